// Copyright (c) 2024, Jay Shah, Ganesh Bikshandi, Ying Zhang, Vijay Thakkar, Pradeep Ramani, Tri Dao.
// Splitting the different template instantiations to different files to speed up compilation.
// This file is auto-generated. See "generate_kernels.py"

#include "flash_fwd_hdim192_128_e4m3_paged_split_sm90.cu"

// ===== COMPILED SASS (sm_90a) =====

	.target	sm_90a

	.elftype	@"ET_EXEC"


//--------------------- .note.nv.tkinfo           --------------------------
	.section	.note.nv.tkinfo,"",@"SHT_NOTE"
	.sectionflags	@"SHF_NOTE_NV_TKINFO"
	.tkinfo
        /*0018*/ 	.word	0x00000002
        /*0030*/ 	.string	""
        /*0030*/ 	.string	"ptxas"
        /*0030*/ 	.string	"Cuda compilation tools, release 13.0, V13.0.88"
        /*0030*/ 	.string	"Build cuda_13.0.r13.0/compiler.36424714_0"
        /*0030*/ 	.string	"-arch sm_90a -m 64 "



//--------------------- .note.nv.cuinfo           --------------------------
	.section	.note.nv.cuinfo,"",@"SHT_NOTE"
	.sectionflags	@"SHF_NOTE_NV_CUINFO"
        /*0018*/ 	.short	0x0002
        /*001a*/ 	.short	0x005a
        /*001c*/ 	.short	0x0082
	.zero		2


//--------------------- .nv.info                  --------------------------
	.section	.nv.info,"",@"SHT_CUDA_INFO"
	.align	4


	//----- nvinfo : EIATTR_REGCOUNT
	.align		4
        /*0000*/ 	.byte	0x04, 0x2f
        /*0002*/ 	.short	(.L_27 - .L_26)
	.align		4
.L_26:
        /*0004*/ 	.word	index@(_ZN7cutlass13device_kernelIN5flash11enable_sm90INS1_16FlashAttnFwdSm90INS1_25CollectiveMainloopFwdSm90ILi2EN4cute5tupleIJNS5_1CILi1EEES8_S8_EEENS6_IJNS7_ILi128EEENS7_ILi160EEENS7_ILi192EEEEEELi128ENS_12float_e4m3_tEfNS_4arch4Sm90ELb1ELb0ELb0ELb1ELb1ELb1ELb0ELb1ELb1ELb1ELb1ELb0EEENS1_21CollectiveEpilogueFwdINS6_IJSA_SA_SB_EEES9_NS_10bfloat16_tESG_Li256ELb1ELb1ELb1ELb1EEENS1_36VarlenDynamicPersistentTileSchedulerILi128ELi160ELi256ELi128ELb1ELb1ELb1ELb1ELb1ELb1EEEEEEEEEvNT_6ParamsE)
        /*0008*/ 	.word	0x000000a8


	//----- nvinfo : EIATTR_FRAME_SIZE
	.align		4
.L_27:
        /*000c*/ 	.byte	0x04, 0x11
        /*000e*/ 	.short	(.L_29 - .L_28)
	.align		4
.L_28:
        /*0010*/ 	.word	index@(_ZN7cutlass13device_kernelIN5flash11enable_sm90INS1_16FlashAttnFwdSm90INS1_25CollectiveMainloopFwdSm90ILi2EN4cute5tupleIJNS5_1CILi1EEES8_S8_EEENS6_IJNS7_ILi128EEENS7_ILi160EEENS7_ILi192EEEEEELi128ENS_12float_e4m3_tEfNS_4arch4Sm90ELb1ELb0ELb0ELb1ELb1ELb1ELb0ELb1ELb1ELb1ELb1ELb0EEENS1_21CollectiveEpilogueFwdINS6_IJSA_SA_SB_EEES9_NS_10bfloat16_tESG_Li256ELb1ELb1ELb1ELb1EEENS1_36VarlenDynamicPersistentTileSchedulerILi128ELi160ELi256ELi128ELb1ELb1ELb1ELb1ELb1ELb1EEEEEEEEEvNT_6ParamsE)
        /*0014*/ 	.word	0x00000058


	//----- nvinfo : EIATTR_REGCOUNT
	.align		4
.L_29:
        /*0018*/ 	.byte	0x04, 0x2f
        /*001a*/ 	.short	(.L_31 - .L_30)
	.align		4
.L_30:
        /*001c*/ 	.word	index@(_ZN7cutlass13device_kernelIN5flash11enable_sm90INS1_16FlashAttnFwdSm90INS1_25CollectiveMainloopFwdSm90ILi2EN4cute5tupleIJNS5_1CILi1EEES8_S8_EEENS6_IJNS7_ILi128EEENS7_ILi160EEENS7_ILi192EEEEEELi128ENS_12float_e4m3_tEfNS_4arch4Sm90ELb1ELb0ELb0ELb1ELb1ELb0ELb0ELb1ELb1ELb1ELb1ELb0EEENS1_21CollectiveEpilogueFwdINS6_IJSA_SA_SB_EEES9_NS_10bfloat16_tESG_Li256ELb1ELb1ELb1ELb1EEENS1_36VarlenDynamicPersistentTileSchedulerILi128ELi160ELi256ELi128ELb1ELb1ELb1ELb1ELb1ELb1EEEEEEEEEvNT_6ParamsE)
        /*0020*/ 	.word	0x000000a8


	//----- nvinfo : EIATTR_FRAME_SIZE
	.align		4
.L_31:
        /*0024*/ 	.byte	0x04, 0x11
        /*0026*/ 	.short	(.L_33 - .L_32)
	.align		4
.L_32:
        /*0028*/ 	.word	index@(_ZN7cutlass13device_kernelIN5flash11enable_sm90INS1_16FlashAttnFwdSm90INS1_25CollectiveMainloopFwdSm90ILi2EN4cute5tupleIJNS5_1CILi1EEES8_S8_EEENS6_IJNS7_ILi128EEENS7_ILi160EEENS7_ILi192EEEEEELi128ENS_12float_e4m3_tEfNS_4arch4Sm90ELb1ELb0ELb0ELb1ELb1ELb0ELb0ELb1ELb1ELb1ELb1ELb0EEENS1_21CollectiveEpilogueFwdINS6_IJSA_SA_SB_EEES9_NS_10bfloat16_tESG_Li256ELb1ELb1ELb1ELb1EEENS1_36VarlenDynamicPersistentTileSchedulerILi128ELi160ELi256ELi128ELb1ELb1ELb1ELb1ELb1ELb1EEEEEEEEEvNT_6ParamsE)
        /*002c*/ 	.word	0x00000030


	//----- nvinfo : EIATTR_REGCOUNT
	.align		4
.L_33:
        /*0030*/ 	.byte	0x04, 0x2f
        /*0032*/ 	.short	(.L_35 - .L_34)
	.align		4
.L_34:
        /*0034*/ 	.word	index@(_ZN7cutlass13device_kernelIN5flash11enable_sm90INS1_16FlashAttnFwdSm90INS1_25CollectiveMainloopFwdSm90ILi2EN4cute5tupleIJNS5_1CILi1EEES8_S8_EEENS6_IJNS7_ILi128EEENS7_ILi160EEENS7_ILi192EEEEEELi128ENS_12float_e4m3_tEfNS_4arch4Sm90ELb1ELb0ELb0ELb0ELb1ELb0ELb0ELb1ELb1ELb1ELb1ELb0EEENS1_21CollectiveEpilogueFwdINS6_IJSA_SA_SB_EEES9_NS_10bfloat16_tESG_Li256ELb0ELb1ELb1ELb1EEENS1_19SingleTileSchedulerILb0ELb1ELb1ELi128EEEEEEEEEvNT_6ParamsE)
        /*0038*/ 	.word	0x000000a8


	//----- nvinfo : EIATTR_FRAME_SIZE
	.align		4
.L_35:
        /*003c*/ 	.byte	0x04, 0x11
        /*003e*/ 	.short	(.L_37 - .L_36)
	.align		4
.L_36:
        /*0040*/ 	.word	index@(_ZN7cutlass13device_kernelIN5flash11enable_sm90INS1_16FlashAttnFwdSm90INS1_25CollectiveMainloopFwdSm90ILi2EN4cute5tupleIJNS5_1CILi1EEES8_S8_EEENS6_IJNS7_ILi128EEENS7_ILi160EEENS7_ILi192EEEEEELi128ENS_12float_e4m3_tEfNS_4arch4Sm90ELb1ELb0ELb0ELb0ELb1ELb0ELb0ELb1ELb1ELb1ELb1ELb0EEENS1_21CollectiveEpilogueFwdINS6_IJSA_SA_SB_EEES9_NS_10bfloat16_tESG_Li256ELb0ELb1ELb1ELb1EEENS1_19SingleTileSchedulerILb0ELb1ELb1ELi128EEEEEEEEEvNT_6ParamsE)
        /*0044*/ 	.word	0x00000018


	//----- nvinfo : EIATTR_REGCOUNT
	.align		4
.L_37:
        /*0048*/ 	.byte	0x04, 0x2f
        /*004a*/ 	.short	(.L_39 - .L_38)
	.align		4
.L_38:
        /*004c*/ 	.word	index@(_ZN7cutlass13device_kernelIN5flash11enable_sm90INS1_16FlashAttnFwdSm90INS1_25CollectiveMainloopFwdSm90ILi2EN4cute5tupleIJNS5_1CILi1EEES8_S8_EEENS6_IJNS7_ILi128EEESA_NS7_ILi192EEEEEELi128ENS_12float_e4m3_tEfNS_4arch4Sm90ELb0ELb1ELb0ELb1ELb1ELb1ELb0ELb1ELb1ELb1ELb1ELb0EEENS1_21CollectiveEpilogueFwdINS6_IJSA_SA_SA_EEES9_NS_10bfloat16_tESF_Li256ELb1ELb1ELb1ELb1EEENS1_36VarlenDynamicPersistentTileSchedulerILi128ELi128ELi256ELi128ELb1ELb1ELb1ELb1ELb0ELb1EEEEEEEEEvNT_6ParamsE)
        /*0050*/ 	.word	0x000000a8


	//----- nvinfo : EIATTR_FRAME_SIZE
	.align		4
.L_39:
        /*0054*/ 	.byte	0x04, 0x11
        /*0056*/ 	.short	(.L_41 - .L_40)
	.align		4
.L_40:
        /*0058*/ 	.word	index@(_ZN7cutlass13device_kernelIN5flash11enable_sm90INS1_16FlashAttnFwdSm90INS1_25CollectiveMainloopFwdSm90ILi2EN4cute5tupleIJNS5_1CILi1EEES8_S8_EEENS6_IJNS7_ILi128EEESA_NS7_ILi192EEEEEELi128ENS_12float_e4m3_tEfNS_4arch4Sm90ELb0ELb1ELb0ELb1ELb1ELb1ELb0ELb1ELb1ELb1ELb1ELb0EEENS1_21CollectiveEpilogueFwdINS6_IJSA_SA_SA_EEES9_NS_10bfloat16_tESF_Li256ELb1ELb1ELb1ELb1EEENS1_36VarlenDynamicPersistentTileSchedulerILi128ELi128ELi256ELi128ELb1ELb1ELb1ELb1ELb0ELb1EEEEEEEEEvNT_6ParamsE)
        /*005c*/ 	.word	0x00000060


	//----- nvinfo : EIATTR_REGCOUNT
	.align		4
.L_41:
        /*0060*/ 	.byte	0x04, 0x2f
        /*0062*/ 	.short	(.L_43 - .L_42)
	.align		4
.L_42:
        /*0064*/ 	.word	index@(_ZN7cutlass13device_kernelIN5flash11enable_sm90INS1_16FlashAttnFwdSm90INS1_25CollectiveMainloopFwdSm90ILi2EN4cute5tupleIJNS5_1CILi1EEES8_S8_EEENS6_IJNS7_ILi128EEESA_NS7_ILi192EEEEEELi128ENS_12float_e4m3_tEfNS_4arch4Sm90ELb0ELb1ELb0ELb1ELb1ELb0ELb0ELb1ELb1ELb1ELb1ELb0EEENS1_21CollectiveEpilogueFwdINS6_IJSA_SA_SA_EEES9_NS_10bfloat16_tESF_Li256ELb1ELb1ELb1ELb1EEENS1_36VarlenDynamicPersistentTileSchedulerILi128ELi128ELi256ELi128ELb1ELb1ELb1ELb1ELb0ELb1EEEEEEEEEvNT_6ParamsE)
        /*0068*/ 	.word	0x000000a8


	//----- nvinfo : EIATTR_FRAME_SIZE
	.align		4
.L_43:
        /*006c*/ 	.byte	0x04, 0x11
        /*006e*/ 	.short	(.L_45 - .L_44)
	.align		4
.L_44:
        /*0070*/ 	.word	index@(_ZN7cutlass13device_kernelIN5flash11enable_sm90INS1_16FlashAttnFwdSm90INS1_25CollectiveMainloopFwdSm90ILi2EN4cute5tupleIJNS5_1CILi1EEES8_S8_EEENS6_IJNS7_ILi128EEESA_NS7_ILi192EEEEEELi128ENS_12float_e4m3_tEfNS_4arch4Sm90ELb0ELb1ELb0ELb1ELb1ELb0ELb0ELb1ELb1ELb1ELb1ELb0EEENS1_21CollectiveEpilogueFwdINS6_IJSA_SA_SA_EEES9_NS_10bfloat16_tESF_Li256ELb1ELb1ELb1ELb1EEENS1_36VarlenDynamicPersistentTileSchedulerILi128ELi128ELi256ELi128ELb1ELb1ELb1ELb1ELb0ELb1EEEEEEEEEvNT_6ParamsE)
        /*0074*/ 	.word	0x00000018


	//----- nvinfo : EIATTR_REGCOUNT
	.align		4
.L_45:
        /*0078*/ 	.byte	0x04, 0x2f
        /*007a*/ 	.short	(.L_47 - .L_46)
	.align		4
.L_46:
        /*007c*/ 	.word	index@(_ZN7cutlass13device_kernelIN5flash11enable_sm90INS1_16FlashAttnFwdSm90INS1_25CollectiveMainloopFwdSm90ILi2EN4cute5tupleIJNS5_1CILi1EEES8_S8_EEENS6_IJNS7_ILi128EEESA_NS7_ILi192EEEEEELi128ENS_12float_e4m3_tEfNS_4arch4Sm90ELb0ELb1ELb0ELb0ELb1ELb0ELb0ELb1ELb1ELb1ELb1ELb0EEENS1_21CollectiveEpilogueFwdINS6_IJSA_SA_SA_EEES9_NS_10bfloat16_tESF_Li256ELb0ELb1ELb1ELb1EEENS1_19SingleTileSchedulerILb0ELb1ELb1ELi128EEEEEEEEEvNT_6ParamsE)
        /*0080*/ 	.word	0x000000a8


	//----- nvinfo : EIATTR_FRAME_SIZE
	.align		4
.L_47:
        /*0084*/ 	.byte	0x04, 0x11
        /*0086*/ 	.short	(.L_49 - .L_48)
	.align		4
.L_48:
        /*0088*/ 	.word	index@(_ZN7cutlass13device_kernelIN5flash11enable_sm90INS1_16FlashAttnFwdSm90INS1_25CollectiveMainloopFwdSm90ILi2EN4cute5tupleIJNS5_1CILi1EEES8_S8_EEENS6_IJNS7_ILi128EEESA_NS7_ILi192EEEEEELi128ENS_12float_e4m3_tEfNS_4arch4Sm90ELb0ELb1ELb0ELb0ELb1ELb0ELb0ELb1ELb1ELb1ELb1ELb0EEENS1_21CollectiveEpilogueFwdINS6_IJSA_SA_SA_EEES9_NS_10bfloat16_tESF_Li256ELb0ELb1ELb1ELb1EEENS1_19SingleTileSchedulerILb0ELb1ELb1ELi128EEEEEEEEEvNT_6ParamsE)
        /*008c*/ 	.word	0x00000010


	//----- nvinfo : EIATTR_REGCOUNT
	.align		4
.L_49:
        /*0090*/ 	.byte	0x04, 0x2f
        /*0092*/ 	.short	(.L_51 - .L_50)
	.align		4
.L_50:
        /*0094*/ 	.word	index@(_ZN7cutlass13device_kernelIN5flash11enable_sm90INS1_16FlashAttnFwdSm90INS1_25CollectiveMainloopFwdSm90ILi2EN4cute5tupleIJNS5_1CILi1EEES8_S8_EEENS6_IJNS7_ILi128EEENS7_ILi160EEENS7_ILi192EEEEEELi128ENS_12float_e4m3_tEfNS_4arch4Sm90ELb0ELb0ELb0ELb1ELb1ELb1ELb0ELb1ELb1ELb1ELb1ELb0EEENS1_21CollectiveEpilogueFwdINS6_IJSA_SA_SB_EEES9_NS_10bfloat16_tESG_Li256ELb1ELb1ELb1ELb1EEENS1_36VarlenDynamicPersistentTileSchedulerILi128ELi160ELi256ELi128ELb1ELb1ELb1ELb0ELb1ELb1EEEEEEEEEvNT_6ParamsE)
        /*0098*/ 	.word	0x000000a8


	//----- nvinfo : EIATTR_FRAME_SIZE
	.align		4
.L_51:
        /*009c*/ 	.byte	0x04, 0x11
        /*009e*/ 	.short	(.L_53 - .L_52)
	.align		4
.L_52:
        /*00a0*/ 	.word	index@(_ZN7cutlass13device_kernelIN5flash11enable_sm90INS1_16FlashAttnFwdSm90INS1_25CollectiveMainloopFwdSm90ILi2EN4cute5tupleIJNS5_1CILi1EEES8_S8_EEENS6_IJNS7_ILi128EEENS7_ILi160EEENS7_ILi192EEEEEELi128ENS_12float_e4m3_tEfNS_4arch4Sm90ELb0ELb0ELb0ELb1ELb1ELb1ELb0ELb1ELb1ELb1ELb1ELb0EEENS1_21CollectiveEpilogueFwdINS6_IJSA_SA_SB_EEES9_NS_10bfloat16_tESG_Li256ELb1ELb1ELb1ELb1EEENS1_36VarlenDynamicPersistentTileSchedulerILi128ELi160ELi256ELi128ELb1ELb1ELb1ELb0ELb1ELb1EEEEEEEEEvNT_6ParamsE)
        /*00a4*/ 	.word	0x00000058


	//----- nvinfo : EIATTR_REGCOUNT
	.align		4
.L_53:
        /*00a8*/ 	.byte	0x04, 0x2f
        /*00aa*/ 	.short	(.L_55 - .L_54)
	.align		4
.L_54:
        /*00ac*/ 	.word	index@(_ZN7cutlass13device_kernelIN5flash11enable_sm90INS1_16FlashAttnFwdSm90INS1_25CollectiveMainloopFwdSm90ILi2EN4cute5tupleIJNS5_1CILi1EEES8_S8_EEENS6_IJNS7_ILi128EEENS7_ILi160EEENS7_ILi192EEEEEELi128ENS_12float_e4m3_tEfNS_4arch4Sm90ELb0ELb0ELb0ELb1ELb1ELb0ELb0ELb1ELb1ELb1ELb1ELb0EEENS1_21CollectiveEpilogueFwdINS6_IJSA_SA_SB_EEES9_NS_10bfloat16_tESG_Li256ELb1ELb1ELb1ELb1EEENS1_36VarlenDynamicPersistentTileSchedulerILi128ELi160ELi256ELi128ELb1ELb1ELb1ELb0ELb1ELb1EEEEEEEEEvNT_6ParamsE)
        /*00b0*/ 	.word	0x000000a8


	//----- nvinfo : EIATTR_FRAME_SIZE
	.align		4
.L_55:
        /*00b4*/ 	.byte	0x04, 0x11
        /*00b6*/ 	.short	(.L_57 - .L_56)
	.align		4
.L_56:
        /*00b8*/ 	.word	index@(_ZN7cutlass13device_kernelIN5flash11enable_sm90INS1_16FlashAttnFwdSm90INS1_25CollectiveMainloopFwdSm90ILi2EN4cute5tupleIJNS5_1CILi1EEES8_S8_EEENS6_IJNS7_ILi128EEENS7_ILi160EEENS7_ILi192EEEEEELi128ENS_12float_e4m3_tEfNS_4arch4Sm90ELb0ELb0ELb0ELb1ELb1ELb0ELb0ELb1ELb1ELb1ELb1ELb0EEENS1_21CollectiveEpilogueFwdINS6_IJSA_SA_SB_EEES9_NS_10bfloat16_tESG_Li256ELb1ELb1ELb1ELb1EEENS1_36VarlenDynamicPersistentTileSchedulerILi128ELi160ELi256ELi128ELb1ELb1ELb1ELb0ELb1ELb1EEEEEEEEEvNT_6ParamsE)
        /*00bc*/ 	.word	0x00000030


	//----- nvinfo : EIATTR_REGCOUNT
	.align		4
.L_57:
        /*00c0*/ 	.byte	0x04, 0x2f
        /*00c2*/ 	.short	(.L_59 - .L_58)
	.align		4
.L_58:
        /*00c4*/ 	.word	index@(_ZN7cutlass13device_kernelIN5flash11enable_sm90INS1_16FlashAttnFwdSm90INS1_25CollectiveMainloopFwdSm90ILi2EN4cute5tupleIJNS5_1CILi1EEES8_S8_EEENS6_IJNS7_ILi128EEENS7_ILi160EEENS7_ILi192EEEEEELi128ENS_12float_e4m3_tEfNS_4arch4Sm90ELb0ELb0ELb0ELb0ELb1ELb0ELb0ELb1ELb1ELb1ELb1ELb0EEENS1_21CollectiveEpilogueFwdINS6_IJSA_SA_SB_EEES9_NS_10bfloat16_tESG_Li256ELb0ELb1ELb1ELb1EEENS1_19SingleTileSchedulerILb0ELb1ELb1ELi128EEEEEEEEEvNT_6ParamsE)
        /*00c8*/ 	.word	0x000000a8


	//----- nvinfo : EIATTR_FRAME_SIZE
	.align		4
.L_59:
        /*00cc*/ 	.byte	0x04, 0x11
        /*00ce*/ 	.short	(.L_61 - .L_60)
	.align		4
.L_60:
        /*00d0*/ 	.word	index@(_ZN7cutlass13device_kernelIN5flash11enable_sm90INS1_16FlashAttnFwdSm90INS1_25CollectiveMainloopFwdSm90ILi2EN4cute5tupleIJNS5_1CILi1EEES8_S8_EEENS6_IJNS7_ILi128EEENS7_ILi160EEENS7_ILi192EEEEEELi128ENS_12float_e4m3_tEfNS_4arch4Sm90ELb0ELb0ELb0ELb0ELb1ELb0ELb0ELb1ELb1ELb1ELb1ELb0EEENS1_21CollectiveEpilogueFwdINS6_IJSA_SA_SB_EEES9_NS_10bfloat16_tESG_Li256ELb0ELb1ELb1ELb1EEENS1_19SingleTileSchedulerILb0ELb1ELb1ELi128EEEEEEEEEvNT_6ParamsE)
        /*00d4*/ 	.word	0x00000010


	//----- nvinfo : EIATTR_MIN_STACK_SIZE
	.align		4
.L_61:
        /*00d8*/ 	.byte	0x04, 0x12
        /*00da*/ 	.short	(.L_63 - .L_62)
	.align		4
.L_62:
        /*00dc*/ 	.word	index@(_ZN7cutlass13device_kernelIN5flash11enable_sm90INS1_16FlashAttnFwdSm90INS1_25CollectiveMainloopFwdSm90ILi2EN4cute5tupleIJNS5_1CILi1EEES8_S8_EEENS6_IJNS7_ILi128EEENS7_ILi160EEENS7_ILi192EEEEEELi128ENS_12float_e4m3_tEfNS_4arch4Sm90ELb0ELb0ELb0ELb0ELb1ELb0ELb0ELb1ELb1ELb1ELb1ELb0EEENS1_21CollectiveEpilogueFwdINS6_IJSA_SA_SB_EEES9_NS_10bfloat16_tESG_Li256ELb0ELb1ELb1ELb1EEENS1_19SingleTileSchedulerILb0ELb1ELb1ELi128EEEEEEEEEvNT_6ParamsE)
        /*00e0*/ 	.word	0x00000010


	//----- nvinfo : EIATTR_MIN_STACK_SIZE
	.align		4
.L_63:
        /*00e4*/ 	.byte	0x04, 0x12
        /*00e6*/ 	.short	(.L_65 - .L_64)
	.align		4
.L_64:
        /*00e8*/ 	.word	index@(_ZN7cutlass13device_kernelIN5flash11enable_sm90INS1_16FlashAttnFwdSm90INS1_25CollectiveMainloopFwdSm90ILi2EN4cute5tupleIJNS5_1CILi1EEES8_S8_EEENS6_IJNS7_ILi128EEENS7_ILi160EEENS7_ILi192EEEEEELi128ENS_12float_e4m3_tEfNS_4arch4Sm90ELb0ELb0ELb0ELb1ELb1ELb0ELb0ELb1ELb1ELb1ELb1ELb0EEENS1_21CollectiveEpilogueFwdINS6_IJSA_SA_SB_EEES9_NS_10bfloat16_tESG_Li256ELb1ELb1ELb1ELb1EEENS1_36VarlenDynamicPersistentTileSchedulerILi128ELi160ELi256ELi128ELb1ELb1ELb1ELb0ELb1ELb1EEEEEEEEEvNT_6ParamsE)
        /*00ec*/ 	.word	0x00000030


	//----- nvinfo : EIATTR_MIN_STACK_SIZE
	.align		4
.L_65:
        /*00f0*/ 	.byte	0x04, 0x12
        /*00f2*/ 	.short	(.L_67 - .L_66)
	.align		4
.L_66:
        /*00f4*/ 	.word	index@(_ZN7cutlass13device_kernelIN5flash11enable_sm90INS1_16FlashAttnFwdSm90INS1_25CollectiveMainloopFwdSm90ILi2EN4cute5tupleIJNS5_1CILi1EEES8_S8_EEENS6_IJNS7_ILi128EEENS7_ILi160EEENS7_ILi192EEEEEELi128ENS_12float_e4m3_tEfNS_4arch4Sm90ELb0ELb0ELb0ELb1ELb1ELb1ELb0ELb1ELb1ELb1ELb1ELb0EEENS1_21CollectiveEpilogueFwdINS6_IJSA_SA_SB_EEES9_NS_10bfloat16_tESG_Li256ELb1ELb1ELb1ELb1EEENS1_36VarlenDynamicPersistentTileSchedulerILi128ELi160ELi256ELi128ELb1ELb1ELb1ELb0ELb1ELb1EEEEEEEEEvNT_6ParamsE)
        /*00f8*/ 	.word	0x00000058


	//----- nvinfo : EIATTR_MIN_STACK_SIZE
	.align		4
.L_67:
        /*00fc*/ 	.byte	0x04, 0x12
        /*00fe*/ 	.short	(.L_69 - .L_68)
	.align		4
.L_68:
        /*0100*/ 	.word	index@(_ZN7cutlass13device_kernelIN5flash11enable_sm90INS1_16FlashAttnFwdSm90INS1_25CollectiveMainloopFwdSm90ILi2EN4cute5tupleIJNS5_1CILi1EEES8_S8_EEENS6_IJNS7_ILi128EEESA_NS7_ILi192EEEEEELi128ENS_12float_e4m3_tEfNS_4arch4Sm90ELb0ELb1ELb0ELb0ELb1ELb0ELb0ELb1ELb1ELb1ELb1ELb0EEENS1_21CollectiveEpilogueFwdINS6_IJSA_SA_SA_EEES9_NS_10bfloat16_tESF_Li256ELb0ELb1ELb1ELb1EEENS1_19SingleTileSchedulerILb0ELb1ELb1ELi128EEEEEEEEEvNT_6ParamsE)
        /*0104*/ 	.word	0x00000010


	//----- nvinfo : EIATTR_MIN_STACK_SIZE
	.align		4
.L_69:
        /*0108*/ 	.byte	0x04, 0x12
        /*010a*/ 	.short	(.L_71 - .L_70)
	.align		4
.L_70:
        /*010c*/ 	.word	index@(_ZN7cutlass13device_kernelIN5flash11enable_sm90INS1_16FlashAttnFwdSm90INS1_25CollectiveMainloopFwdSm90ILi2EN4cute5tupleIJNS5_1CILi1EEES8_S8_EEENS6_IJNS7_ILi128EEESA_NS7_ILi192EEEEEELi128ENS_12float_e4m3_tEfNS_4arch4Sm90ELb0ELb1ELb0ELb1ELb1ELb0ELb0ELb1ELb1ELb1ELb1ELb0EEENS1_21CollectiveEpilogueFwdINS6_IJSA_SA_SA_EEES9_NS_10bfloat16_tESF_Li256ELb1ELb1ELb1ELb1EEENS1_36VarlenDynamicPersistentTileSchedulerILi128ELi128ELi256ELi128ELb1ELb1ELb1ELb1ELb0ELb1EEEEEEEEEvNT_6ParamsE)
        /*0110*/ 	.word	0x00000018


	//----- nvinfo : EIATTR_MIN_STACK_SIZE
	.align		4
.L_71:
        /*0114*/ 	.byte	0x04, 0x12
        /*0116*/ 	.short	(.L_73 - .L_72)
	.align		4
.L_72:
        /*0118*/ 	.word	index@(_ZN7cutlass13device_kernelIN5flash11enable_sm90INS1_16FlashAttnFwdSm90INS1_25CollectiveMainloopFwdSm90ILi2EN4cute5tupleIJNS5_1CILi1EEES8_S8_EEENS6_IJNS7_ILi128EEESA_NS7_ILi192EEEEEELi128ENS_12float_e4m3_tEfNS_4arch4Sm90ELb0ELb1ELb0ELb1ELb1ELb1ELb0ELb1ELb1ELb1ELb1ELb0EEENS1_21CollectiveEpilogueFwdINS6_IJSA_SA_SA_EEES9_NS_10bfloat16_tESF_Li256ELb1ELb1ELb1ELb1EEENS1_36VarlenDynamicPersistentTileSchedulerILi128ELi128ELi256ELi128ELb1ELb1ELb1ELb1ELb0ELb1EEEEEEEEEvNT_6ParamsE)
        /*011c*/ 	.word	0x00000060


	//----- nvinfo : EIATTR_MIN_STACK_SIZE
	.align		4
.L_73:
        /*0120*/ 	.byte	0x04, 0x12
        /*0122*/ 	.short	(.L_75 - .L_74)
	.align		4
.L_74:
        /*0124*/ 	.word	index@(_ZN7cutlass13device_kernelIN5flash11enable_sm90INS1_16FlashAttnFwdSm90INS1_25CollectiveMainloopFwdSm90ILi2EN4cute5tupleIJNS5_1CILi1EEES8_S8_EEENS6_IJNS7_ILi128EEENS7_ILi160EEENS7_ILi192EEEEEELi128ENS_12float_e4m3_tEfNS_4arch4Sm90ELb1ELb0ELb0ELb0ELb1ELb0ELb0ELb1ELb1ELb1ELb1ELb0EEENS1_21CollectiveEpilogueFwdINS6_IJSA_SA_SB_EEES9_NS_10bfloat16_tESG_Li256ELb0ELb1ELb1ELb1EEENS1_19SingleTileSchedulerILb0ELb1ELb1ELi128EEEEEEEEEvNT_6ParamsE)
        /*0128*/ 	.word	0x00000018


	//----- nvinfo : EIATTR_MIN_STACK_SIZE
	.align		4
.L_75:
        /*012c*/ 	.byte	0x04, 0x12
        /*012e*/ 	.short	(.L_77 - .L_76)
	.align		4
.L_76:
        /*0130*/ 	.word	index@(_ZN7cutlass13device_kernelIN5flash11enable_sm90INS1_16FlashAttnFwdSm90INS1_25CollectiveMainloopFwdSm90ILi2EN4cute5tupleIJNS5_1CILi1EEES8_S8_EEENS6_IJNS7_ILi128EEENS7_ILi160EEENS7_ILi192EEEEEELi128ENS_12float_e4m3_tEfNS_4arch4Sm90ELb1ELb0ELb0ELb1ELb1ELb0ELb0ELb1ELb1ELb1ELb1ELb0EEENS1_21CollectiveEpilogueFwdINS6_IJSA_SA_SB_EEES9_NS_10bfloat16_tESG_Li256ELb1ELb1ELb1ELb1EEENS1_36VarlenDynamicPersistentTileSchedulerILi128ELi160ELi256ELi128ELb1ELb1ELb1ELb1ELb1ELb1EEEEEEEEEvNT_6ParamsE)
        /*0134*/ 	.word	0x00000030


	//----- nvinfo : EIATTR_MIN_STACK_SIZE
	.align		4
.L_77:
        /*0138*/ 	.byte	0x04, 0x12
        /*013a*/ 	.short	(.L_79 - .L_78)
	.align		4
.L_78:
        /*013c*/ 	.word	index@(_ZN7cutlass13device_kernelIN5flash11enable_sm90INS1_16FlashAttnFwdSm90INS1_25CollectiveMainloopFwdSm90ILi2EN4cute5tupleIJNS5_1CILi1EEES8_S8_EEENS6_IJNS7_ILi128EEENS7_ILi160EEENS7_ILi192EEEEEELi128ENS_12float_e4m3_tEfNS_4arch4Sm90ELb1ELb0ELb0ELb1ELb1ELb1ELb0ELb1ELb1ELb1ELb1ELb0EEENS1_21CollectiveEpilogueFwdINS6_IJSA_SA_SB_EEES9_NS_10bfloat16_tESG_Li256ELb1ELb1ELb1ELb1EEENS1_36VarlenDynamicPersistentTileSchedulerILi128ELi160ELi256ELi128ELb1ELb1ELb1ELb1ELb1ELb1EEEEEEEEEvNT_6ParamsE)
        /*0140*/ 	.word	0x00000058
.L_79:


//--------------------- .nv.compat                --------------------------
	.section	.nv.compat,"",@"SHT_CUDA_COMPAT_INFO"
	.align	4
        /*0000*/ 	.byte	0x02, 0x09, 0x01, 0x00, 0x02, 0x02, 0x04, 0x00, 0x02, 0x05, 0x05, 0x00, 0x03, 0x07, 0x01, 0x01
        /*0010*/ 	.byte	0x02, 0x03, 0x01, 0x00, 0x02, 0x06, 0x01, 0x00, 0x04, 0x0b, 0x08, 0x00, 0x00, 0x00, 0x00, 0x00
        /*0020*/ 	.byte	0x00, 0x00, 0x00, 0x00


//--------------------- .nv.info._ZN7cutlass13device_kernelIN5flash11enable_sm90INS1_16FlashAttnFwdSm90INS1_25CollectiveMainloopFwdSm90ILi2EN4cute5tupleIJNS5_1CILi1EEES8_S8_EEENS6_IJNS7_ILi128EEENS7_ILi160EEENS7_ILi192EEEEEELi128ENS_12float_e4m3_tEfNS_4arch4Sm90ELb0ELb0ELb0ELb0ELb1ELb0ELb0ELb1ELb1ELb1ELb1ELb0EEENS1_21CollectiveEpilogueFwdINS6_IJSA_SA_SB_EEES9_NS_10bfloat16_tESG_Li256ELb0ELb1ELb1ELb1EEENS1_19SingleTileSchedulerILb0ELb1ELb1ELi128EEEEEEEEEvNT_6ParamsE --------------------------
	.section	.nv.info._ZN7cutlass13device_kernelIN5flash11enable_sm90INS1_16FlashAttnFwdSm90INS1_25CollectiveMainloopFwdSm90ILi2EN4cute5tupleIJNS5_1CILi1EEES8_S8_EEENS6_IJNS7_ILi128EEENS7_ILi160EEENS7_ILi192EEEEEELi128ENS_12float_e4m3_tEfNS_4arch4Sm90ELb0ELb0ELb0ELb0ELb1ELb0ELb0ELb1ELb1ELb1ELb1ELb0EEENS1_21CollectiveEpilogueFwdINS6_IJSA_SA_SB_EEES9_NS_10bfloat16_tESG_Li256ELb0ELb1ELb1ELb1EEENS1_19SingleTileSchedulerILb0ELb1ELb1ELi128EEEEEEEEEvNT_6ParamsE,"",@"SHT_CUDA_INFO"
	.sectionflags	@""
	.align	4


	//----- nvinfo : EIATTR_CUDA_API_VERSION
	.align		4
        /*0000*/ 	.byte	0x04, 0x37
        /*0002*/ 	.short	(.L_81 - .L_80)
.L_80:
        /*0004*/ 	.word	0x00000082


	//----- nvinfo : EIATTR_KPARAM_INFO
	.align		4
.L_81:
        /*0008*/ 	.byte	0x04, 0x17
        /*000a*/ 	.short	(.L_83 - .L_82)
.L_82:
        /*000c*/ 	.word	0x00000000
        /*0010*/ 	.short	0x0000
        /*0012*/ 	.short	0x0070
        /*0014*/ 	.byte	0x00, 0xf0, 0x01, 0x28


	//----- nvinfo : EIATTR_SPARSE_MMA_MASK
	.align		4
.L_83:
        /*0018*/ 	.byte	0x03, 0x50
        /*001a*/ 	.short	0x0000


	//----- nvinfo : EIATTR_MAXREG_COUNT
	.align		4
        /*001c*/ 	.byte	0x03, 0x1b
        /*001e*/ 	.short	0x00a8


	//----- nvinfo : EIATTR_NUM_BARRIERS
	.align		4
        /*0020*/ 	.byte	0x02, 0x4c
        /*0022*/ 	.byte	0x10
	.zero		1


	//----- nvinfo : EIATTR_EXTERNS
	.align		4
        /*0024*/ 	.byte	0x04, 0x0f
        /*0026*/ 	.short	(.L_85 - .L_84)


	//   ....[0]....
	.align		4
.L_84:
        /*0028*/ 	.word	index@(__assertfail)


	//----- nvinfo : EIATTR_ANNOTATIONS
	.align		4
.L_85:
        /*002c*/ 	.byte	0x04, 0x55
        /*002e*/ 	.short	(.L_87 - .L_86)


	//   ....[0]....
.L_86:
        /*0030*/ 	.word	0x00000001
        /*0034*/ 	.byte	0xd0, 0xb5, 0x00, 0x00, 0x01, 0x00, 0x00, 0x00, 0x60, 0xb8, 0x00, 0x00, 0x01, 0x00, 0x00, 0x00
        /*0044*/ 	.byte	0x10, 0xba, 0x00, 0x00, 0x01, 0x00, 0x00, 0x00, 0x80, 0xba, 0x00, 0x00, 0x01, 0x00, 0x00, 0x00
        /*0054*/ 	.byte	0x30, 0xd3, 0x00, 0x00, 0x01, 0x00, 0x00, 0x00, 0xb0, 0xe2, 0x00, 0x00, 0x01, 0x00, 0x00, 0x00
        /*0064*/ 	.byte	0xc0, 0xe2, 0x00, 0x00, 0x01, 0x00, 0x00, 0x00, 0xd0, 0xe2, 0x00, 0x00, 0x01, 0x00, 0x00, 0x00
        /*0074*/ 	.byte	0xa0, 0xe9, 0x00, 0x00, 0x01, 0x00, 0x00, 0x00, 0xb0, 0xe9, 0x00, 0x00, 0x01, 0x00, 0x00, 0x00
        /*0084*/ 	.byte	0x30, 0xea, 0x00, 0x00


	//----- nvinfo : EIATTR_MERCURY_ISA_VERSION
	.align		4
.L_87:
        /*0088*/ 	.byte	0x03, 0x5f
        /*008a*/ 	.short	0x0101


	//----- nvinfo : EIATTR_INT_WARP_WIDE_INSTR_OFFSETS
	.align		4
        /*008c*/ 	.byte	0x04, 0x31
        /*008e*/ 	.short	(.L_89 - .L_88)


	//   ....[0]....
.L_88:
        /*0090*/ 	.word	0x000000c0


	//   ....[1]....
        /*0094*/ 	.word	0x000000d0


	//   ....[2]....
        /*0098*/ 	.word	0x00000170


	//----- nvinfo : EIATTR_COOP_GROUP_MASK_REGIDS
	.align		4
.L_89:
        /*009c*/ 	.byte	0x04, 0x29
        /*009e*/ 	.short	(.L_91 - .L_90)


	//   ....[0]....
.L_90:
        /*00a0*/ 	.word	0xffffffff


	//   ....[1]....
        /*00a4*/ 	.word	0xffffffff


	//   ....[2]....
        /*00a8*/ 	.word	0xffffffff


	//   ....[3]....
        /*00ac*/ 	.word	0xffffffff


	//   ....[4]....
        /*00b0*/ 	.word	0xffffffff


	//   ....[5]....
        /*00b4*/ 	.word	0xffffffff


	//   ....[6]....
        /*00b8*/ 	.word	0xffffffff


	//   ....[7]....
        /*00bc*/ 	.word	0xffffffff


	//   ....[8]....
        /*00c0*/ 	.word	0xffffffff


	//   ....[9]....
        /*00c4*/ 	.word	0xffffffff


	//   ....[10]....
        /*00c8*/ 	.word	0xffffffff


	//   ....[11]....
        /*00cc*/ 	.word	0xffffffff


	//   ....[12]....
        /*00d0*/ 	.word	0xffffffff


	//   ....[13]....
        /*00d4*/ 	.word	0xffffffff


	//   ....[14]....
        /*00d8*/ 	.word	0xffffffff


	//   ....[15]....
        /*00dc*/ 	.word	0xffffffff


	//   ....[16]....
        /*00e0*/ 	.word	0xffffffff


	//   ....[17]....
        /*00e4*/ 	.word	0xffffffff


	//   ....[18]....
        /*00e8*/ 	.word	0xffffffff


	//   ....[19]....
        /*00ec*/ 	.word	0xffffffff


	//   ....[20]....
        /*00f0*/ 	.word	0xffffffff


	//   ....[21]....
        /*00f4*/ 	.word	0xffffffff


	//   ....[22]....
        /*00f8*/ 	.word	0xffffffff


	//   ....[23]....
        /*00fc*/ 	.word	0xffffffff


	//   ....[24]....
        /*0100*/ 	.word	0xffffffff


	//   ....[25]....
        /*0104*/ 	.word	0xffffffff


	//   ....[26]....
        /*0108*/ 	.word	0xffffffff


	//   ....[27]....
        /*010c*/ 	.word	0xffffffff


	//   ....[28]....
        /*0110*/ 	.word	0xffffffff


	//   ....[29]....
        /*0114*/ 	.word	0xffffffff


	//   ....[30]....
        /*0118*/ 	.word	0xffffffff


	//   ....[31]....
        /*011c*/ 	.word	0xffffffff


	//   ....[32]....
        /*0120*/ 	.word	0xffffffff


	//   ....[33]....
        /*0124*/ 	.word	0xffffffff


	//   ....[34]....
        /*0128*/ 	.word	0xffffffff


	//   ....[35]....
        /*012c*/ 	.word	0xffffffff


	//   ....[36]....
        /*0130*/ 	.word	0xffffffff


	//   ....[37]....
        /*0134*/ 	.word	0xffffffff


	//   ....[38]....
        /*0138*/ 	.word	0xffffffff


	//   ....[39]....
        /*013c*/ 	.word	0xffffffff


	//   ....[40]....
        /*0140*/ 	.word	0xffffffff


	//   ....[41]....
        /*0144*/ 	.word	0xffffffff


	//   ....[42]....
        /*0148*/ 	.word	0xffffffff


	//   ....[43]....
        /*014c*/ 	.word	0xffffffff


	//   ....[44]....
        /*0150*/ 	.word	0xffffffff


	//   ....[45]....
        /*0154*/ 	.word	0xffffffff


	//   ....[46]....
        /*0158*/ 	.word	0xffffffff


	//   ....[47]....
        /*015c*/ 	.word	0xffffffff


	//   ....[48]....
        /*0160*/ 	.word	0xffffffff


	//   ....[49]....
        /*0164*/ 	.word	0xffffffff


	//   ....[50]....
        /*0168*/ 	.word	0xffffffff


	//   ....[51]....
        /*016c*/ 	.word	0xffffffff


	//   ....[52]....
        /*0170*/ 	.word	0xffffffff


	//   ....[53]....
        /*0174*/ 	.word	0xffffffff


	//   ....[54]....
        /*0178*/ 	.word	0xffffffff


	//   ....[55]....
        /*017c*/ 	.word	0xffffffff


	//   ....[56]....
        /*0180*/ 	.word	0xffffffff


	//   ....[57]....
        /*0184*/ 	.word	0xffffffff


	//   ....[58]....
        /*0188*/ 	.word	0xffffffff


	//   ....[59]....
        /*018c*/ 	.word	0xffffffff


	//   ....[60]....
        /*0190*/ 	.word	0xffffffff


	//   ....[61]....
        /*0194*/ 	.word	0xffffffff


	//   ....[62]....
        /*0198*/ 	.word	0xffffffff


	//   ....[63]....
        /*019c*/ 	.word	0xffffffff


	//   ....[64]....
        /*01a0*/ 	.word	0xffffffff


	//   ....[65]....
        /*01a4*/ 	.word	0xffffffff


	//   ....[66]....
        /*01a8*/ 	.word	0xffffffff


	//   ....[67]....
        /*01ac*/ 	.word	0xffffffff


	//   ....[68]....
        /*01b0*/ 	.word	0xffffffff


	//   ....[69]....
        /*01b4*/ 	.word	0xffffffff


	//   ....[70]....
        /*01b8*/ 	.word	0xffffffff


	//   ....[71]....
        /*01bc*/ 	.word	0xffffffff


	//   ....[72]....
        /*01c0*/ 	.word	0xffffffff


	//   ....[73]....
        /*01c4*/ 	.word	0xffffffff


	//   ....[74]....
        /*01c8*/ 	.word	0xffffffff


	//   ....[75]....
        /*01cc*/ 	.word	0xffffffff


	//   ....[76]....
        /*01d0*/ 	.word	0xffffffff


	//   ....[77]....
        /*01d4*/ 	.word	0xffffffff


	//   ....[78]....
        /*01d8*/ 	.word	0xffffffff


	//   ....[79]....
        /*01dc*/ 	.word	0xffffffff


	//   ....[80]....
        /*01e0*/ 	.word	0xffffffff


	//   ....[81]....
        /*01e4*/ 	.word	0xffffffff


	//   ....[82]....
        /*01e8*/ 	.word	0xffffffff


	//   ....[83]....
        /*01ec*/ 	.word	0xffffffff


	//   ....[84]....
        /*01f0*/ 	.word	0xffffffff


	//   ....[85]....
        /*01f4*/ 	.word	0xffffffff


	//   ....[86]....
        /*01f8*/ 	.word	0xffffffff


	//   ....[87]....
        /*01fc*/ 	.word	0xffffffff


	//   ....[88]....
        /*0200*/ 	.word	0xffffffff


	//   ....[89]....
        /*0204*/ 	.word	0xffffffff


	//   ....[90]....
        /*0208*/ 	.word	0xffffffff


	//   ....[91]....
        /*020c*/ 	.word	0xffffffff


	//   ....[92]....
        /*0210*/ 	.word	0xffffffff


	//   ....[93]....
        /*0214*/ 	.word	0xffffffff


	//   ....[94]....
        /*0218*/ 	.word	0xffffffff


	//   ....[95]....
        /*021c*/ 	.word	0xffffffff


	//   ....[96]....
        /*0220*/ 	.word	0xffffffff


	//   ....[97]....
        /*0224*/ 	.word	0xffffffff


	//   ....[98]....
        /*0228*/ 	.word	0xffffffff


	//   ....[99]....
        /*022c*/ 	.word	0xffffffff


	//   ....[100]....
        /*0230*/ 	.word	0xffffffff


	//   ....[101]....
        /*0234*/ 	.word	0xffffffff


	//   ....[102]....
        /*0238*/ 	.word	0xffffffff


	//   ....[103]....
        /*023c*/ 	.word	0xffffffff


	//   ....[104]....
        /*0240*/ 	.word	0xffffffff


	//   ....[105]....
        /*0244*/ 	.word	0xffffffff


	//   ....[106]....
        /*0248*/ 	.word	0xffffffff


	//   ....[107]....
        /*024c*/ 	.word	0xffffffff


	//   ....[108]....
        /*0250*/ 	.word	0xffffffff


	//   ....[109]....
        /*0254*/ 	.word	0xffffffff


	//   ....[110]....
        /*0258*/ 	.word	0xffffffff


	//   ....[111]....
        /*025c*/ 	.word	0xffffffff


	//   ....[112]....
        /*0260*/ 	.word	0xffffffff


	//   ....[113]....
        /*0264*/ 	.word	0xffffffff


	//   ....[114]....
        /*0268*/ 	.word	0xffffffff


	//   ....[115]....
        /*026c*/ 	.word	0xffffffff


	//   ....[116]....
        /*0270*/ 	.word	0xffffffff


	//   ....[117]....
        /*0274*/ 	.word	0xffffffff


	//   ....[118]....
        /*0278*/ 	.word	0xffffffff


	//   ....[119]....
        /*027c*/ 	.word	0xffffffff


	//   ....[120]....
        /*0280*/ 	.word	0xffffffff


	//   ....[121]....
        /*0284*/ 	.word	0xffffffff


	//   ....[122]....
        /*0288*/ 	.word	0xffffffff


	//   ....[123]....
        /*028c*/ 	.word	0xffffffff


	//   ....[124]....
        /*0290*/ 	.word	0xffffffff


	//   ....[125]....
        /*0294*/ 	.word	0xffffffff


	//   ....[126]....
        /*0298*/ 	.word	0xffffffff


	//   ....[127]....
        /*029c*/ 	.word	0xffffffff


	//   ....[128]....
        /*02a0*/ 	.word	0xffffffff


	//   ....[129]....
        /*02a4*/ 	.word	0xffffffff


	//   ....[130]....
        /*02a8*/ 	.word	0xffffffff


	//   ....[131]....
        /*02ac*/ 	.word	0xffffffff


	//   ....[132]....
        /*02b0*/ 	.word	0xffffffff


	//   ....[133]....
        /*02b4*/ 	.word	0xffffffff


	//   ....[134]....
        /*02b8*/ 	.word	0xffffffff


	//   ....[135]....
        /*02bc*/ 	.word	0xffffffff


	//   ....[136]....
        /*02c0*/ 	.word	0xffffffff


	//   ....[137]....
        /*02c4*/ 	.word	0xffffffff


	//   ....[138]....
        /*02c8*/ 	.word	0xffffffff


	//   ....[139]....
        /*02cc*/ 	.word	0xffffffff


	//   ....[140]....
        /*02d0*/ 	.word	0xffffffff


	//   ....[141]....
        /*02d4*/ 	.word	0x0500000f


	//   ....[142]....
        /*02d8*/ 	.word	0x0500000f


	//   ....[143]....
        /*02dc*/ 	.word	0x0500000f


	//   ....[144]....
        /*02e0*/ 	.word	0x0500000f


	//   ....[145]....
        /*02e4*/ 	.word	0x0500000f


	//   ....[146]....
        /*02e8*/ 	.word	0x0500000f


	//   ....[147]....
        /*02ec*/ 	.word	0x0500000f


	//   ....[148]....
        /*02f0*/ 	.word	0x0500000f


	//   ....[149]....
        /*02f4*/ 	.word	0x0500000f


	//   ....[150]....
        /*02f8*/ 	.word	0x0500000f


	//   ....[151]....
        /*02fc*/ 	.word	0x0500000f


	//   ....[152]....
        /*0300*/ 	.word	0x0500000f


	//   ....[153]....
        /*0304*/ 	.word	0x0500000f


	//   ....[154]....
        /*0308*/ 	.word	0x0500000f


	//   ....[155]....
        /*030c*/ 	.word	0x0500000f


	//   ....[156]....
        /*0310*/ 	.word	0x0500000f


	//   ....[157]....
        /*0314*/ 	.word	0x0500000f


	//   ....[158]....
        /*0318*/ 	.word	0x0500000f


	//   ....[159]....
        /*031c*/ 	.word	0x0500000f


	//   ....[160]....
        /*0320*/ 	.word	0x0500000f


	//   ....[161]....
        /*0324*/ 	.word	0x0500000f


	//   ....[162]....
        /*0328*/ 	.word	0x0500000f


	//   ....[163]....
        /*032c*/ 	.word	0x0500000f


	//   ....[164]....
        /*0330*/ 	.word	0x0500000f


	//   ....[165]....
        /*0334*/ 	.word	0x0500000f


	//   ....[166]....
        /*0338*/ 	.word	0x0500000f


	//   ....[167]....
        /*033c*/ 	.word	0x0500000f


	//   ....[168]....
        /*0340*/ 	.word	0x0500000f


	//   ....[169]....
        /*0344*/ 	.word	0x0500000f


	//   ....[170]....
        /*0348*/ 	.word	0x0500000f


	//   ....[171]....
        /*034c*/ 	.word	0x0500000f


	//   ....[172]....
        /*0350*/ 	.word	0x0500000f


	//   ....[173]....
        /*0354*/ 	.word	0x0500000f


	//   ....[174]....
        /*0358*/ 	.word	0x0500000f


	//   ....[175]....
        /*035c*/ 	.word	0x0500000f


	//   ....[176]....
        /*0360*/ 	.word	0x0500000f


	//   ....[177]....
        /*0364*/ 	.word	0x0500000f


	//   ....[178]....
        /*0368*/ 	.word	0x0500000f


	//   ....[179]....
        /*036c*/ 	.word	0x0500000f


	//   ....[180]....
        /*0370*/ 	.word	0x0500000f


	//   ....[181]....
        /*0374*/ 	.word	0x0500000f


	//   ....[182]....
        /*0378*/ 	.word	0x0500000f


	//   ....[183]....
        /*037c*/ 	.word	0x0500000f


	//   ....[184]....
        /*0380*/ 	.word	0x0500000f


	//   ....[185]....
        /*0384*/ 	.word	0x0500000f


	//   ....[186]....
        /*0388*/ 	.word	0x0500000f


	//   ....[187]....
        /*038c*/ 	.word	0x0500000f


	//   ....[188]....
        /*0390*/ 	.word	0x0500000f


	//   ....[189]....
        /*0394*/ 	.word	0x0500000f


	//----- nvinfo : EIATTR_COOP_GROUP_INSTR_OFFSETS
	.align		4
.L_91:
        /*0398*/ 	.byte	0x04, 0x28
        /*039a*/ 	.short	(.L_93 - .L_92)


	//   ....[0]....
.L_92:
        /*039c*/ 	.word	0x00000070


	//   ....[1]....
        /*03a0*/ 	.word	0x000000b0


	//   ....[2]....
        /*03a4*/ 	.word	0x000002d0


	//   ....[3]....
        /*03a8*/ 	.word	0x00000430


	//   ....[4]....
        /*03ac*/ 	.word	0x00000550


	//   ....[5]....
        /*03b0*/ 	.word	0x000006b0


	//   ....[6]....
        /*03b4*/ 	.word	0x000013c0


	//   ....[7]....
        /*03b8*/ 	.word	0x00002ef0


	//   ....[8]....
        /*03bc*/ 	.word	0x00002ff0


	//   ....[9]....
        /*03c0*/ 	.word	0x00003490


	//   ....[10]....
        /*03c4*/ 	.word	0x00003540


	//   ....[11]....
        /*03c8*/ 	.word	0x00005ff0


	//   ....[12]....
        /*03cc*/ 	.word	0x00006000


	//   ....[13]....
        /*03d0*/ 	.word	0x00006060


	//   ....[14]....
        /*03d4*/ 	.word	0x00006080


	//   ....[15]....
        /*03d8*/ 	.word	0x00007b60


	//   ....[16]....
        /*03dc*/ 	.word	0x00007b70


	//   ....[17]....
        /*03e0*/ 	.word	0x00007bf0


	//   ....[18]....
        /*03e4*/ 	.word	0x00007c00


	//   ....[19]....
        /*03e8*/ 	.word	0x00008ab0


	//   ....[20]....
        /*03ec*/ 	.word	0x00008ac0


	//   ....[21]....
        /*03f0*/ 	.word	0x00008ad0


	//   ....[22]....
        /*03f4*/ 	.word	0x00008af0


	//   ....[23]....
        /*03f8*/ 	.word	0x00008b00


	//   ....[24]....
        /*03fc*/ 	.word	0x00008b10


	//   ....[25]....
        /*0400*/ 	.word	0x00008b20


	//   ....[26]....
        /*0404*/ 	.word	0x00008b40


	//   ....[27]....
        /*0408*/ 	.word	0x00008b50


	//   ....[28]....
        /*040c*/ 	.word	0x00008b60


	//   ....[29]....
        /*0410*/ 	.word	0x00008b70


	//   ....[30]....
        /*0414*/ 	.word	0x00008b80


	//   ....[31]....
        /*0418*/ 	.word	0x00008b90


	//   ....[32]....
        /*041c*/ 	.word	0x00008bb0


	//   ....[33]....
        /*0420*/ 	.word	0x00008bc0


	//   ....[34]....
        /*0424*/ 	.word	0x00008bd0


	//   ....[35]....
        /*0428*/ 	.word	0x00008be0


	//   ....[36]....
        /*042c*/ 	.word	0x00008bf0


	//   ....[37]....
        /*0430*/ 	.word	0x00008c00


	//   ....[38]....
        /*0434*/ 	.word	0x00008c10


	//   ....[39]....
        /*0438*/ 	.word	0x00008c20


	//   ....[40]....
        /*043c*/ 	.word	0x00008c30


	//   ....[41]....
        /*0440*/ 	.word	0x00008c40


	//   ....[42]....
        /*0444*/ 	.word	0x00008c50


	//   ....[43]....
        /*0448*/ 	.word	0x00008c60


	//   ....[44]....
        /*044c*/ 	.word	0x00008c70


	//   ....[45]....
        /*0450*/ 	.word	0x00008c80


	//   ....[46]....
        /*0454*/ 	.word	0x00008ca0


	//   ....[47]....
        /*0458*/ 	.word	0x00008cb0


	//   ....[48]....
        /*045c*/ 	.word	0x00008cc0


	//   ....[49]....
        /*0460*/ 	.word	0x00008cd0


	//   ....[50]....
        /*0464*/ 	.word	0x00008ce0


	//   ....[51]....
        /*0468*/ 	.word	0x00008cf0


	//   ....[52]....
        /*046c*/ 	.word	0x00008d00


	//   ....[53]....
        /*0470*/ 	.word	0x00008d10


	//   ....[54]....
        /*0474*/ 	.word	0x00008d20


	//   ....[55]....
        /*0478*/ 	.word	0x00008d30


	//   ....[56]....
        /*047c*/ 	.word	0x00008d50


	//   ....[57]....
        /*0480*/ 	.word	0x00008d60


	//   ....[58]....
        /*0484*/ 	.word	0x00008d70


	//   ....[59]....
        /*0488*/ 	.word	0x00008d80


	//   ....[60]....
        /*048c*/ 	.word	0x00008d90


	//   ....[61]....
        /*0490*/ 	.word	0x00008da0


	//   ....[62]....
        /*0494*/ 	.word	0x00008db0


	//   ....[63]....
        /*0498*/ 	.word	0x00008dc0


	//   ....[64]....
        /*049c*/ 	.word	0x00008dd0


	//   ....[65]....
        /*04a0*/ 	.word	0x00008de0


	//   ....[66]....
        /*04a4*/ 	.word	0x00008df0


	//   ....[67]....
        /*04a8*/ 	.word	0x00008e00


	//   ....[68]....
        /*04ac*/ 	.word	0x00008e10


	//   ....[69]....
        /*04b0*/ 	.word	0x00008e40


	//   ....[70]....
        /*04b4*/ 	.word	0x00008e70


	//   ....[71]....
        /*04b8*/ 	.word	0x00008ea0


	//   ....[72]....
        /*04bc*/ 	.word	0x00008ed0


	//   ....[73]....
        /*04c0*/ 	.word	0x00008f10


	//   ....[74]....
        /*04c4*/ 	.word	0x00008f40


	//   ....[75]....
        /*04c8*/ 	.word	0x00008f70


	//   ....[76]....
        /*04cc*/ 	.word	0x00008fa0


	//   ....[77]....
        /*04d0*/ 	.word	0x00008fd0


	//   ....[78]....
        /*04d4*/ 	.word	0x00008fe0


	//   ....[79]....
        /*04d8*/ 	.word	0x00009000


	//   ....[80]....
        /*04dc*/ 	.word	0x00009010


	//   ....[81]....
        /*04e0*/ 	.word	0x00009020


	//   ....[82]....
        /*04e4*/ 	.word	0x00009030


	//   ....[83]....
        /*04e8*/ 	.word	0x00009490


	//   ....[84]....
        /*04ec*/ 	.word	0x000094d0


	//   ....[85]....
        /*04f0*/ 	.word	0x00009510


	//   ....[86]....
        /*04f4*/ 	.word	0x00009550


	//   ....[87]....
        /*04f8*/ 	.word	0x00009580


	//   ....[88]....
        /*04fc*/ 	.word	0x000095c0


	//   ....[89]....
        /*0500*/ 	.word	0x00009c80


	//   ....[90]....
        /*0504*/ 	.word	0x00009cb0


	//   ....[91]....
        /*0508*/ 	.word	0x0000a800


	//   ....[92]....
        /*050c*/ 	.word	0x0000be10


	//   ....[93]....
        /*0510*/ 	.word	0x0000be50


	//   ....[94]....
        /*0514*/ 	.word	0x0000be90


	//   ....[95]....
        /*0518*/ 	.word	0x0000bf20


	//   ....[96]....
        /*051c*/ 	.word	0x0000bf30


	//   ....[97]....
        /*0520*/ 	.word	0x0000bfa0


	//   ....[98]....
        /*0524*/ 	.word	0x0000bfb0


	//   ....[99]....
        /*0528*/ 	.word	0x0000bfc0


	//   ....[100]....
        /*052c*/ 	.word	0x0000c030


	//   ....[101]....
        /*0530*/ 	.word	0x0000c0b0


	//   ....[102]....
        /*0534*/ 	.word	0x0000c540


	//   ....[103]....
        /*0538*/ 	.word	0x0000c580


	//   ....[104]....
        /*053c*/ 	.word	0x0000c5b0


	//   ....[105]....
        /*0540*/ 	.word	0x0000c5c0


	//   ....[106]....
        /*0544*/ 	.word	0x0000c610


	//   ....[107]....
        /*0548*/ 	.word	0x0000c690


	//   ....[108]....
        /*054c*/ 	.word	0x0000c6b0


	//   ....[109]....
        /*0550*/ 	.word	0x0000c730


	//   ....[110]....
        /*0554*/ 	.word	0x0000c750


	//   ....[111]....
        /*0558*/ 	.word	0x0000c7e0


	//   ....[112]....
        /*055c*/ 	.word	0x0000ce10


	//   ....[113]....
        /*0560*/ 	.word	0x0000ce40


	//   ....[114]....
        /*0564*/ 	.word	0x0000ce70


	//   ....[115]....
        /*0568*/ 	.word	0x0000ced0


	//   ....[116]....
        /*056c*/ 	.word	0x0000cf60


	//   ....[117]....
        /*0570*/ 	.word	0x0000cf80


	//   ....[118]....
        /*0574*/ 	.word	0x0000d020


	//   ....[119]....
        /*0578*/ 	.word	0x0000d040


	//   ....[120]....
        /*057c*/ 	.word	0x0000d8f0


	//   ....[121]....
        /*0580*/ 	.word	0x0000d910


	//   ....[122]....
        /*0584*/ 	.word	0x0000d930


	//   ....[123]....
        /*0588*/ 	.word	0x0000d940


	//   ....[124]....
        /*058c*/ 	.word	0x0000d990


	//   ....[125]....
        /*0590*/ 	.word	0x0000d9a0


	//   ....[126]....
        /*0594*/ 	.word	0x0000d9f0


	//   ....[127]....
        /*0598*/ 	.word	0x0000da00


	//   ....[128]....
        /*059c*/ 	.word	0x0000da10


	//   ....[129]....
        /*05a0*/ 	.word	0x0000da60


	//   ....[130]....
        /*05a4*/ 	.word	0x0000de60


	//   ....[131]....
        /*05a8*/ 	.word	0x0000de80


	//   ....[132]....
        /*05ac*/ 	.word	0x0000de90


	//   ....[133]....
        /*05b0*/ 	.word	0x0000deb0


	//   ....[134]....
        /*05b4*/ 	.word	0x0000ded0


	//   ....[135]....
        /*05b8*/ 	.word	0x0000df20


	//   ....[136]....
        /*05bc*/ 	.word	0x0000df40


	//   ....[137]....
        /*05c0*/ 	.word	0x0000df50


	//   ....[138]....
        /*05c4*/ 	.word	0x0000dfa0


	//   ....[139]....
        /*05c8*/ 	.word	0x0000e000


	//   ....[140]....
        /*05cc*/ 	.word	0x0000f050


	//   ....[141]....
        /*05d0*/ 	.word	0x0000f550


	//   ....[142]....
        /*05d4*/ 	.word	0x0000f660


	//   ....[143]....
        /*05d8*/ 	.word	0x0000f730


	//   ....[144]....
        /*05dc*/ 	.word	0x0000f7c0


	//   ....[145]....
        /*05e0*/ 	.word	0x0000f8a0


	//   ....[146]....
        /*05e4*/ 	.word	0x0000f900


	//   ....[147]....
        /*05e8*/ 	.word	0x0000f9e0


	//   ....[148]....
        /*05ec*/ 	.word	0x0000fa40


	//   ....[149]....
        /*05f0*/ 	.word	0x0000fb10


	//   ....[150]....
        /*05f4*/ 	.word	0x0000fbb0


	//   ....[151]....
        /*05f8*/ 	.word	0x0000fca0


	//   ....[152]....
        /*05fc*/ 	.word	0x0000fe00


	//   ....[153]....
        /*0600*/ 	.word	0x0000fec0


	//   ....[154]....
        /*0604*/ 	.word	0x0000ffc0


	//   ....[155]....
        /*0608*/ 	.word	0x00010060


	//   ....[156]....
        /*060c*/ 	.word	0x00010150


	//   ....[157]....
        /*0610*/ 	.word	0x00010210


	//   ....[158]....
        /*0614*/ 	.word	0x00010280


	//   ....[159]....
        /*0618*/ 	.word	0x00010350


	//   ....[160]....
        /*061c*/ 	.word	0x000103c0


	//   ....[161]....
        /*0620*/ 	.word	0x000104a0


	//   ....[162]....
        /*0624*/ 	.word	0x00010530


	//   ....[163]....
        /*0628*/ 	.word	0x00010590


	//   ....[164]....
        /*062c*/ 	.word	0x00010650


	//   ....[165]....
        /*0630*/ 	.word	0x00010710


	//   ....[166]....
        /*0634*/ 	.word	0x00010790


	//   ....[167]....
        /*0638*/ 	.word	0x00010880


	//   ....[168]....
        /*063c*/ 	.word	0x00010900


	//   ....[169]....
        /*0640*/ 	.word	0x000109d0


	//   ....[170]....
        /*0644*/ 	.word	0x00010b10


	//   ....[171]....
        /*0648*/ 	.word	0x00010bb0


	//   ....[172]....
        /*064c*/ 	.word	0x00010c20


	//   ....[173]....
        /*0650*/ 	.word	0x00010ce0


	//   ....[174]....
        /*0654*/ 	.word	0x00010d40


	//   ....[175]....
        /*0658*/ 	.word	0x00010e00


	//   ....[176]....
        /*065c*/ 	.word	0x00010e60


	//   ....[177]....
        /*0660*/ 	.word	0x00010f20


	//   ....[178]....
        /*0664*/ 	.word	0x00010f80


	//   ....[179]....
        /*0668*/ 	.word	0x00011040


	//   ....[180]....
        /*066c*/ 	.word	0x00011120


	//   ....[181]....
        /*0670*/ 	.word	0x000111c0


	//   ....[182]....
        /*0674*/ 	.word	0x00011220


	//   ....[183]....
        /*0678*/ 	.word	0x000112e0


	//   ....[184]....
        /*067c*/ 	.word	0x00011340


	//   ....[185]....
        /*0680*/ 	.word	0x00011400


	//   ....[186]....
        /*0684*/ 	.word	0x00011460


	//   ....[187]....
        /*0688*/ 	.word	0x00011520


	//   ....[188]....
        /*068c*/ 	.word	0x00011580


	//   ....[189]....
        /*0690*/ 	.word	0x00011640


	//----- nvinfo : EIATTR_REG_RECONFIG
	.align		4
.L_93:
        /*0694*/ 	.byte	0x01, 0x54
	.zero		2


	//----- nvinfo : EIATTR_SYSCALL_OFFSETS
	.align		4
        /*0698*/ 	.byte	0x04, 0x46
        /*069a*/ 	.short	(.L_95 - .L_94)


	//   ....[0]....
.L_94:
        /*069c*/ 	.word	0x00001580


	//   ....[1]....
        /*06a0*/ 	.word	0x0000af50


	//   ....[2]....
        /*06a4*/ 	.word	0x0000b090


	//   ....[3]....
        /*06a8*/ 	.word	0x0000b1d0


	//   ....[4]....
        /*06ac*/ 	.word	0x0000b2f0


	//   ....[5]....
        /*06b0*/ 	.word	0x0000cb90


	//----- nvinfo : EIATTR_MBARRIER_INSTR_OFFSETS
	.align		4
.L_95:
        /*06b4*/ 	.byte	0x04, 0x39
        /*06b6*/ 	.short	(.L_97 - .L_96)


	//   ....[0]....
.L_96:
        /*06b8*/ 	.word	0x00000180
        /*06bc*/ 	.word	0x000000ff
        /*06c0*/ 	.word	0x00029800
        /*06c4*/ 	.short	0x0100
        /*06c6*/ 	.byte	0x08
	.zero		1


	//   ....[1]....
        /*06c8*/ 	.word	0x00000190
        /*06cc*/ 	.word	0x000000ff
        /*06d0*/ 	.word	0x00029820
        /*06d4*/ 	.short	0x0100
        /*06d6*/ 	.byte	0x08
	.zero		1


	//   ....[2]....
        /*06d8*/ 	.word	0x00000280
        /*06dc*/ 	.word	0x000000ff
        /*06e0*/ 	.word	0x00029830
        /*06e4*/ 	.short	0x0100
        /*06e6*/ 	.byte	0x08
	.zero		1


	//   ....[3]....
        /*06e8*/ 	.word	0x00000290
        /*06ec*/ 	.word	0x000000ff
        /*06f0*/ 	.word	0x00029840
        /*06f4*/ 	.short	0x0100
        /*06f6*/ 	.byte	0x08
	.zero		1


	//   ....[4]....
        /*06f8*/ 	.word	0x000002a0
        /*06fc*/ 	.word	0x000000ff
        /*0700*/ 	.word	0x00029838
        /*0704*/ 	.short	0x0100
        /*0706*/ 	.byte	0x08
	.zero		1


	//   ....[5]....
        /*0708*/ 	.word	0x000002b0
        /*070c*/ 	.word	0x000000ff
        /*0710*/ 	.word	0x00029848
        /*0714*/ 	.short	0x0100
        /*0716*/ 	.byte	0x08
	.zero		1


	//   ....[6]....
        /*0718*/ 	.word	0x000003e0
        /*071c*/ 	.word	0x000000ff
        /*0720*/ 	.word	0x00029850
        /*0724*/ 	.short	0x0100
        /*0726*/ 	.byte	0x08
	.zero		1


	//   ....[7]....
        /*0728*/ 	.word	0x000003f0
        /*072c*/ 	.word	0x000000ff
        /*0730*/ 	.word	0x00029860
        /*0734*/ 	.short	0x0100
        /*0736*/ 	.byte	0x08
	.zero		1


	//   ....[8]....
        /*0738*/ 	.word	0x00000400
        /*073c*/ 	.word	0x000000ff
        /*0740*/ 	.word	0x00029858
        /*0744*/ 	.short	0x0100
        /*0746*/ 	.byte	0x08
	.zero		1


	//   ....[9]....
        /*0748*/ 	.word	0x00000410
        /*074c*/ 	.word	0x000000ff
        /*0750*/ 	.word	0x00029868
        /*0754*/ 	.short	0x0100
        /*0756*/ 	.byte	0x08
	.zero		1


	//   ....[10]....
        /*0758*/ 	.word	0x00000500
        /*075c*/ 	.word	0x000000ff
        /*0760*/ 	.word	0x00029870
        /*0764*/ 	.short	0x0100
        /*0766*/ 	.byte	0x06
	.zero		1


	//   ....[11]....
        /*0768*/ 	.word	0x00000510
        /*076c*/ 	.word	0x000000ff
        /*0770*/ 	.word	0x00029880
        /*0774*/ 	.short	0x0100
        /*0776*/ 	.byte	0x06
	.zero		1


	//   ....[12]....
        /*0778*/ 	.word	0x00000520
        /*077c*/ 	.word	0x000000ff
        /*0780*/ 	.word	0x00029878
        /*0784*/ 	.short	0x0100
        /*0786*/ 	.byte	0x06
	.zero		1


	//   ....[13]....
        /*0788*/ 	.word	0x00000530
        /*078c*/ 	.word	0x000000ff
        /*0790*/ 	.word	0x00029888
        /*0794*/ 	.short	0x0100
        /*0796*/ 	.byte	0x06
	.zero		1


	//   ....[14]....
        /*0798*/ 	.word	0x00000660
        /*079c*/ 	.word	0x000000ff
        /*07a0*/ 	.word	0x00029890
        /*07a4*/ 	.short	0x0100
        /*07a6*/ 	.byte	0x08
	.zero		1


	//   ....[15]....
        /*07a8*/ 	.word	0x00000670
        /*07ac*/ 	.word	0x000000ff
        /*07b0*/ 	.word	0x000298a0
        /*07b4*/ 	.short	0x0100
        /*07b6*/ 	.byte	0x08
	.zero		1


	//   ....[16]....
        /*07b8*/ 	.word	0x00000680
        /*07bc*/ 	.word	0x000000ff
        /*07c0*/ 	.word	0x00029898
        /*07c4*/ 	.short	0x0100
        /*07c6*/ 	.byte	0x08
	.zero		1


	//   ....[17]....
        /*07c8*/ 	.word	0x00000690
        /*07cc*/ 	.word	0x000000ff
        /*07d0*/ 	.word	0x000298a8
        /*07d4*/ 	.short	0x0100
        /*07d6*/ 	.byte	0x08
	.zero		1


	//   ....[18]....
        /*07d8*/ 	.word	0x000007d0
        /*07dc*/ 	.word	0x000000ff
        /*07e0*/ 	.word	0x000298b0
        /*07e4*/ 	.short	0x0100
        /*07e6*/ 	.byte	0x08
	.zero		1


	//   ....[19]....
        /*07e8*/ 	.word	0x000007e0
        /*07ec*/ 	.word	0x000000ff
        /*07f0*/ 	.word	0x000298c0
        /*07f4*/ 	.short	0x0100
        /*07f6*/ 	.byte	0x08
	.zero		1


	//   ....[20]....
        /*07f8*/ 	.word	0x000007f0
        /*07fc*/ 	.word	0x000000ff
        /*0800*/ 	.word	0x000298b8
        /*0804*/ 	.short	0x0100
        /*0806*/ 	.byte	0x08
	.zero		1


	//   ....[21]....
        /*0808*/ 	.word	0x00000800
        /*080c*/ 	.word	0x000000ff
        /*0810*/ 	.word	0x000298c8
        /*0814*/ 	.short	0x0100
        /*0816*/ 	.byte	0x08
	.zero		1


	//   ....[22]....
        /*0818*/ 	.word	0x000015a0
        /*081c*/ 	.word	0x000000ff
        /*0820*/ 	.word	0x00029800
        /*0824*/ 	.short	0x010a
        /*0826*/ 	.byte	0x24
	.zero		1


	//   ....[23]....
        /*0828*/ 	.word	0x00001610
        /*082c*/ 	.word	0x000000ff
        /*0830*/ 	.word	0x00029830
        /*0834*/ 	.short	0x010a
        /*0836*/ 	.byte	0x24
	.zero		1


	//   ....[24]....
        /*0838*/ 	.word	0x00001670
        /*083c*/ 	.word	0x000000ff
        /*0840*/ 	.word	0x00029830
        /*0844*/ 	.short	0x010a
        /*0846*/ 	.byte	0x24
	.zero		1


	//   ....[25]....
        /*0848*/ 	.word	0x00002420
        /*084c*/ 	.word	0x000000ff
        /*0850*/ 	.word	0x00000000
        /*0854*/ 	.short	0x0101
        /*0856*/ 	.byte	0x04
	.zero		1


	//   ....[26]....
        /*0858*/ 	.word	0x00004b40
        /*085c*/ 	.word	0x000000ff
        /*0860*/ 	.word	0x00029830
        /*0864*/ 	.short	0x010a
        /*0866*/ 	.byte	0x04
	.zero		1


	//   ....[27]....
        /*0868*/ 	.word	0x00004b80
        /*086c*/ 	.word	0x000000ff
        /*0870*/ 	.word	0x00029830
        /*0874*/ 	.short	0x010a
        /*0876*/ 	.byte	0x04
	.zero		1


	//   ....[28]....
        /*0878*/ 	.word	0x00005850
        /*087c*/ 	.word	0x000000ff
        /*0880*/ 	.word	0x00029850
        /*0884*/ 	.short	0x010a
        /*0886*/ 	.byte	0x04
	.zero		1


	//   ....[29]....
        /*0888*/ 	.word	0x00005890
        /*088c*/ 	.word	0x000000ff
        /*0890*/ 	.word	0x00029850
        /*0894*/ 	.short	0x010a
        /*0896*/ 	.byte	0x04
	.zero		1


	//   ....[30]....
        /*0898*/ 	.word	0x00006070
        /*089c*/ 	.word	0x000000ff
        /*08a0*/ 	.word	0x00000000
        /*08a4*/ 	.short	0x0101
        /*08a6*/ 	.byte	0x04
	.zero		1


	//   ....[31]....
        /*08a8*/ 	.word	0x000071a0
        /*08ac*/ 	.word	0x000000ff
        /*08b0*/ 	.word	0x00000000
        /*08b4*/ 	.short	0x0101
        /*08b6*/ 	.byte	0x04
	.zero		1


	//   ....[32]....
        /*08b8*/ 	.word	0x00007810
        /*08bc*/ 	.word	0x000000ff
        /*08c0*/ 	.word	0x00029850
        /*08c4*/ 	.short	0x010a
        /*08c6*/ 	.byte	0x09
	.zero		1


	//   ....[33]....
        /*08c8*/ 	.word	0x00007850
        /*08cc*/ 	.word	0x000000ff
        /*08d0*/ 	.word	0x00029850
        /*08d4*/ 	.short	0x010a
        /*08d6*/ 	.byte	0x09
	.zero		1


	//   ....[34]....
        /*08d8*/ 	.word	0x00007ee0
        /*08dc*/ 	.word	0x000000ff
        /*08e0*/ 	.word	0x00000000
        /*08e4*/ 	.short	0x0101
        /*08e6*/ 	.byte	0x04
	.zero		1


	//   ....[35]....
        /*08e8*/ 	.word	0x000095b0
        /*08ec*/ 	.word	0x000000ff
        /*08f0*/ 	.word	0x00000000
        /*08f4*/ 	.short	0x0101
        /*08f6*/ 	.byte	0x04
	.zero		1


	//   ....[36]....
        /*08f8*/ 	.word	0x0000bae0
        /*08fc*/ 	.word	0x000000ff
        /*0900*/ 	.word	0x00029880
        /*0904*/ 	.short	0x010a
        /*0906*/ 	.byte	0x29
	.zero		1


	//   ....[37]....
        /*0908*/ 	.word	0x0000c170
        /*090c*/ 	.word	0x000000ff
        /*0910*/ 	.word	0x00029870
        /*0914*/ 	.short	0x0107
        /*0916*/ 	.byte	0x29
	.zero		1


	//   ....[38]....
        /*0918*/ 	.word	0x0000c200
        /*091c*/ 	.word	0x000000ff
        /*0920*/ 	.word	0x00029870
        /*0924*/ 	.short	0x0101
        /*0926*/ 	.byte	0x29
	.zero		1


	//   ....[39]....
        /*0928*/ 	.word	0x0000c250
        /*092c*/ 	.word	0x000000ff
        /*0930*/ 	.word	0x00029840
        /*0934*/ 	.short	0x010a
        /*0936*/ 	.byte	0x29
	.zero		1


	//   ....[40]....
        /*0938*/ 	.word	0x0000c920
        /*093c*/ 	.word	0x000000ff
        /*0940*/ 	.word	0x00029830
        /*0944*/ 	.short	0x0107
        /*0946*/ 	.byte	0x29
	.zero		1


	//   ....[41]....
        /*0948*/ 	.word	0x0000c9b0
        /*094c*/ 	.word	0x000000ff
        /*0950*/ 	.word	0x00029830
        /*0954*/ 	.short	0x0101
        /*0956*/ 	.byte	0x29
	.zero		1


	//   ....[42]....
        /*0958*/ 	.word	0x0000d160
        /*095c*/ 	.word	0x000000ff
        /*0960*/ 	.word	0x00029800
        /*0964*/ 	.short	0x0107
        /*0966*/ 	.byte	0x29
	.zero		1


	//   ....[43]....
        /*0968*/ 	.word	0x0000d1c0
        /*096c*/ 	.word	0x000000ff
        /*0970*/ 	.word	0x00029800
        /*0974*/ 	.short	0x0101
        /*0976*/ 	.byte	0x29
	.zero		1


	//   ....[44]....
        /*0978*/ 	.word	0x0000d1d0
        /*097c*/ 	.word	0x000000ff
        /*0980*/ 	.word	0x00029820
        /*0984*/ 	.short	0x010a
        /*0986*/ 	.byte	0x29
	.zero		1


	//   ....[45]....
        /*0988*/ 	.word	0x0000d620
        /*098c*/ 	.word	0x0000000a
        /*0990*/ 	.word	0x00029880
        /*0994*/ 	.short	0x010a
        /*0996*/ 	.byte	0x3f
	.zero		1


	//   ....[46]....
        /*0998*/ 	.word	0x0000db30
        /*099c*/ 	.word	0x0000000a
        /*09a0*/ 	.word	0x00029870
        /*09a4*/ 	.short	0x0107
        /*09a6*/ 	.byte	0x3f
	.zero		1


	//   ....[47]....
        /*09a8*/ 	.word	0x0000dbc0
        /*09ac*/ 	.word	0x0000000a
        /*09b0*/ 	.word	0x00029870
        /*09b4*/ 	.short	0x0101
        /*09b6*/ 	.byte	0x3f
	.zero		1


	//   ....[48]....
        /*09b8*/ 	.word	0x0000dbf0
        /*09bc*/ 	.word	0x0000000a
        /*09c0*/ 	.word	0x00029840
        /*09c4*/ 	.short	0x010a
        /*09c6*/ 	.byte	0x3f
	.zero		1


	//   ....[49]....
        /*09c8*/ 	.word	0x0000e0e0
        /*09cc*/ 	.word	0x0000000a
        /*09d0*/ 	.word	0x00029830
        /*09d4*/ 	.short	0x0107
        /*09d6*/ 	.byte	0x3f
	.zero		1


	//   ....[50]....
        /*09d8*/ 	.word	0x0000e180
        /*09dc*/ 	.word	0x0000000a
        /*09e0*/ 	.word	0x00029830
        /*09e4*/ 	.short	0x0101
        /*09e6*/ 	.byte	0x3f
	.zero		1


	//   ....[51]....
        /*09e8*/ 	.word	0x0000e200
        /*09ec*/ 	.word	0x00000013
        /*09f0*/ 	.word	0x00029870
        /*09f4*/ 	.short	0x010a
        /*09f6*/ 	.byte	0x3f
	.zero		1


	//   ....[52]....
        /*09f8*/ 	.word	0x0000e290
        /*09fc*/ 	.word	0x00000013
        /*0a00*/ 	.word	0x00029860
        /*0a04*/ 	.short	0x010a
        /*0a06*/ 	.byte	0x3f
	.zero		1


	//   ....[53]....
        /*0a08*/ 	.word	0x0000e7b0
        /*0a0c*/ 	.word	0x00000013
        /*0a10*/ 	.word	0x00029850
        /*0a14*/ 	.short	0x0101
        /*0a16*/ 	.byte	0x3f
	.zero		1


	//   ....[54]....
        /*0a18*/ 	.word	0x0000e850
        /*0a1c*/ 	.word	0x00000013
        /*0a20*/ 	.word	0x00000000
        /*0a24*/ 	.short	0x0101
        /*0a26*/ 	.byte	0x3f
	.zero		1


	//   ....[55]....
        /*0a28*/ 	.word	0x0000e920
        /*0a2c*/ 	.word	0x00000010
        /*0a30*/ 	.word	0x00029870
        /*0a34*/ 	.short	0x010a
        /*0a36*/ 	.byte	0x3f
	.zero		1


	//   ....[56]....
        /*0a38*/ 	.word	0x0000e9e0
        /*0a3c*/ 	.word	0x00000010
        /*0a40*/ 	.word	0x00029860
        /*0a44*/ 	.short	0x010a
        /*0a46*/ 	.byte	0x3f
	.zero		1


	//   ....[57]....
        /*0a48*/ 	.word	0x0000eee0
        /*0a4c*/ 	.word	0x00000010
        /*0a50*/ 	.word	0x00029850
        /*0a54*/ 	.short	0x0101
        /*0a56*/ 	.byte	0x3f
	.zero		1


	//   ....[58]....
        /*0a58*/ 	.word	0x0000efa0
        /*0a5c*/ 	.word	0x00000010
        /*0a60*/ 	.word	0x00000000
        /*0a64*/ 	.short	0x0101
        /*0a66*/ 	.byte	0x3f
	.zero		1


	//   ....[59]....
        /*0a68*/ 	.word	0x0000f000
        /*0a6c*/ 	.word	0x00000006
        /*0a70*/ 	.word	0x00029820
        /*0a74*/ 	.short	0x010a
        /*0a76*/ 	.byte	0x3f
	.zero		1


	//   ....[60]....
        /*0a78*/ 	.word	0x0000f120
        /*0a7c*/ 	.word	0x00000005
        /*0a80*/ 	.word	0x00029840
        /*0a84*/ 	.short	0x010a
        /*0a86*/ 	.byte	0x3f
	.zero		1


	//   ....[61]....
        /*0a88*/ 	.word	0x0000f1c0
        /*0a8c*/ 	.word	0x00000003
        /*0a90*/ 	.word	0x00029840
        /*0a94*/ 	.short	0x010a
        /*0a96*/ 	.byte	0x3f
	.zero		1


	//   ....[62]....
        /*0a98*/ 	.word	0x0000f200
        /*0a9c*/ 	.word	0x00000005
        /*0aa0*/ 	.word	0x00029860
        /*0aa4*/ 	.short	0x010a
        /*0aa6*/ 	.byte	0x3f
	.zero		1


	//   ....[63]....
        /*0aa8*/ 	.word	0x0000f240
        /*0aac*/ 	.word	0x00000003
        /*0ab0*/ 	.word	0x00029860
        /*0ab4*/ 	.short	0x010a
        /*0ab6*/ 	.byte	0x3f
	.zero		1


	//   ....[64]....
        /*0ab8*/ 	.word	0x0000f280
        /*0abc*/ 	.word	0x00000005
        /*0ac0*/ 	.word	0x00029880
        /*0ac4*/ 	.short	0x010a
        /*0ac6*/ 	.byte	0x3f
	.zero		1


	//   ....[65]....
        /*0ac8*/ 	.word	0x0000f2c0
        /*0acc*/ 	.word	0x00000003
        /*0ad0*/ 	.word	0x00029880
        /*0ad4*/ 	.short	0x010a
        /*0ad6*/ 	.byte	0x3f
	.zero		1


	//   ....[66]....
        /*0ad8*/ 	.word	0x0000f330
        /*0adc*/ 	.word	0x00000003
        /*0ae0*/ 	.word	0x00029800
        /*0ae4*/ 	.short	0x010a
        /*0ae6*/ 	.byte	0x3f
	.zero		1


	//   ....[67]....
        /*0ae8*/ 	.word	0x0000f390
        /*0aec*/ 	.word	0x00000005
        /*0af0*/ 	.word	0x00029830
        /*0af4*/ 	.short	0x010a
        /*0af6*/ 	.byte	0x3f
	.zero		1


	//   ....[68]....
        /*0af8*/ 	.word	0x0000f3f0
        /*0afc*/ 	.word	0x00000003
        /*0b00*/ 	.word	0x00029830
        /*0b04*/ 	.short	0x010a
        /*0b06*/ 	.byte	0x3f
	.zero		1


	//   ....[69]....
        /*0b08*/ 	.word	0x0000f450
        /*0b0c*/ 	.word	0x0000000d
        /*0b10*/ 	.word	0x00029850
        /*0b14*/ 	.short	0x010a
        /*0b16*/ 	.byte	0x3f
	.zero		1


	//   ....[70]....
        /*0b18*/ 	.word	0x0000f4b0
        /*0b1c*/ 	.word	0x00000005
        /*0b20*/ 	.word	0x00029850
        /*0b24*/ 	.short	0x010a
        /*0b26*/ 	.byte	0x3f
	.zero		1


	//   ....[71]....
        /*0b28*/ 	.word	0x0000f5b0
        /*0b2c*/ 	.word	0x00000002
        /*0b30*/ 	.word	0x00029880
        /*0b34*/ 	.short	0x010a
        /*0b36*/ 	.byte	0x3f
	.zero		1


	//   ....[72]....
        /*0b38*/ 	.word	0x0000fd50
        /*0b3c*/ 	.word	0x00000002
        /*0b40*/ 	.word	0x00029840
        /*0b44*/ 	.short	0x010a
        /*0b46*/ 	.byte	0x3f
	.zero		1


	//   ....[73]....
        /*0b48*/ 	.word	0x00010a10
        /*0b4c*/ 	.word	0x00000003
        /*0b50*/ 	.word	0x00029820
        /*0b54*/ 	.short	0x010a
        /*0b56*/ 	.byte	0x3f
	.zero		1


	//   ....[74]....
        /*0b58*/ 	.word	0x00010a60
        /*0b5c*/ 	.word	0x0000000a
        /*0b60*/ 	.word	0x00029880
        /*0b64*/ 	.short	0x010a
        /*0b66*/ 	.byte	0x3f
	.zero		1


	//   ....[75]....
        /*0b68*/ 	.word	0x00011070
        /*0b6c*/ 	.word	0x0000000a
        /*0b70*/ 	.word	0x00029840
        /*0b74*/ 	.short	0x010a
        /*0b76*/ 	.byte	0x3f
	.zero		1


	//   ....[76]....
        /*0b78*/ 	.word	0x00011670
        /*0b7c*/ 	.word	0x00000013
        /*0b80*/ 	.word	0x00029870
        /*0b84*/ 	.short	0x010a
        /*0b86*/ 	.byte	0x3f
	.zero		1


	//   ....[77]....
        /*0b88*/ 	.word	0x000116c0
        /*0b8c*/ 	.word	0x00000013
        /*0b90*/ 	.word	0x00029860
        /*0b94*/ 	.short	0x010a
        /*0b96*/ 	.byte	0x3f
	.zero		1


	//   ....[78]....
        /*0b98*/ 	.word	0x00011710
        /*0b9c*/ 	.word	0x00000010
        /*0ba0*/ 	.word	0x00029870
        /*0ba4*/ 	.short	0x010a
        /*0ba6*/ 	.byte	0x3f
	.zero		1


	//   ....[79]....
        /*0ba8*/ 	.word	0x00011760
        /*0bac*/ 	.word	0x00000010
        /*0bb0*/ 	.word	0x00029860
        /*0bb4*/ 	.short	0x010a
        /*0bb6*/ 	.byte	0x3f
	.zero		1


	//   ....[80]....
        /*0bb8*/ 	.word	0x000117b0
        /*0bbc*/ 	.word	0x00000006
        /*0bc0*/ 	.word	0x00029820
        /*0bc4*/ 	.short	0x010a
        /*0bc6*/ 	.byte	0x3f
	.zero		1


	//   ....[81]....
        /*0bc8*/ 	.word	0x00011800
        /*0bcc*/ 	.word	0x00000005
        /*0bd0*/ 	.word	0x00029840
        /*0bd4*/ 	.short	0x010a
        /*0bd6*/ 	.byte	0x3f
	.zero		1


	//   ....[82]....
        /*0bd8*/ 	.word	0x00011850
        /*0bdc*/ 	.word	0x00000003
        /*0be0*/ 	.word	0x00029840
        /*0be4*/ 	.short	0x010a
        /*0be6*/ 	.byte	0x3f
	.zero		1


	//   ....[83]....
        /*0be8*/ 	.word	0x000118a0
        /*0bec*/ 	.word	0x00000005
        /*0bf0*/ 	.word	0x00029860
        /*0bf4*/ 	.short	0x010a
        /*0bf6*/ 	.byte	0x3f
	.zero		1


	//   ....[84]....
        /*0bf8*/ 	.word	0x000118f0
        /*0bfc*/ 	.word	0x00000003
        /*0c00*/ 	.word	0x00029860
        /*0c04*/ 	.short	0x010a
        /*0c06*/ 	.byte	0x3f
	.zero		1


	//   ....[85]....
        /*0c08*/ 	.word	0x00011940
        /*0c0c*/ 	.word	0x00000005
        /*0c10*/ 	.word	0x00029880
        /*0c14*/ 	.short	0x010a
        /*0c16*/ 	.byte	0x3f
	.zero		1


	//----- nvinfo : EIATTR_NUM_MBARRIERS
	.align		4
.L_97:
        /*0c18*/ 	.byte	0x03, 0x38
        /*0c1a*/ 	.short	0x0016


	//----- nvinfo : EIATTR_EXIT_INSTR_OFFSETS
	.align		4
        /*0c1c*/ 	.byte	0x04, 0x1c
        /*0c1e*/ 	.short	(.L_99 - .L_98)


	//   ....[0]....
.L_98:
        /*0c20*/ 	.word	0x0000f310


	//----- nvinfo : EIATTR_MAX_THREADS
	.align		4
.L_99:
        /*0c24*/ 	.byte	0x04, 0x05
        /*0c26*/ 	.short	(.L_101 - .L_100)
.L_100:
        /*0c28*/ 	.word	0x00000180
        /*0c2c*/ 	.word	0x00000001
        /*0c30*/ 	.word	0x00000001


	//----- nvinfo : EIATTR_CRS_STACK_SIZE
	.align		4
.L_101:
        /*0c34*/ 	.byte	0x04, 0x1e
        /*0c36*/ 	.short	(.L_103 - .L_102)
.L_102:
        /*0c38*/ 	.word	0x00000000


	//----- nvinfo : EIATTR_CBANK_PARAM_SIZE
	.align		4
.L_103:
        /*0c3c*/ 	.byte	0x03, 0x19
        /*0c3e*/ 	.short	0x0a70


	//----- nvinfo : EIATTR_PARAM_CBANK
	.align		4
        /*0c40*/ 	.byte	0x04, 0x0a
        /*0c42*/ 	.short	(.L_105 - .L_104)
	.align		4
.L_104:
        /*0c44*/ 	.word	index@(.nv.constant0._ZN7cutlass13device_kernelIN5flash11enable_sm90INS1_16FlashAttnFwdSm90INS1_25CollectiveMainloopFwdSm90ILi2EN4cute5tupleIJNS5_1CILi1EEES8_S8_EEENS6_IJNS7_ILi128EEENS7_ILi160EEENS7_ILi192EEEEEELi128ENS_12float_e4m3_tEfNS_4arch4Sm90ELb0ELb0ELb0ELb0ELb1ELb0ELb0ELb1ELb1ELb1ELb1ELb0EEENS1_21CollectiveEpilogueFwdINS6_IJSA_SA_SB_EEES9_NS_10bfloat16_tESG_Li256ELb0ELb1ELb1ELb1EEENS1_19SingleTileSchedulerILb0ELb1ELb1ELi128EEEEEEEEEvNT_6ParamsE)
        /*0c48*/ 	.short	0x0210
        /*0c4a*/ 	.short	0x0a70


	//----- nvinfo : EIATTR_SW_WAR
	.align		4
.L_105:
        /*0c4c*/ 	.byte	0x04, 0x36
        /*0c4e*/ 	.short	(.L_107 - .L_106)
.L_106:
        /*0c50*/ 	.word	0x00000008
.L_107:


//--------------------- .nv.info._ZN7cutlass13device_kernelIN5flash11enable_sm90INS1_16FlashAttnFwdSm90INS1_25CollectiveMainloopFwdSm90ILi2EN4cute5tupleIJNS5_1CILi1EEES8_S8_EEENS6_IJNS7_ILi128EEENS7_ILi160EEENS7_ILi192EEEEEELi128ENS_12float_e4m3_tEfNS_4arch4Sm90ELb0ELb0ELb0ELb1ELb1ELb0ELb0ELb1ELb1ELb1ELb1ELb0EEENS1_21CollectiveEpilogueFwdINS6_IJSA_SA_SB_EEES9_NS_10bfloat16_tESG_Li256ELb1ELb1ELb1ELb1EEENS1_36VarlenDynamicPersistentTileSchedulerILi128ELi160ELi256ELi128ELb1ELb1ELb1ELb0ELb1ELb1EEEEEEEEEvNT_6ParamsE --------------------------
	.section	.nv.info._ZN7cutlass13device_kernelIN5flash11enable_sm90INS1_16FlashAttnFwdSm90INS1_25CollectiveMainloopFwdSm90ILi2EN4cute5tupleIJNS5_1CILi1EEES8_S8_EEENS6_IJNS7_ILi128EEENS7_ILi160EEENS7_ILi192EEEEEELi128ENS_12float_e4m3_tEfNS_4arch4Sm90ELb0ELb0ELb0ELb1ELb1ELb0ELb0ELb1ELb1ELb1ELb1ELb0EEENS1_21CollectiveEpilogueFwdINS6_IJSA_SA_SB_EEES9_NS_10bfloat16_tESG_Li256ELb1ELb1ELb1ELb1EEENS1_36VarlenDynamicPersistentTileSchedulerILi128ELi160ELi256ELi128ELb1ELb1ELb1ELb0ELb1ELb1EEEEEEEEEvNT_6ParamsE,"",@"SHT_CUDA_INFO"
	.sectionflags	@""
	.align	4


	//----- nvinfo : EIATTR_CUDA_API_VERSION
	.align		4
        /*0000*/ 	.byte	0x04, 0x37
        /*0002*/ 	.short	(.L_109 - .L_108)
.L_108:
        /*0004*/ 	.word	0x00000082


	//----- nvinfo : EIATTR_KPARAM_INFO
	.align		4
.L_109:
        /*0008*/ 	.byte	0x04, 0x17
        /*000a*/ 	.short	(.L_111 - .L_110)
.L_110:
        /*000c*/ 	.word	0x00000000
        /*0010*/ 	.short	0x0000
        /*0012*/ 	.short	0x0070
        /*0014*/ 	.byte	0x00, 0xf0, 0x01, 0x2a


	//----- nvinfo : EIATTR_SPARSE_MMA_MASK
	.align		4
.L_111:
        /*0018*/ 	.byte	0x03, 0x50
        /*001a*/ 	.short	0x0000


	//----- nvinfo : EIATTR_MAXREG_COUNT
	.align		4
        /*001c*/ 	.byte	0x03, 0x1b
        /*001e*/ 	.short	0x00a8


	//----- nvinfo : EIATTR_NUM_BARRIERS
	.align		4
        /*0020*/ 	.byte	0x02, 0x4c
        /*0022*/ 	.byte	0x10
	.zero		1


	//----- nvinfo : EIATTR_EXTERNS
	.align		4
        /*0024*/ 	.byte	0x04, 0x0f
        /*0026*/ 	.short	(.L_113 - .L_112)


	//   ....[0]....
	.align		4
.L_112:
        /*0028*/ 	.word	index@(__assertfail)


	//----- nvinfo : EIATTR_ANNOTATIONS
	.align		4
.L_113:
        /*002c*/ 	.byte	0x04, 0x55
        /*002e*/ 	.short	(.L_115 - .L_114)


	//   ....[0]....
.L_114:
        /*0030*/ 	.word	0x00000001
        /*0034*/ 	.byte	0xf0, 0xc4, 0x00, 0x00, 0x01, 0x00, 0x00, 0x00, 0x10, 0xc5, 0x00, 0x00, 0x01, 0x00, 0x00, 0x00
        /* <DEDUP_REMOVED lines=26> */
        /*01e4*/ 	.byte	0xc0, 0x2d, 0x01, 0x00


	//----- nvinfo : EIATTR_MERCURY_ISA_VERSION
	.align		4
.L_115:
        /*01e8*/ 	.byte	0x03, 0x5f
        /*01ea*/ 	.short	0x0101


	//----- nvinfo : EIATTR_UNUSED_LOAD_BYTE_OFFSET
	.align		4
        /*01ec*/ 	.byte	0x04, 0x44
        /*01ee*/ 	.short	(.L_117 - .L_116)


	//   ....[0]....
.L_116:
        /*01f0*/ 	.word	0x00000980
        /*01f4*/ 	.word	0x0000fff0


	//   ....[1]....
        /*01f8*/ 	.word	0x00008910
        /*01fc*/ 	.word	0x0000fff0


	//----- nvinfo : EIATTR_INT_WARP_WIDE_INSTR_OFFSETS
	.align		4
.L_117:
        /*0200*/ 	.byte	0x04, 0x31
        /*0202*/ 	.short	(.L_119 - .L_118)


	//   ....[0]....
.L_118:
        /*0204*/ 	.word	0x000000c0


	//   ....[1]....
        /*0208*/ 	.word	0x000000d0


	//   ....[2]....
        /*020c*/ 	.word	0x00000170


	//   ....[3]....
        /*0210*/ 	.word	0x0000dcb0


	//   ....[4]....
        /*0214*/ 	.word	0x0000dd40


	//   ....[5]....
        /*0218*/ 	.word	0x00011960


	//   ....[6]....
        /*021c*/ 	.word	0x000119f0


	//----- nvinfo : EIATTR_COOP_GROUP_MASK_REGIDS
	.align		4
.L_119:
        /*0220*/ 	.byte	0x04, 0x29
        /*0222*/ 	.short	(.L_121 - .L_120)


	//   ....[0]....
.L_120:
        /*0224*/ 	.word	0xffffffff


	//   ....[1]....
        /*0228*/ 	.word	0xffffffff


	//   ....[2]....
        /*022c*/ 	.word	0xffffffff


	//   ....[3]....
        /*0230*/ 	.word	0xffffffff


	//   ....[4]....
        /*0234*/ 	.word	0xffffffff


	//   ....[5]....
        /*0238*/ 	.word	0xffffffff


	//   ....[6]....
        /*023c*/ 	.word	0xffffffff


	//   ....[7]....
        /*0240*/ 	.word	0xffffffff


	//   ....[8]....
        /*0244*/ 	.word	0xffffffff


	//   ....[9]....
        /*0248*/ 	.word	0xffffffff


	//   ....[10]....
        /*024c*/ 	.word	0xffffffff


	//   ....[11]....
        /*0250*/ 	.word	0xffffffff


	//   ....[12]....
        /*0254*/ 	.word	0xffffffff


	//   ....[13]....
        /*0258*/ 	.word	0xffffffff


	//   ....[14]....
        /*025c*/ 	.word	0xffffffff


	//   ....[15]....
        /*0260*/ 	.word	0xffffffff


	//   ....[16]....
        /*0264*/ 	.word	0xffffffff


	//   ....[17]....
        /*0268*/ 	.word	0xffffffff


	//   ....[18]....
        /*026c*/ 	.word	0xffffffff


	//   ....[19]....
        /*0270*/ 	.word	0xffffffff


	//   ....[20]....
        /*0274*/ 	.word	0xffffffff


	//   ....[21]....
        /*0278*/ 	.word	0xffffffff


	//   ....[22]....
        /*027c*/ 	.word	0xffffffff


	//   ....[23]....
        /*0280*/ 	.word	0xffffffff


	//   ....[24]....
        /*0284*/ 	.word	0xffffffff


	//   ....[25]....
        /*0288*/ 	.word	0xffffffff


	//   ....[26]....
        /*028c*/ 	.word	0xffffffff


	//   ....[27]....
        /*0290*/ 	.word	0xffffffff


	//   ....[28]....
        /*0294*/ 	.word	0xffffffff


	//   ....[29]....
        /*0298*/ 	.word	0xffffffff


	//   ....[30]....
        /*029c*/ 	.word	0xffffffff


	//   ....[31]....
        /*02a0*/ 	.word	0xffffffff


	//   ....[32]....
        /*02a4*/ 	.word	0xffffffff


	//   ....[33]....
        /*02a8*/ 	.word	0xffffffff


	//   ....[34]....
        /*02ac*/ 	.word	0xffffffff


	//   ....[35]....
        /*02b0*/ 	.word	0xffffffff


	//   ....[36]....
        /*02b4*/ 	.word	0xffffffff


	//   ....[37]....
        /*02b8*/ 	.word	0xffffffff


	//   ....[38]....
        /*02bc*/ 	.word	0xffffffff


	//   ....[39]....
        /*02c0*/ 	.word	0xffffffff


	//   ....[40]....
        /*02c4*/ 	.word	0xffffffff


	//   ....[41]....
        /*02c8*/ 	.word	0xffffffff


	//   ....[42]....
        /*02cc*/ 	.word	0xffffffff


	//   ....[43]....
        /*02d0*/ 	.word	0xffffffff


	//   ....[44]....
        /*02d4*/ 	.word	0xffffffff


	//   ....[45]....
        /*02d8*/ 	.word	0xffffffff


	//   ....[46]....
        /*02dc*/ 	.word	0xffffffff


	//   ....[47]....
        /*02e0*/ 	.word	0xffffffff


	//   ....[48]....
        /*02e4*/ 	.word	0xffffffff


	//   ....[49]....
        /*02e8*/ 	.word	0xffffffff


	//   ....[50]....
        /*02ec*/ 	.word	0xffffffff


	//   ....[51]....
        /*02f0*/ 	.word	0xffffffff


	//   ....[52]....
        /*02f4*/ 	.word	0xffffffff


	//   ....[53]....
        /*02f8*/ 	.word	0xffffffff


	//   ....[54]....
        /*02fc*/ 	.word	0xffffffff


	//   ....[55]....
        /*0300*/ 	.word	0xffffffff


	//   ....[56]....
        /*0304*/ 	.word	0xffffffff


	//   ....[57]....
        /*0308*/ 	.word	0xffffffff


	//   ....[58]....
        /*030c*/ 	.word	0xffffffff


	//   ....[59]....
        /*0310*/ 	.word	0xffffffff


	//   ....[60]....
        /*0314*/ 	.word	0xffffffff


	//   ....[61]....
        /*0318*/ 	.word	0xffffffff


	//   ....[62]....
        /*031c*/ 	.word	0xffffffff


	//   ....[63]....
        /*0320*/ 	.word	0xffffffff


	//   ....[64]....
        /*0324*/ 	.word	0xffffffff


	//   ....[65]....
        /*0328*/ 	.word	0xffffffff


	//   ....[66]....
        /*032c*/ 	.word	0xffffffff


	//   ....[67]....
        /*0330*/ 	.word	0xffffffff


	//   ....[68]....
        /*0334*/ 	.word	0xffffffff


	//   ....[69]....
        /*0338*/ 	.word	0xffffffff


	//   ....[70]....
        /*033c*/ 	.word	0xffffffff


	//   ....[71]....
        /*0340*/ 	.word	0xffffffff


	//   ....[72]....
        /*0344*/ 	.word	0xffffffff


	//   ....[73]....
        /*0348*/ 	.word	0xffffffff


	//   ....[74]....
        /*034c*/ 	.word	0xffffffff


	//   ....[75]....
        /*0350*/ 	.word	0xffffffff


	//   ....[76]....
        /*0354*/ 	.word	0xffffffff


	//   ....[77]....
        /*0358*/ 	.word	0xffffffff


	//   ....[78]....
        /*035c*/ 	.word	0xffffffff


	//   ....[79]....
        /*0360*/ 	.word	0xffffffff


	//   ....[80]....
        /*0364*/ 	.word	0xffffffff


	//   ....[81]....
        /*0368*/ 	.word	0xffffffff


	//   ....[82]....
        /*036c*/ 	.word	0xffffffff


	//   ....[83]....
        /*0370*/ 	.word	0xffffffff


	//   ....[84]....
        /*0374*/ 	.word	0xffffffff


	//   ....[85]....
        /*0378*/ 	.word	0xffffffff


	//   ....[86]....
        /*037c*/ 	.word	0xffffffff


	//   ....[87]....
        /*0380*/ 	.word	0xffffffff


	//   ....[88]....
        /*0384*/ 	.word	0xffffffff


	//   ....[89]....
        /*0388*/ 	.word	0xffffffff


	//   ....[90]....
        /*038c*/ 	.word	0xffffffff


	//   ....[91]....
        /*0390*/ 	.word	0xffffffff


	//   ....[92]....
        /*0394*/ 	.word	0xffffffff


	//   ....[93]....
        /*0398*/ 	.word	0xffffffff


	//   ....[94]....
        /*039c*/ 	.word	0xffffffff


	//   ....[95]....
        /*03a0*/ 	.word	0xffffffff


	//   ....[96]....
        /*03a4*/ 	.word	0xffffffff


	//   ....[97]....
        /*03a8*/ 	.word	0xffffffff


	//   ....[98]....
        /*03ac*/ 	.word	0xffffffff


	//   ....[99]....
        /*03b0*/ 	.word	0xffffffff


	//   ....[100]....
        /*03b4*/ 	.word	0xffffffff


	//   ....[101]....
        /*03b8*/ 	.word	0xffffffff


	//   ....[102]....
        /*03bc*/ 	.word	0xffffffff


	//   ....[103]....
        /*03c0*/ 	.word	0xffffffff


	//   ....[104]....
        /*03c4*/ 	.word	0xffffffff


	//   ....[105]....
        /*03c8*/ 	.word	0xffffffff


	//   ....[106]....
        /*03cc*/ 	.word	0xffffffff


	//   ....[107]....
        /*03d0*/ 	.word	0xffffffff


	//   ....[108]....
        /*03d4*/ 	.word	0xffffffff


	//   ....[109]....
        /*03d8*/ 	.word	0xffffffff


	//   ....[110]....
        /*03dc*/ 	.word	0xffffffff


	//   ....[111]....
        /*03e0*/ 	.word	0xffffffff


	//   ....[112]....
        /*03e4*/ 	.word	0xffffffff


	//   ....[113]....
        /*03e8*/ 	.word	0xffffffff


	//   ....[114]....
        /*03ec*/ 	.word	0xffffffff


	//   ....[115]....
        /*03f0*/ 	.word	0xffffffff


	//   ....[116]....
        /*03f4*/ 	.word	0xffffffff


	//   ....[117]....
        /*03f8*/ 	.word	0xffffffff


	//   ....[118]....
        /*03fc*/ 	.word	0xffffffff


	//   ....[119]....
        /*0400*/ 	.word	0xffffffff


	//   ....[120]....
        /*0404*/ 	.word	0xffffffff


	//   ....[121]....
        /*0408*/ 	.word	0xffffffff


	//   ....[122]....
        /*040c*/ 	.word	0xffffffff


	//   ....[123]....
        /*0410*/ 	.word	0xffffffff


	//   ....[124]....
        /*0414*/ 	.word	0xffffffff


	//   ....[125]....
        /*0418*/ 	.word	0xffffffff


	//   ....[126]....
        /*041c*/ 	.word	0xffffffff


	//   ....[127]....
        /*0420*/ 	.word	0xffffffff


	//   ....[128]....
        /*0424*/ 	.word	0xffffffff


	//   ....[129]....
        /*0428*/ 	.word	0xffffffff


	//   ....[130]....
        /*042c*/ 	.word	0xffffffff


	//   ....[131]....
        /*0430*/ 	.word	0xffffffff


	//   ....[132]....
        /*0434*/ 	.word	0xffffffff


	//   ....[133]....
        /*0438*/ 	.word	0xffffffff


	//   ....[134]....
        /*043c*/ 	.word	0xffffffff


	//   ....[135]....
        /*0440*/ 	.word	0xffffffff


	//   ....[136]....
        /*0444*/ 	.word	0xffffffff


	//   ....[137]....
        /*0448*/ 	.word	0xffffffff


	//   ....[138]....
        /*044c*/ 	.word	0xffffffff


	//   ....[139]....
        /*0450*/ 	.word	0xffffffff


	//   ....[140]....
        /*0454*/ 	.word	0xffffffff


	//   ....[141]....
        /*0458*/ 	.word	0xffffffff


	//   ....[142]....
        /*045c*/ 	.word	0xffffffff


	//   ....[143]....
        /*0460*/ 	.word	0xffffffff


	//   ....[144]....
        /*0464*/ 	.word	0xffffffff


	//   ....[145]....
        /*0468*/ 	.word	0xffffffff


	//   ....[146]....
        /*046c*/ 	.word	0xffffffff


	//   ....[147]....
        /*0470*/ 	.word	0xffffffff


	//   ....[148]....
        /*0474*/ 	.word	0xffffffff


	//   ....[149]....
        /*0478*/ 	.word	0xffffffff


	//   ....[150]....
        /*047c*/ 	.word	0xffffffff


	//   ....[151]....
        /*0480*/ 	.word	0xffffffff


	//   ....[152]....
        /*0484*/ 	.word	0xffffffff


	//   ....[153]....
        /*0488*/ 	.word	0xffffffff


	//   ....[154]....
        /*048c*/ 	.word	0xffffffff


	//   ....[155]....
        /*0490*/ 	.word	0xffffffff


	//   ....[156]....
        /*0494*/ 	.word	0xffffffff


	//   ....[157]....
        /*0498*/ 	.word	0xffffffff


	//   ....[158]....
        /*049c*/ 	.word	0xffffffff


	//   ....[159]....
        /*04a0*/ 	.word	0xffffffff


	//   ....[160]....
        /*04a4*/ 	.word	0xffffffff


	//   ....[161]....
        /*04a8*/ 	.word	0xffffffff


	//   ....[162]....
        /*04ac*/ 	.word	0xffffffff


	//   ....[163]....
        /*04b0*/ 	.word	0xffffffff


	//   ....[164]....
        /*04b4*/ 	.word	0xffffffff


	//   ....[165]....
        /*04b8*/ 	.word	0xffffffff


	//   ....[166]....
        /*04bc*/ 	.word	0xffffffff


	//   ....[167]....
        /*04c0*/ 	.word	0xffffffff


	//   ....[168]....
        /*04c4*/ 	.word	0xffffffff


	//   ....[169]....
        /*04c8*/ 	.word	0xffffffff


	//   ....[170]....
        /*04cc*/ 	.word	0xffffffff


	//   ....[171]....
        /*04d0*/ 	.word	0xffffffff


	//   ....[172]....
        /*04d4*/ 	.word	0xffffffff


	//   ....[173]....
        /*04d8*/ 	.word	0xffffffff


	//   ....[174]....
        /*04dc*/ 	.word	0xffffffff


	//   ....[175]....
        /*04e0*/ 	.word	0xffffffff


	//   ....[176]....
        /*04e4*/ 	.word	0xffffffff


	//   ....[177]....
        /*04e8*/ 	.word	0xffffffff


	//   ....[178]....
        /*04ec*/ 	.word	0xffffffff


	//   ....[179]....
        /*04f0*/ 	.word	0xffffffff


	//   ....[180]....
        /*04f4*/ 	.word	0xffffffff


	//   ....[181]....
        /*04f8*/ 	.word	0xffffffff


	//   ....[182]....
        /*04fc*/ 	.word	0xffffffff


	//   ....[183]....
        /*0500*/ 	.word	0xffffffff


	//   ....[184]....
        /*0504*/ 	.word	0xffffffff


	//   ....[185]....
        /*0508*/ 	.word	0xffffffff


	//   ....[186]....
        /*050c*/ 	.word	0xffffffff


	//   ....[187]....
        /*0510*/ 	.word	0xffffffff


	//   ....[188]....
        /*0514*/ 	.word	0xffffffff


	//   ....[189]....
        /*0518*/ 	.word	0xffffffff


	//   ....[190]....
        /*051c*/ 	.word	0xffffffff


	//   ....[191]....
        /*0520*/ 	.word	0x0500000f


	//   ....[192]....
        /*0524*/ 	.word	0x0500000f


	//   ....[193]....
        /*0528*/ 	.word	0x0500000f


	//   ....[194]....
        /*052c*/ 	.word	0x0500000f


	//   ....[195]....
        /*0530*/ 	.word	0x0500000f


	//   ....[196]....
        /*0534*/ 	.word	0x0500000f


	//   ....[197]....
        /*0538*/ 	.word	0x0500000f


	//   ....[198]....
        /*053c*/ 	.word	0x0500000f


	//   ....[199]....
        /*0540*/ 	.word	0x0500000f


	//   ....[200]....
        /*0544*/ 	.word	0x0500000f


	//   ....[201]....
        /*0548*/ 	.word	0x0500000f


	//   ....[202]....
        /*054c*/ 	.word	0x0500000f


	//   ....[203]....
        /*0550*/ 	.word	0x0500000f


	//   ....[204]....
        /*0554*/ 	.word	0x0500000f


	//   ....[205]....
        /*0558*/ 	.word	0x0500000f


	//   ....[206]....
        /*055c*/ 	.word	0x0500000f


	//   ....[207]....
        /*0560*/ 	.word	0x0500000f


	//   ....[208]....
        /*0564*/ 	.word	0x0500000f


	//   ....[209]....
        /*0568*/ 	.word	0x0500000f


	//   ....[210]....
        /*056c*/ 	.word	0x0500000f


	//   ....[211]....
        /*0570*/ 	.word	0x0500000f


	//   ....[212]....
        /*0574*/ 	.word	0x0500000f


	//   ....[213]....
        /*0578*/ 	.word	0x0500000f


	//   ....[214]....
        /*057c*/ 	.word	0x0500000f


	//   ....[215]....
        /*0580*/ 	.word	0x0500000f


	//   ....[216]....
        /*0584*/ 	.word	0x0500000f


	//   ....[217]....
        /*0588*/ 	.word	0x0500000f


	//   ....[218]....
        /*058c*/ 	.word	0x0500000f


	//   ....[219]....
        /*0590*/ 	.word	0x0500000f


	//   ....[220]....
        /*0594*/ 	.word	0x0500000f


	//   ....[221]....
        /*0598*/ 	.word	0x0500000f


	//   ....[222]....
        /*059c*/ 	.word	0x0500000f


	//   ....[223]....
        /*05a0*/ 	.word	0x0500000f


	//   ....[224]....
        /*05a4*/ 	.word	0x0500000f


	//   ....[225]....
        /*05a8*/ 	.word	0x0500000f


	//   ....[226]....
        /*05ac*/ 	.word	0x0500000f


	//   ....[227]....
        /*05b0*/ 	.word	0x0500000f


	//   ....[228]....
        /*05b4*/ 	.word	0x0500000f


	//   ....[229]....
        /*05b8*/ 	.word	0x0500000f


	//   ....[230]....
        /*05bc*/ 	.word	0x0500000f


	//   ....[231]....
        /*05c0*/ 	.word	0x0500000f


	//   ....[232]....
        /*05c4*/ 	.word	0x0500000f


	//   ....[233]....
        /*05c8*/ 	.word	0x0500000f


	//   ....[234]....
        /*05cc*/ 	.word	0x0500000f


	//   ....[235]....
        /*05d0*/ 	.word	0x0500000f


	//   ....[236]....
        /*05d4*/ 	.word	0x0500000f


	//   ....[237]....
        /*05d8*/ 	.word	0x0500000f


	//   ....[238]....
        /*05dc*/ 	.word	0x0500000f


	//   ....[239]....
        /*05e0*/ 	.word	0x0500000f


	//   ....[240]....
        /*05e4*/ 	.word	0x0500000f


	//----- nvinfo : EIATTR_COOP_GROUP_INSTR_OFFSETS
	.align		4
.L_121:
        /*05e8*/ 	.byte	0x04, 0x28
        /*05ea*/ 	.short	(.L_123 - .L_122)


	//   ....[0]....
.L_122:
        /*05ec*/ 	.word	0x00000080


	//   ....[1]....
        /*05f0*/ 	.word	0x00000090


	//   ....[2]....
        /*05f4*/ 	.word	0x000002d0


	//   ....[3]....
        /*05f8*/ 	.word	0x00000430


	//   ....[4]....
        /*05fc*/ 	.word	0x00000550


	//   ....[5]....
        /*0600*/ 	.word	0x000006b0


	//   ....[6]....
        /*0604*/ 	.word	0x00001a40


	//   ....[7]....
        /*0608*/ 	.word	0x00003490


	//   ....[8]....
        /*060c*/ 	.word	0x00003590


	//   ....[9]....
        /*0610*/ 	.word	0x00003c50


	//   ....[10]....
        /*0614*/ 	.word	0x00003d10


	//   ....[11]....
        /*0618*/ 	.word	0x000066a0


	//   ....[12]....
        /*061c*/ 	.word	0x000066b0


	//   ....[13]....
        /*0620*/ 	.word	0x000066e0


	//   ....[14]....
        /*0624*/ 	.word	0x000066f0


	//   ....[15]....
        /*0628*/ 	.word	0x00008150


	//   ....[16]....
        /*062c*/ 	.word	0x00008160


	//   ....[17]....
        /*0630*/ 	.word	0x000081e0


	//   ....[18]....
        /*0634*/ 	.word	0x000081f0


	//   ....[19]....
        /*0638*/ 	.word	0x00009180


	//   ....[20]....
        /*063c*/ 	.word	0x00009190


	//   ....[21]....
        /*0640*/ 	.word	0x000091a0


	//   ....[22]....
        /*0644*/ 	.word	0x000091b0


	//   ....[23]....
        /*0648*/ 	.word	0x000091c0


	//   ....[24]....
        /*064c*/ 	.word	0x000091d0


	//   ....[25]....
        /*0650*/ 	.word	0x000091e0


	//   ....[26]....
        /*0654*/ 	.word	0x000091f0


	//   ....[27]....
        /*0658*/ 	.word	0x00009200


	//   ....[28]....
        /*065c*/ 	.word	0x00009210


	//   ....[29]....
        /*0660*/ 	.word	0x00009220


	//   ....[30]....
        /*0664*/ 	.word	0x00009230


	//   ....[31]....
        /*0668*/ 	.word	0x00009240


	//   ....[32]....
        /*066c*/ 	.word	0x00009250


	//   ....[33]....
        /*0670*/ 	.word	0x00009260


	//   ....[34]....
        /*0674*/ 	.word	0x00009270


	//   ....[35]....
        /*0678*/ 	.word	0x00009280


	//   ....[36]....
        /*067c*/ 	.word	0x00009290


	//   ....[37]....
        /*0680*/ 	.word	0x000092a0


	//   ....[38]....
        /*0684*/ 	.word	0x000092b0


	//   ....[39]....
        /*0688*/ 	.word	0x000092c0


	//   ....[40]....
        /*068c*/ 	.word	0x000092d0


	//   ....[41]....
        /*0690*/ 	.word	0x000092e0


	//   ....[42]....
        /*0694*/ 	.word	0x000092f0


	//   ....[43]....
        /*0698*/ 	.word	0x00009300


	//   ....[44]....
        /*069c*/ 	.word	0x00009310


	//   ....[45]....
        /*06a0*/ 	.word	0x00009320


	//   ....[46]....
        /*06a4*/ 	.word	0x00009330


	//   ....[47]....
        /*06a8*/ 	.word	0x00009340


	//   ....[48]....
        /*06ac*/ 	.word	0x00009350


	//   ....[49]....
        /*06b0*/ 	.word	0x00009360


	//   ....[50]....
        /*06b4*/ 	.word	0x00009370


	//   ....[51]....
        /*06b8*/ 	.word	0x00009380


	//   ....[52]....
        /*06bc*/ 	.word	0x00009390


	//   ....[53]....
        /*06c0*/ 	.word	0x000093a0


	//   ....[54]....
        /*06c4*/ 	.word	0x000093b0


	//   ....[55]....
        /*06c8*/ 	.word	0x000093c0


	//   ....[56]....
        /*06cc*/ 	.word	0x000093d0


	//   ....[57]....
        /*06d0*/ 	.word	0x000093e0


	//   ....[58]....
        /*06d4*/ 	.word	0x00009410


	//   ....[59]....
        /*06d8*/ 	.word	0x00009420


	//   ....[60]....
        /*06dc*/ 	.word	0x00009430


	//   ....[61]....
        /*06e0*/ 	.word	0x00009440


	//   ....[62]....
        /*06e4*/ 	.word	0x00009450


	//   ....[63]....
        /*06e8*/ 	.word	0x00009470


	//   ....[64]....
        /*06ec*/ 	.word	0x00009480


	//   ....[65]....
        /*06f0*/ 	.word	0x00009490


	//   ....[66]....
        /*06f4*/ 	.word	0x000094a0


	//   ....[67]....
        /*06f8*/ 	.word	0x000094b0


	//   ....[68]....
        /*06fc*/ 	.word	0x000094c0


	//   ....[69]....
        /*0700*/ 	.word	0x000094d0


	//   ....[70]....
        /*0704*/ 	.word	0x00009500


	//   ....[71]....
        /*0708*/ 	.word	0x00009520


	//   ....[72]....
        /*070c*/ 	.word	0x00009550


	//   ....[73]....
        /*0710*/ 	.word	0x00009580


	//   ....[74]....
        /*0714*/ 	.word	0x000095b0


	//   ....[75]....
        /*0718*/ 	.word	0x000095e0


	//   ....[76]....
        /*071c*/ 	.word	0x00009610


	//   ....[77]....
        /*0720*/ 	.word	0x00009640


	//   ....[78]....
        /*0724*/ 	.word	0x00009660


	//   ....[79]....
        /*0728*/ 	.word	0x00009690


	//   ....[80]....
        /*072c*/ 	.word	0x000096c0


	//   ....[81]....
        /*0730*/ 	.word	0x000096f0


	//   ....[82]....
        /*0734*/ 	.word	0x00009720


	//   ....[83]....
        /*0738*/ 	.word	0x0000a0d0


	//   ....[84]....
        /*073c*/ 	.word	0x0000a110


	//   ....[85]....
        /*0740*/ 	.word	0x0000a140


	//   ....[86]....
        /*0744*/ 	.word	0x0000a160


	//   ....[87]....
        /*0748*/ 	.word	0x0000a860


	//   ....[88]....
        /*074c*/ 	.word	0x0000a880


	//   ....[89]....
        /*0750*/ 	.word	0x0000a950


	//   ....[90]....
        /*0754*/ 	.word	0x0000a970


	//   ....[91]....
        /*0758*/ 	.word	0x0000aa30


	//   ....[92]....
        /*075c*/ 	.word	0x0000aa50


	//   ....[93]....
        /*0760*/ 	.word	0x0000ab20


	//   ....[94]....
        /*0764*/ 	.word	0x0000ab40


	//   ....[95]....
        /*0768*/ 	.word	0x0000af00


	//   ....[96]....
        /*076c*/ 	.word	0x0000af10


	//   ....[97]....
        /*0770*/ 	.word	0x0000b340


	//   ....[98]....
        /*0774*/ 	.word	0x0000b350


	//   ....[99]....
        /*0778*/ 	.word	0x0000c050


	//   ....[100]....
        /*077c*/ 	.word	0x0000c080


	//   ....[101]....
        /*0780*/ 	.word	0x0000c150


	//   ....[102]....
        /*0784*/ 	.word	0x0000c170


	//   ....[103]....
        /*0788*/ 	.word	0x0000c230


	//   ....[104]....
        /*078c*/ 	.word	0x0000c250


	//   ....[105]....
        /*0790*/ 	.word	0x0000c320


	//   ....[106]....
        /*0794*/ 	.word	0x0000c340


	//   ....[107]....
        /*0798*/ 	.word	0x0000c480


	//   ....[108]....
        /*079c*/ 	.word	0x0000c6a0


	//   ....[109]....
        /*07a0*/ 	.word	0x0000c6d0


	//   ....[110]....
        /*07a4*/ 	.word	0x0000c700


	//   ....[111]....
        /*07a8*/ 	.word	0x0000c730


	//   ....[112]....
        /*07ac*/ 	.word	0x0000c760


	//   ....[113]....
        /*07b0*/ 	.word	0x0000c7a0


	//   ....[114]....
        /*07b4*/ 	.word	0x0000c920


	//   ....[115]....
        /*07b8*/ 	.word	0x0000c950


	//   ....[116]....
        /*07bc*/ 	.word	0x0000c980


	//   ....[117]....
        /*07c0*/ 	.word	0x0000c9b0


	//   ....[118]....
        /*07c4*/ 	.word	0x0000c9e0


	//   ....[119]....
        /*07c8*/ 	.word	0x0000ca10


	//   ....[120]....
        /*07cc*/ 	.word	0x0000caa0


	//   ....[121]....
        /*07d0*/ 	.word	0x0000caf0


	//   ....[122]....
        /*07d4*/ 	.word	0x0000cb00


	//   ....[123]....
        /*07d8*/ 	.word	0x0000cba0


	//   ....[124]....
        /*07dc*/ 	.word	0x0000ec60


	//   ....[125]....
        /*07e0*/ 	.word	0x0000ec90


	//   ....[126]....
        /*07e4*/ 	.word	0x0000ecc0


	//   ....[127]....
        /*07e8*/ 	.word	0x0000ece0


	//   ....[128]....
        /*07ec*/ 	.word	0x0000ed70


	//   ....[129]....
        /*07f0*/ 	.word	0x0000edb0


	//   ....[130]....
        /*07f4*/ 	.word	0x0000edf0


	//   ....[131]....
        /*07f8*/ 	.word	0x0000ee00


	//   ....[132]....
        /*07fc*/ 	.word	0x0000eee0


	//   ....[133]....
        /*0800*/ 	.word	0x0000ef00


	//   ....[134]....
        /*0804*/ 	.word	0x0000f2f0


	//   ....[135]....
        /*0808*/ 	.word	0x0000f330


	//   ....[136]....
        /*080c*/ 	.word	0x0000f350


	//   ....[137]....
        /*0810*/ 	.word	0x0000f360


	//   ....[138]....
        /*0814*/ 	.word	0x0000f410


	//   ....[139]....
        /*0818*/ 	.word	0x0000f430


	//   ....[140]....
        /*081c*/ 	.word	0x0000f4c0


	//   ....[141]....
        /*0820*/ 	.word	0x0000f4e0


	//   ....[142]....
        /*0824*/ 	.word	0x0000f4f0


	//   ....[143]....
        /*0828*/ 	.word	0x0000f580


	//   ....[144]....
        /*082c*/ 	.word	0x0000fd40


	//   ....[145]....
        /*0830*/ 	.word	0x0000fd70


	//   ....[146]....
        /*0834*/ 	.word	0x0000fda0


	//   ....[147]....
        /*0838*/ 	.word	0x0000fe20


	//   ....[148]....
        /*083c*/ 	.word	0x0000fe40


	//   ....[149]....
        /*0840*/ 	.word	0x0000fed0


	//   ....[150]....
        /*0844*/ 	.word	0x0000fef0


	//   ....[151]....
        /*0848*/ 	.word	0x0000ff00


	//   ....[152]....
        /*084c*/ 	.word	0x00010910


	//   ....[153]....
        /*0850*/ 	.word	0x00010930


	//   ....[154]....
        /*0854*/ 	.word	0x00010950


	//   ....[155]....
        /*0858*/ 	.word	0x000109a0


	//   ....[156]....
        /*085c*/ 	.word	0x000109b0


	//   ....[157]....
        /*0860*/ 	.word	0x00010a00


	//   ....[158]....
        /*0864*/ 	.word	0x00010a10


	//   ....[159]....
        /*0868*/ 	.word	0x00010a20


	//   ....[160]....
        /*086c*/ 	.word	0x00010a70


	//   ....[161]....
        /*0870*/ 	.word	0x00010ac0


	//   ....[162]....
        /*0874*/ 	.word	0x00010ec0


	//   ....[163]....
        /*0878*/ 	.word	0x00010ee0


	//   ....[164]....
        /*087c*/ 	.word	0x00010ef0


	//   ....[165]....
        /*0880*/ 	.word	0x00010f00


	//   ....[166]....
        /*0884*/ 	.word	0x00010f60


	//   ....[167]....
        /*0888*/ 	.word	0x00010f70


	//   ....[168]....
        /*088c*/ 	.word	0x00010fd0


	//   ....[169]....
        /*0890*/ 	.word	0x00011000


	//   ....[170]....
        /*0894*/ 	.word	0x00011040


	//   ....[171]....
        /*0898*/ 	.word	0x000110a0


	//   ....[172]....
        /*089c*/ 	.word	0x00012330


	//   ....[173]....
        /*08a0*/ 	.word	0x00012380


	//   ....[174]....
        /*08a4*/ 	.word	0x000123b0


	//   ....[175]....
        /*08a8*/ 	.word	0x000123e0


	//   ....[176]....
        /*08ac*/ 	.word	0x00012410


	//   ....[177]....
        /*08b0*/ 	.word	0x00012420


	//   ....[178]....
        /*08b4*/ 	.word	0x00012450


	//   ....[179]....
        /*08b8*/ 	.word	0x000124a0


	//   ....[180]....
        /*08bc*/ 	.word	0x00012600


	//   ....[181]....
        /*08c0*/ 	.word	0x00012630


	//   ....[182]....
        /*08c4*/ 	.word	0x00012660


	//   ....[183]....
        /*08c8*/ 	.word	0x00012690


	//   ....[184]....
        /*08cc*/ 	.word	0x000126c0


	//   ....[185]....
        /*08d0*/ 	.word	0x00012700


	//   ....[186]....
        /*08d4*/ 	.word	0x00012780


	//   ....[187]....
        /*08d8*/ 	.word	0x000127d0


	//   ....[188]....
        /*08dc*/ 	.word	0x000127e0


	//   ....[189]....
        /*08e0*/ 	.word	0x00012870


	//   ....[190]....
        /*08e4*/ 	.word	0x00012ee0


	//   ....[191]....
        /*08e8*/ 	.word	0x00013430


	//   ....[192]....
        /*08ec*/ 	.word	0x00013510


	//   ....[193]....
        /*08f0*/ 	.word	0x000135e0


	//   ....[194]....
        /*08f4*/ 	.word	0x00013670


	//   ....[195]....
        /*08f8*/ 	.word	0x00013740


	//   ....[196]....
        /*08fc*/ 	.word	0x000137d0


	//   ....[197]....
        /*0900*/ 	.word	0x00013880


	//   ....[198]....
        /*0904*/ 	.word	0x00013910


	//   ....[199]....
        /*0908*/ 	.word	0x000139c0


	//   ....[200]....
        /*090c*/ 	.word	0x00013a20


	//   ....[201]....
        /*0910*/ 	.word	0x00013b20


	//   ....[202]....
        /*0914*/ 	.word	0x00013c20


	//   ....[203]....
        /*0918*/ 	.word	0x00013cd0


	//   ....[204]....
        /*091c*/ 	.word	0x00013e00


	//   ....[205]....
        /*0920*/ 	.word	0x00013eb0


	//   ....[206]....
        /*0924*/ 	.word	0x00013fb0


	//   ....[207]....
        /*0928*/ 	.word	0x00014070


	//   ....[208]....
        /*092c*/ 	.word	0x000140d0


	//   ....[209]....
        /*0930*/ 	.word	0x00014170


	//   ....[210]....
        /*0934*/ 	.word	0x00014230


	//   ....[211]....
        /*0938*/ 	.word	0x00014300


	//   ....[212]....
        /*093c*/ 	.word	0x000143a0


	//   ....[213]....
        /*0940*/ 	.word	0x00014410


	//   ....[214]....
        /*0944*/ 	.word	0x00014470


	//   ....[215]....
        /*0948*/ 	.word	0x00014560


	//   ....[216]....
        /*094c*/ 	.word	0x000145c0


	//   ....[217]....
        /*0950*/ 	.word	0x000146c0


	//   ....[218]....
        /*0954*/ 	.word	0x00014720


	//   ....[219]....
        /*0958*/ 	.word	0x00014800


	//   ....[220]....
        /*095c*/ 	.word	0x00014930


	//   ....[221]....
        /*0960*/ 	.word	0x000149e0


	//   ....[222]....
        /*0964*/ 	.word	0x00014a40


	//   ....[223]....
        /*0968*/ 	.word	0x00014b00


	//   ....[224]....
        /*096c*/ 	.word	0x00014b60


	//   ....[225]....
        /*0970*/ 	.word	0x00014c20


	//   ....[226]....
        /*0974*/ 	.word	0x00014c80


	//   ....[227]....
        /*0978*/ 	.word	0x00014d40


	//   ....[228]....
        /*097c*/ 	.word	0x00014da0


	//   ....[229]....
        /*0980*/ 	.word	0x00014e60


	//   ....[230]....
        /*0984*/ 	.word	0x00014f50


	//   ....[231]....
        /*0988*/ 	.word	0x00014ff0


	//   ....[232]....
        /*098c*/ 	.word	0x00015050


	//   ....[233]....
        /*0990*/ 	.word	0x00015120


	//   ....[234]....
        /*0994*/ 	.word	0x00015180


	//   ....[235]....
        /*0998*/ 	.word	0x00015250


	//   ....[236]....
        /*099c*/ 	.word	0x000152b0


	//   ....[237]....
        /*09a0*/ 	.word	0x00015380


	//   ....[238]....
        /*09a4*/ 	.word	0x000153e0


	//   ....[239]....
        /*09a8*/ 	.word	0x000154b0


	//   ....[240]....
        /*09ac*/ 	.word	0x00015710


	//----- nvinfo : EIATTR_REG_RECONFIG
	.align		4
.L_123:
        /*09b0*/ 	.byte	0x01, 0x54
	.zero		2


	//----- nvinfo : EIATTR_SYSCALL_OFFSETS
	.align		4
        /*09b4*/ 	.byte	0x04, 0x46
        /*09b6*/ 	.short	(.L_125 - .L_124)


	//   ....[0]....
.L_124:
        /*09b8*/ 	.word	0x00001c20


	//   ....[1]....
        /*09bc*/ 	.word	0x0000deb0


	//   ....[2]....
        /*09c0*/ 	.word	0x0000e020


	//   ....[3]....
        /*09c4*/ 	.word	0x0000e170


	//   ....[4]....
        /*09c8*/ 	.word	0x0000e2b0


	//   ....[5]....
        /*09cc*/ 	.word	0x0000f9a0


	//----- nvinfo : EIATTR_MBARRIER_INSTR_OFFSETS
	.align		4
.L_125:
        /*09d0*/ 	.byte	0x04, 0x39
        /*09d2*/ 	.short	(.L_127 - .L_126)


	//   ....[0]....
.L_126:
        /*09d4*/ 	.word	0x00000180
        /*09d8*/ 	.word	0x000000ff
        /*09dc*/ 	.word	0x00029800
        /*09e0*/ 	.short	0x0100
        /*09e2*/ 	.byte	0x08
	.zero		1


	//   ....[1]....
        /*09e4*/ 	.word	0x00000190
        /*09e8*/ 	.word	0x000000ff
        /*09ec*/ 	.word	0x00029820
        /*09f0*/ 	.short	0x0100
        /*09f2*/ 	.byte	0x08
	.zero		1


	//   ....[2]....
        /*09f4*/ 	.word	0x00000280
        /*09f8*/ 	.word	0x000000ff
        /*09fc*/ 	.word	0x00029830
        /*0a00*/ 	.short	0x0100
        /*0a02*/ 	.byte	0x08
	.zero		1


	//   ....[3]....
        /*0a04*/ 	.word	0x00000290
        /*0a08*/ 	.word	0x000000ff
        /*0a0c*/ 	.word	0x00029840
        /*0a10*/ 	.short	0x0100
        /*0a12*/ 	.byte	0x08
	.zero		1


	//   ....[4]....
        /*0a14*/ 	.word	0x000002a0
        /*0a18*/ 	.word	0x000000ff
        /*0a1c*/ 	.word	0x00029838
        /*0a20*/ 	.short	0x0100
        /*0a22*/ 	.byte	0x08
	.zero		1


	//   ....[5]....
        /*0a24*/ 	.word	0x000002b0
        /*0a28*/ 	.word	0x000000ff
        /*0a2c*/ 	.word	0x00029848
        /*0a30*/ 	.short	0x0100
        /*0a32*/ 	.byte	0x08
	.zero		1


	//   ....[6]....
        /*0a34*/ 	.word	0x000003e0
        /*0a38*/ 	.word	0x000000ff
        /*0a3c*/ 	.word	0x00029850
        /*0a40*/ 	.short	0x0100
        /*0a42*/ 	.byte	0x08
	.zero		1


	//   ....[7]....
        /*0a44*/ 	.word	0x000003f0
        /*0a48*/ 	.word	0x000000ff
        /*0a4c*/ 	.word	0x00029860
        /*0a50*/ 	.short	0x0100
        /*0a52*/ 	.byte	0x08
	.zero		1


	//   ....[8]....
        /*0a54*/ 	.word	0x00000400
        /*0a58*/ 	.word	0x000000ff
        /*0a5c*/ 	.word	0x00029858
        /*0a60*/ 	.short	0x0100
        /*0a62*/ 	.byte	0x08
	.zero		1


	//   ....[9]....
        /*0a64*/ 	.word	0x00000410
        /*0a68*/ 	.word	0x000000ff
        /*0a6c*/ 	.word	0x00029868
        /*0a70*/ 	.short	0x0100
        /*0a72*/ 	.byte	0x08
	.zero		1


	//   ....[10]....
        /*0a74*/ 	.word	0x00000500
        /*0a78*/ 	.word	0x000000ff
        /*0a7c*/ 	.word	0x00029870
        /*0a80*/ 	.short	0x0100
        /*0a82*/ 	.byte	0x06
	.zero		1


	//   ....[11]....
        /*0a84*/ 	.word	0x00000510
        /*0a88*/ 	.word	0x000000ff
        /*0a8c*/ 	.word	0x00029880
        /*0a90*/ 	.short	0x0100
        /*0a92*/ 	.byte	0x06
	.zero		1


	//   ....[12]....
        /*0a94*/ 	.word	0x00000520
        /*0a98*/ 	.word	0x000000ff
        /*0a9c*/ 	.word	0x00029878
        /*0aa0*/ 	.short	0x0100
        /*0aa2*/ 	.byte	0x06
	.zero		1


	//   ....[13]....
        /*0aa4*/ 	.word	0x00000530
        /*0aa8*/ 	.word	0x000000ff
        /*0aac*/ 	.word	0x00029888
        /*0ab0*/ 	.short	0x0100
        /*0ab2*/ 	.byte	0x06
	.zero		1


	//   ....[14]....
        /*0ab4*/ 	.word	0x00000660
        /*0ab8*/ 	.word	0x000000ff
        /*0abc*/ 	.word	0x00029890
        /*0ac0*/ 	.short	0x0100
        /*0ac2*/ 	.byte	0x08
	.zero		1


	//   ....[15]....
        /*0ac4*/ 	.word	0x00000670
        /*0ac8*/ 	.word	0x000000ff
        /*0acc*/ 	.word	0x000298a0
        /*0ad0*/ 	.short	0x0100
        /*0ad2*/ 	.byte	0x08
	.zero		1


	//   ....[16]....
        /*0ad4*/ 	.word	0x00000680
        /*0ad8*/ 	.word	0x000000ff
        /*0adc*/ 	.word	0x00029898
        /*0ae0*/ 	.short	0x0100
        /*0ae2*/ 	.byte	0x08
	.zero		1


	//   ....[17]....
        /*0ae4*/ 	.word	0x00000690
        /*0ae8*/ 	.word	0x000000ff
        /*0aec*/ 	.word	0x000298a8
        /*0af0*/ 	.short	0x0100
        /*0af2*/ 	.byte	0x08
	.zero		1


	//   ....[18]....
        /*0af4*/ 	.word	0x000007e0
        /*0af8*/ 	.word	0x000000ff
        /*0afc*/ 	.word	0x000298b0
        /*0b00*/ 	.short	0x0100
        /*0b02*/ 	.byte	0x08
	.zero		1


	//   ....[19]....
        /*0b04*/ 	.word	0x000007f0
        /*0b08*/ 	.word	0x000000ff
        /*0b0c*/ 	.word	0x000298c0
        /*0b10*/ 	.short	0x0100
        /*0b12*/ 	.byte	0x08
	.zero		1


	//   ....[20]....
        /*0b14*/ 	.word	0x00000800
        /*0b18*/ 	.word	0x000000ff
        /*0b1c*/ 	.word	0x000298b8
        /*0b20*/ 	.short	0x0100
        /*0b22*/ 	.byte	0x08
	.zero		1


	//   ....[21]....
        /*0b24*/ 	.word	0x00000810
        /*0b28*/ 	.word	0x000000ff
        /*0b2c*/ 	.word	0x000298c8
        /*0b30*/ 	.short	0x0100
        /*0b32*/ 	.byte	0x08
	.zero		1


	//   ....[22]....
        /*0b34*/ 	.word	0x00001ca0
        /*0b38*/ 	.word	0x000000ff
        /*0b3c*/ 	.word	0x00029800
        /*0b40*/ 	.short	0x010a
        /*0b42*/ 	.byte	0x32
	.zero		1


	//   ....[23]....
        /*0b44*/ 	.word	0x00001d20
        /*0b48*/ 	.word	0x00000004
        /*0b4c*/ 	.word	0x00029830
        /*0b50*/ 	.short	0x010a
        /*0b52*/ 	.byte	0x3f
	.zero		1


	//   ....[24]....
        /*0b54*/ 	.word	0x00001d70
        /*0b58*/ 	.word	0x00000004
        /*0b5c*/ 	.word	0x00029830
        /*0b60*/ 	.short	0x010a
        /*0b62*/ 	.byte	0x3f
	.zero		1


	//   ....[25]....
        /*0b64*/ 	.word	0x00002b70
        /*0b68*/ 	.word	0x000000ff
        /*0b6c*/ 	.word	0x00000000
        /*0b70*/ 	.short	0x0101
        /*0b72*/ 	.byte	0x06
	.zero		1


	//   ....[26]....
        /*0b74*/ 	.word	0x000051d0
        /*0b78*/ 	.word	0x000000ff
        /*0b7c*/ 	.word	0x00029830
        /*0b80*/ 	.short	0x010a
        /*0b82*/ 	.byte	0x06
	.zero		1


	//   ....[27]....
        /*0b84*/ 	.word	0x00005210
        /*0b88*/ 	.word	0x000000ff
        /*0b8c*/ 	.word	0x00029830
        /*0b90*/ 	.short	0x010a
        /*0b92*/ 	.byte	0x06
	.zero		1


	//   ....[28]....
        /*0b94*/ 	.word	0x00005e80
        /*0b98*/ 	.word	0x000000ff
        /*0b9c*/ 	.word	0x00029850
        /*0ba0*/ 	.short	0x010a
        /*0ba2*/ 	.byte	0x06
	.zero		1


	//   ....[29]....
        /*0ba4*/ 	.word	0x00005ec0
        /*0ba8*/ 	.word	0x000000ff
        /*0bac*/ 	.word	0x00029850
        /*0bb0*/ 	.short	0x010a
        /*0bb2*/ 	.byte	0x06
	.zero		1


	//   ....[30]....
        /*0bb4*/ 	.word	0x00006240
        /*0bb8*/ 	.word	0x000000ff
        /*0bbc*/ 	.word	0x00000000
        /*0bc0*/ 	.short	0x0101
        /*0bc2*/ 	.byte	0x06
	.zero		1


	//   ....[31]....
        /*0bc4*/ 	.word	0x00007810
        /*0bc8*/ 	.word	0x000000ff
        /*0bcc*/ 	.word	0x00000000
        /*0bd0*/ 	.short	0x0101
        /*0bd2*/ 	.byte	0x06
	.zero		1


	//   ....[32]....
        /*0bd4*/ 	.word	0x00007ea0
        /*0bd8*/ 	.word	0x000000ff
        /*0bdc*/ 	.word	0x00029850
        /*0be0*/ 	.short	0x010a
        /*0be2*/ 	.byte	0x05
	.zero		1


	//   ....[33]....
        /*0be4*/ 	.word	0x00007ee0
        /*0be8*/ 	.word	0x000000ff
        /*0bec*/ 	.word	0x00029850
        /*0bf0*/ 	.short	0x010a
        /*0bf2*/ 	.byte	0x05
	.zero		1


	//   ....[34]....
        /*0bf4*/ 	.word	0x00008510
        /*0bf8*/ 	.word	0x000000ff
        /*0bfc*/ 	.word	0x00000000
        /*0c00*/ 	.short	0x0101
        /*0c02*/ 	.byte	0x04
	.zero		1


	//   ....[35]....
        /*0c04*/ 	.word	0x0000a850
        /*0c08*/ 	.word	0x00000000
        /*0c0c*/ 	.word	0x00000000
        /*0c10*/ 	.short	0x0101
        /*0c12*/ 	.byte	0x3f
	.zero		1


	//   ....[36]....
        /*0c14*/ 	.word	0x0000aef0
        /*0c18*/ 	.word	0x00000006
        /*0c1c*/ 	.word	0x00000000
        /*0c20*/ 	.short	0x0101
        /*0c22*/ 	.byte	0x3f
	.zero		1


	//   ....[37]....
        /*0c24*/ 	.word	0x0000e980
        /*0c28*/ 	.word	0x00000000
        /*0c2c*/ 	.word	0x00029880
        /*0c30*/ 	.short	0x010a
        /*0c32*/ 	.byte	0x3f
	.zero		1


	//   ....[38]....
        /*0c34*/ 	.word	0x0000efc0
        /*0c38*/ 	.word	0x00000000
        /*0c3c*/ 	.word	0x00029870
        /*0c40*/ 	.short	0x0107
        /*0c42*/ 	.byte	0x3f
	.zero		1


	//   ....[39]....
        /*0c44*/ 	.word	0x0000f080
        /*0c48*/ 	.word	0x00000000
        /*0c4c*/ 	.word	0x00029870
        /*0c50*/ 	.short	0x0101
        /*0c52*/ 	.byte	0x3f
	.zero		1


	//   ....[40]....
        /*0c54*/ 	.word	0x0000f0b0
        /*0c58*/ 	.word	0x00000000
        /*0c5c*/ 	.word	0x00029840
        /*0c60*/ 	.short	0x010a
        /*0c62*/ 	.byte	0x3f
	.zero		1


	//   ....[41]....
        /*0c64*/ 	.word	0x0000f6e0
        /*0c68*/ 	.word	0x00000000
        /*0c6c*/ 	.word	0x00029830
        /*0c70*/ 	.short	0x0107
        /*0c72*/ 	.byte	0x3f
	.zero		1


	//   ....[42]....
        /*0c74*/ 	.word	0x0000f7b0
        /*0c78*/ 	.word	0x00000000
        /*0c7c*/ 	.word	0x00029830
        /*0c80*/ 	.short	0x0101
        /*0c82*/ 	.byte	0x3f
	.zero		1


	//   ....[43]....
        /*0c84*/ 	.word	0x00010040
        /*0c88*/ 	.word	0x00000010
        /*0c8c*/ 	.word	0x00029800
        /*0c90*/ 	.short	0x0107
        /*0c92*/ 	.byte	0x3f
	.zero		1


	//   ....[44]....
        /*0c94*/ 	.word	0x00010140
        /*0c98*/ 	.word	0x00000010
        /*0c9c*/ 	.word	0x00029800
        /*0ca0*/ 	.short	0x0101
        /*0ca2*/ 	.byte	0x3f
	.zero		1


	//   ....[45]....
        /*0ca4*/ 	.word	0x00010160
        /*0ca8*/ 	.word	0x00000010
        /*0cac*/ 	.word	0x00029820
        /*0cb0*/ 	.short	0x010a
        /*0cb2*/ 	.byte	0x3f
	.zero		1


	//   ....[46]....
        /*0cb4*/ 	.word	0x00010670
        /*0cb8*/ 	.word	0x00000000
        /*0cbc*/ 	.word	0x00029880
        /*0cc0*/ 	.short	0x010a
        /*0cc2*/ 	.byte	0x3f
	.zero		1


	//   ....[47]....
        /*0cc4*/ 	.word	0x00010b50
        /*0cc8*/ 	.word	0x00000000
        /*0ccc*/ 	.word	0x00029870
        /*0cd0*/ 	.short	0x0107
        /*0cd2*/ 	.byte	0x3f
	.zero		1


	//   ....[48]....
        /*0cd4*/ 	.word	0x00010c10
        /*0cd8*/ 	.word	0x00000000
        /*0cdc*/ 	.word	0x00029870
        /*0ce0*/ 	.short	0x0101
        /*0ce2*/ 	.byte	0x3f
	.zero		1


	//   ....[49]....
        /*0ce4*/ 	.word	0x00010c40
        /*0ce8*/ 	.word	0x00000000
        /*0cec*/ 	.word	0x00029840
        /*0cf0*/ 	.short	0x010a
        /*0cf2*/ 	.byte	0x3f
	.zero		1


	//   ....[50]....
        /*0cf4*/ 	.word	0x00011140
        /*0cf8*/ 	.word	0x00000000
        /*0cfc*/ 	.word	0x00029830
        /*0d00*/ 	.short	0x0107
        /*0d02*/ 	.byte	0x3f
	.zero		1


	//   ....[51]....
        /*0d04*/ 	.word	0x00011200
        /*0d08*/ 	.word	0x00000000
        /*0d0c*/ 	.word	0x00029830
        /*0d10*/ 	.short	0x0101
        /*0d12*/ 	.byte	0x3f
	.zero		1


	//   ....[52]....
        /*0d14*/ 	.word	0x00011290
        /*0d18*/ 	.word	0x00000000
        /*0d1c*/ 	.word	0x00029870
        /*0d20*/ 	.short	0x010a
        /*0d22*/ 	.byte	0x3f
	.zero		1


	//   ....[53]....
        /*0d24*/ 	.word	0x00011320
        /*0d28*/ 	.word	0x00000000
        /*0d2c*/ 	.word	0x00029860
        /*0d30*/ 	.short	0x010a
        /*0d32*/ 	.byte	0x3f
	.zero		1


	//   ....[54]....
        /*0d34*/ 	.word	0x00011830
        /*0d38*/ 	.word	0x00000000
        /*0d3c*/ 	.word	0x00029850
        /*0d40*/ 	.short	0x0101
        /*0d42*/ 	.byte	0x3f
	.zero		1


	//   ....[55]....
        /*0d44*/ 	.word	0x000118c0
        /*0d48*/ 	.word	0x00000000
        /*0d4c*/ 	.word	0x00000000
        /*0d50*/ 	.short	0x0101
        /*0d52*/ 	.byte	0x3f
	.zero		1


	//   ....[56]....
        /*0d54*/ 	.word	0x00011a90
        /*0d58*/ 	.word	0x00000012
        /*0d5c*/ 	.word	0x00029870
        /*0d60*/ 	.short	0x010a
        /*0d62*/ 	.byte	0x3f
	.zero		1


	//   ....[57]....
        /*0d64*/ 	.word	0x00011b10
        /*0d68*/ 	.word	0x00000012
        /*0d6c*/ 	.word	0x00029860
        /*0d70*/ 	.short	0x010a
        /*0d72*/ 	.byte	0x3f
	.zero		1


	//   ....[58]....
        /*0d74*/ 	.word	0x00012030
        /*0d78*/ 	.word	0x00000012
        /*0d7c*/ 	.word	0x00029850
        /*0d80*/ 	.short	0x0101
        /*0d82*/ 	.byte	0x3f
	.zero		1


	//   ....[59]....
        /*0d84*/ 	.word	0x000120f0
        /*0d88*/ 	.word	0x00000012
        /*0d8c*/ 	.word	0x00000000
        /*0d90*/ 	.short	0x0101
        /*0d92*/ 	.byte	0x3f
	.zero		1


	//   ....[60]....
        /*0d94*/ 	.word	0x00012e60
        /*0d98*/ 	.word	0x00000004
        /*0d9c*/ 	.word	0x00029820
        /*0da0*/ 	.short	0x010a
        /*0da2*/ 	.byte	0x3f
	.zero		1


	//   ....[61]....
        /*0da4*/ 	.word	0x00012fe0
        /*0da8*/ 	.word	0x00000005
        /*0dac*/ 	.word	0x00029840
        /*0db0*/ 	.short	0x010a
        /*0db2*/ 	.byte	0x3f
	.zero		1


	//   ....[62]....
        /*0db4*/ 	.word	0x00013080
        /*0db8*/ 	.word	0x00000013
        /*0dbc*/ 	.word	0x00029840
        /*0dc0*/ 	.short	0x010a
        /*0dc2*/ 	.byte	0x3f
	.zero		1


	//   ....[63]....
        /*0dc4*/ 	.word	0x000130c0
        /*0dc8*/ 	.word	0x00000005
        /*0dcc*/ 	.word	0x00029860
        /*0dd0*/ 	.short	0x010a
        /*0dd2*/ 	.byte	0x3f
	.zero		1


	//   ....[64]....
        /*0dd4*/ 	.word	0x00013100
        /*0dd8*/ 	.word	0x00000013
        /*0ddc*/ 	.word	0x00029860
        /*0de0*/ 	.short	0x010a
        /*0de2*/ 	.byte	0x3f
	.zero		1


	//   ....[65]....
        /*0de4*/ 	.word	0x00013140
        /*0de8*/ 	.word	0x00000005
        /*0dec*/ 	.word	0x00029880
        /*0df0*/ 	.short	0x010a
        /*0df2*/ 	.byte	0x3f
	.zero		1


	//   ....[66]....
        /*0df4*/ 	.word	0x00013180
        /*0df8*/ 	.word	0x00000013
        /*0dfc*/ 	.word	0x00029880
        /*0e00*/ 	.short	0x010a
        /*0e02*/ 	.byte	0x3f
	.zero		1


	//   ....[67]....
        /*0e04*/ 	.word	0x000131f0
        /*0e08*/ 	.word	0x00000003
        /*0e0c*/ 	.word	0x00029800
        /*0e10*/ 	.short	0x010a
        /*0e12*/ 	.byte	0x3f
	.zero		1


	//   ....[68]....
        /*0e14*/ 	.word	0x00013240
        /*0e18*/ 	.word	0x00000004
        /*0e1c*/ 	.word	0x00029830
        /*0e20*/ 	.short	0x010a
        /*0e22*/ 	.byte	0x3f
	.zero		1


	//   ....[69]....
        /*0e24*/ 	.word	0x000132a0
        /*0e28*/ 	.word	0x00000003
        /*0e2c*/ 	.word	0x00029830
        /*0e30*/ 	.short	0x010a
        /*0e32*/ 	.byte	0x3f
	.zero		1


	//   ....[70]....
        /*0e34*/ 	.word	0x00013300
        /*0e38*/ 	.word	0x00000003
        /*0e3c*/ 	.word	0x00029850
        /*0e40*/ 	.short	0x010a
        /*0e42*/ 	.byte	0x3f
	.zero		1


	//   ....[71]....
        /*0e44*/ 	.word	0x00013360
        /*0e48*/ 	.word	0x00000007
        /*0e4c*/ 	.word	0x00029850
        /*0e50*/ 	.short	0x010a
        /*0e52*/ 	.byte	0x3f
	.zero		1


	//   ....[72]....
        /*0e54*/ 	.word	0x00013460
        /*0e58*/ 	.word	0x00000000
        /*0e5c*/ 	.word	0x00029880
        /*0e60*/ 	.short	0x010a
        /*0e62*/ 	.byte	0x3f
	.zero		1


	//   ....[73]....
        /*0e64*/ 	.word	0x00013b70
        /*0e68*/ 	.word	0x00000000
        /*0e6c*/ 	.word	0x00029840
        /*0e70*/ 	.short	0x010a
        /*0e72*/ 	.byte	0x3f
	.zero		1


	//   ....[74]....
        /*0e74*/ 	.word	0x00014830
        /*0e78*/ 	.word	0x00000010
        /*0e7c*/ 	.word	0x00029820
        /*0e80*/ 	.short	0x010a
        /*0e82*/ 	.byte	0x3f
	.zero		1


	//   ....[75]....
        /*0e84*/ 	.word	0x00014880
        /*0e88*/ 	.word	0x00000000
        /*0e8c*/ 	.word	0x00029880
        /*0e90*/ 	.short	0x010a
        /*0e92*/ 	.byte	0x3f
	.zero		1


	//   ....[76]....
        /*0e94*/ 	.word	0x00014ea0
        /*0e98*/ 	.word	0x00000000
        /*0e9c*/ 	.word	0x00029840
        /*0ea0*/ 	.short	0x010a
        /*0ea2*/ 	.byte	0x3f
	.zero		1


	//   ....[77]....
        /*0ea4*/ 	.word	0x000154f0
        /*0ea8*/ 	.word	0x00000000
        /*0eac*/ 	.word	0x00029870
        /*0eb0*/ 	.short	0x010a
        /*0eb2*/ 	.byte	0x3f
	.zero		1


	//   ....[78]....
        /*0eb4*/ 	.word	0x00015540
        /*0eb8*/ 	.word	0x00000000
        /*0ebc*/ 	.word	0x00029860
        /*0ec0*/ 	.short	0x010a
        /*0ec2*/ 	.byte	0x3f
	.zero		1


	//   ....[79]....
        /*0ec4*/ 	.word	0x00015590
        /*0ec8*/ 	.word	0x00000012
        /*0ecc*/ 	.word	0x00029870
        /*0ed0*/ 	.short	0x010a
        /*0ed2*/ 	.byte	0x3f
	.zero		1


	//   ....[80]....
        /*0ed4*/ 	.word	0x000155e0
        /*0ed8*/ 	.word	0x00000012
        /*0edc*/ 	.word	0x00029860
        /*0ee0*/ 	.short	0x010a
        /*0ee2*/ 	.byte	0x3f
	.zero		1


	//   ....[81]....
        /*0ee4*/ 	.word	0x00015630
        /*0ee8*/ 	.word	0x00000004
        /*0eec*/ 	.word	0x00029820
        /*0ef0*/ 	.short	0x010a
        /*0ef2*/ 	.byte	0x3f
	.zero		1


	//   ....[82]....
        /*0ef4*/ 	.word	0x000157d0
        /*0ef8*/ 	.word	0x00000005
        /*0efc*/ 	.word	0x00029840
        /*0f00*/ 	.short	0x010a
        /*0f02*/ 	.byte	0x3f
	.zero		1


	//   ....[83]....
        /*0f04*/ 	.word	0x00015820
        /*0f08*/ 	.word	0x00000013
        /*0f0c*/ 	.word	0x00029840
        /*0f10*/ 	.short	0x010a
        /*0f12*/ 	.byte	0x3f
	.zero		1


	//   ....[84]....
        /*0f14*/ 	.word	0x00015870
        /*0f18*/ 	.word	0x00000005
        /*0f1c*/ 	.word	0x00029860
        /*0f20*/ 	.short	0x010a
        /*0f22*/ 	.byte	0x3f
	.zero		1


	//   ....[85]....
        /*0f24*/ 	.word	0x000158c0
        /*0f28*/ 	.word	0x00000013
        /*0f2c*/ 	.word	0x00029860
        /*0f30*/ 	.short	0x010a
        /*0f32*/ 	.byte	0x3f
	.zero		1


	//   ....[86]....
        /*0f34*/ 	.word	0x00015910
        /*0f38*/ 	.word	0x00000005
        /*0f3c*/ 	.word	0x00029880
        /*0f40*/ 	.short	0x010a
        /*0f42*/ 	.byte	0x3f
	.zero		1


	//----- nvinfo : EIATTR_NUM_MBARRIERS
	.align		4
.L_127:
        /*0f44*/ 	.byte	0x03, 0x38
        /*0f46*/ 	.short	0x0016


	//----- nvinfo : EIATTR_EXIT_INSTR_OFFSETS
	.align		4
        /*0f48*/ 	.byte	0x04, 0x1c
        /*0f4a*/ 	.short	(.L_129 - .L_128)


	//   ....[0]....
.L_128:
        /*0f4c*/ 	.word	0x000009c0


	//   ....[1]....
        /*0f50*/ 	.word	0x0000c430


	//   ....[2]....
        /*0f54*/ 	.word	0x000131d0


	//----- nvinfo : EIATTR_MAX_THREADS
	.align		4
.L_129:
        /*0f58*/ 	.byte	0x04, 0x05
        /*0f5a*/ 	.short	(.L_131 - .L_130)
.L_130:
        /*0f5c*/ 	.word	0x00000180
        /*0f60*/ 	.word	0x00000001
        /*0f64*/ 	.word	0x00000001


	//----- nvinfo : EIATTR_CRS_STACK_SIZE
	.align		4
.L_131:
        /*0f68*/ 	.byte	0x04, 0x1e
        /*0f6a*/ 	.short	(.L_133 - .L_132)
.L_132:
        /*0f6c*/ 	.word	0x00000000


	//----- nvinfo : EIATTR_CBANK_PARAM_SIZE
	.align		4
.L_133:
        /*0f70*/ 	.byte	0x03, 0x19
        /*0f72*/ 	.short	0x0af0


	//----- nvinfo : EIATTR_PARAM_CBANK
	.align		4
        /*0f74*/ 	.byte	0x04, 0x0a
        /*0f76*/ 	.short	(.L_135 - .L_134)
	.align		4
.L_134:
        /*0f78*/ 	.word	index@(.nv.constant0._ZN7cutlass13device_kernelIN5flash11enable_sm90INS1_16FlashAttnFwdSm90INS1_25CollectiveMainloopFwdSm90ILi2EN4cute5tupleIJNS5_1CILi1EEES8_S8_EEENS6_IJNS7_ILi128EEENS7_ILi160EEENS7_ILi192EEEEEELi128ENS_12float_e4m3_tEfNS_4arch4Sm90ELb0ELb0ELb0ELb1ELb1ELb0ELb0ELb1ELb1ELb1ELb1ELb0EEENS1_21CollectiveEpilogueFwdINS6_IJSA_SA_SB_EEES9_NS_10bfloat16_tESG_Li256ELb1ELb1ELb1ELb1EEENS1_36VarlenDynamicPersistentTileSchedulerILi128ELi160ELi256ELi128ELb1ELb1ELb1ELb0ELb1ELb1EEEEEEEEEvNT_6ParamsE)
        /*0f7c*/ 	.short	0x0210
        /*0f7e*/ 	.short	0x0af0


	//----- nvinfo : EIATTR_SW_WAR
	.align		4
.L_135:
        /*0f80*/ 	.byte	0x04, 0x36
        /*0f82*/ 	.short	(.L_137 - .L_136)
.L_136:
        /*0f84*/ 	.word	0x00000008
.L_137:


//--------------------- .nv.info._ZN7cutlass13device_kernelIN5flash11enable_sm90INS1_16FlashAttnFwdSm90INS1_25CollectiveMainloopFwdSm90ILi2EN4cute5tupleIJNS5_1CILi1EEES8_S8_EEENS6_IJNS7_ILi128EEENS7_ILi160EEENS7_ILi192EEEEEELi128ENS_12float_e4m3_tEfNS_4arch4Sm90ELb0ELb0ELb0ELb1ELb1ELb1ELb0ELb1ELb1ELb1ELb1ELb0EEENS1_21CollectiveEpilogueFwdINS6_IJSA_SA_SB_EEES9_NS_10bfloat16_tESG_Li256ELb1ELb1ELb1ELb1EEENS1_36VarlenDynamicPersistentTileSchedulerILi128ELi160ELi256ELi128ELb1ELb1ELb1ELb0ELb1ELb1EEEEEEEEEvNT_6ParamsE --------------------------
	.section	.nv.info._ZN7cutlass13device_kernelIN5flash11enable_sm90INS1_16FlashAttnFwdSm90INS1_25CollectiveMainloopFwdSm90ILi2EN4cute5tupleIJNS5_1CILi1EEES8_S8_EEENS6_IJNS7_ILi128EEENS7_ILi160EEENS7_ILi192EEEEEELi128ENS_12float_e4m3_tEfNS_4arch4Sm90ELb0ELb0ELb0ELb1ELb1ELb1ELb0ELb1ELb1ELb1ELb1ELb0EEENS1_21CollectiveEpilogueFwdINS6_IJSA_SA_SB_EEES9_NS_10bfloat16_tESG_Li256ELb1ELb1ELb1ELb1EEENS1_36VarlenDynamicPersistentTileSchedulerILi128ELi160ELi256ELi128ELb1ELb1ELb1ELb0ELb1ELb1EEEEEEEEEvNT_6ParamsE,"",@"SHT_CUDA_INFO"
	.sectionflags	@""
	.align	4


	//----- nvinfo : EIATTR_CUDA_API_VERSION
	.align		4
        /*0000*/ 	.byte	0x04, 0x37
        /*0002*/ 	.short	(.L_139 - .L_138)
.L_138:
        /*0004*/ 	.word	0x00000082


	//----- nvinfo : EIATTR_KPARAM_INFO
	.align		4
.L_139:
        /*0008*/ 	.byte	0x04, 0x17
        /*000a*/ 	.short	(.L_141 - .L_140)
.L_140:
        /*000c*/ 	.word	0x00000000
        /*0010*/ 	.short	0x0000
        /*0012*/ 	.short	0x0070
        /*0014*/ 	.byte	0x00, 0xf0, 0x01, 0x2a


	//----- nvinfo : EIATTR_SPARSE_MMA_MASK
	.align		4
.L_141:
        /*0018*/ 	.byte	0x03, 0x50
        /*001a*/ 	.short	0x0000


	//----- nvinfo : EIATTR_MAXREG_COUNT
	.align		4
        /*001c*/ 	.byte	0x03, 0x1b
        /*001e*/ 	.short	0x00a8


	//----- nvinfo : EIATTR_NUM_BARRIERS
	.align		4
        /*0020*/ 	.byte	0x02, 0x4c
        /*0022*/ 	.byte	0x10
	.zero		1


	//----- nvinfo : EIATTR_EXTERNS
	.align		4
        /*0024*/ 	.byte	0x04, 0x0f
        /*0026*/ 	.short	(.L_143 - .L_142)


	//   ....[0]....
	.align		4
.L_142:
        /*0028*/ 	.word	index@(__assertfail)


	//----- nvinfo : EIATTR_ANNOTATIONS
	.align		4
.L_143:
        /*002c*/ 	.byte	0x04, 0x55
        /*002e*/ 	.short	(.L_145 - .L_144)


	//   ....[0]....
.L_144:
        /* <DEDUP_REMOVED lines=45> */
        /*02f4*/ 	.byte	0x70, 0xf8, 0x02, 0x00, 0x01, 0x00, 0x00, 0x00, 0x90, 0xf8, 0x02, 0x00


	//----- nvinfo : EIATTR_MERCURY_ISA_VERSION
	.align		4
.L_145:
        /*0300*/ 	.byte	0x03, 0x5f
        /*0302*/ 	.short	0x0101


	//----- nvinfo : EIATTR_UNUSED_LOAD_BYTE_OFFSET
	.align		4
        /*0304*/ 	.byte	0x04, 0x44
        /*0306*/ 	.short	(.L_147 - .L_146)


	//   ....[0]....
.L_146:
        /*0308*/ 	.word	0x00000a90
        /*030c*/ 	.word	0x0000fff0


	//   ....[1]....
        /*0310*/ 	.word	0x0001f0e0
        /*0314*/ 	.word	0x0000fff0


	//----- nvinfo : EIATTR_INT_WARP_WIDE_INSTR_OFFSETS
	.align		4
.L_147:
        /*0318*/ 	.byte	0x04, 0x31
        /*031a*/ 	.short	(.L_149 - .L_148)


	//   ....[0]....
.L_148:
        /*031c*/ 	.word	0x00000130


	//   ....[1]....
        /*0320*/ 	.word	0x00000170


	//   ....[2]....
        /*0324*/ 	.word	0x000001e0


	//   ....[3]....
        /*0328*/ 	.word	0x00025e50


	//   ....[4]....
        /*032c*/ 	.word	0x00025ee0


	//   ....[5]....
        /*0330*/ 	.word	0x00029dc0


	//   ....[6]....
        /*0334*/ 	.word	0x00029e50


	//----- nvinfo : EIATTR_COOP_GROUP_MASK_REGIDS
	.align		4
.L_149:
        /*0338*/ 	.byte	0x04, 0x29
        /*033a*/ 	.short	(.L_151 - .L_150)


	//   ....[0]....
.L_150:
        /*033c*/ 	.word	0xffffffff


	//   ....[1]....
        /*0340*/ 	.word	0xffffffff


	//   ....[2]....
        /*0344*/ 	.word	0xffffffff


	//   ....[3]....
        /*0348*/ 	.word	0xffffffff


	//   ....[4]....
        /*034c*/ 	.word	0xffffffff


	//   ....[5]....
        /*0350*/ 	.word	0xffffffff


	//   ....[6]....
        /*0354*/ 	.word	0xffffffff


	//   ....[7]....
        /*0358*/ 	.word	0xffffffff


	//   ....[8]....
        /*035c*/ 	.word	0xffffffff


	//   ....[9]....
        /*0360*/ 	.word	0xffffffff


	//   ....[10]....
        /*0364*/ 	.word	0xffffffff


	//   ....[11]....
        /*0368*/ 	.word	0xffffffff


	//   ....[12]....
        /*036c*/ 	.word	0xffffffff


	//   ....[13]....
        /*0370*/ 	.word	0xffffffff


	//   ....[14]....
        /*0374*/ 	.word	0xffffffff


	//   ....[15]....
        /*0378*/ 	.word	0xffffffff


	//   ....[16]....
        /*037c*/ 	.word	0xffffffff


	//   ....[17]....
        /*0380*/ 	.word	0xffffffff


	//   ....[18]....
        /*0384*/ 	.word	0xffffffff


	//   ....[19]....
        /*0388*/ 	.word	0xffffffff


	//   ....[20]....
        /*038c*/ 	.word	0xffffffff


	//   ....[21]....
        /*0390*/ 	.word	0xffffffff


	//   ....[22]....
        /*0394*/ 	.word	0xffffffff


	//   ....[23]....
        /*0398*/ 	.word	0xffffffff


	//   ....[24]....
        /*039c*/ 	.word	0xffffffff


	//   ....[25]....
        /*03a0*/ 	.word	0xffffffff


	//   ....[26]....
        /*03a4*/ 	.word	0xffffffff


	//   ....[27]....
        /*03a8*/ 	.word	0xffffffff


	//   ....[28]....
        /*03ac*/ 	.word	0xffffffff


	//   ....[29]....
        /*03b0*/ 	.word	0xffffffff


	//   ....[30]....
        /*03b4*/ 	.word	0xffffffff


	//   ....[31]....
        /*03b8*/ 	.word	0xffffffff


	//   ....[32]....
        /*03bc*/ 	.word	0xffffffff


	//   ....[33]....
        /*03c0*/ 	.word	0xffffffff


	//   ....[34]....
        /*03c4*/ 	.word	0xffffffff


	//   ....[35]....
        /*03c8*/ 	.word	0xffffffff


	//   ....[36]....
        /*03cc*/ 	.word	0xffffffff


	//   ....[37]....
        /*03d0*/ 	.word	0xffffffff


	//   ....[38]....
        /*03d4*/ 	.word	0xffffffff


	//   ....[39]....
        /*03d8*/ 	.word	0xffffffff


	//   ....[40]....
        /*03dc*/ 	.word	0xffffffff


	//   ....[41]....
        /*03e0*/ 	.word	0xffffffff


	//   ....[42]....
        /*03e4*/ 	.word	0xffffffff


	//   ....[43]....
        /*03e8*/ 	.word	0xffffffff


	//   ....[44]....
        /*03ec*/ 	.word	0xffffffff


	//   ....[45]....
        /*03f0*/ 	.word	0xffffffff


	//   ....[46]....
        /*03f4*/ 	.word	0xffffffff


	//   ....[47]....
        /*03f8*/ 	.word	0xffffffff


	//   ....[48]....
        /*03fc*/ 	.word	0xffffffff


	//   ....[49]....
        /*0400*/ 	.word	0xffffffff


	//   ....[50]....
        /*0404*/ 	.word	0xffffffff


	//   ....[51]....
        /*0408*/ 	.word	0xffffffff


	//   ....[52]....
        /*040c*/ 	.word	0xffffffff


	//   ....[53]....
        /*0410*/ 	.word	0xffffffff


	//   ....[54]....
        /*0414*/ 	.word	0xffffffff


	//   ....[55]....
        /*0418*/ 	.word	0xffffffff


	//   ....[56]....
        /*041c*/ 	.word	0xffffffff


	//   ....[57]....
        /*0420*/ 	.word	0xffffffff


	//   ....[58]....
        /*0424*/ 	.word	0xffffffff


	//   ....[59]....
        /*0428*/ 	.word	0xffffffff


	//   ....[60]....
        /*042c*/ 	.word	0xffffffff


	//   ....[61]....
        /*0430*/ 	.word	0xffffffff


	//   ....[62]....
        /*0434*/ 	.word	0xffffffff


	//   ....[63]....
        /*0438*/ 	.word	0xffffffff


	//   ....[64]....
        /*043c*/ 	.word	0xffffffff


	//   ....[65]....
        /*0440*/ 	.word	0xffffffff


	//   ....[66]....
        /*0444*/ 	.word	0xffffffff


	//   ....[67]....
        /*0448*/ 	.word	0xffffffff


	//   ....[68]....
        /*044c*/ 	.word	0xffffffff


	//   ....[69]....
        /*0450*/ 	.word	0xffffffff


	//   ....[70]....
        /*0454*/ 	.word	0xffffffff


	//   ....[71]....
        /*0458*/ 	.word	0xffffffff


	//   ....[72]....
        /*045c*/ 	.word	0xffffffff


	//   ....[73]....
        /*0460*/ 	.word	0xffffffff


	//   ....[74]....
        /*0464*/ 	.word	0xffffffff


	//   ....[75]....
        /*0468*/ 	.word	0xffffffff


	//   ....[76]....
        /*046c*/ 	.word	0xffffffff


	//   ....[77]....
        /*0470*/ 	.word	0xffffffff


	//   ....[78]....
        /*0474*/ 	.word	0xffffffff


	//   ....[79]....
        /*0478*/ 	.word	0xffffffff


	//   ....[80]....
        /*047c*/ 	.word	0xffffffff


	//   ....[81]....
        /*0480*/ 	.word	0xffffffff


	//   ....[82]....
        /*0484*/ 	.word	0xffffffff


	//   ....[83]....
        /*0488*/ 	.word	0xffffffff


	//   ....[84]....
        /*048c*/ 	.word	0xffffffff


	//   ....[85]....
        /*0490*/ 	.word	0xffffffff


	//   ....[86]....
        /*0494*/ 	.word	0xffffffff


	//   ....[87]....
        /*0498*/ 	.word	0xffffffff


	//   ....[88]....
        /*049c*/ 	.word	0xffffffff


	//   ....[89]....
        /*04a0*/ 	.word	0xffffffff


	//   ....[90]....
        /*04a4*/ 	.word	0xffffffff


	//   ....[91]....
        /*04a8*/ 	.word	0xffffffff


	//   ....[92]....
        /*04ac*/ 	.word	0xffffffff


	//   ....[93]....
        /*04b0*/ 	.word	0xffffffff


	//   ....[94]....
        /*04b4*/ 	.word	0xffffffff


	//   ....[95]....
        /*04b8*/ 	.word	0xffffffff


	//   ....[96]....
        /*04bc*/ 	.word	0xffffffff


	//   ....[97]....
        /*04c0*/ 	.word	0xffffffff


	//   ....[98]....
        /*04c4*/ 	.word	0xffffffff


	//   ....[99]....
        /*04c8*/ 	.word	0xffffffff


	//   ....[100]....
        /*04cc*/ 	.word	0xffffffff


	//   ....[101]....
        /*04d0*/ 	.word	0xffffffff


	//   ....[102]....
        /*04d4*/ 	.word	0xffffffff


	//   ....[103]....
        /*04d8*/ 	.word	0xffffffff


	//   ....[104]....
        /*04dc*/ 	.word	0xffffffff


	//   ....[105]....
        /*04e0*/ 	.word	0xffffffff


	//   ....[106]....
        /*04e4*/ 	.word	0xffffffff


	//   ....[107]....
        /*04e8*/ 	.word	0xffffffff


	//   ....[108]....
        /*04ec*/ 	.word	0xffffffff


	//   ....[109]....
        /*04f0*/ 	.word	0xffffffff


	//   ....[110]....
        /*04f4*/ 	.word	0xffffffff


	//   ....[111]....
        /*04f8*/ 	.word	0xffffffff


	//   ....[112]....
        /*04fc*/ 	.word	0xffffffff


	//   ....[113]....
        /*0500*/ 	.word	0xffffffff


	//   ....[114]....
        /*0504*/ 	.word	0xffffffff


	//   ....[115]....
        /*0508*/ 	.word	0xffffffff


	//   ....[116]....
        /*050c*/ 	.word	0xffffffff


	//   ....[117]....
        /*0510*/ 	.word	0xffffffff


	//   ....[118]....
        /*0514*/ 	.word	0xffffffff


	//   ....[119]....
        /*0518*/ 	.word	0xffffffff


	//   ....[120]....
        /*051c*/ 	.word	0xffffffff


	//   ....[121]....
        /*0520*/ 	.word	0xffffffff


	//   ....[122]....
        /*0524*/ 	.word	0xffffffff


	//   ....[123]....
        /*0528*/ 	.word	0xffffffff


	//   ....[124]....
        /*052c*/ 	.word	0xffffffff


	//   ....[125]....
        /*0530*/ 	.word	0xffffffff


	//   ....[126]....
        /*0534*/ 	.word	0xffffffff


	//   ....[127]....
        /*0538*/ 	.word	0xffffffff


	//   ....[128]....
        /*053c*/ 	.word	0xffffffff


	//   ....[129]....
        /*0540*/ 	.word	0xffffffff


	//   ....[130]....
        /*0544*/ 	.word	0xffffffff


	//   ....[131]....
        /*0548*/ 	.word	0xffffffff


	//   ....[132]....
        /*054c*/ 	.word	0xffffffff


	//   ....[133]....
        /*0550*/ 	.word	0xffffffff


	//   ....[134]....
        /*0554*/ 	.word	0xffffffff


	//   ....[135]....
        /*0558*/ 	.word	0xffffffff


	//   ....[136]....
        /*055c*/ 	.word	0xffffffff


	//   ....[137]....
        /*0560*/ 	.word	0xffffffff


	//   ....[138]....
        /*0564*/ 	.word	0xffffffff


	//   ....[139]....
        /*0568*/ 	.word	0xffffffff


	//   ....[140]....
        /*056c*/ 	.word	0xffffffff


	//   ....[141]....
        /*0570*/ 	.word	0xffffffff


	//   ....[142]....
        /*0574*/ 	.word	0xffffffff


	//   ....[143]....
        /*0578*/ 	.word	0xffffffff


	//   ....[144]....
        /*057c*/ 	.word	0xffffffff


	//   ....[145]....
        /*0580*/ 	.word	0xffffffff


	//   ....[146]....
        /*0584*/ 	.word	0xffffffff


	//   ....[147]....
        /*0588*/ 	.word	0xffffffff


	//   ....[148]....
        /*058c*/ 	.word	0xffffffff


	//   ....[149]....
        /*0590*/ 	.word	0xffffffff


	//   ....[150]....
        /*0594*/ 	.word	0xffffffff


	//   ....[151]....
        /*0598*/ 	.word	0xffffffff


	//   ....[152]....
        /*059c*/ 	.word	0xffffffff


	//   ....[153]....
        /*05a0*/ 	.word	0xffffffff


	//   ....[154]....
        /*05a4*/ 	.word	0xffffffff


	//   ....[155]....
        /*05a8*/ 	.word	0xffffffff


	//   ....[156]....
        /*05ac*/ 	.word	0xffffffff


	//   ....[157]....
        /*05b0*/ 	.word	0xffffffff


	//   ....[158]....
        /*05b4*/ 	.word	0xffffffff


	//   ....[159]....
        /*05b8*/ 	.word	0xffffffff


	//   ....[160]....
        /*05bc*/ 	.word	0xffffffff


	//   ....[161]....
        /*05c0*/ 	.word	0xffffffff


	//   ....[162]....
        /*05c4*/ 	.word	0xffffffff


	//   ....[163]....
        /*05c8*/ 	.word	0xffffffff


	//   ....[164]....
        /*05cc*/ 	.word	0xffffffff


	//   ....[165]....
        /*05d0*/ 	.word	0xffffffff


	//   ....[166]....
        /*05d4*/ 	.word	0xffffffff


	//   ....[167]....
        /*05d8*/ 	.word	0xffffffff


	//   ....[168]....
        /*05dc*/ 	.word	0xffffffff


	//   ....[169]....
        /*05e0*/ 	.word	0xffffffff


	//   ....[170]....
        /*05e4*/ 	.word	0xffffffff


	//   ....[171]....
        /*05e8*/ 	.word	0xffffffff


	//   ....[172]....
        /*05ec*/ 	.word	0xffffffff


	//   ....[173]....
        /*05f0*/ 	.word	0xffffffff


	//   ....[174]....
        /*05f4*/ 	.word	0xffffffff


	//   ....[175]....
        /*05f8*/ 	.word	0xffffffff


	//   ....[176]....
        /*05fc*/ 	.word	0xffffffff


	//   ....[177]....
        /*0600*/ 	.word	0xffffffff


	//   ....[178]....
        /*0604*/ 	.word	0xffffffff


	//   ....[179]....
        /*0608*/ 	.word	0xffffffff


	//   ....[180]....
        /*060c*/ 	.word	0xffffffff


	//   ....[181]....
        /*0610*/ 	.word	0xffffffff


	//   ....[182]....
        /*0614*/ 	.word	0xffffffff


	//   ....[183]....
        /*0618*/ 	.word	0xffffffff


	//   ....[184]....
        /*061c*/ 	.word	0xffffffff


	//   ....[185]....
        /*0620*/ 	.word	0xffffffff


	//   ....[186]....
        /*0624*/ 	.word	0xffffffff


	//   ....[187]....
        /*0628*/ 	.word	0xffffffff


	//   ....[188]....
        /*062c*/ 	.word	0xffffffff


	//   ....[189]....
        /*0630*/ 	.word	0xffffffff


	//   ....[190]....
        /*0634*/ 	.word	0xffffffff


	//   ....[191]....
        /*0638*/ 	.word	0xffffffff


	//   ....[192]....
        /*063c*/ 	.word	0xffffffff


	//   ....[193]....
        /*0640*/ 	.word	0xffffffff


	//   ....[194]....
        /*0644*/ 	.word	0xffffffff


	//   ....[195]....
        /*0648*/ 	.word	0xffffffff


	//   ....[196]....
        /*064c*/ 	.word	0xffffffff


	//   ....[197]....
        /*0650*/ 	.word	0xffffffff


	//   ....[198]....
        /*0654*/ 	.word	0xffffffff


	//   ....[199]....
        /*0658*/ 	.word	0xffffffff


	//   ....[200]....
        /*065c*/ 	.word	0xffffffff


	//   ....[201]....
        /*0660*/ 	.word	0xffffffff


	//   ....[202]....
        /*0664*/ 	.word	0xffffffff


	//   ....[203]....
        /*0668*/ 	.word	0xffffffff


	//   ....[204]....
        /*066c*/ 	.word	0xffffffff


	//   ....[205]....
        /*0670*/ 	.word	0xffffffff


	//   ....[206]....
        /*0674*/ 	.word	0xffffffff


	//   ....[207]....
        /*0678*/ 	.word	0xffffffff


	//   ....[208]....
        /*067c*/ 	.word	0xffffffff


	//   ....[209]....
        /*0680*/ 	.word	0xffffffff


	//   ....[210]....
        /*0684*/ 	.word	0xffffffff


	//   ....[211]....
        /*0688*/ 	.word	0xffffffff


	//   ....[212]....
        /*068c*/ 	.word	0xffffffff


	//   ....[213]....
        /*0690*/ 	.word	0xffffffff


	//   ....[214]....
        /*0694*/ 	.word	0xffffffff


	//   ....[215]....
        /*0698*/ 	.word	0xffffffff


	//   ....[216]....
        /*069c*/ 	.word	0xffffffff


	//   ....[217]....
        /*06a0*/ 	.word	0x0500000f


	//   ....[218]....
        /*06a4*/ 	.word	0x0500000f


	//   ....[219]....
        /*06a8*/ 	.word	0x0500000f


	//   ....[220]....
        /*06ac*/ 	.word	0x0500000f


	//   ....[221]....
        /*06b0*/ 	.word	0x0500000f


	//   ....[222]....
        /*06b4*/ 	.word	0x0500000f


	//   ....[223]....
        /*06b8*/ 	.word	0x0500000f


	//   ....[224]....
        /*06bc*/ 	.word	0x0500000f


	//   ....[225]....
        /*06c0*/ 	.word	0x0500000f


	//   ....[226]....
        /*06c4*/ 	.word	0x0500000f


	//   ....[227]....
        /*06c8*/ 	.word	0x0500000f


	//   ....[228]....
        /*06cc*/ 	.word	0x0500000f


	//   ....[229]....
        /*06d0*/ 	.word	0x0500000f


	//   ....[230]....
        /*06d4*/ 	.word	0x0500000f


	//   ....[231]....
        /*06d8*/ 	.word	0x0500000f


	//   ....[232]....
        /*06dc*/ 	.word	0x0500000f


	//   ....[233]....
        /*06e0*/ 	.word	0x0500000f


	//   ....[234]....
        /*06e4*/ 	.word	0x0500000f


	//   ....[235]....
        /*06e8*/ 	.word	0x0500000f


	//   ....[236]....
        /*06ec*/ 	.word	0x0500000f


	//   ....[237]....
        /*06f0*/ 	.word	0x0500000f


	//   ....[238]....
        /*06f4*/ 	.word	0x0500000f


	//   ....[239]....
        /*06f8*/ 	.word	0x0500000f


	//   ....[240]....
        /*06fc*/ 	.word	0x0500000f


	//   ....[241]....
        /*0700*/ 	.word	0x0500000f


	//   ....[242]....
        /*0704*/ 	.word	0x0500000f


	//   ....[243]....
        /*0708*/ 	.word	0x0500000f


	//   ....[244]....
        /*070c*/ 	.word	0x0500000f


	//   ....[245]....
        /*0710*/ 	.word	0x0500000f


	//   ....[246]....
        /*0714*/ 	.word	0x0500000f


	//   ....[247]....
        /*0718*/ 	.word	0x0500000f


	//   ....[248]....
        /*071c*/ 	.word	0x0500000f


	//   ....[249]....
        /*0720*/ 	.word	0x0500000f


	//   ....[250]....
        /*0724*/ 	.word	0x0500000f


	//   ....[251]....
        /*0728*/ 	.word	0x0500000f


	//   ....[252]....
        /*072c*/ 	.word	0x0500000f


	//   ....[253]....
        /*0730*/ 	.word	0x0500000f


	//   ....[254]....
        /*0734*/ 	.word	0x0500000f


	//   ....[255]....
        /*0738*/ 	.word	0x0500000f


	//   ....[0]....
        /*073c*/ 	.word	0x0500000f


	//   ....[1]....
        /*0740*/ 	.word	0x0500000f


	//   ....[2]....
        /*0744*/ 	.word	0x0500000f


	//   ....[3]....
        /*0748*/ 	.word	0x0500000f


	//   ....[4]....
        /*074c*/ 	.word	0x0500000f


	//   ....[5]....
        /*0750*/ 	.word	0x0500000f


	//   ....[6]....
        /*0754*/ 	.word	0x0500000f


	//   ....[7]....
        /*0758*/ 	.word	0x0500000f


	//   ....[8]....
        /*075c*/ 	.word	0x0500000f


	//   ....[9]....
        /*0760*/ 	.word	0x0500000f


	//   ....[10]....
        /*0764*/ 	.word	0x0500000f


	//   ....[11]....
        /*0768*/ 	.word	0x0500000f


	//   ....[12]....
        /*076c*/ 	.word	0x0500000f


	//   ....[13]....
        /*0770*/ 	.word	0x0500000f


	//   ....[14]....
        /*0774*/ 	.word	0x0500000f


	//   ....[15]....
        /*0778*/ 	.word	0x0500000f


	//   ....[16]....
        /*077c*/ 	.word	0x0500000f


	//   ....[17]....
        /*0780*/ 	.word	0x0500000f


	//   ....[18]....
        /*0784*/ 	.word	0x0500000f


	//   ....[19]....
        /*0788*/ 	.word	0x0500000f


	//   ....[20]....
        /*078c*/ 	.word	0x0500000f


	//   ....[21]....
        /*0790*/ 	.word	0x0500000f


	//   ....[22]....
        /*0794*/ 	.word	0x0500000f


	//   ....[23]....
        /*0798*/ 	.word	0x0500000f


	//   ....[24]....
        /*079c*/ 	.word	0x0500000f


	//   ....[25]....
        /*07a0*/ 	.word	0x0500000f


	//   ....[26]....
        /*07a4*/ 	.word	0x0500000f


	//   ....[27]....
        /*07a8*/ 	.word	0x0500000f


	//   ....[28]....
        /*07ac*/ 	.word	0x0500000f


	//   ....[29]....
        /*07b0*/ 	.word	0x0500000f


	//   ....[30]....
        /*07b4*/ 	.word	0x0500000f


	//   ....[31]....
        /*07b8*/ 	.word	0x0500000f


	//   ....[32]....
        /*07bc*/ 	.word	0x0500000f


	//   ....[33]....
        /*07c0*/ 	.word	0x0500000f


	//   ....[34]....
        /*07c4*/ 	.word	0x0500000f


	//   ....[35]....
        /*07c8*/ 	.word	0x0500000f


	//   ....[36]....
        /*07cc*/ 	.word	0x0500000f


	//   ....[37]....
        /*07d0*/ 	.word	0x0500000f


	//   ....[38]....
        /*07d4*/ 	.word	0x0500000f


	//   ....[39]....
        /*07d8*/ 	.word	0x0500000f


	//   ....[40]....
        /*07dc*/ 	.word	0x0500000f


	//   ....[41]....
        /*07e0*/ 	.word	0x0500000f


	//   ....[42]....
        /*07e4*/ 	.word	0x0500000f


	//   ....[43]....
        /*07e8*/ 	.word	0x0500000f


	//   ....[44]....
        /*07ec*/ 	.word	0x0500000f


	//   ....[45]....
        /*07f0*/ 	.word	0x0500000f


	//   ....[46]....
        /*07f4*/ 	.word	0x0500000f


	//   ....[47]....
        /*07f8*/ 	.word	0x0500000f


	//   ....[48]....
        /*07fc*/ 	.word	0x0500000f


	//   ....[49]....
        /*0800*/ 	.word	0x0500000f


	//   ....[50]....
        /*0804*/ 	.word	0x0500000f


	//   ....[51]....
        /*0808*/ 	.word	0x0500000f


	//   ....[52]....
        /*080c*/ 	.word	0x0500000f


	//   ....[53]....
        /*0810*/ 	.word	0x0500000f


	//   ....[54]....
        /*0814*/ 	.word	0x0500000f


	//   ....[55]....
        /*0818*/ 	.word	0x0500000f


	//   ....[56]....
        /*081c*/ 	.word	0x0500000f


	//   ....[57]....
        /*0820*/ 	.word	0x0500000f


	//   ....[58]....
        /*0824*/ 	.word	0x0500000f


	//   ....[59]....
        /*0828*/ 	.word	0x0500000f


	//   ....[60]....
        /*082c*/ 	.word	0x0500000f


	//   ....[61]....
        /*0830*/ 	.word	0x0500000f


	//   ....[62]....
        /*0834*/ 	.word	0x0500000f


	//   ....[63]....
        /*0838*/ 	.word	0x0500000f


	//   ....[64]....
        /*083c*/ 	.word	0x0500000f


	//   ....[65]....
        /*0840*/ 	.word	0x0500000f


	//   ....[66]....
        /*0844*/ 	.word	0x0500000f


	//   ....[67]....
        /*0848*/ 	.word	0x0500000f


	//   ....[68]....
        /*084c*/ 	.word	0x0500000f


	//   ....[69]....
        /*0850*/ 	.word	0x0500000f


	//   ....[70]....
        /*0854*/ 	.word	0x0500000f


	//   ....[71]....
        /*0858*/ 	.word	0x0500000f


	//   ....[72]....
        /*085c*/ 	.word	0x0500000f


	//   ....[73]....
        /*0860*/ 	.word	0x0500000f


	//   ....[74]....
        /*0864*/ 	.word	0x0500000f


	//   ....[75]....
        /*0868*/ 	.word	0x0500000f


	//   ....[76]....
        /*086c*/ 	.word	0x0500000f


	//   ....[77]....
        /*0870*/ 	.word	0x0500000f


	//   ....[78]....
        /*0874*/ 	.word	0x0500000f


	//   ....[79]....
        /*0878*/ 	.word	0x0500000f


	//   ....[80]....
        /*087c*/ 	.word	0x0500000f


	//   ....[81]....
        /*0880*/ 	.word	0x0500000f


	//   ....[82]....
        /*0884*/ 	.word	0x0500000f


	//   ....[83]....
        /*0888*/ 	.word	0x0500000f


	//   ....[84]....
        /*088c*/ 	.word	0x0500000f


	//   ....[85]....
        /*0890*/ 	.word	0x0500000f


	//   ....[86]....
        /*0894*/ 	.word	0x0500000f


	//   ....[87]....
        /*0898*/ 	.word	0x0500000f


	//   ....[88]....
        /*089c*/ 	.word	0x0500000f


	//   ....[89]....
        /*08a0*/ 	.word	0x0500000f


	//   ....[90]....
        /*08a4*/ 	.word	0x0500000f


	//   ....[91]....
        /*08a8*/ 	.word	0x0500000f


	//   ....[92]....
        /*08ac*/ 	.word	0x0500000f


	//   ....[93]....
        /*08b0*/ 	.word	0x0500000f


	//   ....[94]....
        /*08b4*/ 	.word	0x0500000f


	//   ....[95]....
        /*08b8*/ 	.word	0x0500000f


	//   ....[96]....
        /*08bc*/ 	.word	0x0500000f


	//   ....[97]....
        /*08c0*/ 	.word	0x0500000f


	//   ....[98]....
        /*08c4*/ 	.word	0x0500000f


	//   ....[99]....
        /*08c8*/ 	.word	0x0500000f


	//   ....[100]....
        /*08cc*/ 	.word	0x0500000f


	//   ....[101]....
        /*08d0*/ 	.word	0x0500000f


	//   ....[102]....
        /*08d4*/ 	.word	0x0500000f


	//   ....[103]....
        /*08d8*/ 	.word	0x0500000f


	//   ....[104]....
        /*08dc*/ 	.word	0x0500000f


	//   ....[105]....
        /*08e0*/ 	.word	0x0500000f


	//   ....[106]....
        /*08e4*/ 	.word	0x0500000f


	//   ....[107]....
        /*08e8*/ 	.word	0x0500000f


	//   ....[108]....
        /*08ec*/ 	.word	0x0500000f


	//   ....[109]....
        /*08f0*/ 	.word	0x0500000f


	//   ....[110]....
        /*08f4*/ 	.word	0x0500000f


	//   ....[111]....
        /*08f8*/ 	.word	0x0500000f


	//   ....[112]....
        /*08fc*/ 	.word	0x0500000f


	//   ....[113]....
        /*0900*/ 	.word	0x0500000f


	//   ....[114]....
        /*0904*/ 	.word	0x0500000f


	//   ....[115]....
        /*0908*/ 	.word	0x0500000f


	//   ....[116]....
        /*090c*/ 	.word	0x0500000f


	//   ....[117]....
        /*0910*/ 	.word	0x0500000f


	//   ....[118]....
        /*0914*/ 	.word	0x0500000f


	//   ....[119]....
        /*0918*/ 	.word	0x0500000f


	//   ....[120]....
        /*091c*/ 	.word	0x0500000f


	//   ....[121]....
        /*0920*/ 	.word	0x0500000f


	//   ....[122]....
        /*0924*/ 	.word	0x0500000f


	//   ....[123]....
        /*0928*/ 	.word	0x0500000f


	//   ....[124]....
        /*092c*/ 	.word	0x0500000f


	//   ....[125]....
        /*0930*/ 	.word	0x0500000f


	//   ....[126]....
        /*0934*/ 	.word	0x0500000f


	//   ....[127]....
        /*0938*/ 	.word	0x0500000f


	//   ....[128]....
        /*093c*/ 	.word	0x0500000f


	//   ....[129]....
        /*0940*/ 	.word	0x0500000f


	//   ....[130]....
        /*0944*/ 	.word	0x0500000f


	//   ....[131]....
        /*0948*/ 	.word	0x0500000f


	//   ....[132]....
        /*094c*/ 	.word	0x0500000f


	//   ....[133]....
        /*0950*/ 	.word	0x0500000f


	//   ....[134]....
        /*0954*/ 	.word	0x0500000f


	//----- nvinfo : EIATTR_COOP_GROUP_INSTR_OFFSETS
	.align		4
.L_151:
        /*0958*/ 	.byte	0x04, 0x28
        /*095a*/ 	.short	(.L_153 - .L_152)


	//   ....[0]....
.L_152:
        /*095c*/ 	.word	0x00000070


	//   ....[1]....
        /*0960*/ 	.word	0x00000140


	//   ....[2]....
        /*0964*/ 	.word	0x00000190


	//   ....[3]....
        /*0968*/ 	.word	0x000003c0


	//   ....[4]....
        /*096c*/ 	.word	0x00000520


	//   ....[5]....
        /*0970*/ 	.word	0x00000640


	//   ....[6]....
        /*0974*/ 	.word	0x000007a0


	//   ....[7]....
        /*0978*/ 	.word	0x00003940


	//   ....[8]....
        /*097c*/ 	.word	0x00003950


	//   ....[9]....
        /*0980*/ 	.word	0x00006580


	//   ....[10]....
        /*0984*/ 	.word	0x00006590


	//   ....[11]....
        /*0988*/ 	.word	0x00009930


	//   ....[12]....
        /*098c*/ 	.word	0x00009940


	//   ....[13]....
        /*0990*/ 	.word	0x0000c730


	//   ....[14]....
        /*0994*/ 	.word	0x0000c740


	//   ....[15]....
        /*0998*/ 	.word	0x0000f790


	//   ....[16]....
        /*099c*/ 	.word	0x0000f7a0


	//   ....[17]....
        /*09a0*/ 	.word	0x0000fa10


	//   ....[18]....
        /*09a4*/ 	.word	0x0000fa20


	//   ....[19]....
        /*09a8*/ 	.word	0x0000ff00


	//   ....[20]....
        /*09ac*/ 	.word	0x0000ff50


	//   ....[21]....
        /*09b0*/ 	.word	0x000100f0


	//   ....[22]....
        /*09b4*/ 	.word	0x00010110


	//   ....[23]....
        /*09b8*/ 	.word	0x00010c00


	//   ....[24]....
        /*09bc*/ 	.word	0x00011140


	//   ....[25]....
        /*09c0*/ 	.word	0x00011150


	//   ....[26]....
        /*09c4*/ 	.word	0x00011160


	//   ....[27]....
        /*09c8*/ 	.word	0x00011170


	//   ....[28]....
        /*09cc*/ 	.word	0x00014620


	//   ....[29]....
        /*09d0*/ 	.word	0x00014630


	//   ....[30]....
        /*09d4*/ 	.word	0x00014640


	//   ....[31]....
        /*09d8*/ 	.word	0x00014650


	//   ....[32]....
        /*09dc*/ 	.word	0x00019740


	//   ....[33]....
        /*09e0*/ 	.word	0x000197d0


	//   ....[34]....
        /*09e4*/ 	.word	0x00019f00


	//   ....[35]....
        /*09e8*/ 	.word	0x00019f80


	//   ....[36]....
        /*09ec*/ 	.word	0x0001cb90


	//   ....[37]....
        /*09f0*/ 	.word	0x0001cbb0


	//   ....[38]....
        /*09f4*/ 	.word	0x0001ce80


	//   ....[39]....
        /*09f8*/ 	.word	0x0001cea0


	//   ....[40]....
        /*09fc*/ 	.word	0x0001e910


	//   ....[41]....
        /*0a00*/ 	.word	0x0001e920


	//   ....[42]....
        /*0a04*/ 	.word	0x0001e9a0


	//   ....[43]....
        /*0a08*/ 	.word	0x0001e9b0


	//   ....[44]....
        /*0a0c*/ 	.word	0x0001f540


	//   ....[45]....
        /*0a10*/ 	.word	0x0001f570


	//   ....[46]....
        /*0a14*/ 	.word	0x0001f5a0


	//   ....[47]....
        /*0a18*/ 	.word	0x0001f5d0


	//   ....[48]....
        /*0a1c*/ 	.word	0x0001f600


	//   ....[49]....
        /*0a20*/ 	.word	0x0001f630


	//   ....[50]....
        /*0a24*/ 	.word	0x0001f660


	//   ....[51]....
        /*0a28*/ 	.word	0x0001f690


	//   ....[52]....
        /*0a2c*/ 	.word	0x0001f6c0


	//   ....[53]....
        /*0a30*/ 	.word	0x0001f6f0


	//   ....[54]....
        /*0a34*/ 	.word	0x0001f720


	//   ....[55]....
        /*0a38*/ 	.word	0x0001f750


	//   ....[56]....
        /*0a3c*/ 	.word	0x0001f780


	//   ....[57]....
        /*0a40*/ 	.word	0x0001f7b0


	//   ....[58]....
        /*0a44*/ 	.word	0x0001f7e0


	//   ....[59]....
        /*0a48*/ 	.word	0x0001f810


	//   ....[60]....
        /*0a4c*/ 	.word	0x0001f840


	//   ....[61]....
        /*0a50*/ 	.word	0x0001f870


	//   ....[62]....
        /*0a54*/ 	.word	0x0001f8a0


	//   ....[63]....
        /*0a58*/ 	.word	0x0001f8d0


	//   ....[64]....
        /*0a5c*/ 	.word	0x0001f900


	//   ....[65]....
        /*0a60*/ 	.word	0x0001f930


	//   ....[66]....
        /*0a64*/ 	.word	0x0001f960


	//   ....[67]....
        /*0a68*/ 	.word	0x0001f990


	//   ....[68]....
        /*0a6c*/ 	.word	0x0001f9c0


	//   ....[69]....
        /*0a70*/ 	.word	0x0001f9f0


	//   ....[70]....
        /*0a74*/ 	.word	0x0001fa20


	//   ....[71]....
        /*0a78*/ 	.word	0x0001fa50


	//   ....[72]....
        /*0a7c*/ 	.word	0x0001fa80


	//   ....[73]....
        /*0a80*/ 	.word	0x0001fab0


	//   ....[74]....
        /*0a84*/ 	.word	0x0001fae0


	//   ....[75]....
        /*0a88*/ 	.word	0x0001fb10


	//   ....[76]....
        /*0a8c*/ 	.word	0x0001fb40


	//   ....[77]....
        /*0a90*/ 	.word	0x0001fb70


	//   ....[78]....
        /*0a94*/ 	.word	0x0001fba0


	//   ....[79]....
        /*0a98*/ 	.word	0x0001fbd0


	//   ....[80]....
        /*0a9c*/ 	.word	0x0001fbe0


	//   ....[81]....
        /*0aa0*/ 	.word	0x0001fbf0


	//   ....[82]....
        /*0aa4*/ 	.word	0x0001fc20


	//   ....[83]....
        /*0aa8*/ 	.word	0x0001fc50


	//   ....[84]....
        /*0aac*/ 	.word	0x0001fc80


	//   ....[85]....
        /*0ab0*/ 	.word	0x0001fcb0


	//   ....[86]....
        /*0ab4*/ 	.word	0x0001fce0


	//   ....[87]....
        /*0ab8*/ 	.word	0x0001fd10


	//   ....[88]....
        /*0abc*/ 	.word	0x0001fd40


	//   ....[89]....
        /*0ac0*/ 	.word	0x0001fd70


	//   ....[90]....
        /*0ac4*/ 	.word	0x0001fdb0


	//   ....[91]....
        /*0ac8*/ 	.word	0x0001fdc0


	//   ....[92]....
        /*0acc*/ 	.word	0x0001fdd0


	//   ....[93]....
        /*0ad0*/ 	.word	0x0001fde0


	//   ....[94]....
        /*0ad4*/ 	.word	0x0001fdf0


	//   ....[95]....
        /*0ad8*/ 	.word	0x0001fe20


	//   ....[96]....
        /*0adc*/ 	.word	0x0001fe50


	//   ....[97]....
        /*0ae0*/ 	.word	0x0001fe80


	//   ....[98]....
        /*0ae4*/ 	.word	0x0001feb0


	//   ....[99]....
        /*0ae8*/ 	.word	0x0001fee0


	//   ....[100]....
        /*0aec*/ 	.word	0x0001ff10


	//   ....[101]....
        /*0af0*/ 	.word	0x0001ff40


	//   ....[102]....
        /*0af4*/ 	.word	0x0001ff70


	//   ....[103]....
        /*0af8*/ 	.word	0x0001ff80


	//   ....[104]....
        /*0afc*/ 	.word	0x0001ffb0


	//   ....[105]....
        /*0b00*/ 	.word	0x0001ffe0


	//   ....[106]....
        /*0b04*/ 	.word	0x00020010


	//   ....[107]....
        /*0b08*/ 	.word	0x00020040


	//   ....[108]....
        /*0b0c*/ 	.word	0x00020880


	//   ....[109]....
        /*0b10*/ 	.word	0x000208a0


	//   ....[110]....
        /*0b14*/ 	.word	0x000208b0


	//   ....[111]....
        /*0b18*/ 	.word	0x000208c0


	//   ....[112]....
        /*0b1c*/ 	.word	0x00020fe0


	//   ....[113]....
        /*0b20*/ 	.word	0x00020ff0


	//   ....[114]....
        /*0b24*/ 	.word	0x00021100


	//   ....[115]....
        /*0b28*/ 	.word	0x00021110


	//   ....[116]....
        /*0b2c*/ 	.word	0x00021220


	//   ....[117]....
        /*0b30*/ 	.word	0x00021230


	//   ....[118]....
        /*0b34*/ 	.word	0x00021340


	//   ....[119]....
        /*0b38*/ 	.word	0x00021350


	//   ....[120]....
        /*0b3c*/ 	.word	0x00021700


	//   ....[121]....
        /*0b40*/ 	.word	0x00021740


	//   ....[122]....
        /*0b44*/ 	.word	0x00021f40


	//   ....[123]....
        /*0b48*/ 	.word	0x00021f50


	//   ....[124]....
        /*0b4c*/ 	.word	0x00022e80


	//   ....[125]....
        /*0b50*/ 	.word	0x00022e90


	//   ....[126]....
        /*0b54*/ 	.word	0x00022fb0


	//   ....[127]....
        /*0b58*/ 	.word	0x00022fc0


	//   ....[128]....
        /*0b5c*/ 	.word	0x000230d0


	//   ....[129]....
        /*0b60*/ 	.word	0x000230e0


	//   ....[130]....
        /*0b64*/ 	.word	0x000231f0


	//   ....[131]....
        /*0b68*/ 	.word	0x00023200


	//   ....[132]....
        /*0b6c*/ 	.word	0x00023360


	//   ....[133]....
        /*0b70*/ 	.word	0x00023570


	//   ....[134]....
        /*0b74*/ 	.word	0x000235a0


	//   ....[135]....
        /*0b78*/ 	.word	0x000235d0


	//   ....[136]....
        /*0b7c*/ 	.word	0x00023600


	//   ....[137]....
        /*0b80*/ 	.word	0x00023630


	//   ....[138]....
        /*0b84*/ 	.word	0x00023660


	//   ....[139]....
        /*0b88*/ 	.word	0x000237f0


	//   ....[140]....
        /*0b8c*/ 	.word	0x00023820


	//   ....[141]....
        /*0b90*/ 	.word	0x00023850


	//   ....[142]....
        /*0b94*/ 	.word	0x00023880


	//   ....[143]....
        /*0b98*/ 	.word	0x000238b0


	//   ....[144]....
        /*0b9c*/ 	.word	0x000238e0


	//   ....[145]....
        /*0ba0*/ 	.word	0x00023970


	//   ....[146]....
        /*0ba4*/ 	.word	0x000239a0


	//   ....[147]....
        /*0ba8*/ 	.word	0x000239b0


	//   ....[148]....
        /*0bac*/ 	.word	0x00023a40


	//   ....[149]....
        /*0bb0*/ 	.word	0x00024bc0


	//   ....[150]....
        /*0bb4*/ 	.word	0x00026eb0


	//   ....[151]....
        /*0bb8*/ 	.word	0x00026ed0


	//   ....[152]....
        /*0bbc*/ 	.word	0x00026f30


	//   ....[153]....
        /*0bc0*/ 	.word	0x00026fc0


	//   ....[154]....
        /*0bc4*/ 	.word	0x00027020


	//   ....[155]....
        /*0bc8*/ 	.word	0x00027040


	//   ....[156]....
        /*0bcc*/ 	.word	0x00027050


	//   ....[157]....
        /*0bd0*/ 	.word	0x00027060


	//   ....[158]....
        /*0bd4*/ 	.word	0x00027160


	//   ....[159]....
        /*0bd8*/ 	.word	0x00027170


	//   ....[160]....
        /*0bdc*/ 	.word	0x00027620


	//   ....[161]....
        /*0be0*/ 	.word	0x00027640


	//   ....[162]....
        /*0be4*/ 	.word	0x00027660


	//   ....[163]....
        /*0be8*/ 	.word	0x00027720


	//   ....[164]....
        /*0bec*/ 	.word	0x00027740


	//   ....[165]....
        /*0bf0*/ 	.word	0x000277d0


	//   ....[166]....
        /*0bf4*/ 	.word	0x000277f0


	//   ....[167]....
        /*0bf8*/ 	.word	0x00027800


	//   ....[168]....
        /*0bfc*/ 	.word	0x00027890


	//   ....[169]....
        /*0c00*/ 	.word	0x000278f0


	//   ....[170]....
        /*0c04*/ 	.word	0x000280d0


	//   ....[171]....
        /*0c08*/ 	.word	0x00028100


	//   ....[172]....
        /*0c0c*/ 	.word	0x000281c0


	//   ....[173]....
        /*0c10*/ 	.word	0x000281e0


	//   ....[174]....
        /*0c14*/ 	.word	0x00028280


	//   ....[175]....
        /*0c18*/ 	.word	0x000282a0


	//   ....[176]....
        /*0c1c*/ 	.word	0x000282b0


	//   ....[177]....
        /*0c20*/ 	.word	0x000282c0


	//   ....[178]....
        /*0c24*/ 	.word	0x00028d00


	//   ....[179]....
        /*0c28*/ 	.word	0x00028d20


	//   ....[180]....
        /*0c2c*/ 	.word	0x00028d40


	//   ....[181]....
        /*0c30*/ 	.word	0x00028da0


	//   ....[182]....
        /*0c34*/ 	.word	0x00028db0


	//   ....[183]....
        /*0c38*/ 	.word	0x00028e00


	//   ....[184]....
        /*0c3c*/ 	.word	0x00028e10


	//   ....[185]....
        /*0c40*/ 	.word	0x00028e20


	//   ....[186]....
        /*0c44*/ 	.word	0x00028e70


	//   ....[187]....
        /*0c48*/ 	.word	0x00028ec0


	//   ....[188]....
        /*0c4c*/ 	.word	0x00029320


	//   ....[189]....
        /*0c50*/ 	.word	0x00029340


	//   ....[190]....
        /*0c54*/ 	.word	0x00029350


	//   ....[191]....
        /*0c58*/ 	.word	0x00029360


	//   ....[192]....
        /*0c5c*/ 	.word	0x000293c0


	//   ....[193]....
        /*0c60*/ 	.word	0x000293d0


	//   ....[194]....
        /*0c64*/ 	.word	0x00029430


	//   ....[195]....
        /*0c68*/ 	.word	0x00029460


	//   ....[196]....
        /*0c6c*/ 	.word	0x000294a0


	//   ....[197]....
        /*0c70*/ 	.word	0x00029500


	//   ....[198]....
        /*0c74*/ 	.word	0x0002a730


	//   ....[199]....
        /*0c78*/ 	.word	0x0002a760


	//   ....[200]....
        /*0c7c*/ 	.word	0x0002a7d0


	//   ....[201]....
        /*0c80*/ 	.word	0x0002a800


	//   ....[202]....
        /*0c84*/ 	.word	0x0002a830


	//   ....[203]....
        /*0c88*/ 	.word	0x0002a860


	//   ....[204]....
        /*0c8c*/ 	.word	0x0002a890


	//   ....[205]....
        /*0c90*/ 	.word	0x0002a8c0


	//   ....[206]....
        /*0c94*/ 	.word	0x0002aa60


	//   ....[207]....
        /*0c98*/ 	.word	0x0002aa90


	//   ....[208]....
        /*0c9c*/ 	.word	0x0002aac0


	//   ....[209]....
        /*0ca0*/ 	.word	0x0002aaf0


	//   ....[210]....
        /*0ca4*/ 	.word	0x0002ab20


	//   ....[211]....
        /*0ca8*/ 	.word	0x0002ab50


	//   ....[212]....
        /*0cac*/ 	.word	0x0002ac10


	//   ....[213]....
        /*0cb0*/ 	.word	0x0002ac30


	//   ....[214]....
        /*0cb4*/ 	.word	0x0002ac40


	//   ....[215]....
        /*0cb8*/ 	.word	0x0002aca0


	//   ....[216]....
        /*0cbc*/ 	.word	0x0002b2e0


	//   ....[217]....
        /*0cc0*/ 	.word	0x0002b680


	//   ....[218]....
        /*0cc4*/ 	.word	0x0002b710


	//   ....[219]....
        /*0cc8*/ 	.word	0x0002b7b0


	//   ....[220]....
        /*0ccc*/ 	.word	0x0002b840


	//   ....[221]....
        /*0cd0*/ 	.word	0x0002b930


	//   ....[222]....
        /*0cd4*/ 	.word	0x0002b9c0


	//   ....[223]....
        /*0cd8*/ 	.word	0x0002ba60


	//   ....[224]....
        /*0cdc*/ 	.word	0x0002baf0


	//   ....[225]....
        /*0ce0*/ 	.word	0x0002bbe0


	//   ....[226]....
        /*0ce4*/ 	.word	0x0002bc70


	//   ....[227]....
        /*0ce8*/ 	.word	0x0002bd10


	//   ....[228]....
        /*0cec*/ 	.word	0x0002bda0


	//   ....[229]....
        /*0cf0*/ 	.word	0x0002bee0


	//   ....[230]....
        /*0cf4*/ 	.word	0x0002bf90


	//   ....[231]....
        /*0cf8*/ 	.word	0x0002c020


	//   ....[232]....
        /*0cfc*/ 	.word	0x0002c070


	//   ....[233]....
        /*0d00*/ 	.word	0x0002c0c0


	//   ....[234]....
        /*0d04*/ 	.word	0x0002c1a0


	//   ....[235]....
        /*0d08*/ 	.word	0x0002c230


	//   ....[236]....
        /*0d0c*/ 	.word	0x0002c280


	//   ....[237]....
        /*0d10*/ 	.word	0x0002c2d0


	//   ....[238]....
        /*0d14*/ 	.word	0x0002c520


	//   ....[239]....
        /*0d18*/ 	.word	0x0002c640


	//   ....[240]....
        /*0d1c*/ 	.word	0x0002c760


	//   ....[241]....
        /*0d20*/ 	.word	0x0002c880


	//   ....[242]....
        /*0d24*/ 	.word	0x0002c9a0


	//   ....[243]....
        /*0d28*/ 	.word	0x0002caa0


	//   ....[244]....
        /*0d2c*/ 	.word	0x0002cb00


	//   ....[245]....
        /*0d30*/ 	.word	0x0002cb50


	//   ....[246]....
        /*0d34*/ 	.word	0x0002cbd0


	//   ....[247]....
        /*0d38*/ 	.word	0x0002cc40


	//   ....[248]....
        /*0d3c*/ 	.word	0x0002cca0


	//   ....[249]....
        /*0d40*/ 	.word	0x0002ccf0


	//   ....[250]....
        /*0d44*/ 	.word	0x0002cd70


	//   ....[251]....
        /*0d48*/ 	.word	0x0002cde0


	//   ....[252]....
        /*0d4c*/ 	.word	0x0002ce40


	//   ....[253]....
        /*0d50*/ 	.word	0x0002ce90


	//   ....[254]....
        /*0d54*/ 	.word	0x0002cf10


	//   ....[255]....
        /*0d58*/ 	.word	0x0002cf80


	//   ....[0]....
        /*0d5c*/ 	.word	0x0002cfe0


	//   ....[1]....
        /*0d60*/ 	.word	0x0002d030


	//   ....[2]....
        /*0d64*/ 	.word	0x0002d090


	//   ....[3]....
        /*0d68*/ 	.word	0x0002d0e0


	//   ....[4]....
        /*0d6c*/ 	.word	0x0002d140


	//   ....[5]....
        /*0d70*/ 	.word	0x0002d190


	//   ....[6]....
        /*0d74*/ 	.word	0x0002d1f0


	//   ....[7]....
        /*0d78*/ 	.word	0x0002d280


	//   ....[8]....
        /*0d7c*/ 	.word	0x0002d2e0


	//   ....[9]....
        /*0d80*/ 	.word	0x0002d330


	//   ....[10]....
        /*0d84*/ 	.word	0x0002d3b0


	//   ....[11]....
        /*0d88*/ 	.word	0x0002d440


	//   ....[12]....
        /*0d8c*/ 	.word	0x0002d4a0


	//   ....[13]....
        /*0d90*/ 	.word	0x0002d4f0


	//   ....[14]....
        /*0d94*/ 	.word	0x0002d590


	//   ....[15]....
        /*0d98*/ 	.word	0x0002d600


	//   ....[16]....
        /*0d9c*/ 	.word	0x0002d660


	//   ....[17]....
        /*0da0*/ 	.word	0x0002d6b0


	//   ....[18]....
        /*0da4*/ 	.word	0x0002d730


	//   ....[19]....
        /*0da8*/ 	.word	0x0002d780


	//   ....[20]....
        /*0dac*/ 	.word	0x0002d7e0


	//   ....[21]....
        /*0db0*/ 	.word	0x0002d830


	//   ....[22]....
        /*0db4*/ 	.word	0x0002d890


	//   ....[23]....
        /*0db8*/ 	.word	0x0002d8e0


	//   ....[24]....
        /*0dbc*/ 	.word	0x0002d960


	//   ....[25]....
        /*0dc0*/ 	.word	0x0002d9d0


	//   ....[26]....
        /*0dc4*/ 	.word	0x0002da30


	//   ....[27]....
        /*0dc8*/ 	.word	0x0002da80


	//   ....[28]....
        /*0dcc*/ 	.word	0x0002dae0


	//   ....[29]....
        /*0dd0*/ 	.word	0x0002db30


	//   ....[30]....
        /*0dd4*/ 	.word	0x0002dbb0


	//   ....[31]....
        /*0dd8*/ 	.word	0x0002dc20


	//   ....[32]....
        /*0ddc*/ 	.word	0x0002dc80


	//   ....[33]....
        /*0de0*/ 	.word	0x0002dcd0


	//   ....[34]....
        /*0de4*/ 	.word	0x0002dd50


	//   ....[35]....
        /*0de8*/ 	.word	0x0002ddc0


	//   ....[36]....
        /*0dec*/ 	.word	0x0002de70


	//   ....[37]....
        /*0df0*/ 	.word	0x0002dec0


	//   ....[38]....
        /*0df4*/ 	.word	0x0002df40


	//   ....[39]....
        /*0df8*/ 	.word	0x0002dfb0


	//   ....[40]....
        /*0dfc*/ 	.word	0x0002e030


	//   ....[41]....
        /*0e00*/ 	.word	0x0002e080


	//   ....[42]....
        /*0e04*/ 	.word	0x0002e100


	//   ....[43]....
        /*0e08*/ 	.word	0x0002e170


	//   ....[44]....
        /*0e0c*/ 	.word	0x0002e1d0


	//   ....[45]....
        /*0e10*/ 	.word	0x0002e220


	//   ....[46]....
        /*0e14*/ 	.word	0x0002e2a0


	//   ....[47]....
        /*0e18*/ 	.word	0x0002e2f0


	//   ....[48]....
        /*0e1c*/ 	.word	0x0002e380


	//   ....[49]....
        /*0e20*/ 	.word	0x0002e410


	//   ....[50]....
        /*0e24*/ 	.word	0x0002e4a0


	//   ....[51]....
        /*0e28*/ 	.word	0x0002e530


	//   ....[52]....
        /*0e2c*/ 	.word	0x0002e5c0


	//   ....[53]....
        /*0e30*/ 	.word	0x0002e650


	//   ....[54]....
        /*0e34*/ 	.word	0x0002e700


	//   ....[55]....
        /*0e38*/ 	.word	0x0002e770


	//   ....[56]....
        /*0e3c*/ 	.word	0x0002e800


	//   ....[57]....
        /*0e40*/ 	.word	0x0002e890


	//   ....[58]....
        /*0e44*/ 	.word	0x0002e910


	//   ....[59]....
        /*0e48*/ 	.word	0x0002e960


	//   ....[60]....
        /*0e4c*/ 	.word	0x0002e9f0


	//   ....[61]....
        /*0e50*/ 	.word	0x0002ea80


	//   ....[62]....
        /*0e54*/ 	.word	0x0002eb10


	//   ....[63]....
        /*0e58*/ 	.word	0x0002eba0


	//   ....[64]....
        /*0e5c*/ 	.word	0x0002ec30


	//   ....[65]....
        /*0e60*/ 	.word	0x0002ecc0


	//   ....[66]....
        /*0e64*/ 	.word	0x0002ed80


	//   ....[67]....
        /*0e68*/ 	.word	0x0002f050


	//   ....[68]....
        /*0e6c*/ 	.word	0x0002f150


	//   ....[69]....
        /*0e70*/ 	.word	0x0002f200


	//   ....[70]....
        /*0e74*/ 	.word	0x0002f2b0


	//   ....[71]....
        /*0e78*/ 	.word	0x0002f390


	//   ....[72]....
        /*0e7c*/ 	.word	0x0002f440


	//   ....[73]....
        /*0e80*/ 	.word	0x0002f500


	//   ....[74]....
        /*0e84*/ 	.word	0x0002f650


	//   ....[75]....
        /*0e88*/ 	.word	0x0002f6a0


	//   ....[76]....
        /*0e8c*/ 	.word	0x0002f720


	//   ....[77]....
        /*0e90*/ 	.word	0x0002f820


	//   ....[78]....
        /*0e94*/ 	.word	0x0002f950


	//   ....[79]....
        /*0e98*/ 	.word	0x0002fa10


	//   ....[80]....
        /*0e9c*/ 	.word	0x0002fb60


	//   ....[81]....
        /*0ea0*/ 	.word	0x0002fc10


	//   ....[82]....
        /*0ea4*/ 	.word	0x0002fd10


	//   ....[83]....
        /*0ea8*/ 	.word	0x0002fdd0


	//   ....[84]....
        /*0eac*/ 	.word	0x0002fe30


	//   ....[85]....
        /*0eb0*/ 	.word	0x0002fed0


	//   ....[86]....
        /*0eb4*/ 	.word	0x0002ff90


	//   ....[87]....
        /*0eb8*/ 	.word	0x00030060


	//   ....[88]....
        /*0ebc*/ 	.word	0x00030110


	//   ....[89]....
        /*0ec0*/ 	.word	0x00030180


	//   ....[90]....
        /*0ec4*/ 	.word	0x000301e0


	//   ....[91]....
        /*0ec8*/ 	.word	0x000302f0


	//   ....[92]....
        /*0ecc*/ 	.word	0x00030350


	//   ....[93]....
        /*0ed0*/ 	.word	0x00030470


	//   ....[94]....
        /*0ed4*/ 	.word	0x000304d0


	//   ....[95]....
        /*0ed8*/ 	.word	0x00030570


	//   ....[96]....
        /*0edc*/ 	.word	0x00030710


	//   ....[97]....
        /*0ee0*/ 	.word	0x000307c0


	//   ....[98]....
        /*0ee4*/ 	.word	0x00030840


	//   ....[99]....
        /*0ee8*/ 	.word	0x00030920


	//   ....[100]....
        /*0eec*/ 	.word	0x000309d0


	//   ....[101]....
        /*0ef0*/ 	.word	0x00030a80


	//   ....[102]....
        /*0ef4*/ 	.word	0x00030b30


	//   ....[103]....
        /*0ef8*/ 	.word	0x00030be0


	//   ....[104]....
        /*0efc*/ 	.word	0x00030c40


	//   ....[105]....
        /*0f00*/ 	.word	0x00030d20


	//   ....[106]....
        /*0f04*/ 	.word	0x00030e10


	//   ....[107]....
        /*0f08*/ 	.word	0x00030eb0


	//   ....[108]....
        /*0f0c*/ 	.word	0x00030f10


	//   ....[109]....
        /*0f10*/ 	.word	0x00030fe0


	//   ....[110]....
        /*0f14*/ 	.word	0x00031040


	//   ....[111]....
        /*0f18*/ 	.word	0x00031110


	//   ....[112]....
        /*0f1c*/ 	.word	0x00031170


	//   ....[113]....
        /*0f20*/ 	.word	0x00031240


	//   ....[114]....
        /*0f24*/ 	.word	0x000312a0


	//   ....[115]....
        /*0f28*/ 	.word	0x00031370


	//   ....[116]....
        /*0f2c*/ 	.word	0x00031550


	//   ....[117]....
        /*0f30*/ 	.word	0x000315f0


	//   ....[118]....
        /*0f34*/ 	.word	0x00031770


	//   ....[119]....
        /*0f38*/ 	.word	0x000317e0


	//   ....[120]....
        /*0f3c*/ 	.word	0x00031850


	//   ....[121]....
        /*0f40*/ 	.word	0x000318c0


	//   ....[122]....
        /*0f44*/ 	.word	0x00031930


	//   ....[123]....
        /*0f48*/ 	.word	0x000319b0


	//   ....[124]....
        /*0f4c*/ 	.word	0x00031a30


	//   ....[125]....
        /*0f50*/ 	.word	0x00031ac0


	//   ....[126]....
        /*0f54*/ 	.word	0x00031b30


	//   ....[127]....
        /*0f58*/ 	.word	0x00031ba0


	//   ....[128]....
        /*0f5c*/ 	.word	0x00031c10


	//   ....[129]....
        /*0f60*/ 	.word	0x00031c90


	//   ....[130]....
        /*0f64*/ 	.word	0x00031d00


	//   ....[131]....
        /*0f68*/ 	.word	0x00031da0


	//   ....[132]....
        /*0f6c*/ 	.word	0x00031df0


	//   ....[133]....
        /*0f70*/ 	.word	0x00031e80


	//   ....[134]....
        /*0f74*/ 	.word	0x00031fb0


	//----- nvinfo : EIATTR_REG_RECONFIG
	.align		4
.L_153:
        /*0f78*/ 	.byte	0x01, 0x54
	.zero		2


	//----- nvinfo : EIATTR_SYSCALL_OFFSETS
	.align		4
        /*0f7c*/ 	.byte	0x04, 0x46
        /*0f7e*/ 	.short	(.L_155 - .L_154)


	//   ....[0]....
.L_154:
        /*0f80*/ 	.word	0x00001fb0


	//   ....[1]....
        /*0f84*/ 	.word	0x00002100


	//   ....[2]....
        /*0f88*/ 	.word	0x00010d90


	//   ....[3]....
        /*0f8c*/ 	.word	0x000110c0


	//   ....[4]....
        /*0f90*/ 	.word	0x00026040


	//   ....[5]....
        /*0f94*/ 	.word	0x000261d0


	//   ....[6]....
        /*0f98*/ 	.word	0x00026320


	//   ....[7]....
        /*0f9c*/ 	.word	0x00026460


	//   ....[8]....
        /*0fa0*/ 	.word	0x00027d20


	//----- nvinfo : EIATTR_MBARRIER_INSTR_OFFSETS
	.align		4
.L_155:
        /*0fa4*/ 	.byte	0x04, 0x39
        /*0fa6*/ 	.short	(.L_157 - .L_156)


	//   ....[0]....
.L_156:
        /*0fa8*/ 	.word	0x00000270
        /*0fac*/ 	.word	0x000000ff
        /*0fb0*/ 	.word	0x00029800
        /*0fb4*/ 	.short	0x0100
        /*0fb6*/ 	.byte	0x08
	.zero		1


	//   ....[1]....
        /*0fb8*/ 	.word	0x00000280
        /*0fbc*/ 	.word	0x000000ff
        /*0fc0*/ 	.word	0x00029820
        /*0fc4*/ 	.short	0x0100
        /*0fc6*/ 	.byte	0x08
	.zero		1


	//   ....[2]....
        /*0fc8*/ 	.word	0x00000370
        /*0fcc*/ 	.word	0x000000ff
        /*0fd0*/ 	.word	0x00029830
        /*0fd4*/ 	.short	0x0100
        /*0fd6*/ 	.byte	0x08
	.zero		1


	//   ....[3]....
        /*0fd8*/ 	.word	0x00000380
        /*0fdc*/ 	.word	0x000000ff
        /*0fe0*/ 	.word	0x00029840
        /*0fe4*/ 	.short	0x0100
        /*0fe6*/ 	.byte	0x08
	.zero		1


	//   ....[4]....
        /*0fe8*/ 	.word	0x00000390
        /*0fec*/ 	.word	0x000000ff
        /*0ff0*/ 	.word	0x00029838
        /*0ff4*/ 	.short	0x0100
        /*0ff6*/ 	.byte	0x08
	.zero		1


	//   ....[5]....
        /*0ff8*/ 	.word	0x000003a0
        /*0ffc*/ 	.word	0x000000ff
        /*1000*/ 	.word	0x00029848
        /*1004*/ 	.short	0x0100
        /*1006*/ 	.byte	0x08
	.zero		1


	//   ....[6]....
        /*1008*/ 	.word	0x000004d0
        /*100c*/ 	.word	0x000000ff
        /*1010*/ 	.word	0x00029850
        /*1014*/ 	.short	0x0100
        /*1016*/ 	.byte	0x08
	.zero		1


	//   ....[7]....
        /*1018*/ 	.word	0x000004e0
        /*101c*/ 	.word	0x000000ff
        /*1020*/ 	.word	0x00029860
        /*1024*/ 	.short	0x0100
        /*1026*/ 	.byte	0x08
	.zero		1


	//   ....[8]....
        /*1028*/ 	.word	0x000004f0
        /*102c*/ 	.word	0x000000ff
        /*1030*/ 	.word	0x00029858
        /*1034*/ 	.short	0x0100
        /*1036*/ 	.byte	0x08
	.zero		1


	//   ....[9]....
        /*1038*/ 	.word	0x00000500
        /*103c*/ 	.word	0x000000ff
        /*1040*/ 	.word	0x00029868
        /*1044*/ 	.short	0x0100
        /*1046*/ 	.byte	0x08
	.zero		1


	//   ....[10]....
        /*1048*/ 	.word	0x000005f0
        /*104c*/ 	.word	0x000000ff
        /*1050*/ 	.word	0x00029870
        /*1054*/ 	.short	0x0100
        /*1056*/ 	.byte	0x06
	.zero		1


	//   ....[11]....
        /*1058*/ 	.word	0x00000600
        /*105c*/ 	.word	0x000000ff
        /*1060*/ 	.word	0x00029880
        /*1064*/ 	.short	0x0100
        /*1066*/ 	.byte	0x06
	.zero		1


	//   ....[12]....
        /*1068*/ 	.word	0x00000610
        /*106c*/ 	.word	0x000000ff
        /*1070*/ 	.word	0x00029878
        /*1074*/ 	.short	0x0100
        /*1076*/ 	.byte	0x06
	.zero		1


	//   ....[13]....
        /*1078*/ 	.word	0x00000620
        /*107c*/ 	.word	0x000000ff
        /*1080*/ 	.word	0x00029888
        /*1084*/ 	.short	0x0100
        /*1086*/ 	.byte	0x06
	.zero		1


	//   ....[14]....
        /*1088*/ 	.word	0x00000750
        /*108c*/ 	.word	0x000000ff
        /*1090*/ 	.word	0x00029890
        /*1094*/ 	.short	0x0100
        /*1096*/ 	.byte	0x08
	.zero		1


	//   ....[15]....
        /*1098*/ 	.word	0x00000760
        /*109c*/ 	.word	0x000000ff
        /*10a0*/ 	.word	0x000298a0
        /*10a4*/ 	.short	0x0100
        /*10a6*/ 	.byte	0x08
	.zero		1


	//   ....[16]....
        /*10a8*/ 	.word	0x00000770
        /*10ac*/ 	.word	0x000000ff
        /*10b0*/ 	.word	0x00029898
        /*10b4*/ 	.short	0x0100
        /*10b6*/ 	.byte	0x08
	.zero		1


	//   ....[17]....
        /*10b8*/ 	.word	0x00000780
        /*10bc*/ 	.word	0x000000ff
        /*10c0*/ 	.word	0x000298a8
        /*10c4*/ 	.short	0x0100
        /*10c6*/ 	.byte	0x08
	.zero		1


	//   ....[18]....
        /*10c8*/ 	.word	0x000008c0
        /*10cc*/ 	.word	0x000000ff
        /*10d0*/ 	.word	0x000298b0
        /*10d4*/ 	.short	0x0100
        /*10d6*/ 	.byte	0x08
	.zero		1


	//   ....[19]....
        /*10d8*/ 	.word	0x000008d0
        /*10dc*/ 	.word	0x000000ff
        /*10e0*/ 	.word	0x000298c0
        /*10e4*/ 	.short	0x0100
        /*10e6*/ 	.byte	0x08
	.zero		1


	//   ....[20]....
        /*10e8*/ 	.word	0x000008e0
        /*10ec*/ 	.word	0x000000ff
        /*10f0*/ 	.word	0x000298b8
        /*10f4*/ 	.short	0x0100
        /*10f6*/ 	.byte	0x08
	.zero		1


	//   ....[21]....
        /*10f8*/ 	.word	0x000008f0
        /*10fc*/ 	.word	0x000000ff
        /*1100*/ 	.word	0x000298c8
        /*1104*/ 	.short	0x0100
        /*1106*/ 	.byte	0x08
	.zero		1


	//   ....[22]....
        /*1108*/ 	.word	0x000038f0
        /*110c*/ 	.word	0x0000005b
        /*1110*/ 	.word	0x00029890
        /*1114*/ 	.short	0x010a
        /*1116*/ 	.byte	0x3f
	.zero		1


	//   ....[23]....
        /*1118*/ 	.word	0x000098d0
        /*111c*/ 	.word	0x0000005b
        /*1120*/ 	.word	0x00029890
        /*1124*/ 	.short	0x010a
        /*1126*/ 	.byte	0x3f
	.zero		1


	//   ....[24]....
        /*1128*/ 	.word	0x0000f5f0
        /*112c*/ 	.word	0x0000005b
        /*1130*/ 	.word	0x00029890
        /*1134*/ 	.short	0x010a
        /*1136*/ 	.byte	0x3f
	.zero		1


	//   ....[25]....
        /*1138*/ 	.word	0x0000fd40
        /*113c*/ 	.word	0x0000000b
        /*1140*/ 	.word	0x00000000
        /*1144*/ 	.short	0x0101
        /*1146*/ 	.byte	0x3f
	.zero		1


	//   ....[26]....
        /*1148*/ 	.word	0x0000fd80
        /*114c*/ 	.word	0x0000005b
        /*1150*/ 	.word	0x000298b0
        /*1154*/ 	.short	0x010a
        /*1156*/ 	.byte	0x3f
	.zero		1


	//   ....[27]....
        /*1158*/ 	.word	0x00010370
        /*115c*/ 	.word	0x0000005b
        /*1160*/ 	.word	0x00000000
        /*1164*/ 	.short	0x0101
        /*1166*/ 	.byte	0x3f
	.zero		1


	//   ....[28]....
        /*1168*/ 	.word	0x00010e20
        /*116c*/ 	.word	0x00000012
        /*1170*/ 	.word	0x00029800
        /*1174*/ 	.short	0x010a
        /*1176*/ 	.byte	0x3f
	.zero		1


	//   ....[29]....
        /*1178*/ 	.word	0x00010e70
        /*117c*/ 	.word	0x00000012
        /*1180*/ 	.word	0x00029800
        /*1184*/ 	.short	0x010a
        /*1186*/ 	.byte	0x3f
	.zero		1


	//   ....[30]....
        /*1188*/ 	.word	0x00011700
        /*118c*/ 	.word	0x00000012
        /*1190*/ 	.word	0x00029800
        /*1194*/ 	.short	0x010a
        /*1196*/ 	.byte	0x3f
	.zero		1


	//   ....[31]....
        /*1198*/ 	.word	0x00014a90
        /*119c*/ 	.word	0x00000012
        /*11a0*/ 	.word	0x00029800
        /*11a4*/ 	.short	0x010a
        /*11a6*/ 	.byte	0x3f
	.zero		1


	//   ....[32]....
        /*11a8*/ 	.word	0x00017bb0
        /*11ac*/ 	.word	0x00000000
        /*11b0*/ 	.word	0x00029830
        /*11b4*/ 	.short	0x010a
        /*11b6*/ 	.byte	0x3f
	.zero		1


	//   ....[33]....
        /*11b8*/ 	.word	0x00017c00
        /*11bc*/ 	.word	0x00000000
        /*11c0*/ 	.word	0x00029830
        /*11c4*/ 	.short	0x010a
        /*11c6*/ 	.byte	0x3f
	.zero		1


	//   ....[34]....
        /*11c8*/ 	.word	0x0001a1f0
        /*11cc*/ 	.word	0x00000041
        /*11d0*/ 	.word	0x00000000
        /*11d4*/ 	.short	0x0101
        /*11d6*/ 	.byte	0x3f
	.zero		1


	//   ....[35]....
        /*11d8*/ 	.word	0x0001b430
        /*11dc*/ 	.word	0x0000000b
        /*11e0*/ 	.word	0x00029830
        /*11e4*/ 	.short	0x010a
        /*11e6*/ 	.byte	0x3f
	.zero		1


	//   ....[36]....
        /*11e8*/ 	.word	0x0001b480
        /*11ec*/ 	.word	0x0000000b
        /*11f0*/ 	.word	0x00029830
        /*11f4*/ 	.short	0x010a
        /*11f6*/ 	.byte	0x3f
	.zero		1


	//   ....[37]....
        /*11f8*/ 	.word	0x0001c580
        /*11fc*/ 	.word	0x0000000a
        /*1200*/ 	.word	0x00029850
        /*1204*/ 	.short	0x010a
        /*1206*/ 	.byte	0x3f
	.zero		1


	//   ....[38]....
        /*1208*/ 	.word	0x0001c5c0
        /*120c*/ 	.word	0x0000000a
        /*1210*/ 	.word	0x00029850
        /*1214*/ 	.short	0x010a
        /*1216*/ 	.byte	0x3f
	.zero		1


	//   ....[39]....
        /*1218*/ 	.word	0x0001c900
        /*121c*/ 	.word	0x00000007
        /*1220*/ 	.word	0x00000000
        /*1224*/ 	.short	0x0101
        /*1226*/ 	.byte	0x3f
	.zero		1


	//   ....[40]....
        /*1228*/ 	.word	0x0001df10
        /*122c*/ 	.word	0x00000008
        /*1230*/ 	.word	0x00000000
        /*1234*/ 	.short	0x0101
        /*1236*/ 	.byte	0x3f
	.zero		1


	//   ....[41]....
        /*1238*/ 	.word	0x0001e5d0
        /*123c*/ 	.word	0x0000000f
        /*1240*/ 	.word	0x00029850
        /*1244*/ 	.short	0x010a
        /*1246*/ 	.byte	0x3f
	.zero		1


	//   ....[42]....
        /*1248*/ 	.word	0x0001e650
        /*124c*/ 	.word	0x0000000f
        /*1250*/ 	.word	0x00029850
        /*1254*/ 	.short	0x010a
        /*1256*/ 	.byte	0x3f
	.zero		1


	//   ....[43]....
        /*1258*/ 	.word	0x0001ec50
        /*125c*/ 	.word	0x00000002
        /*1260*/ 	.word	0x00000000
        /*1264*/ 	.short	0x0101
        /*1266*/ 	.byte	0x3f
	.zero		1


	//   ....[44]....
        /*1268*/ 	.word	0x00020f90
        /*126c*/ 	.word	0x00000000
        /*1270*/ 	.word	0x00000000
        /*1274*/ 	.short	0x0101
        /*1276*/ 	.byte	0x3f
	.zero		1


	//   ....[45]....
        /*1278*/ 	.word	0x00021650
        /*127c*/ 	.word	0x00000008
        /*1280*/ 	.word	0x00000000
        /*1284*/ 	.short	0x0101
        /*1286*/ 	.byte	0x3f
	.zero		1


	//   ....[46]....
        /*1288*/ 	.word	0x00024ca0
        /*128c*/ 	.word	0x00000016
        /*1290*/ 	.word	0x00029820
        /*1294*/ 	.short	0x010a
        /*1296*/ 	.byte	0x3f
	.zero		1


	//   ....[47]....
        /*1298*/ 	.word	0x00024d30
        /*129c*/ 	.word	0x0000000a
        /*12a0*/ 	.word	0x000298a0
        /*12a4*/ 	.short	0x010a
        /*12a6*/ 	.byte	0x3f
	.zero		1


	//   ....[48]....
        /*12a8*/ 	.word	0x00025160
        /*12ac*/ 	.word	0x0000000a
        /*12b0*/ 	.word	0x000298c0
        /*12b4*/ 	.short	0x010a
        /*12b6*/ 	.byte	0x3f
	.zero		1


	//   ....[49]....
        /*12b8*/ 	.word	0x000254a0
        /*12bc*/ 	.word	0x0000000a
        /*12c0*/ 	.word	0x000298a0
        /*12c4*/ 	.short	0x010a
        /*12c6*/ 	.byte	0x3f
	.zero		1


	//   ....[50]....
        /*12c8*/ 	.word	0x000258c0
        /*12cc*/ 	.word	0x0000000a
        /*12d0*/ 	.word	0x000298c0
        /*12d4*/ 	.short	0x010a
        /*12d6*/ 	.byte	0x3f
	.zero		1


	//   ....[51]....
        /*12d8*/ 	.word	0x00026b70
        /*12dc*/ 	.word	0x00000000
        /*12e0*/ 	.word	0x00029880
        /*12e4*/ 	.short	0x010a
        /*12e6*/ 	.byte	0x3f
	.zero		1


	//   ....[52]....
        /*12e8*/ 	.word	0x00027280
        /*12ec*/ 	.word	0x00000000
        /*12f0*/ 	.word	0x00029870
        /*12f4*/ 	.short	0x0107
        /*12f6*/ 	.byte	0x3f
	.zero		1


	//   ....[53]....
        /*12f8*/ 	.word	0x00027340
        /*12fc*/ 	.word	0x00000000
        /*1300*/ 	.word	0x00029870
        /*1304*/ 	.short	0x0101
        /*1306*/ 	.byte	0x3f
	.zero		1


	//   ....[54]....
        /*1308*/ 	.word	0x00027390
        /*130c*/ 	.word	0x00000000
        /*1310*/ 	.word	0x00029840
        /*1314*/ 	.short	0x010a
        /*1316*/ 	.byte	0x3f
	.zero		1


	//   ....[55]....
        /*1318*/ 	.word	0x00027a30
        /*131c*/ 	.word	0x00000000
        /*1320*/ 	.word	0x00029830
        /*1324*/ 	.short	0x0107
        /*1326*/ 	.byte	0x3f
	.zero		1


	//   ....[56]....
        /*1328*/ 	.word	0x00027b10
        /*132c*/ 	.word	0x00000000
        /*1330*/ 	.word	0x00029830
        /*1334*/ 	.short	0x0101
        /*1336*/ 	.byte	0x3f
	.zero		1


	//   ....[57]....
        /*1338*/ 	.word	0x00028420
        /*133c*/ 	.word	0x00000016
        /*1340*/ 	.word	0x00029800
        /*1344*/ 	.short	0x0107
        /*1346*/ 	.byte	0x3f
	.zero		1


	//   ....[58]....
        /*1348*/ 	.word	0x00028530
        /*134c*/ 	.word	0x00000016
        /*1350*/ 	.word	0x00029800
        /*1354*/ 	.short	0x0101
        /*1356*/ 	.byte	0x3f
	.zero		1


	//   ....[59]....
        /*1358*/ 	.word	0x00028550
        /*135c*/ 	.word	0x00000016
        /*1360*/ 	.word	0x00029820
        /*1364*/ 	.short	0x010a
        /*1366*/ 	.byte	0x3f
	.zero		1


	//   ....[60]....
        /*1368*/ 	.word	0x00028a30
        /*136c*/ 	.word	0x00000000
        /*1370*/ 	.word	0x00029880
        /*1374*/ 	.short	0x010a
        /*1376*/ 	.byte	0x3f
	.zero		1


	//   ....[61]....
        /*1378*/ 	.word	0x00028f80
        /*137c*/ 	.word	0x00000000
        /*1380*/ 	.word	0x00029870
        /*1384*/ 	.short	0x0107
        /*1386*/ 	.byte	0x3f
	.zero		1


	//   ....[62]....
        /*1388*/ 	.word	0x00029040
        /*138c*/ 	.word	0x00000000
        /*1390*/ 	.word	0x00029870
        /*1394*/ 	.short	0x0101
        /*1396*/ 	.byte	0x3f
	.zero		1


	//   ....[63]....
        /*1398*/ 	.word	0x00029070
        /*139c*/ 	.word	0x00000000
        /*13a0*/ 	.word	0x00029840
        /*13a4*/ 	.short	0x010a
        /*13a6*/ 	.byte	0x3f
	.zero		1


	//   ....[64]....
        /*13a8*/ 	.word	0x000295a0
        /*13ac*/ 	.word	0x00000000
        /*13b0*/ 	.word	0x00029830
        /*13b4*/ 	.short	0x0107
        /*13b6*/ 	.byte	0x3f
	.zero		1


	//   ....[65]....
        /*13b8*/ 	.word	0x00029660
        /*13bc*/ 	.word	0x00000000
        /*13c0*/ 	.word	0x00029830
        /*13c4*/ 	.short	0x0101
        /*13c6*/ 	.byte	0x3f
	.zero		1


	//   ....[66]....
        /*13c8*/ 	.word	0x000296f0
        /*13cc*/ 	.word	0x00000003
        /*13d0*/ 	.word	0x00029870
        /*13d4*/ 	.short	0x010a
        /*13d6*/ 	.byte	0x3f
	.zero		1


	//   ....[67]....
        /*13d8*/ 	.word	0x00029780
        /*13dc*/ 	.word	0x00000003
        /*13e0*/ 	.word	0x00029860
        /*13e4*/ 	.short	0x010a
        /*13e6*/ 	.byte	0x3f
	.zero		1


	//   ....[68]....
        /*13e8*/ 	.word	0x00029c90
        /*13ec*/ 	.word	0x00000003
        /*13f0*/ 	.word	0x00029850
        /*13f4*/ 	.short	0x0101
        /*13f6*/ 	.byte	0x3f
	.zero		1


	//   ....[69]....
        /*13f8*/ 	.word	0x00029d20
        /*13fc*/ 	.word	0x00000003
        /*1400*/ 	.word	0x00000000
        /*1404*/ 	.short	0x0101
        /*1406*/ 	.byte	0x3f
	.zero		1


	//   ....[70]....
        /*1408*/ 	.word	0x00029ee0
        /*140c*/ 	.word	0x00000011
        /*1410*/ 	.word	0x00029870
        /*1414*/ 	.short	0x010a
        /*1416*/ 	.byte	0x3f
	.zero		1


	//   ....[71]....
        /*1418*/ 	.word	0x00029f60
        /*141c*/ 	.word	0x00000011
        /*1420*/ 	.word	0x00029860
        /*1424*/ 	.short	0x010a
        /*1426*/ 	.byte	0x3f
	.zero		1


	//   ....[72]....
        /*1428*/ 	.word	0x0002a480
        /*142c*/ 	.word	0x00000011
        /*1430*/ 	.word	0x00029850
        /*1434*/ 	.short	0x0101
        /*1436*/ 	.byte	0x3f
	.zero		1


	//   ....[73]....
        /*1438*/ 	.word	0x0002a540
        /*143c*/ 	.word	0x00000011
        /*1440*/ 	.word	0x00000000
        /*1444*/ 	.short	0x0101
        /*1446*/ 	.byte	0x3f
	.zero		1


	//   ....[74]....
        /*1448*/ 	.word	0x0002b260
        /*144c*/ 	.word	0x00000004
        /*1450*/ 	.word	0x00029820
        /*1454*/ 	.short	0x010a
        /*1456*/ 	.byte	0x3f
	.zero		1


	//   ....[75]....
        /*1458*/ 	.word	0x0002b3d0
        /*145c*/ 	.word	0x00000005
        /*1460*/ 	.word	0x00029840
        /*1464*/ 	.short	0x010a
        /*1466*/ 	.byte	0x3f
	.zero		1


	//   ....[76]....
        /*1468*/ 	.word	0x0002b470
        /*146c*/ 	.word	0x00000017
        /*1470*/ 	.word	0x00029840
        /*1474*/ 	.short	0x010a
        /*1476*/ 	.byte	0x3f
	.zero		1


	//   ....[77]....
        /*1478*/ 	.word	0x0002b4b0
        /*147c*/ 	.word	0x00000005
        /*1480*/ 	.word	0x00029860
        /*1484*/ 	.short	0x010a
        /*1486*/ 	.byte	0x3f
	.zero		1


	//   ....[78]....
        /*1488*/ 	.word	0x0002b4f0
        /*148c*/ 	.word	0x00000017
        /*1490*/ 	.word	0x00029860
        /*1494*/ 	.short	0x010a
        /*1496*/ 	.byte	0x3f
	.zero		1


	//   ....[79]....
        /*1498*/ 	.word	0x0002b530
        /*149c*/ 	.word	0x00000005
        /*14a0*/ 	.word	0x00029880
        /*14a4*/ 	.short	0x010a
        /*14a6*/ 	.byte	0x3f
	.zero		1


	//   ....[80]....
        /*14a8*/ 	.word	0x0002b570
        /*14ac*/ 	.word	0x00000017
        /*14b0*/ 	.word	0x00029880
        /*14b4*/ 	.short	0x010a
        /*14b6*/ 	.byte	0x3f
	.zero		1


	//   ....[81]....
        /*14b8*/ 	.word	0x0002b5d0
        /*14bc*/ 	.word	0x0000005b
        /*14c0*/ 	.word	0x00029890
        /*14c4*/ 	.short	0x010a
        /*14c6*/ 	.byte	0x3f
	.zero		1


	//   ....[82]....
        /*14c8*/ 	.word	0x0002b880
        /*14cc*/ 	.word	0x0000005b
        /*14d0*/ 	.word	0x00029890
        /*14d4*/ 	.short	0x010a
        /*14d6*/ 	.byte	0x3f
	.zero		1


	//   ....[83]....
        /*14d8*/ 	.word	0x0002bb30
        /*14dc*/ 	.word	0x0000005b
        /*14e0*/ 	.word	0x00029890
        /*14e4*/ 	.short	0x010a
        /*14e6*/ 	.byte	0x3f
	.zero		1


	//   ....[84]....
        /*14e8*/ 	.word	0x0002bde0
        /*14ec*/ 	.word	0x0000005b
        /*14f0*/ 	.word	0x000298b0
        /*14f4*/ 	.short	0x010a
        /*14f6*/ 	.byte	0x3f
	.zero		1


	//   ....[85]....
        /*14f8*/ 	.word	0x0002c0f0
        /*14fc*/ 	.word	0x00000012
        /*1500*/ 	.word	0x00029800
        /*1504*/ 	.short	0x010a
        /*1506*/ 	.byte	0x3f
	.zero		1


	//   ....[86]....
        /*1508*/ 	.word	0x0002c310
        /*150c*/ 	.word	0x00000012
        /*1510*/ 	.word	0x00029800
        /*1514*/ 	.short	0x010a
        /*1516*/ 	.byte	0x3f
	.zero		1


	//   ....[87]....
        /*1518*/ 	.word	0x0002c360
        /*151c*/ 	.word	0x00000000
        /*1520*/ 	.word	0x00029830
        /*1524*/ 	.short	0x010a
        /*1526*/ 	.byte	0x3f
	.zero		1


	//   ....[88]....
        /*1528*/ 	.word	0x0002c3b0
        /*152c*/ 	.word	0x0000000b
        /*1530*/ 	.word	0x00029830
        /*1534*/ 	.short	0x010a
        /*1536*/ 	.byte	0x3f
	.zero		1


	//   ....[89]....
        /*1538*/ 	.word	0x0002c400
        /*153c*/ 	.word	0x0000000a
        /*1540*/ 	.word	0x00029850
        /*1544*/ 	.short	0x010a
        /*1546*/ 	.byte	0x3f
	.zero		1


	//   ....[90]....
        /*1548*/ 	.word	0x0002c450
        /*154c*/ 	.word	0x0000000f
        /*1550*/ 	.word	0x00029850
        /*1554*/ 	.short	0x010a
        /*1556*/ 	.byte	0x3f
	.zero		1


	//   ....[91]....
        /*1558*/ 	.word	0x0002ee40
        /*155c*/ 	.word	0x00000016
        /*1560*/ 	.word	0x00029820
        /*1564*/ 	.short	0x010a
        /*1566*/ 	.byte	0x3f
	.zero		1


	//   ....[92]....
        /*1568*/ 	.word	0x0002ee90
        /*156c*/ 	.word	0x0000000a
        /*1570*/ 	.word	0x000298a0
        /*1574*/ 	.short	0x010a
        /*1576*/ 	.byte	0x3f
	.zero		1


	//   ....[93]....
        /*1578*/ 	.word	0x0002eee0
        /*157c*/ 	.word	0x0000000a
        /*1580*/ 	.word	0x000298c0
        /*1584*/ 	.short	0x010a
        /*1586*/ 	.byte	0x3f
	.zero		1


	//   ....[94]....
        /*1588*/ 	.word	0x0002ef30
        /*158c*/ 	.word	0x0000000a
        /*1590*/ 	.word	0x000298a0
        /*1594*/ 	.short	0x010a
        /*1596*/ 	.byte	0x3f
	.zero		1


	//   ....[95]....
        /*1598*/ 	.word	0x0002ef80
        /*159c*/ 	.word	0x0000000a
        /*15a0*/ 	.word	0x000298c0
        /*15a4*/ 	.short	0x010a
        /*15a6*/ 	.byte	0x3f
	.zero		1


	//   ....[96]....
        /*15a8*/ 	.word	0x0002f0a0
        /*15ac*/ 	.word	0x00000000
        /*15b0*/ 	.word	0x00029880
        /*15b4*/ 	.short	0x010a
        /*15b6*/ 	.byte	0x3f
	.zero		1


	//   ....[97]....
        /*15b8*/ 	.word	0x0002f8a0
        /*15bc*/ 	.word	0x00000000
        /*15c0*/ 	.word	0x00029840
        /*15c4*/ 	.short	0x010a
        /*15c6*/ 	.byte	0x3f
	.zero		1


	//   ....[98]....
        /*15c8*/ 	.word	0x00030610
        /*15cc*/ 	.word	0x00000016
        /*15d0*/ 	.word	0x00029820
        /*15d4*/ 	.short	0x010a
        /*15d6*/ 	.byte	0x3f
	.zero		1


	//   ....[99]....
        /*15d8*/ 	.word	0x00030660
        /*15dc*/ 	.word	0x00000000
        /*15e0*/ 	.word	0x00029880
        /*15e4*/ 	.short	0x010a
        /*15e6*/ 	.byte	0x3f
	.zero		1


	//   ....[100]....
        /*15e8*/ 	.word	0x00030d60
        /*15ec*/ 	.word	0x00000000
        /*15f0*/ 	.word	0x00029840
        /*15f4*/ 	.short	0x010a
        /*15f6*/ 	.byte	0x3f
	.zero		1


	//   ....[101]....
        /*15f8*/ 	.word	0x000313b0
        /*15fc*/ 	.word	0x00000003
        /*1600*/ 	.word	0x00029870
        /*1604*/ 	.short	0x010a
        /*1606*/ 	.byte	0x3f
	.zero		1


	//   ....[102]....
        /*1608*/ 	.word	0x00031400
        /*160c*/ 	.word	0x00000003
        /*1610*/ 	.word	0x00029860
        /*1614*/ 	.short	0x010a
        /*1616*/ 	.byte	0x3f
	.zero		1


	//   ....[103]....
        /*1618*/ 	.word	0x00031450
        /*161c*/ 	.word	0x00000011
        /*1620*/ 	.word	0x00029870
        /*1624*/ 	.short	0x010a
        /*1626*/ 	.byte	0x3f
	.zero		1


	//   ....[104]....
        /*1628*/ 	.word	0x000314a0
        /*162c*/ 	.word	0x00000011
        /*1630*/ 	.word	0x00029860
        /*1634*/ 	.short	0x010a
        /*1636*/ 	.byte	0x3f
	.zero		1


	//   ....[105]....
        /*1638*/ 	.word	0x00031ed0
        /*163c*/ 	.word	0x00000004
        /*1640*/ 	.word	0x00029820
        /*1644*/ 	.short	0x010a
        /*1646*/ 	.byte	0x3f
	.zero		1


	//   ....[106]....
        /*1648*/ 	.word	0x00032070
        /*164c*/ 	.word	0x00000005
        /*1650*/ 	.word	0x00029840
        /*1654*/ 	.short	0x010a
        /*1656*/ 	.byte	0x3f
	.zero		1


	//   ....[107]....
        /*1658*/ 	.word	0x000320c0
        /*165c*/ 	.word	0x00000017
        /*1660*/ 	.word	0x00029840
        /*1664*/ 	.short	0x010a
        /*1666*/ 	.byte	0x3f
	.zero		1


	//   ....[108]....
        /*1668*/ 	.word	0x00032110
        /*166c*/ 	.word	0x00000005
        /*1670*/ 	.word	0x00029860
        /*1674*/ 	.short	0x010a
        /*1676*/ 	.byte	0x3f
	.zero		1


	//   ....[109]....
        /*1678*/ 	.word	0x00032160
        /*167c*/ 	.word	0x00000017
        /*1680*/ 	.word	0x00029860
        /*1684*/ 	.short	0x010a
        /*1686*/ 	.byte	0x3f
	.zero		1


	//   ....[110]....
        /*1688*/ 	.word	0x000321b0
        /*168c*/ 	.word	0x00000005
        /*1690*/ 	.word	0x00029880
        /*1694*/ 	.short	0x010a
        /*1696*/ 	.byte	0x3f
	.zero		1


	//----- nvinfo : EIATTR_NUM_MBARRIERS
	.align		4
.L_157:
        /*1698*/ 	.byte	0x03, 0x38
        /*169a*/ 	.short	0x0016


	//----- nvinfo : EIATTR_EXIT_INSTR_OFFSETS
	.align		4
        /*169c*/ 	.byte	0x04, 0x1c
        /*169e*/ 	.short	(.L_159 - .L_158)


	//   ....[0]....
.L_158:
        /*16a0*/ 	.word	0x0002b5c0


	//----- nvinfo : EIATTR_MAX_THREADS
	.align		4
.L_159:
        /*16a4*/ 	.byte	0x04, 0x05
        /*16a6*/ 	.short	(.L_161 - .L_160)
.L_160:
        /*16a8*/ 	.word	0x00000180
        /*16ac*/ 	.word	0x00000001
        /*16b0*/ 	.word	0x00000001


	//----- nvinfo : EIATTR_CRS_STACK_SIZE
	.align		4
.L_161:
        /*16b4*/ 	.byte	0x04, 0x1e
        /*16b6*/ 	.short	(.L_163 - .L_162)
.L_162:
        /*16b8*/ 	.word	0x00000000


	//----- nvinfo : EIATTR_CBANK_PARAM_SIZE
	.align		4
.L_163:
        /*16bc*/ 	.byte	0x03, 0x19
        /*16be*/ 	.short	0x0af0


	//----- nvinfo : EIATTR_PARAM_CBANK
	.align		4
        /*16c0*/ 	.byte	0x04, 0x0a
        /*16c2*/ 	.short	(.L_165 - .L_164)
	.align		4
.L_164:
        /*16c4*/ 	.word	index@(.nv.constant0._ZN7cutlass13device_kernelIN5flash11enable_sm90INS1_16FlashAttnFwdSm90INS1_25CollectiveMainloopFwdSm90ILi2EN4cute5tupleIJNS5_1CILi1EEES8_S8_EEENS6_IJNS7_ILi128EEENS7_ILi160EEENS7_ILi192EEEEEELi128ENS_12float_e4m3_tEfNS_4arch4Sm90ELb0ELb0ELb0ELb1ELb1ELb1ELb0ELb1ELb1ELb1ELb1ELb0EEENS1_21CollectiveEpilogueFwdINS6_IJSA_SA_SB_EEES9_NS_10bfloat16_tESG_Li256ELb1ELb1ELb1ELb1EEENS1_36VarlenDynamicPersistentTileSchedulerILi128ELi160ELi256ELi128ELb1ELb1ELb1ELb0ELb1ELb1EEEEEEEEEvNT_6ParamsE)
        /*16c8*/ 	.short	0x0210
        /*16ca*/ 	.short	0x0af0


	//----- nvinfo : EIATTR_SW_WAR
	.align		4
.L_165:
        /*16cc*/ 	.byte	0x04, 0x36
        /*16ce*/ 	.short	(.L_167 - .L_166)
.L_166:
        /*16d0*/ 	.word	0x00000008
.L_167:


//--------------------- .nv.info._ZN7cutlass13device_kernelIN5flash11enable_sm90INS1_16FlashAttnFwdSm90INS1_25CollectiveMainloopFwdSm90ILi2EN4cute5tupleIJNS5_1CILi1EEES8_S8_EEENS6_IJNS7_ILi128EEESA_NS7_ILi192EEEEEELi128ENS_12float_e4m3_tEfNS_4arch4Sm90ELb0ELb1ELb0ELb0ELb1ELb0ELb0ELb1ELb1ELb1ELb1ELb0EEENS1_21CollectiveEpilogueFwdINS6_IJSA_SA_SA_EEES9_NS_10bfloat16_tESF_Li256ELb0ELb1ELb1ELb1EEENS1_19SingleTileSchedulerILb0ELb1ELb1ELi128EEEEEEEEEvNT_6ParamsE --------------------------
	.section	.nv.info._ZN7cutlass13device_kernelIN5flash11enable_sm90INS1_16FlashAttnFwdSm90INS1_25CollectiveMainloopFwdSm90ILi2EN4cute5tupleIJNS5_1CILi1EEES8_S8_EEENS6_IJNS7_ILi128EEESA_NS7_ILi192EEEEEELi128ENS_12float_e4m3_tEfNS_4arch4Sm90ELb0ELb1ELb0ELb0ELb1ELb0ELb0ELb1ELb1ELb1ELb1ELb0EEENS1_21CollectiveEpilogueFwdINS6_IJSA_SA_SA_EEES9_NS_10bfloat16_tESF_Li256ELb0ELb1ELb1ELb1EEENS1_19SingleTileSchedulerILb0ELb1ELb1ELi128EEEEEEEEEvNT_6ParamsE,"",@"SHT_CUDA_INFO"
	.sectionflags	@""
	.align	4


	//----- nvinfo : EIATTR_CUDA_API_VERSION
	.align		4
        /*0000*/ 	.byte	0x04, 0x37
        /*0002*/ 	.short	(.L_169 - .L_168)
.L_168:
        /*0004*/ 	.word	0x00000082


	//----- nvinfo : EIATTR_KPARAM_INFO
	.align		4
.L_169:
        /*0008*/ 	.byte	0x04, 0x17
        /*000a*/ 	.short	(.L_171 - .L_170)
.L_170:
        /*000c*/ 	.word	0x00000000
        /*0010*/ 	.short	0x0000
        /*0012*/ 	.short	0x0070
        /*0014*/ 	.byte	0x00, 0xf0, 0x01, 0x28


	//----- nvinfo : EIATTR_SPARSE_MMA_MASK
	.align		4
.L_171:
        /*0018*/ 	.byte	0x03, 0x50
        /*001a*/ 	.short	0x0000


	//----- nvinfo : EIATTR_MAXREG_COUNT
	.align		4
        /*001c*/ 	.byte	0x03, 0x1b
        /*001e*/ 	.short	0x00a8


	//----- nvinfo : EIATTR_NUM_BARRIERS
	.align		4
        /*0020*/ 	.byte	0x02, 0x4c
        /*0022*/ 	.byte	0x10
	.zero		1


	//----- nvinfo : EIATTR_EXTERNS
	.align		4
        /*0024*/ 	.byte	0x04, 0x0f
        /*0026*/ 	.short	(.L_173 - .L_172)


	//   ....[0]....
	.align		4
.L_172:
        /*0028*/ 	.word	index@(__assertfail)


	//----- nvinfo : EIATTR_ANNOTATIONS
	.align		4
.L_173:
        /*002c*/ 	.byte	0x04, 0x55
        /*002e*/ 	.short	(.L_175 - .L_174)


	//   ....[0]....
.L_174:
        /* <DEDUP_REMOVED lines=12> */


	//----- nvinfo : EIATTR_MERCURY_ISA_VERSION
	.align		4
.L_175:
        /*00d8*/ 	.byte	0x03, 0x5f
        /*00da*/ 	.short	0x0101


	//----- nvinfo : EIATTR_INT_WARP_WIDE_INSTR_OFFSETS
	.align		4
        /*00dc*/ 	.byte	0x04, 0x31
        /*00de*/ 	.short	(.L_177 - .L_176)


	//   ....[0]....
.L_176:
        /*00e0*/ 	.word	0x000000c0


	//   ....[1]....
        /*00e4*/ 	.word	0x000000d0


	//   ....[2]....
        /*00e8*/ 	.word	0x00000170


	//----- nvinfo : EIATTR_COOP_GROUP_MASK_REGIDS
	.align		4
.L_177:
        /*00ec*/ 	.byte	0x04, 0x29
        /*00ee*/ 	.short	(.L_179 - .L_178)


	//   ....[0]....
.L_178:
        /*00f0*/ 	.word	0xffffffff


	//   ....[1]....
        /*00f4*/ 	.word	0xffffffff


	//   ....[2]....
        /*00f8*/ 	.word	0xffffffff


	//   ....[3]....
        /*00fc*/ 	.word	0xffffffff


	//   ....[4]....
        /*0100*/ 	.word	0xffffffff


	//   ....[5]....
        /*0104*/ 	.word	0xffffffff


	//   ....[6]....
        /*0108*/ 	.word	0xffffffff


	//   ....[7]....
        /*010c*/ 	.word	0xffffffff


	//   ....[8]....
        /*0110*/ 	.word	0xffffffff


	//   ....[9]....
        /*0114*/ 	.word	0xffffffff


	//   ....[10]....
        /*0118*/ 	.word	0xffffffff


	//   ....[11]....
        /*011c*/ 	.word	0xffffffff


	//   ....[12]....
        /*0120*/ 	.word	0xffffffff


	//   ....[13]....
        /*0124*/ 	.word	0xffffffff


	//   ....[14]....
        /*0128*/ 	.word	0xffffffff


	//   ....[15]....
        /*012c*/ 	.word	0xffffffff


	//   ....[16]....
        /*0130*/ 	.word	0xffffffff


	//   ....[17]....
        /*0134*/ 	.word	0xffffffff


	//   ....[18]....
        /*0138*/ 	.word	0xffffffff


	//   ....[19]....
        /*013c*/ 	.word	0xffffffff


	//   ....[20]....
        /*0140*/ 	.word	0xffffffff


	//   ....[21]....
        /*0144*/ 	.word	0xffffffff


	//   ....[22]....
        /*0148*/ 	.word	0xffffffff


	//   ....[23]....
        /*014c*/ 	.word	0xffffffff


	//   ....[24]....
        /*0150*/ 	.word	0xffffffff


	//   ....[25]....
        /*0154*/ 	.word	0xffffffff


	//   ....[26]....
        /*0158*/ 	.word	0xffffffff


	//   ....[27]....
        /*015c*/ 	.word	0xffffffff


	//   ....[28]....
        /*0160*/ 	.word	0xffffffff


	//   ....[29]....
        /*0164*/ 	.word	0xffffffff


	//   ....[30]....
        /*0168*/ 	.word	0xffffffff


	//   ....[31]....
        /*016c*/ 	.word	0xffffffff


	//   ....[32]....
        /*0170*/ 	.word	0xffffffff


	//   ....[33]....
        /*0174*/ 	.word	0xffffffff


	//   ....[34]....
        /*0178*/ 	.word	0xffffffff


	//   ....[35]....
        /*017c*/ 	.word	0xffffffff


	//   ....[36]....
        /*0180*/ 	.word	0xffffffff


	//   ....[37]....
        /*0184*/ 	.word	0xffffffff


	//   ....[38]....
        /*0188*/ 	.word	0xffffffff


	//   ....[39]....
        /*018c*/ 	.word	0xffffffff


	//   ....[40]....
        /*0190*/ 	.word	0xffffffff


	//   ....[41]....
        /*0194*/ 	.word	0xffffffff


	//   ....[42]....
        /*0198*/ 	.word	0xffffffff


	//   ....[43]....
        /*019c*/ 	.word	0xffffffff


	//   ....[44]....
        /*01a0*/ 	.word	0xffffffff


	//   ....[45]....
        /*01a4*/ 	.word	0xffffffff


	//   ....[46]....
        /*01a8*/ 	.word	0xffffffff


	//   ....[47]....
        /*01ac*/ 	.word	0xffffffff


	//   ....[48]....
        /*01b0*/ 	.word	0xffffffff


	//   ....[49]....
        /*01b4*/ 	.word	0xffffffff


	//   ....[50]....
        /*01b8*/ 	.word	0xffffffff


	//   ....[51]....
        /*01bc*/ 	.word	0xffffffff


	//   ....[52]....
        /*01c0*/ 	.word	0xffffffff


	//   ....[53]....
        /*01c4*/ 	.word	0xffffffff


	//   ....[54]....
        /*01c8*/ 	.word	0xffffffff


	//   ....[55]....
        /*01cc*/ 	.word	0xffffffff


	//   ....[56]....
        /*01d0*/ 	.word	0xffffffff


	//   ....[57]....
        /*01d4*/ 	.word	0xffffffff


	//   ....[58]....
        /*01d8*/ 	.word	0xffffffff


	//   ....[59]....
        /*01dc*/ 	.word	0xffffffff


	//   ....[60]....
        /*01e0*/ 	.word	0xffffffff


	//   ....[61]....
        /*01e4*/ 	.word	0xffffffff


	//   ....[62]....
        /*01e8*/ 	.word	0xffffffff


	//   ....[63]....
        /*01ec*/ 	.word	0xffffffff


	//   ....[64]....
        /*01f0*/ 	.word	0xffffffff


	//   ....[65]....
        /*01f4*/ 	.word	0xffffffff


	//   ....[66]....
        /*01f8*/ 	.word	0xffffffff


	//   ....[67]....
        /*01fc*/ 	.word	0xffffffff


	//   ....[68]....
        /*0200*/ 	.word	0xffffffff


	//   ....[69]....
        /*0204*/ 	.word	0xffffffff


	//   ....[70]....
        /*0208*/ 	.word	0xffffffff


	//   ....[71]....
        /*020c*/ 	.word	0xffffffff


	//   ....[72]....
        /*0210*/ 	.word	0xffffffff


	//   ....[73]....
        /*0214*/ 	.word	0xffffffff


	//   ....[74]....
        /*0218*/ 	.word	0xffffffff


	//   ....[75]....
        /*021c*/ 	.word	0xffffffff


	//   ....[76]....
        /*0220*/ 	.word	0xffffffff


	//   ....[77]....
        /*0224*/ 	.word	0xffffffff


	//   ....[78]....
        /*0228*/ 	.word	0xffffffff


	//   ....[79]....
        /*022c*/ 	.word	0xffffffff


	//   ....[80]....
        /*0230*/ 	.word	0xffffffff


	//   ....[81]....
        /*0234*/ 	.word	0xffffffff


	//   ....[82]....
        /*0238*/ 	.word	0xffffffff


	//   ....[83]....
        /*023c*/ 	.word	0xffffffff


	//   ....[84]....
        /*0240*/ 	.word	0xffffffff


	//   ....[85]....
        /*0244*/ 	.word	0xffffffff


	//   ....[86]....
        /*0248*/ 	.word	0xffffffff


	//   ....[87]....
        /*024c*/ 	.word	0xffffffff


	//   ....[88]....
        /*0250*/ 	.word	0xffffffff


	//   ....[89]....
        /*0254*/ 	.word	0xffffffff


	//   ....[90]....
        /*0258*/ 	.word	0xffffffff


	//   ....[91]....
        /*025c*/ 	.word	0xffffffff


	//   ....[92]....
        /*0260*/ 	.word	0xffffffff


	//   ....[93]....
        /*0264*/ 	.word	0xffffffff


	//   ....[94]....
        /*0268*/ 	.word	0xffffffff


	//   ....[95]....
        /*026c*/ 	.word	0xffffffff


	//   ....[96]....
        /*0270*/ 	.word	0xffffffff


	//   ....[97]....
        /*0274*/ 	.word	0xffffffff


	//   ....[98]....
        /*0278*/ 	.word	0xffffffff


	//   ....[99]....
        /*027c*/ 	.word	0xffffffff


	//   ....[100]....
        /*0280*/ 	.word	0xffffffff


	//   ....[101]....
        /*0284*/ 	.word	0xffffffff


	//   ....[102]....
        /*0288*/ 	.word	0xffffffff


	//   ....[103]....
        /*028c*/ 	.word	0xffffffff


	//   ....[104]....
        /*0290*/ 	.word	0xffffffff


	//   ....[105]....
        /*0294*/ 	.word	0xffffffff


	//   ....[106]....
        /*0298*/ 	.word	0xffffffff


	//   ....[107]....
        /*029c*/ 	.word	0xffffffff


	//   ....[108]....
        /*02a0*/ 	.word	0xffffffff


	//   ....[109]....
        /*02a4*/ 	.word	0xffffffff


	//   ....[110]....
        /*02a8*/ 	.word	0xffffffff


	//   ....[111]....
        /*02ac*/ 	.word	0xffffffff


	//   ....[112]....
        /*02b0*/ 	.word	0xffffffff


	//   ....[113]....
        /*02b4*/ 	.word	0xffffffff


	//   ....[114]....
        /*02b8*/ 	.word	0xffffffff


	//   ....[115]....
        /*02bc*/ 	.word	0xffffffff


	//   ....[116]....
        /*02c0*/ 	.word	0xffffffff


	//   ....[117]....
        /*02c4*/ 	.word	0xffffffff


	//   ....[118]....
        /*02c8*/ 	.word	0xffffffff


	//   ....[119]....
        /*02cc*/ 	.word	0xffffffff


	//   ....[120]....
        /*02d0*/ 	.word	0xffffffff


	//   ....[121]....
        /*02d4*/ 	.word	0xffffffff


	//   ....[122]....
        /*02d8*/ 	.word	0xffffffff


	//   ....[123]....
        /*02dc*/ 	.word	0xffffffff


	//   ....[124]....
        /*02e0*/ 	.word	0xffffffff


	//   ....[125]....
        /*02e4*/ 	.word	0xffffffff


	//   ....[126]....
        /*02e8*/ 	.word	0xffffffff


	//   ....[127]....
        /*02ec*/ 	.word	0xffffffff


	//   ....[128]....
        /*02f0*/ 	.word	0xffffffff


	//   ....[129]....
        /*02f4*/ 	.word	0xffffffff


	//   ....[130]....
        /*02f8*/ 	.word	0xffffffff


	//   ....[131]....
        /*02fc*/ 	.word	0xffffffff


	//   ....[132]....
        /*0300*/ 	.word	0xffffffff


	//   ....[133]....
        /*0304*/ 	.word	0xffffffff


	//   ....[134]....
        /*0308*/ 	.word	0xffffffff


	//   ....[135]....
        /*030c*/ 	.word	0xffffffff


	//   ....[136]....
        /*0310*/ 	.word	0xffffffff


	//   ....[137]....
        /*0314*/ 	.word	0xffffffff


	//   ....[138]....
        /*0318*/ 	.word	0xffffffff


	//   ....[139]....
        /*031c*/ 	.word	0xffffffff


	//   ....[140]....
        /*0320*/ 	.word	0xffffffff


	//   ....[141]....
        /*0324*/ 	.word	0xffffffff


	//   ....[142]....
        /*0328*/ 	.word	0xffffffff


	//   ....[143]....
        /*032c*/ 	.word	0xffffffff


	//   ....[144]....
        /*0330*/ 	.word	0xffffffff


	//   ....[145]....
        /*0334*/ 	.word	0xffffffff


	//   ....[146]....
        /*0338*/ 	.word	0xffffffff


	//   ....[147]....
        /*033c*/ 	.word	0x0500000f


	//   ....[148]....
        /*0340*/ 	.word	0x0500000f


	//   ....[149]....
        /*0344*/ 	.word	0x0500000f


	//   ....[150]....
        /*0348*/ 	.word	0x0500000f


	//   ....[151]....
        /*034c*/ 	.word	0x0500000f


	//   ....[152]....
        /*0350*/ 	.word	0x0500000f


	//   ....[153]....
        /*0354*/ 	.word	0x0500000f


	//   ....[154]....
        /*0358*/ 	.word	0x0500000f


	//   ....[155]....
        /*035c*/ 	.word	0x0500000f


	//   ....[156]....
        /*0360*/ 	.word	0x0500000f


	//   ....[157]....
        /*0364*/ 	.word	0x0500000f


	//   ....[158]....
        /*0368*/ 	.word	0x0500000f


	//   ....[159]....
        /*036c*/ 	.word	0x0500000f


	//   ....[160]....
        /*0370*/ 	.word	0x0500000f


	//   ....[161]....
        /*0374*/ 	.word	0x0500000f


	//   ....[162]....
        /*0378*/ 	.word	0x0500000f


	//   ....[163]....
        /*037c*/ 	.word	0x0500000f


	//   ....[164]....
        /*0380*/ 	.word	0x0500000f


	//   ....[165]....
        /*0384*/ 	.word	0x0500000f


	//   ....[166]....
        /*0388*/ 	.word	0x0500000f


	//   ....[167]....
        /*038c*/ 	.word	0x0500000f


	//   ....[168]....
        /*0390*/ 	.word	0x0500000f


	//   ....[169]....
        /*0394*/ 	.word	0x0500000f


	//   ....[170]....
        /*0398*/ 	.word	0x0500000f


	//   ....[171]....
        /*039c*/ 	.word	0x0500000f


	//   ....[172]....
        /*03a0*/ 	.word	0x0500000f


	//   ....[173]....
        /*03a4*/ 	.word	0x0500000f


	//   ....[174]....
        /*03a8*/ 	.word	0x0500000f


	//   ....[175]....
        /*03ac*/ 	.word	0x0500000f


	//   ....[176]....
        /*03b0*/ 	.word	0x0500000f


	//   ....[177]....
        /*03b4*/ 	.word	0x0500000f


	//   ....[178]....
        /*03b8*/ 	.word	0x0500000f


	//   ....[179]....
        /*03bc*/ 	.word	0x0500000f


	//   ....[180]....
        /*03c0*/ 	.word	0x0500000f


	//   ....[181]....
        /*03c4*/ 	.word	0x0500000f


	//   ....[182]....
        /*03c8*/ 	.word	0x0500000f


	//   ....[183]....
        /*03cc*/ 	.word	0x0500000f


	//   ....[184]....
        /*03d0*/ 	.word	0x0500000f


	//   ....[185]....
        /*03d4*/ 	.word	0x0500000f


	//   ....[186]....
        /*03d8*/ 	.word	0x0500000f


	//   ....[187]....
        /*03dc*/ 	.word	0x0500000f


	//----- nvinfo : EIATTR_COOP_GROUP_INSTR_OFFSETS
	.align		4
.L_179:
        /*03e0*/ 	.byte	0x04, 0x28
        /*03e2*/ 	.short	(.L_181 - .L_180)


	//   ....[0]....
.L_180:
        /*03e4*/ 	.word	0x00000080


	//   ....[1]....
        /*03e8*/ 	.word	0x00000090


	//   ....[2]....
        /*03ec*/ 	.word	0x000002d0


	//   ....[3]....
        /*03f0*/ 	.word	0x00000430


	//   ....[4]....
        /*03f4*/ 	.word	0x00000550


	//   ....[5]....
        /*03f8*/ 	.word	0x000006b0


	//   ....[6]....
        /*03fc*/ 	.word	0x000016d0


	//   ....[7]....
        /*0400*/ 	.word	0x00001f80


	//   ....[8]....
        /*0404*/ 	.word	0x00002200


	//   ....[9]....
        /*0408*/ 	.word	0x00003330


	//   ....[10]....
        /*040c*/ 	.word	0x00003430


	//   ....[11]....
        /*0410*/ 	.word	0x00003c50


	//   ....[12]....
        /*0414*/ 	.word	0x00003cb0


	//   ....[13]....
        /*0418*/ 	.word	0x00005570


	//   ....[14]....
        /*041c*/ 	.word	0x00005780


	//   ....[15]....
        /*0420*/ 	.word	0x00006340


	//   ....[16]....
        /*0424*/ 	.word	0x00006440


	//   ....[17]....
        /*0428*/ 	.word	0x00006ce0


	//   ....[18]....
        /*042c*/ 	.word	0x00006d50


	//   ....[19]....
        /*0430*/ 	.word	0x00008a40


	//   ....[20]....
        /*0434*/ 	.word	0x00008a50


	//   ....[21]....
        /*0438*/ 	.word	0x00008a80


	//   ....[22]....
        /*043c*/ 	.word	0x00008a90


	//   ....[23]....
        /*0440*/ 	.word	0x0000a540


	//   ....[24]....
        /*0444*/ 	.word	0x0000a750


	//   ....[25]....
        /*0448*/ 	.word	0x0000b310


	//   ....[26]....
        /*044c*/ 	.word	0x0000b410


	//   ....[27]....
        /*0450*/ 	.word	0x0000bcb0


	//   ....[28]....
        /*0454*/ 	.word	0x0000bd20


	//   ....[29]....
        /*0458*/ 	.word	0x0000d030


	//   ....[30]....
        /*045c*/ 	.word	0x0000d040


	//   ....[31]....
        /*0460*/ 	.word	0x0000d0c0


	//   ....[32]....
        /*0464*/ 	.word	0x0000d0d0


	//   ....[33]....
        /*0468*/ 	.word	0x0000df60


	//   ....[34]....
        /*046c*/ 	.word	0x0000df70


	//   ....[35]....
        /*0470*/ 	.word	0x0000df80


	//   ....[36]....
        /*0474*/ 	.word	0x0000dfa0


	//   ....[37]....
        /*0478*/ 	.word	0x0000dfb0


	//   ....[38]....
        /*047c*/ 	.word	0x0000dfc0


	//   ....[39]....
        /*0480*/ 	.word	0x0000dfd0


	//   ....[40]....
        /*0484*/ 	.word	0x0000dfe0


	//   ....[41]....
        /*0488*/ 	.word	0x0000dff0


	//   ....[42]....
        /*048c*/ 	.word	0x0000e000


	//   ....[43]....
        /*0490*/ 	.word	0x0000e010


	//   ....[44]....
        /*0494*/ 	.word	0x0000e030


	//   ....[45]....
        /*0498*/ 	.word	0x0000e040


	//   ....[46]....
        /*049c*/ 	.word	0x0000e050


	//   ....[47]....
        /*04a0*/ 	.word	0x0000e060


	//   ....[48]....
        /*04a4*/ 	.word	0x0000e070


	//   ....[49]....
        /*04a8*/ 	.word	0x0000e080


	//   ....[50]....
        /*04ac*/ 	.word	0x0000e090


	//   ....[51]....
        /*04b0*/ 	.word	0x0000e0a0


	//   ....[52]....
        /*04b4*/ 	.word	0x0000e0b0


	//   ....[53]....
        /*04b8*/ 	.word	0x0000e0c0


	//   ....[54]....
        /*04bc*/ 	.word	0x0000e0d0


	//   ....[55]....
        /*04c0*/ 	.word	0x0000e0e0


	//   ....[56]....
        /*04c4*/ 	.word	0x0000e0f0


	//   ....[57]....
        /*04c8*/ 	.word	0x0000e100


	//   ....[58]....
        /*04cc*/ 	.word	0x0000e110


	//   ....[59]....
        /*04d0*/ 	.word	0x0000e120


	//   ....[60]....
        /*04d4*/ 	.word	0x0000e130


	//   ....[61]....
        /*04d8*/ 	.word	0x0000e140


	//   ....[62]....
        /*04dc*/ 	.word	0x0000e150


	//   ....[63]....
        /*04e0*/ 	.word	0x0000e160


	//   ....[64]....
        /*04e4*/ 	.word	0x0000e170


	//   ....[65]....
        /*04e8*/ 	.word	0x0000e180


	//   ....[66]....
        /*04ec*/ 	.word	0x0000e190


	//   ....[67]....
        /*04f0*/ 	.word	0x0000e1c0


	//   ....[68]....
        /*04f4*/ 	.word	0x0000e1f0


	//   ....[69]....
        /*04f8*/ 	.word	0x0000e210


	//   ....[70]....
        /*04fc*/ 	.word	0x0000e220


	//   ....[71]....
        /*0500*/ 	.word	0x0000e230


	//   ....[72]....
        /*0504*/ 	.word	0x0000e240


	//   ....[73]....
        /*0508*/ 	.word	0x0000e250


	//   ....[74]....
        /*050c*/ 	.word	0x0000e260


	//   ....[75]....
        /*0510*/ 	.word	0x0000e270


	//   ....[76]....
        /*0514*/ 	.word	0x0000e280


	//   ....[77]....
        /*0518*/ 	.word	0x0000e290


	//   ....[78]....
        /*051c*/ 	.word	0x0000e2a0


	//   ....[79]....
        /*0520*/ 	.word	0x0000e2b0


	//   ....[80]....
        /*0524*/ 	.word	0x0000e2c0


	//   ....[81]....
        /*0528*/ 	.word	0x0000e2e0


	//   ....[82]....
        /*052c*/ 	.word	0x0000e310


	//   ....[83]....
        /*0530*/ 	.word	0x0000e340


	//   ....[84]....
        /*0534*/ 	.word	0x0000e370


	//   ....[85]....
        /*0538*/ 	.word	0x0000e3a0


	//   ....[86]....
        /*053c*/ 	.word	0x0000e3d0


	//   ....[87]....
        /*0540*/ 	.word	0x0000e400


	//   ....[88]....
        /*0544*/ 	.word	0x0000e440


	//   ....[89]....
        /*0548*/ 	.word	0x0000e470


	//   ....[90]....
        /*054c*/ 	.word	0x0000e480


	//   ....[91]....
        /*0550*/ 	.word	0x0000e490


	//   ....[92]....
        /*0554*/ 	.word	0x0000e4a0


	//   ....[93]....
        /*0558*/ 	.word	0x0000e4b0


	//   ....[94]....
        /*055c*/ 	.word	0x0000e4c0


	//   ....[95]....
        /*0560*/ 	.word	0x0000e4d0


	//   ....[96]....
        /*0564*/ 	.word	0x0000e4e0


	//   ....[97]....
        /*0568*/ 	.word	0x0000e8e0


	//   ....[98]....
        /*056c*/ 	.word	0x0000e920


	//   ....[99]....
        /*0570*/ 	.word	0x0000e960


	//   ....[100]....
        /*0574*/ 	.word	0x0000e990


	//   ....[101]....
        /*0578*/ 	.word	0x0000e9e0


	//   ....[102]....
        /*057c*/ 	.word	0x0000ea10


	//   ....[103]....
        /*0580*/ 	.word	0x0000f0d0


	//   ....[104]....
        /*0584*/ 	.word	0x0000f100


	//   ....[105]....
        /*0588*/ 	.word	0x0000fc20


	//   ....[106]....
        /*058c*/ 	.word	0x00011430


	//   ....[107]....
        /*0590*/ 	.word	0x00011470


	//   ....[108]....
        /*0594*/ 	.word	0x000114d0


	//   ....[109]....
        /*0598*/ 	.word	0x00011530


	//   ....[110]....
        /*059c*/ 	.word	0x00011550


	//   ....[111]....
        /*05a0*/ 	.word	0x000115b0


	//   ....[112]....
        /*05a4*/ 	.word	0x000115d0


	//   ....[113]....
        /*05a8*/ 	.word	0x000115e0


	//   ....[114]....
        /*05ac*/ 	.word	0x00011a00


	//   ....[115]....
        /*05b0*/ 	.word	0x00011a30


	//   ....[116]....
        /*05b4*/ 	.word	0x00011a50


	//   ....[117]....
        /*05b8*/ 	.word	0x00011a60


	//   ....[118]....
        /*05bc*/ 	.word	0x00011ab0


	//   ....[119]....
        /*05c0*/ 	.word	0x00011b30


	//   ....[120]....
        /*05c4*/ 	.word	0x00011b60


	//   ....[121]....
        /*05c8*/ 	.word	0x00011be0


	//   ....[122]....
        /*05cc*/ 	.word	0x000121d0


	//   ....[123]....
        /*05d0*/ 	.word	0x00012200


	//   ....[124]....
        /*05d4*/ 	.word	0x00012220


	//   ....[125]....
        /*05d8*/ 	.word	0x00012290


	//   ....[126]....
        /*05dc*/ 	.word	0x00012330


	//   ....[127]....
        /*05e0*/ 	.word	0x00012350


	//   ....[128]....
        /*05e4*/ 	.word	0x000123a0


	//   ....[129]....
        /*05e8*/ 	.word	0x00012400


	//   ....[130]....
        /*05ec*/ 	.word	0x00012b00


	//   ....[131]....
        /*05f0*/ 	.word	0x00012b20


	//   ....[132]....
        /*05f4*/ 	.word	0x00012b40


	//   ....[133]....
        /*05f8*/ 	.word	0x00012b60


	//   ....[134]....
        /*05fc*/ 	.word	0x00012bb0


	//   ....[135]....
        /*0600*/ 	.word	0x00012bc0


	//   ....[136]....
        /*0604*/ 	.word	0x00012be0


	//   ....[137]....
        /*0608*/ 	.word	0x00012c20


	//   ....[138]....
        /*060c*/ 	.word	0x00012fa0


	//   ....[139]....
        /*0610*/ 	.word	0x00012fc0


	//   ....[140]....
        /*0614*/ 	.word	0x00012fe0


	//   ....[141]....
        /*0618*/ 	.word	0x00013000


	//   ....[142]....
        /*061c*/ 	.word	0x00013050


	//   ....[143]....
        /*0620*/ 	.word	0x00013070


	//   ....[144]....
        /*0624*/ 	.word	0x000130b0


	//   ....[145]....
        /*0628*/ 	.word	0x000130d0


	//   ....[146]....
        /*062c*/ 	.word	0x00013fc0


	//   ....[147]....
        /*0630*/ 	.word	0x00014640


	//   ....[148]....
        /*0634*/ 	.word	0x00014730


	//   ....[149]....
        /*0638*/ 	.word	0x00014800


	//   ....[150]....
        /*063c*/ 	.word	0x00014880


	//   ....[151]....
        /*0640*/ 	.word	0x00014950


	//   ....[152]....
        /*0644*/ 	.word	0x000149b0


	//   ....[153]....
        /*0648*/ 	.word	0x00014a80


	//   ....[154]....
        /*064c*/ 	.word	0x00014ae0


	//   ....[155]....
        /*0650*/ 	.word	0x00014bb0


	//   ....[156]....
        /*0654*/ 	.word	0x00014ce0


	//   ....[157]....
        /*0658*/ 	.word	0x00014da0


	//   ....[158]....
        /*065c*/ 	.word	0x00014e80


	//   ....[159]....
        /*0660*/ 	.word	0x00014f30


	//   ....[160]....
        /*0664*/ 	.word	0x00014fa0


	//   ....[161]....
        /*0668*/ 	.word	0x00015080


	//   ....[162]....
        /*066c*/ 	.word	0x000150f0


	//   ....[163]....
        /*0670*/ 	.word	0x000151d0


	//   ....[164]....
        /*0674*/ 	.word	0x00015250


	//   ....[165]....
        /*0678*/ 	.word	0x000152a0


	//   ....[166]....
        /*067c*/ 	.word	0x00015380


	//   ....[167]....
        /*0680*/ 	.word	0x00015440


	//   ....[168]....
        /*0684*/ 	.word	0x000154c0


	//   ....[169]....
        /*0688*/ 	.word	0x000155b0


	//   ....[170]....
        /*068c*/ 	.word	0x00015630


	//   ....[171]....
        /*0690*/ 	.word	0x00015700


	//   ....[172]....
        /*0694*/ 	.word	0x00015840


	//   ....[173]....
        /*0698*/ 	.word	0x000158e0


	//   ....[174]....
        /*069c*/ 	.word	0x00015950


	//   ....[175]....
        /*06a0*/ 	.word	0x00015a00


	//   ....[176]....
        /*06a4*/ 	.word	0x00015a60


	//   ....[177]....
        /*06a8*/ 	.word	0x00015b10


	//   ....[178]....
        /*06ac*/ 	.word	0x00015b70


	//   ....[179]....
        /*06b0*/ 	.word	0x00015c20


	//   ....[180]....
        /*06b4*/ 	.word	0x00015d00


	//   ....[181]....
        /*06b8*/ 	.word	0x00015da0


	//   ....[182]....
        /*06bc*/ 	.word	0x00015e00


	//   ....[183]....
        /*06c0*/ 	.word	0x00015ec0


	//   ....[184]....
        /*06c4*/ 	.word	0x00015f20


	//   ....[185]....
        /*06c8*/ 	.word	0x00015fe0


	//   ....[186]....
        /*06cc*/ 	.word	0x00016040


	//   ....[187]....
        /*06d0*/ 	.word	0x00016100


	//----- nvinfo : EIATTR_REG_RECONFIG
	.align		4
.L_181:
        /*06d4*/ 	.byte	0x01, 0x54
	.zero		2


	//----- nvinfo : EIATTR_SYSCALL_OFFSETS
	.align		4
        /*06d8*/ 	.byte	0x04, 0x46
        /*06da*/ 	.short	(.L_183 - .L_182)


	//   ....[0]....
.L_182:
        /*06dc*/ 	.word	0x00001890


	//   ....[1]....
        /*06e0*/ 	.word	0x000107f0


	//   ....[2]....
        /*06e4*/ 	.word	0x00010930


	//   ....[3]....
        /*06e8*/ 	.word	0x00010a70


	//   ....[4]....
        /*06ec*/ 	.word	0x00010b90


	//   ....[5]....
        /*06f0*/ 	.word	0x00011f30


	//----- nvinfo : EIATTR_MBARRIER_INSTR_OFFSETS
	.align		4
.L_183:
        /*06f4*/ 	.byte	0x04, 0x39
        /*06f6*/ 	.short	(.L_185 - .L_184)


	//   ....[0]....
.L_184:
        /*06f8*/ 	.word	0x00000180
        /*06fc*/ 	.word	0x000000ff
        /*0700*/ 	.word	0x00022800
        /*0704*/ 	.short	0x0100
        /*0706*/ 	.byte	0x08
	.zero		1


	//   ....[1]....
        /*0708*/ 	.word	0x00000190
        /*070c*/ 	.word	0x000000ff
        /*0710*/ 	.word	0x00022820
        /*0714*/ 	.short	0x0100
        /*0716*/ 	.byte	0x08
	.zero		1


	//   ....[2]....
        /*0718*/ 	.word	0x00000280
        /*071c*/ 	.word	0x000000ff
        /*0720*/ 	.word	0x00022830
        /*0724*/ 	.short	0x0100
        /*0726*/ 	.byte	0x08
	.zero		1


	//   ....[3]....
        /*0728*/ 	.word	0x00000290
        /*072c*/ 	.word	0x000000ff
        /*0730*/ 	.word	0x00022840
        /*0734*/ 	.short	0x0100
        /*0736*/ 	.byte	0x08
	.zero		1


	//   ....[4]....
        /*0738*/ 	.word	0x000002a0
        /*073c*/ 	.word	0x000000ff
        /*0740*/ 	.word	0x00022838
        /*0744*/ 	.short	0x0100
        /*0746*/ 	.byte	0x08
	.zero		1


	//   ....[5]....
        /*0748*/ 	.word	0x000002b0
        /*074c*/ 	.word	0x000000ff
        /*0750*/ 	.word	0x00022848
        /*0754*/ 	.short	0x0100
        /*0756*/ 	.byte	0x08
	.zero		1


	//   ....[6]....
        /*0758*/ 	.word	0x000003e0
        /*075c*/ 	.word	0x000000ff
        /*0760*/ 	.word	0x00022850
        /*0764*/ 	.short	0x0100
        /*0766*/ 	.byte	0x08
	.zero		1


	//   ....[7]....
        /*0768*/ 	.word	0x000003f0
        /*076c*/ 	.word	0x000000ff
        /*0770*/ 	.word	0x00022860
        /*0774*/ 	.short	0x0100
        /*0776*/ 	.byte	0x08
	.zero		1


	//   ....[8]....
        /*0778*/ 	.word	0x00000400
        /*077c*/ 	.word	0x000000ff
        /*0780*/ 	.word	0x00022858
        /*0784*/ 	.short	0x0100
        /*0786*/ 	.byte	0x08
	.zero		1


	//   ....[9]....
        /*0788*/ 	.word	0x00000410
        /*078c*/ 	.word	0x000000ff
        /*0790*/ 	.word	0x00022868
        /*0794*/ 	.short	0x0100
        /*0796*/ 	.byte	0x08
	.zero		1


	//   ....[10]....
        /*0798*/ 	.word	0x00000500
        /*079c*/ 	.word	0x000000ff
        /*07a0*/ 	.word	0x00022870
        /*07a4*/ 	.short	0x0100
        /*07a6*/ 	.byte	0x06
	.zero		1


	//   ....[11]....
        /*07a8*/ 	.word	0x00000510
        /*07ac*/ 	.word	0x000000ff
        /*07b0*/ 	.word	0x00022880
        /*07b4*/ 	.short	0x0100
        /*07b6*/ 	.byte	0x06
	.zero		1


	//   ....[12]....
        /*07b8*/ 	.word	0x00000520
        /*07bc*/ 	.word	0x000000ff
        /*07c0*/ 	.word	0x00022878
        /*07c4*/ 	.short	0x0100
        /*07c6*/ 	.byte	0x06
	.zero		1


	//   ....[13]....
        /*07c8*/ 	.word	0x00000530
        /*07cc*/ 	.word	0x000000ff
        /*07d0*/ 	.word	0x00022888
        /*07d4*/ 	.short	0x0100
        /*07d6*/ 	.byte	0x06
	.zero		1


	//   ....[14]....
        /*07d8*/ 	.word	0x00000660
        /*07dc*/ 	.word	0x000000ff
        /*07e0*/ 	.word	0x00022890
        /*07e4*/ 	.short	0x0100
        /*07e6*/ 	.byte	0x08
	.zero		1


	//   ....[15]....
        /*07e8*/ 	.word	0x00000670
        /*07ec*/ 	.word	0x000000ff
        /*07f0*/ 	.word	0x000228a0
        /*07f4*/ 	.short	0x0100
        /*07f6*/ 	.byte	0x08
	.zero		1


	//   ....[16]....
        /*07f8*/ 	.word	0x00000680
        /*07fc*/ 	.word	0x000000ff
        /*0800*/ 	.word	0x00022898
        /*0804*/ 	.short	0x0100
        /*0806*/ 	.byte	0x08
	.zero		1


	//   ....[17]....
        /*0808*/ 	.word	0x00000690
        /*080c*/ 	.word	0x000000ff
        /*0810*/ 	.word	0x000228a8
        /*0814*/ 	.short	0x0100
        /*0816*/ 	.byte	0x08
	.zero		1


	//   ....[18]....
        /*0818*/ 	.word	0x000007d0
        /*081c*/ 	.word	0x000000ff
        /*0820*/ 	.word	0x000228b0
        /*0824*/ 	.short	0x0100
        /*0826*/ 	.byte	0x08
	.zero		1


	//   ....[19]....
        /*0828*/ 	.word	0x000007e0
        /*082c*/ 	.word	0x000000ff
        /*0830*/ 	.word	0x000228c0
        /*0834*/ 	.short	0x0100
        /*0836*/ 	.byte	0x08
	.zero		1


	//   ....[20]....
        /*0838*/ 	.word	0x000007f0
        /*083c*/ 	.word	0x000000ff
        /*0840*/ 	.word	0x000228b8
        /*0844*/ 	.short	0x0100
        /*0846*/ 	.byte	0x08
	.zero		1


	//   ....[21]....
        /*0848*/ 	.word	0x00000800
        /*084c*/ 	.word	0x000000ff
        /*0850*/ 	.word	0x000228c8
        /*0854*/ 	.short	0x0100
        /*0856*/ 	.byte	0x08
	.zero		1


	//   ....[22]....
        /*0858*/ 	.word	0x000018b0
        /*085c*/ 	.word	0x000000ff
        /*0860*/ 	.word	0x00022800
        /*0864*/ 	.short	0x010a
        /*0866*/ 	.byte	0x24
	.zero		1


	//   ....[23]....
        /*0868*/ 	.word	0x00001920
        /*086c*/ 	.word	0x000000ff
        /*0870*/ 	.word	0x00022830
        /*0874*/ 	.short	0x010a
        /*0876*/ 	.byte	0x24
	.zero		1


	//   ....[24]....
        /*0878*/ 	.word	0x00001980
        /*087c*/ 	.word	0x000000ff
        /*0880*/ 	.word	0x00022830
        /*0884*/ 	.short	0x010a
        /*0886*/ 	.byte	0x24
	.zero		1


	//   ....[25]....
        /*0888*/ 	.word	0x00001e90
        /*088c*/ 	.word	0x000000ff
        /*0890*/ 	.word	0x00000000
        /*0894*/ 	.short	0x0101
        /*0896*/ 	.byte	0x04
	.zero		1


	//   ....[26]....
        /*0898*/ 	.word	0x00004f50
        /*089c*/ 	.word	0x000000ff
        /*08a0*/ 	.word	0x00022830
        /*08a4*/ 	.short	0x010a
        /*08a6*/ 	.byte	0x04
	.zero		1


	//   ....[27]....
        /*08a8*/ 	.word	0x00004f90
        /*08ac*/ 	.word	0x000000ff
        /*08b0*/ 	.word	0x00022830
        /*08b4*/ 	.short	0x010a
        /*08b6*/ 	.byte	0x04
	.zero		1


	//   ....[28]....
        /*08b8*/ 	.word	0x00005250
        /*08bc*/ 	.word	0x000000ff
        /*08c0*/ 	.word	0x00022850
        /*08c4*/ 	.short	0x010a
        /*08c6*/ 	.byte	0x0a
	.zero		1


	//   ....[29]....
        /*08c8*/ 	.word	0x00005290
        /*08cc*/ 	.word	0x000000ff
        /*08d0*/ 	.word	0x00022850
        /*08d4*/ 	.short	0x010a
        /*08d6*/ 	.byte	0x0a
	.zero		1


	//   ....[30]....
        /*08d8*/ 	.word	0x00005500
        /*08dc*/ 	.word	0x000000ff
        /*08e0*/ 	.word	0x00000000
        /*08e4*/ 	.short	0x0101
        /*08e6*/ 	.byte	0x0a
	.zero		1


	//   ....[31]....
        /*08e8*/ 	.word	0x000077d0
        /*08ec*/ 	.word	0x000000ff
        /*08f0*/ 	.word	0x00000000
        /*08f4*/ 	.short	0x0101
        /*08f6*/ 	.byte	0x0a
	.zero		1


	//   ....[32]....
        /*08f8*/ 	.word	0x000080e0
        /*08fc*/ 	.word	0x000000ff
        /*0900*/ 	.word	0x00022830
        /*0904*/ 	.short	0x010a
        /*0906*/ 	.byte	0x04
	.zero		1


	//   ....[33]....
        /*0908*/ 	.word	0x00008120
        /*090c*/ 	.word	0x000000ff
        /*0910*/ 	.word	0x00022830
        /*0914*/ 	.short	0x010a
        /*0916*/ 	.byte	0x04
	.zero		1


	//   ....[34]....
        /*0918*/ 	.word	0x000083e0
        /*091c*/ 	.word	0x000000ff
        /*0920*/ 	.word	0x00022850
        /*0924*/ 	.short	0x010a
        /*0926*/ 	.byte	0x0a
	.zero		1


	//   ....[35]....
        /*0928*/ 	.word	0x00008420
        /*092c*/ 	.word	0x000000ff
        /*0930*/ 	.word	0x00022850
        /*0934*/ 	.short	0x010a
        /*0936*/ 	.byte	0x0a
	.zero		1


	//   ....[36]....
        /*0938*/ 	.word	0x000086d0
        /*093c*/ 	.word	0x000000ff
        /*0940*/ 	.word	0x00000000
        /*0944*/ 	.short	0x0101
        /*0946*/ 	.byte	0x0a
	.zero		1


	//   ....[37]....
        /*0948*/ 	.word	0x00009880
        /*094c*/ 	.word	0x000000ff
        /*0950*/ 	.word	0x00000000
        /*0954*/ 	.short	0x0101
        /*0956*/ 	.byte	0x0a
	.zero		1


	//   ....[38]....
        /*0958*/ 	.word	0x00009f80
        /*095c*/ 	.word	0x000000ff
        /*0960*/ 	.word	0x00022830
        /*0964*/ 	.short	0x010a
        /*0966*/ 	.byte	0x0a
	.zero		1


	//   ....[39]....
        /*0968*/ 	.word	0x00009fc0
        /*096c*/ 	.word	0x000000ff
        /*0970*/ 	.word	0x00022830
        /*0974*/ 	.short	0x010a
        /*0976*/ 	.byte	0x0a
	.zero		1


	//   ....[40]....
        /*0978*/ 	.word	0x0000a240
        /*097c*/ 	.word	0x000000ff
        /*0980*/ 	.word	0x00022850
        /*0984*/ 	.short	0x010a
        /*0986*/ 	.byte	0x0a
	.zero		1


	//   ....[41]....
        /*0988*/ 	.word	0x0000a280
        /*098c*/ 	.word	0x000000ff
        /*0990*/ 	.word	0x00022850
        /*0994*/ 	.short	0x010a
        /*0996*/ 	.byte	0x0a
	.zero		1


	//   ....[42]....
        /*0998*/ 	.word	0x0000a4d0
        /*099c*/ 	.word	0x000000ff
        /*09a0*/ 	.word	0x00000000
        /*09a4*/ 	.short	0x0101
        /*09a6*/ 	.byte	0x0a
	.zero		1


	//   ....[43]....
        /*09a8*/ 	.word	0x0000c7a0
        /*09ac*/ 	.word	0x000000ff
        /*09b0*/ 	.word	0x00000000
        /*09b4*/ 	.short	0x0101
        /*09b6*/ 	.byte	0x0a
	.zero		1


	//   ....[44]....
        /*09b8*/ 	.word	0x0000cd80
        /*09bc*/ 	.word	0x000000ff
        /*09c0*/ 	.word	0x00022850
        /*09c4*/ 	.short	0x010a
        /*09c6*/ 	.byte	0x05
	.zero		1


	//   ....[45]....
        /*09c8*/ 	.word	0x0000cdc0
        /*09cc*/ 	.word	0x000000ff
        /*09d0*/ 	.word	0x00022850
        /*09d4*/ 	.short	0x010a
        /*09d6*/ 	.byte	0x05
	.zero		1


	//   ....[46]....
        /*09d8*/ 	.word	0x0000d390
        /*09dc*/ 	.word	0x000000ff
        /*09e0*/ 	.word	0x00000000
        /*09e4*/ 	.short	0x0101
        /*09e6*/ 	.byte	0x04
	.zero		1


	//   ....[47]....
        /*09e8*/ 	.word	0x0000e9d0
        /*09ec*/ 	.word	0x000000ff
        /*09f0*/ 	.word	0x00000000
        /*09f4*/ 	.short	0x0101
        /*09f6*/ 	.byte	0x04
	.zero		1


	//   ....[48]....
        /*09f8*/ 	.word	0x000111d0
        /*09fc*/ 	.word	0x000000ff
        /*0a00*/ 	.word	0x00022880
        /*0a04*/ 	.short	0x010a
        /*0a06*/ 	.byte	0x30
	.zero		1


	//   ....[49]....
        /*0a08*/ 	.word	0x000116e0
        /*0a0c*/ 	.word	0x000000ff
        /*0a10*/ 	.word	0x00022870
        /*0a14*/ 	.short	0x0107
        /*0a16*/ 	.byte	0x30
	.zero		1


	//   ....[50]....
        /*0a18*/ 	.word	0x00011770
        /*0a1c*/ 	.word	0x000000ff
        /*0a20*/ 	.word	0x00022870
        /*0a24*/ 	.short	0x0101
        /*0a26*/ 	.byte	0x30
	.zero		1


	//   ....[51]....
        /*0a28*/ 	.word	0x000117a0
        /*0a2c*/ 	.word	0x000000ff
        /*0a30*/ 	.word	0x00022840
        /*0a34*/ 	.short	0x010a
        /*0a36*/ 	.byte	0x30
	.zero		1


	//   ....[52]....
        /*0a38*/ 	.word	0x00011cd0
        /*0a3c*/ 	.word	0x000000ff
        /*0a40*/ 	.word	0x00022830
        /*0a44*/ 	.short	0x0107
        /*0a46*/ 	.byte	0x30
	.zero		1


	//   ....[53]....
        /*0a48*/ 	.word	0x00011d60
        /*0a4c*/ 	.word	0x000000ff
        /*0a50*/ 	.word	0x00022830
        /*0a54*/ 	.short	0x0101
        /*0a56*/ 	.byte	0x30
	.zero		1


	//   ....[54]....
        /*0a58*/ 	.word	0x00012520
        /*0a5c*/ 	.word	0x000000ff
        /*0a60*/ 	.word	0x00022800
        /*0a64*/ 	.short	0x0107
        /*0a66*/ 	.byte	0x30
	.zero		1


	//   ....[55]....
        /*0a68*/ 	.word	0x000125a0
        /*0a6c*/ 	.word	0x000000ff
        /*0a70*/ 	.word	0x00022800
        /*0a74*/ 	.short	0x0101
        /*0a76*/ 	.byte	0x30
	.zero		1


	//   ....[56]....
        /*0a78*/ 	.word	0x000125b0
        /*0a7c*/ 	.word	0x000000ff
        /*0a80*/ 	.word	0x00022820
        /*0a84*/ 	.short	0x010a
        /*0a86*/ 	.byte	0x30
	.zero		1


	//   ....[57]....
        /*0a88*/ 	.word	0x000128e0
        /*0a8c*/ 	.word	0x00000008
        /*0a90*/ 	.word	0x00022880
        /*0a94*/ 	.short	0x010a
        /*0a96*/ 	.byte	0x3f
	.zero		1


	//   ....[58]....
        /*0a98*/ 	.word	0x00012ce0
        /*0a9c*/ 	.word	0x00000008
        /*0aa0*/ 	.word	0x00022870
        /*0aa4*/ 	.short	0x0107
        /*0aa6*/ 	.byte	0x3f
	.zero		1


	//   ....[59]....
        /*0aa8*/ 	.word	0x00012d70
        /*0aac*/ 	.word	0x00000008
        /*0ab0*/ 	.word	0x00022870
        /*0ab4*/ 	.short	0x0101
        /*0ab6*/ 	.byte	0x3f
	.zero		1


	//   ....[60]....
        /*0ab8*/ 	.word	0x00012da0
        /*0abc*/ 	.word	0x00000008
        /*0ac0*/ 	.word	0x00022840
        /*0ac4*/ 	.short	0x010a
        /*0ac6*/ 	.byte	0x3f
	.zero		1


	//   ....[61]....
        /*0ac8*/ 	.word	0x000131b0
        /*0acc*/ 	.word	0x00000008
        /*0ad0*/ 	.word	0x00022830
        /*0ad4*/ 	.short	0x0107
        /*0ad6*/ 	.byte	0x3f
	.zero		1


	//   ....[62]....
        /*0ad8*/ 	.word	0x00013250
        /*0adc*/ 	.word	0x00000008
        /*0ae0*/ 	.word	0x00022830
        /*0ae4*/ 	.short	0x0101
        /*0ae6*/ 	.byte	0x3f
	.zero		1


	//   ....[63]....
        /*0ae8*/ 	.word	0x000132d0
        /*0aec*/ 	.word	0x00000002
        /*0af0*/ 	.word	0x00022870
        /*0af4*/ 	.short	0x010a
        /*0af6*/ 	.byte	0x3f
	.zero		1


	//   ....[64]....
        /*0af8*/ 	.word	0x00013360
        /*0afc*/ 	.word	0x00000002
        /*0b00*/ 	.word	0x00022860
        /*0b04*/ 	.short	0x010a
        /*0b06*/ 	.byte	0x3f
	.zero		1


	//   ....[65]....
        /*0b08*/ 	.word	0x000137d0
        /*0b0c*/ 	.word	0x00000002
        /*0b10*/ 	.word	0x00022850
        /*0b14*/ 	.short	0x0101
        /*0b16*/ 	.byte	0x3f
	.zero		1


	//   ....[66]....
        /*0b18*/ 	.word	0x00013870
        /*0b1c*/ 	.word	0x00000002
        /*0b20*/ 	.word	0x00000000
        /*0b24*/ 	.short	0x0101
        /*0b26*/ 	.byte	0x3f
	.zero		1


	//   ....[67]....
        /*0b28*/ 	.word	0x00013940
        /*0b2c*/ 	.word	0x00000011
        /*0b30*/ 	.word	0x00022870
        /*0b34*/ 	.short	0x010a
        /*0b36*/ 	.byte	0x3f
	.zero		1


	//   ....[68]....
        /*0b38*/ 	.word	0x000139f0
        /*0b3c*/ 	.word	0x00000011
        /*0b40*/ 	.word	0x00022860
        /*0b44*/ 	.short	0x010a
        /*0b46*/ 	.byte	0x3f
	.zero		1


	//   ....[69]....
        /*0b48*/ 	.word	0x00013e50
        /*0b4c*/ 	.word	0x00000011
        /*0b50*/ 	.word	0x00022850
        /*0b54*/ 	.short	0x0101
        /*0b56*/ 	.byte	0x3f
	.zero		1


	//   ....[70]....
        /*0b58*/ 	.word	0x00013f20
        /*0b5c*/ 	.word	0x00000011
        /*0b60*/ 	.word	0x00000000
        /*0b64*/ 	.short	0x0101
        /*0b66*/ 	.byte	0x3f
	.zero		1


	//   ....[71]....
        /*0b68*/ 	.word	0x00013f70
        /*0b6c*/ 	.word	0x00000005
        /*0b70*/ 	.word	0x00022820
        /*0b74*/ 	.short	0x010a
        /*0b76*/ 	.byte	0x3f
	.zero		1


	//   ....[72]....
        /*0b78*/ 	.word	0x00014090
        /*0b7c*/ 	.word	0x00000004
        /*0b80*/ 	.word	0x00022840
        /*0b84*/ 	.short	0x010a
        /*0b86*/ 	.byte	0x3f
	.zero		1


	//   ....[73]....
        /*0b88*/ 	.word	0x00014130
        /*0b8c*/ 	.word	0x00000005
        /*0b90*/ 	.word	0x00022840
        /*0b94*/ 	.short	0x010a
        /*0b96*/ 	.byte	0x3f
	.zero		1


	//   ....[74]....
        /*0b98*/ 	.word	0x00014170
        /*0b9c*/ 	.word	0x00000004
        /*0ba0*/ 	.word	0x00022860
        /*0ba4*/ 	.short	0x010a
        /*0ba6*/ 	.byte	0x3f
	.zero		1


	//   ....[75]....
        /*0ba8*/ 	.word	0x000141b0
        /*0bac*/ 	.word	0x00000005
        /*0bb0*/ 	.word	0x00022860
        /*0bb4*/ 	.short	0x010a
        /*0bb6*/ 	.byte	0x3f
	.zero		1


	//   ....[76]....
        /*0bb8*/ 	.word	0x000141f0
        /*0bbc*/ 	.word	0x00000004
        /*0bc0*/ 	.word	0x00022880
        /*0bc4*/ 	.short	0x010a
        /*0bc6*/ 	.byte	0x3f
	.zero		1


	//   ....[77]....
        /*0bc8*/ 	.word	0x00014230
        /*0bcc*/ 	.word	0x00000005
        /*0bd0*/ 	.word	0x00022880
        /*0bd4*/ 	.short	0x010a
        /*0bd6*/ 	.byte	0x3f
	.zero		1


	//   ....[78]....
        /*0bd8*/ 	.word	0x000142a0
        /*0bdc*/ 	.word	0x00000003
        /*0be0*/ 	.word	0x00022800
        /*0be4*/ 	.short	0x010a
        /*0be6*/ 	.byte	0x3f
	.zero		1


	//   ....[79]....
        /*0be8*/ 	.word	0x00014300
        /*0bec*/ 	.word	0x00000003
        /*0bf0*/ 	.word	0x00022830
        /*0bf4*/ 	.short	0x010a
        /*0bf6*/ 	.byte	0x3f
	.zero		1


	//   ....[80]....
        /*0bf8*/ 	.word	0x00014360
        /*0bfc*/ 	.word	0x0000000a
        /*0c00*/ 	.word	0x00022830
        /*0c04*/ 	.short	0x010a
        /*0c06*/ 	.byte	0x3f
	.zero		1


	//   ....[81]....
        /*0c08*/ 	.word	0x000143c0
        /*0c0c*/ 	.word	0x0000000a
        /*0c10*/ 	.word	0x00022850
        /*0c14*/ 	.short	0x010a
        /*0c16*/ 	.byte	0x3f
	.zero		1


	//   ....[82]....
        /*0c18*/ 	.word	0x00014420
        /*0c1c*/ 	.word	0x00000014
        /*0c20*/ 	.word	0x00022830
        /*0c24*/ 	.short	0x010a
        /*0c26*/ 	.byte	0x3f
	.zero		1


	//   ....[83]....
        /*0c28*/ 	.word	0x00014480
        /*0c2c*/ 	.word	0x0000000e
        /*0c30*/ 	.word	0x00022850
        /*0c34*/ 	.short	0x010a
        /*0c36*/ 	.byte	0x3f
	.zero		1


	//   ....[84]....
        /*0c38*/ 	.word	0x000144e0
        /*0c3c*/ 	.word	0x00000014
        /*0c40*/ 	.word	0x00022830
        /*0c44*/ 	.short	0x010a
        /*0c46*/ 	.byte	0x3f
	.zero		1


	//   ....[85]....
        /*0c48*/ 	.word	0x00014540
        /*0c4c*/ 	.word	0x0000000e
        /*0c50*/ 	.word	0x00022850
        /*0c54*/ 	.short	0x010a
        /*0c56*/ 	.byte	0x3f
	.zero		1


	//   ....[86]....
        /*0c58*/ 	.word	0x000145a0
        /*0c5c*/ 	.word	0x00000005
        /*0c60*/ 	.word	0x00022850
        /*0c64*/ 	.short	0x010a
        /*0c66*/ 	.byte	0x3f
	.zero		1


	//   ....[87]....
        /*0c68*/ 	.word	0x00014680
        /*0c6c*/ 	.word	0x00000002
        /*0c70*/ 	.word	0x00022880
        /*0c74*/ 	.short	0x010a
        /*0c76*/ 	.byte	0x3f
	.zero		1


	//   ....[88]....
        /*0c78*/ 	.word	0x00014c30
        /*0c7c*/ 	.word	0x00000002
        /*0c80*/ 	.word	0x00022840
        /*0c84*/ 	.short	0x010a
        /*0c86*/ 	.byte	0x3f
	.zero		1


	//   ....[89]....
        /*0c88*/ 	.word	0x00015740
        /*0c8c*/ 	.word	0x00000003
        /*0c90*/ 	.word	0x00022820
        /*0c94*/ 	.short	0x010a
        /*0c96*/ 	.byte	0x3f
	.zero		1


	//   ....[90]....
        /*0c98*/ 	.word	0x00015790
        /*0c9c*/ 	.word	0x00000008
        /*0ca0*/ 	.word	0x00022880
        /*0ca4*/ 	.short	0x010a
        /*0ca6*/ 	.byte	0x3f
	.zero		1


	//   ....[91]....
        /*0ca8*/ 	.word	0x00015c50
        /*0cac*/ 	.word	0x00000008
        /*0cb0*/ 	.word	0x00022840
        /*0cb4*/ 	.short	0x010a
        /*0cb6*/ 	.byte	0x3f
	.zero		1


	//   ....[92]....
        /*0cb8*/ 	.word	0x00016130
        /*0cbc*/ 	.word	0x00000002
        /*0cc0*/ 	.word	0x00022870
        /*0cc4*/ 	.short	0x010a
        /*0cc6*/ 	.byte	0x3f
	.zero		1


	//   ....[93]....
        /*0cc8*/ 	.word	0x00016180
        /*0ccc*/ 	.word	0x00000002
        /*0cd0*/ 	.word	0x00022860
        /*0cd4*/ 	.short	0x010a
        /*0cd6*/ 	.byte	0x3f
	.zero		1


	//   ....[94]....
        /*0cd8*/ 	.word	0x000161d0
        /*0cdc*/ 	.word	0x00000011
        /*0ce0*/ 	.word	0x00022870
        /*0ce4*/ 	.short	0x010a
        /*0ce6*/ 	.byte	0x3f
	.zero		1


	//   ....[95]....
        /*0ce8*/ 	.word	0x00016220
        /*0cec*/ 	.word	0x00000011
        /*0cf0*/ 	.word	0x00022860
        /*0cf4*/ 	.short	0x010a
        /*0cf6*/ 	.byte	0x3f
	.zero		1


	//   ....[96]....
        /*0cf8*/ 	.word	0x00016270
        /*0cfc*/ 	.word	0x00000005
        /*0d00*/ 	.word	0x00022820
        /*0d04*/ 	.short	0x010a
        /*0d06*/ 	.byte	0x3f
	.zero		1


	//   ....[97]....
        /*0d08*/ 	.word	0x000162c0
        /*0d0c*/ 	.word	0x00000004
        /*0d10*/ 	.word	0x00022840
        /*0d14*/ 	.short	0x010a
        /*0d16*/ 	.byte	0x3f
	.zero		1


	//   ....[98]....
        /*0d18*/ 	.word	0x00016310
        /*0d1c*/ 	.word	0x00000005
        /*0d20*/ 	.word	0x00022840
        /*0d24*/ 	.short	0x010a
        /*0d26*/ 	.byte	0x3f
	.zero		1


	//   ....[99]....
        /*0d28*/ 	.word	0x00016360
        /*0d2c*/ 	.word	0x00000004
        /*0d30*/ 	.word	0x00022860
        /*0d34*/ 	.short	0x010a
        /*0d36*/ 	.byte	0x3f
	.zero		1


	//   ....[100]....
        /*0d38*/ 	.word	0x000163b0
        /*0d3c*/ 	.word	0x00000005
        /*0d40*/ 	.word	0x00022860
        /*0d44*/ 	.short	0x010a
        /*0d46*/ 	.byte	0x3f
	.zero		1


	//   ....[101]....
        /*0d48*/ 	.word	0x00016400
        /*0d4c*/ 	.word	0x00000004
        /*0d50*/ 	.word	0x00022880
        /*0d54*/ 	.short	0x010a
        /*0d56*/ 	.byte	0x3f
	.zero		1


	//----- nvinfo : EIATTR_NUM_MBARRIERS
	.align		4
.L_185:
        /*0d58*/ 	.byte	0x03, 0x38
        /*0d5a*/ 	.short	0x0016


	//----- nvinfo : EIATTR_EXIT_INSTR_OFFSETS
	.align		4
        /*0d5c*/ 	.byte	0x04, 0x1c
        /*0d5e*/ 	.short	(.L_187 - .L_186)


	//   ....[0]....
.L_186:
        /*0d60*/ 	.word	0x00014280


	//----- nvinfo : EIATTR_MAX_THREADS
	.align		4
.L_187:
        /*0d64*/ 	.byte	0x04, 0x05
        /*0d66*/ 	.short	(.L_189 - .L_188)
.L_188:
        /*0d68*/ 	.word	0x00000180
        /*0d6c*/ 	.word	0x00000001
        /*0d70*/ 	.word	0x00000001


	//----- nvinfo : EIATTR_CRS_STACK_SIZE
	.align		4
.L_189:
        /*0d74*/ 	.byte	0x04, 0x1e
        /*0d76*/ 	.short	(.L_191 - .L_190)
.L_190:
        /*0d78*/ 	.word	0x00000000


	//----- nvinfo : EIATTR_CBANK_PARAM_SIZE
	.align		4
.L_191:
        /*0d7c*/ 	.byte	0x03, 0x19
        /*0d7e*/ 	.short	0x0a70


	//----- nvinfo : EIATTR_PARAM_CBANK
	.align		4
        /*0d80*/ 	.byte	0x04, 0x0a
        /*0d82*/ 	.short	(.L_193 - .L_192)
	.align		4
.L_192:
        /*0d84*/ 	.word	index@(.nv.constant0._ZN7cutlass13device_kernelIN5flash11enable_sm90INS1_16FlashAttnFwdSm90INS1_25CollectiveMainloopFwdSm90ILi2EN4cute5tupleIJNS5_1CILi1EEES8_S8_EEENS6_IJNS7_ILi128EEESA_NS7_ILi192EEEEEELi128ENS_12float_e4m3_tEfNS_4arch4Sm90ELb0ELb1ELb0ELb0ELb1ELb0ELb0ELb1ELb1ELb1ELb1ELb0EEENS1_21CollectiveEpilogueFwdINS6_IJSA_SA_SA_EEES9_NS_10bfloat16_tESF_Li256ELb0ELb1ELb1ELb1EEENS1_19SingleTileSchedulerILb0ELb1ELb1ELi128EEEEEEEEEvNT_6ParamsE)
        /*0d88*/ 	.short	0x0210
        /*0d8a*/ 	.short	0x0a70


	//----- nvinfo : EIATTR_SW_WAR
	.align		4
.L_193:
        /*0d8c*/ 	.byte	0x04, 0x36
        /*0d8e*/ 	.short	(.L_195 - .L_194)
.L_194:
        /*0d90*/ 	.word	0x00000008
.L_195:


//--------------------- .nv.info._ZN7cutlass13device_kernelIN5flash11enable_sm90INS1_16FlashAttnFwdSm90INS1_25CollectiveMainloopFwdSm90ILi2EN4cute5tupleIJNS5_1CILi1EEES8_S8_EEENS6_IJNS7_ILi128EEESA_NS7_ILi192EEEEEELi128ENS_12float_e4m3_tEfNS_4arch4Sm90ELb0ELb1ELb0ELb1ELb1ELb0ELb0ELb1ELb1ELb1ELb1ELb0EEENS1_21CollectiveEpilogueFwdINS6_IJSA_SA_SA_EEES9_NS_10bfloat16_tESF_Li256ELb1ELb1ELb1ELb1EEENS1_36VarlenDynamicPersistentTileSchedulerILi128ELi128ELi256ELi128ELb1ELb1ELb1ELb1ELb0ELb1EEEEEEEEEvNT_6ParamsE --------------------------
	.section	.nv.info._ZN7cutlass13device_kernelIN5flash11enable_sm90INS1_16FlashAttnFwdSm90INS1_25CollectiveMainloopFwdSm90ILi2EN4cute5tupleIJNS5_1CILi1EEES8_S8_EEENS6_IJNS7_ILi128EEESA_NS7_ILi192EEEEEELi128ENS_12float_e4m3_tEfNS_4arch4Sm90ELb0ELb1ELb0ELb1ELb1ELb0ELb0ELb1ELb1ELb1ELb1ELb0EEENS1_21CollectiveEpilogueFwdINS6_IJSA_SA_SA_EEES9_NS_10bfloat16_tESF_Li256ELb1ELb1ELb1ELb1EEENS1_36VarlenDynamicPersistentTileSchedulerILi128ELi128ELi256ELi128ELb1ELb1ELb1ELb1ELb0ELb1EEEEEEEEEvNT_6ParamsE,"",@"SHT_CUDA_INFO"
	.sectionflags	@""
	.align	4


	//----- nvinfo : EIATTR_CUDA_API_VERSION
	.align		4
        /*0000*/ 	.byte	0x04, 0x37
        /*0002*/ 	.short	(.L_197 - .L_196)
.L_196:
        /*0004*/ 	.word	0x00000082


	//----- nvinfo : EIATTR_KPARAM_INFO
	.align		4
.L_197:
        /*0008*/ 	.byte	0x04, 0x17
        /*000a*/ 	.short	(.L_199 - .L_198)
.L_198:
        /*000c*/ 	.word	0x00000000
        /*0010*/ 	.short	0x0000
        /*0012*/ 	.short	0x0070
        /*0014*/ 	.byte	0x00, 0xf0, 0x01, 0x2a


	//----- nvinfo : EIATTR_SPARSE_MMA_MASK
	.align		4
.L_199:
        /*0018*/ 	.byte	0x03, 0x50
        /*001a*/ 	.short	0x0000


	//----- nvinfo : EIATTR_MAXREG_COUNT
	.align		4
        /*001c*/ 	.byte	0x03, 0x1b
        /*001e*/ 	.short	0x00a8


	//----- nvinfo : EIATTR_NUM_BARRIERS
	.align		4
        /*0020*/ 	.byte	0x02, 0x4c
        /*0022*/ 	.byte	0x10
	.zero		1


	//----- nvinfo : EIATTR_EXTERNS
	.align		4
        /*0024*/ 	.byte	0x04, 0x0f
        /*0026*/ 	.short	(.L_201 - .L_200)


	//   ....[0]....
	.align		4
.L_200:
        /*0028*/ 	.word	index@(__assertfail)


	//----- nvinfo : EIATTR_ANNOTATIONS
	.align		4
.L_201:
        /*002c*/ 	.byte	0x04, 0x55
        /*002e*/ 	.short	(.L_203 - .L_202)


	//   ....[0]....
.L_202:
        /* <DEDUP_REMOVED lines=9> */


	//----- nvinfo : EIATTR_MERCURY_ISA_VERSION
	.align		4
.L_203:
        /*00b0*/ 	.byte	0x03, 0x5f
        /*00b2*/ 	.short	0x0101


	//----- nvinfo : EIATTR_UNUSED_LOAD_BYTE_OFFSET
	.align		4
        /*00b4*/ 	.byte	0x04, 0x44
        /*00b6*/ 	.short	(.L_205 - .L_204)


	//   ....[0]....
.L_204:
        /*00b8*/ 	.word	0x00000980
        /*00bc*/ 	.word	0x0000fff0


	//   ....[1]....
        /*00c0*/ 	.word	0x0000e2e0
        /*00c4*/ 	.word	0x0000fff0


	//----- nvinfo : EIATTR_INT_WARP_WIDE_INSTR_OFFSETS
	.align		4
.L_205:
        /*00c8*/ 	.byte	0x04, 0x31
        /*00ca*/ 	.short	(.L_207 - .L_206)


	//   ....[0]....
.L_206:
        /*00cc*/ 	.word	0x000000c0


	//   ....[1]....
        /*00d0*/ 	.word	0x000000d0


	//   ....[2]....
        /*00d4*/ 	.word	0x00000170


	//   ....[3]....
        /*00d8*/ 	.word	0x00013e70


	//   ....[4]....
        /*00dc*/ 	.word	0x00013f00


	//   ....[5]....
        /*00e0*/ 	.word	0x00017150


	//   ....[6]....
        /*00e4*/ 	.word	0x000171e0


	//----- nvinfo : EIATTR_COOP_GROUP_MASK_REGIDS
	.align		4
.L_207:
        /*00e8*/ 	.byte	0x04, 0x29
        /*00ea*/ 	.short	(.L_209 - .L_208)


	//   ....[0]....
.L_208:
        /*00ec*/ 	.word	0xffffffff


	//   ....[1]....
        /*00f0*/ 	.word	0xffffffff


	//   ....[2]....
        /*00f4*/ 	.word	0xffffffff


	//   ....[3]....
        /*00f8*/ 	.word	0xffffffff


	//   ....[4]....
        /*00fc*/ 	.word	0xffffffff


	//   ....[5]....
        /*0100*/ 	.word	0xffffffff


	//   ....[6]....
        /*0104*/ 	.word	0xffffffff


	//   ....[7]....
        /*0108*/ 	.word	0xffffffff


	//   ....[8]....
        /*010c*/ 	.word	0xffffffff


	//   ....[9]....
        /*0110*/ 	.word	0xffffffff


	//   ....[10]....
        /*0114*/ 	.word	0xffffffff


	//   ....[11]....
        /*0118*/ 	.word	0xffffffff


	//   ....[12]....
        /*011c*/ 	.word	0xffffffff


	//   ....[13]....
        /*0120*/ 	.word	0xffffffff


	//   ....[14]....
        /*0124*/ 	.word	0xffffffff


	//   ....[15]....
        /*0128*/ 	.word	0xffffffff


	//   ....[16]....
        /*012c*/ 	.word	0xffffffff


	//   ....[17]....
        /*0130*/ 	.word	0xffffffff


	//   ....[18]....
        /*0134*/ 	.word	0xffffffff


	//   ....[19]....
        /*0138*/ 	.word	0xffffffff


	//   ....[20]....
        /*013c*/ 	.word	0xffffffff


	//   ....[21]....
        /*0140*/ 	.word	0xffffffff


	//   ....[22]....
        /*0144*/ 	.word	0xffffffff


	//   ....[23]....
        /*0148*/ 	.word	0xffffffff


	//   ....[24]....
        /*014c*/ 	.word	0xffffffff


	//   ....[25]....
        /*0150*/ 	.word	0xffffffff


	//   ....[26]....
        /*0154*/ 	.word	0xffffffff


	//   ....[27]....
        /*0158*/ 	.word	0xffffffff


	//   ....[28]....
        /*015c*/ 	.word	0xffffffff


	//   ....[29]....
        /*0160*/ 	.word	0xffffffff


	//   ....[30]....
        /*0164*/ 	.word	0xffffffff


	//   ....[31]....
        /*0168*/ 	.word	0xffffffff


	//   ....[32]....
        /*016c*/ 	.word	0xffffffff


	//   ....[33]....
        /*0170*/ 	.word	0xffffffff


	//   ....[34]....
        /*0174*/ 	.word	0xffffffff


	//   ....[35]....
        /*0178*/ 	.word	0xffffffff


	//   ....[36]....
        /*017c*/ 	.word	0xffffffff


	//   ....[37]....
        /*0180*/ 	.word	0xffffffff


	//   ....[38]....
        /*0184*/ 	.word	0xffffffff


	//   ....[39]....
        /*0188*/ 	.word	0xffffffff


	//   ....[40]....
        /*018c*/ 	.word	0xffffffff


	//   ....[41]....
        /*0190*/ 	.word	0xffffffff


	//   ....[42]....
        /*0194*/ 	.word	0xffffffff


	//   ....[43]....
        /*0198*/ 	.word	0xffffffff


	//   ....[44]....
        /*019c*/ 	.word	0xffffffff


	//   ....[45]....
        /*01a0*/ 	.word	0xffffffff


	//   ....[46]....
        /*01a4*/ 	.word	0xffffffff


	//   ....[47]....
        /*01a8*/ 	.word	0xffffffff


	//   ....[48]....
        /*01ac*/ 	.word	0xffffffff


	//   ....[49]....
        /*01b0*/ 	.word	0xffffffff


	//   ....[50]....
        /*01b4*/ 	.word	0xffffffff


	//   ....[51]....
        /*01b8*/ 	.word	0xffffffff


	//   ....[52]....
        /*01bc*/ 	.word	0xffffffff


	//   ....[53]....
        /*01c0*/ 	.word	0xffffffff


	//   ....[54]....
        /*01c4*/ 	.word	0xffffffff


	//   ....[55]....
        /*01c8*/ 	.word	0xffffffff


	//   ....[56]....
        /*01cc*/ 	.word	0xffffffff


	//   ....[57]....
        /*01d0*/ 	.word	0xffffffff


	//   ....[58]....
        /*01d4*/ 	.word	0xffffffff


	//   ....[59]....
        /*01d8*/ 	.word	0xffffffff


	//   ....[60]....
        /*01dc*/ 	.word	0xffffffff


	//   ....[61]....
        /*01e0*/ 	.word	0xffffffff


	//   ....[62]....
        /*01e4*/ 	.word	0xffffffff


	//   ....[63]....
        /*01e8*/ 	.word	0xffffffff


	//   ....[64]....
        /*01ec*/ 	.word	0xffffffff


	//   ....[65]....
        /*01f0*/ 	.word	0xffffffff


	//   ....[66]....
        /*01f4*/ 	.word	0xffffffff


	//   ....[67]....
        /*01f8*/ 	.word	0xffffffff


	//   ....[68]....
        /*01fc*/ 	.word	0xffffffff


	//   ....[69]....
        /*0200*/ 	.word	0xffffffff


	//   ....[70]....
        /*0204*/ 	.word	0xffffffff


	//   ....[71]....
        /*0208*/ 	.word	0xffffffff


	//   ....[72]....
        /*020c*/ 	.word	0xffffffff


	//   ....[73]....
        /*0210*/ 	.word	0xffffffff


	//   ....[74]....
        /*0214*/ 	.word	0xffffffff


	//   ....[75]....
        /*0218*/ 	.word	0xffffffff


	//   ....[76]....
        /*021c*/ 	.word	0xffffffff


	//   ....[77]....
        /*0220*/ 	.word	0xffffffff


	//   ....[78]....
        /*0224*/ 	.word	0xffffffff


	//   ....[79]....
        /*0228*/ 	.word	0xffffffff


	//   ....[80]....
        /*022c*/ 	.word	0xffffffff


	//   ....[81]....
        /*0230*/ 	.word	0xffffffff


	//   ....[82]....
        /*0234*/ 	.word	0xffffffff


	//   ....[83]....
        /*0238*/ 	.word	0xffffffff


	//   ....[84]....
        /*023c*/ 	.word	0xffffffff


	//   ....[85]....
        /*0240*/ 	.word	0xffffffff


	//   ....[86]....
        /*0244*/ 	.word	0xffffffff


	//   ....[87]....
        /*0248*/ 	.word	0xffffffff


	//   ....[88]....
        /*024c*/ 	.word	0xffffffff


	//   ....[89]....
        /*0250*/ 	.word	0xffffffff


	//   ....[90]....
        /*0254*/ 	.word	0xffffffff


	//   ....[91]....
        /*0258*/ 	.word	0xffffffff


	//   ....[92]....
        /*025c*/ 	.word	0xffffffff


	//   ....[93]....
        /*0260*/ 	.word	0xffffffff


	//   ....[94]....
        /*0264*/ 	.word	0xffffffff


	//   ....[95]....
        /*0268*/ 	.word	0xffffffff


	//   ....[96]....
        /*026c*/ 	.word	0xffffffff


	//   ....[97]....
        /*0270*/ 	.word	0xffffffff


	//   ....[98]....
        /*0274*/ 	.word	0xffffffff


	//   ....[99]....
        /*0278*/ 	.word	0xffffffff


	//   ....[100]....
        /*027c*/ 	.word	0xffffffff


	//   ....[101]....
        /*0280*/ 	.word	0xffffffff


	//   ....[102]....
        /*0284*/ 	.word	0xffffffff


	//   ....[103]....
        /*0288*/ 	.word	0xffffffff


	//   ....[104]....
        /*028c*/ 	.word	0xffffffff


	//   ....[105]....
        /*0290*/ 	.word	0xffffffff


	//   ....[106]....
        /*0294*/ 	.word	0xffffffff


	//   ....[107]....
        /*0298*/ 	.word	0xffffffff


	//   ....[108]....
        /*029c*/ 	.word	0xffffffff


	//   ....[109]....
        /*02a0*/ 	.word	0xffffffff


	//   ....[110]....
        /*02a4*/ 	.word	0xffffffff


	//   ....[111]....
        /*02a8*/ 	.word	0xffffffff


	//   ....[112]....
        /*02ac*/ 	.word	0xffffffff


	//   ....[113]....
        /*02b0*/ 	.word	0xffffffff


	//   ....[114]....
        /*02b4*/ 	.word	0xffffffff


	//   ....[115]....
        /*02b8*/ 	.word	0xffffffff


	//   ....[116]....
        /*02bc*/ 	.word	0xffffffff


	//   ....[117]....
        /*02c0*/ 	.word	0xffffffff


	//   ....[118]....
        /*02c4*/ 	.word	0xffffffff


	//   ....[119]....
        /*02c8*/ 	.word	0xffffffff


	//   ....[120]....
        /*02cc*/ 	.word	0xffffffff


	//   ....[121]....
        /*02d0*/ 	.word	0xffffffff


	//   ....[122]....
        /*02d4*/ 	.word	0xffffffff


	//   ....[123]....
        /*02d8*/ 	.word	0xffffffff


	//   ....[124]....
        /*02dc*/ 	.word	0xffffffff


	//   ....[125]....
        /*02e0*/ 	.word	0xffffffff


	//   ....[126]....
        /*02e4*/ 	.word	0xffffffff


	//   ....[127]....
        /*02e8*/ 	.word	0xffffffff


	//   ....[128]....
        /*02ec*/ 	.word	0xffffffff


	//   ....[129]....
        /*02f0*/ 	.word	0xffffffff


	//   ....[130]....
        /*02f4*/ 	.word	0xffffffff


	//   ....[131]....
        /*02f8*/ 	.word	0xffffffff


	//   ....[132]....
        /*02fc*/ 	.word	0xffffffff


	//   ....[133]....
        /*0300*/ 	.word	0xffffffff


	//   ....[134]....
        /*0304*/ 	.word	0xffffffff


	//   ....[135]....
        /*0308*/ 	.word	0xffffffff


	//   ....[136]....
        /*030c*/ 	.word	0xffffffff


	//   ....[137]....
        /*0310*/ 	.word	0xffffffff


	//   ....[138]....
        /*0314*/ 	.word	0xffffffff


	//   ....[139]....
        /*0318*/ 	.word	0xffffffff


	//   ....[140]....
        /*031c*/ 	.word	0xffffffff


	//   ....[141]....
        /*0320*/ 	.word	0xffffffff


	//   ....[142]....
        /*0324*/ 	.word	0xffffffff


	//   ....[143]....
        /*0328*/ 	.word	0xffffffff


	//   ....[144]....
        /*032c*/ 	.word	0xffffffff


	//   ....[145]....
        /*0330*/ 	.word	0xffffffff


	//   ....[146]....
        /*0334*/ 	.word	0xffffffff


	//   ....[147]....
        /*0338*/ 	.word	0xffffffff


	//   ....[148]....
        /*033c*/ 	.word	0xffffffff


	//   ....[149]....
        /*0340*/ 	.word	0xffffffff


	//   ....[150]....
        /*0344*/ 	.word	0xffffffff


	//   ....[151]....
        /*0348*/ 	.word	0xffffffff


	//   ....[152]....
        /*034c*/ 	.word	0xffffffff


	//   ....[153]....
        /*0350*/ 	.word	0xffffffff


	//   ....[154]....
        /*0354*/ 	.word	0xffffffff


	//   ....[155]....
        /*0358*/ 	.word	0xffffffff


	//   ....[156]....
        /*035c*/ 	.word	0xffffffff


	//   ....[157]....
        /*0360*/ 	.word	0xffffffff


	//   ....[158]....
        /*0364*/ 	.word	0xffffffff


	//   ....[159]....
        /*0368*/ 	.word	0xffffffff


	//   ....[160]....
        /*036c*/ 	.word	0xffffffff


	//   ....[161]....
        /*0370*/ 	.word	0xffffffff


	//   ....[162]....
        /*0374*/ 	.word	0xffffffff


	//   ....[163]....
        /*0378*/ 	.word	0xffffffff


	//   ....[164]....
        /*037c*/ 	.word	0xffffffff


	//   ....[165]....
        /*0380*/ 	.word	0xffffffff


	//   ....[166]....
        /*0384*/ 	.word	0xffffffff


	//   ....[167]....
        /*0388*/ 	.word	0xffffffff


	//   ....[168]....
        /*038c*/ 	.word	0xffffffff


	//   ....[169]....
        /*0390*/ 	.word	0xffffffff


	//   ....[170]....
        /*0394*/ 	.word	0xffffffff


	//   ....[171]....
        /*0398*/ 	.word	0xffffffff


	//   ....[172]....
        /*039c*/ 	.word	0xffffffff


	//   ....[173]....
        /*03a0*/ 	.word	0xffffffff


	//   ....[174]....
        /*03a4*/ 	.word	0xffffffff


	//   ....[175]....
        /*03a8*/ 	.word	0xffffffff


	//   ....[176]....
        /*03ac*/ 	.word	0xffffffff


	//   ....[177]....
        /*03b0*/ 	.word	0xffffffff


	//   ....[178]....
        /*03b4*/ 	.word	0xffffffff


	//   ....[179]....
        /*03b8*/ 	.word	0xffffffff


	//   ....[180]....
        /*03bc*/ 	.word	0xffffffff


	//   ....[181]....
        /*03c0*/ 	.word	0xffffffff


	//   ....[182]....
        /*03c4*/ 	.word	0xffffffff


	//   ....[183]....
        /*03c8*/ 	.word	0xffffffff


	//   ....[184]....
        /*03cc*/ 	.word	0xffffffff


	//   ....[185]....
        /*03d0*/ 	.word	0xffffffff


	//   ....[186]....
        /*03d4*/ 	.word	0xffffffff


	//   ....[187]....
        /*03d8*/ 	.word	0xffffffff


	//   ....[188]....
        /*03dc*/ 	.word	0xffffffff


	//   ....[189]....
        /*03e0*/ 	.word	0xffffffff


	//   ....[190]....
        /*03e4*/ 	.word	0xffffffff


	//   ....[191]....
        /*03e8*/ 	.word	0xffffffff


	//   ....[192]....
        /*03ec*/ 	.word	0xffffffff


	//   ....[193]....
        /*03f0*/ 	.word	0xffffffff


	//   ....[194]....
        /*03f4*/ 	.word	0xffffffff


	//   ....[195]....
        /*03f8*/ 	.word	0xffffffff


	//   ....[196]....
        /*03fc*/ 	.word	0xffffffff


	//   ....[197]....
        /*0400*/ 	.word	0x0500000f


	//   ....[198]....
        /*0404*/ 	.word	0x0500000f


	//   ....[199]....
        /*0408*/ 	.word	0x0500000f


	//   ....[200]....
        /*040c*/ 	.word	0x0500000f


	//   ....[201]....
        /*0410*/ 	.word	0x0500000f


	//   ....[202]....
        /*0414*/ 	.word	0x0500000f


	//   ....[203]....
        /*0418*/ 	.word	0x0500000f


	//   ....[204]....
        /*041c*/ 	.word	0x0500000f


	//   ....[205]....
        /*0420*/ 	.word	0x0500000f


	//   ....[206]....
        /*0424*/ 	.word	0x0500000f


	//   ....[207]....
        /*0428*/ 	.word	0x0500000f


	//   ....[208]....
        /*042c*/ 	.word	0x0500000f


	//   ....[209]....
        /*0430*/ 	.word	0x0500000f


	//   ....[210]....
        /*0434*/ 	.word	0x0500000f


	//   ....[211]....
        /*0438*/ 	.word	0x0500000f


	//   ....[212]....
        /*043c*/ 	.word	0x0500000f


	//   ....[213]....
        /*0440*/ 	.word	0x0500000f


	//   ....[214]....
        /*0444*/ 	.word	0x0500000f


	//   ....[215]....
        /*0448*/ 	.word	0x0500000f


	//   ....[216]....
        /*044c*/ 	.word	0x0500000f


	//   ....[217]....
        /*0450*/ 	.word	0x0500000f


	//   ....[218]....
        /*0454*/ 	.word	0x0500000f


	//   ....[219]....
        /*0458*/ 	.word	0x0500000f


	//   ....[220]....
        /*045c*/ 	.word	0x0500000f


	//   ....[221]....
        /*0460*/ 	.word	0x0500000f


	//   ....[222]....
        /*0464*/ 	.word	0x0500000f


	//   ....[223]....
        /*0468*/ 	.word	0x0500000f


	//   ....[224]....
        /*046c*/ 	.word	0x0500000f


	//   ....[225]....
        /*0470*/ 	.word	0x0500000f


	//   ....[226]....
        /*0474*/ 	.word	0x0500000f


	//   ....[227]....
        /*0478*/ 	.word	0x0500000f


	//   ....[228]....
        /*047c*/ 	.word	0x0500000f


	//   ....[229]....
        /*0480*/ 	.word	0x0500000f


	//   ....[230]....
        /*0484*/ 	.word	0x0500000f


	//   ....[231]....
        /*0488*/ 	.word	0x0500000f


	//   ....[232]....
        /*048c*/ 	.word	0x0500000f


	//   ....[233]....
        /*0490*/ 	.word	0x0500000f


	//   ....[234]....
        /*0494*/ 	.word	0x0500000f


	//   ....[235]....
        /*0498*/ 	.word	0x0500000f


	//   ....[236]....
        /*049c*/ 	.word	0x0500000f


	//   ....[237]....
        /*04a0*/ 	.word	0x0500000f


	//   ....[238]....
        /*04a4*/ 	.word	0x0500000f


	//----- nvinfo : EIATTR_COOP_GROUP_INSTR_OFFSETS
	.align		4
.L_209:
        /*04a8*/ 	.byte	0x04, 0x28
        /*04aa*/ 	.short	(.L_211 - .L_210)


	//   ....[0]....
.L_210:
        /*04ac*/ 	.word	0x00000080


	//   ....[1]....
        /*04b0*/ 	.word	0x00000090


	//   ....[2]....
        /*04b4*/ 	.word	0x000002d0


	//   ....[3]....
        /*04b8*/ 	.word	0x00000430


	//   ....[4]....
        /*04bc*/ 	.word	0x00000550


	//   ....[5]....
        /*04c0*/ 	.word	0x000006b0


	//   ....[6]....
        /*04c4*/ 	.word	0x00002150


	//   ....[7]....
        /*04c8*/ 	.word	0x00002910


	//   ....[8]....
        /*04cc*/ 	.word	0x00002b20


	//   ....[9]....
        /*04d0*/ 	.word	0x00003ce0


	//   ....[10]....
        /*04d4*/ 	.word	0x00003df0


	//   ....[11]....
        /*04d8*/ 	.word	0x00004600


	//   ....[12]....
        /*04dc*/ 	.word	0x00004680


	//   ....[13]....
        /*04e0*/ 	.word	0x00005f30


	//   ....[14]....
        /*04e4*/ 	.word	0x00006130


	//   ....[15]....
        /*04e8*/ 	.word	0x00006d20


	//   ....[16]....
        /*04ec*/ 	.word	0x00006e20


	//   ....[17]....
        /*04f0*/ 	.word	0x00007680


	//   ....[18]....
        /*04f4*/ 	.word	0x000076f0


	//   ....[19]....
        /*04f8*/ 	.word	0x00009490


	//   ....[20]....
        /*04fc*/ 	.word	0x000094a0


	//   ....[21]....
        /*0500*/ 	.word	0x000094d0


	//   ....[22]....
        /*0504*/ 	.word	0x000094e0


	//   ....[23]....
        /*0508*/ 	.word	0x0000b000


	//   ....[24]....
        /*050c*/ 	.word	0x0000b200


	//   ....[25]....
        /*0510*/ 	.word	0x0000bdf0


	//   ....[26]....
        /*0514*/ 	.word	0x0000bef0


	//   ....[27]....
        /*0518*/ 	.word	0x0000c750


	//   ....[28]....
        /*051c*/ 	.word	0x0000c7c0


	//   ....[29]....
        /*0520*/ 	.word	0x0000db20


	//   ....[30]....
        /*0524*/ 	.word	0x0000db30


	//   ....[31]....
        /*0528*/ 	.word	0x0000dbb0


	//   ....[32]....
        /*052c*/ 	.word	0x0000dbc0


	//   ....[33]....
        /*0530*/ 	.word	0x0000eb40


	//   ....[34]....
        /*0534*/ 	.word	0x0000eb50


	//   ....[35]....
        /*0538*/ 	.word	0x0000eb60


	//   ....[36]....
        /*053c*/ 	.word	0x0000eb70


	//   ....[37]....
        /*0540*/ 	.word	0x0000eb80


	//   ....[38]....
        /*0544*/ 	.word	0x0000eb90


	//   ....[39]....
        /*0548*/ 	.word	0x0000eba0


	//   ....[40]....
        /*054c*/ 	.word	0x0000ebb0


	//   ....[41]....
        /*0550*/ 	.word	0x0000ebc0


	//   ....[42]....
        /*0554*/ 	.word	0x0000ebd0


	//   ....[43]....
        /*0558*/ 	.word	0x0000ebe0


	//   ....[44]....
        /*055c*/ 	.word	0x0000ebf0


	//   ....[45]....
        /*0560*/ 	.word	0x0000ec00


	//   ....[46]....
        /*0564*/ 	.word	0x0000ec10


	//   ....[47]....
        /*0568*/ 	.word	0x0000ec20


	//   ....[48]....
        /*056c*/ 	.word	0x0000ec30


	//   ....[49]....
        /*0570*/ 	.word	0x0000ec40


	//   ....[50]....
        /*0574*/ 	.word	0x0000ec50


	//   ....[51]....
        /*0578*/ 	.word	0x0000ec60


	//   ....[52]....
        /*057c*/ 	.word	0x0000ec80


	//   ....[53]....
        /*0580*/ 	.word	0x0000ec90


	//   ....[54]....
        /*0584*/ 	.word	0x0000eca0


	//   ....[55]....
        /*0588*/ 	.word	0x0000ecb0


	//   ....[56]....
        /*058c*/ 	.word	0x0000ecc0


	//   ....[57]....
        /*0590*/ 	.word	0x0000ecd0


	//   ....[58]....
        /*0594*/ 	.word	0x0000ece0


	//   ....[59]....
        /*0598*/ 	.word	0x0000ed10


	//   ....[60]....
        /*059c*/ 	.word	0x0000ed20


	//   ....[61]....
        /*05a0*/ 	.word	0x0000ed30


	//   ....[62]....
        /*05a4*/ 	.word	0x0000ed40


	//   ....[63]....
        /*05a8*/ 	.word	0x0000ed60


	//   ....[64]....
        /*05ac*/ 	.word	0x0000ed80


	//   ....[65]....
        /*05b0*/ 	.word	0x0000ed90


	//   ....[66]....
        /*05b4*/ 	.word	0x0000eda0


	//   ....[67]....
        /*05b8*/ 	.word	0x0000edb0


	//   ....[68]....
        /*05bc*/ 	.word	0x0000edc0


	//   ....[69]....
        /*05c0*/ 	.word	0x0000edd0


	//   ....[70]....
        /*05c4*/ 	.word	0x0000ede0


	//   ....[71]....
        /*05c8*/ 	.word	0x0000edf0


	//   ....[72]....
        /*05cc*/ 	.word	0x0000ee10


	//   ....[73]....
        /*05d0*/ 	.word	0x0000ee20


	//   ....[74]....
        /*05d4*/ 	.word	0x0000ee50


	//   ....[75]....
        /*05d8*/ 	.word	0x0000ee60


	//   ....[76]....
        /*05dc*/ 	.word	0x0000ee70


	//   ....[77]....
        /*05e0*/ 	.word	0x0000ee80


	//   ....[78]....
        /*05e4*/ 	.word	0x0000ee90


	//   ....[79]....
        /*05e8*/ 	.word	0x0000eea0


	//   ....[80]....
        /*05ec*/ 	.word	0x0000eec0


	//   ....[81]....
        /*05f0*/ 	.word	0x0000eed0


	//   ....[82]....
        /*05f4*/ 	.word	0x0000eef0


	//   ....[83]....
        /*05f8*/ 	.word	0x0000ef00


	//   ....[84]....
        /*05fc*/ 	.word	0x0000ef10


	//   ....[85]....
        /*0600*/ 	.word	0x0000ef40


	//   ....[86]....
        /*0604*/ 	.word	0x0000ef50


	//   ....[87]....
        /*0608*/ 	.word	0x0000ef70


	//   ....[88]....
        /*060c*/ 	.word	0x0000efa0


	//   ....[89]....
        /*0610*/ 	.word	0x0000efd0


	//   ....[90]....
        /*0614*/ 	.word	0x0000f000


	//   ....[91]....
        /*0618*/ 	.word	0x0000f030


	//   ....[92]....
        /*061c*/ 	.word	0x0000f050


	//   ....[93]....
        /*0620*/ 	.word	0x0000f080


	//   ....[94]....
        /*0624*/ 	.word	0x0000f0b0


	//   ....[95]....
        /*0628*/ 	.word	0x0000f0e0


	//   ....[96]....
        /*062c*/ 	.word	0x0000f110


	//   ....[97]....
        /*0630*/ 	.word	0x0000fa80


	//   ....[98]....
        /*0634*/ 	.word	0x0000fac0


	//   ....[99]....
        /*0638*/ 	.word	0x0000faf0


	//   ....[100]....
        /*063c*/ 	.word	0x0000fb20


	//   ....[101]....
        /*0640*/ 	.word	0x000101f0


	//   ....[102]....
        /*0644*/ 	.word	0x00010210


	//   ....[103]....
        /*0648*/ 	.word	0x000102e0


	//   ....[104]....
        /*064c*/ 	.word	0x00010300


	//   ....[105]....
        /*0650*/ 	.word	0x000103c0


	//   ....[106]....
        /*0654*/ 	.word	0x000103e0


	//   ....[107]....
        /*0658*/ 	.word	0x000104b0


	//   ....[108]....
        /*065c*/ 	.word	0x000104d0


	//   ....[109]....
        /*0660*/ 	.word	0x00010860


	//   ....[110]....
        /*0664*/ 	.word	0x00010890


	//   ....[111]....
        /*0668*/ 	.word	0x00010cd0


	//   ....[112]....
        /*066c*/ 	.word	0x00010ce0


	//   ....[113]....
        /*0670*/ 	.word	0x000119f0


	//   ....[114]....
        /*0674*/ 	.word	0x00011a10


	//   ....[115]....
        /*0678*/ 	.word	0x00011ad0


	//   ....[116]....
        /*067c*/ 	.word	0x00011af0


	//   ....[117]....
        /*0680*/ 	.word	0x00011bb0


	//   ....[118]....
        /*0684*/ 	.word	0x00011bd0


	//   ....[119]....
        /*0688*/ 	.word	0x00011ca0


	//   ....[120]....
        /*068c*/ 	.word	0x00011cc0


	//   ....[121]....
        /*0690*/ 	.word	0x00011e10


	//   ....[122]....
        /*0694*/ 	.word	0x00011ff0


	//   ....[123]....
        /*0698*/ 	.word	0x00012020


	//   ....[124]....
        /*069c*/ 	.word	0x00012050


	//   ....[125]....
        /*06a0*/ 	.word	0x00012080


	//   ....[126]....
        /*06a4*/ 	.word	0x000120b0


	//   ....[127]....
        /*06a8*/ 	.word	0x00012100


	//   ....[128]....
        /*06ac*/ 	.word	0x00012280


	//   ....[129]....
        /*06b0*/ 	.word	0x000122b0


	//   ....[130]....
        /*06b4*/ 	.word	0x000122e0


	//   ....[131]....
        /*06b8*/ 	.word	0x00012310


	//   ....[132]....
        /*06bc*/ 	.word	0x00012340


	//   ....[133]....
        /*06c0*/ 	.word	0x00012370


	//   ....[134]....
        /*06c4*/ 	.word	0x00012420


	//   ....[135]....
        /*06c8*/ 	.word	0x00012480


	//   ....[136]....
        /*06cc*/ 	.word	0x00012490


	//   ....[137]....
        /*06d0*/ 	.word	0x000124e0


	//   ....[138]....
        /*06d4*/ 	.word	0x00014b30


	//   ....[139]....
        /*06d8*/ 	.word	0x00014b60


	//   ....[140]....
        /*06dc*/ 	.word	0x00014c20


	//   ....[141]....
        /*06e0*/ 	.word	0x00014c30


	//   ....[142]....
        /*06e4*/ 	.word	0x00014ca0


	//   ....[143]....
        /*06e8*/ 	.word	0x00014cb0


	//   ....[144]....
        /*06ec*/ 	.word	0x00014cc0


	//   ....[145]....
        /*06f0*/ 	.word	0x00014d30


	//   ....[146]....
        /*06f4*/ 	.word	0x00015070


	//   ....[147]....
        /*06f8*/ 	.word	0x000150a0


	//   ....[148]....
        /*06fc*/ 	.word	0x000150c0


	//   ....[149]....
        /*0700*/ 	.word	0x00015170


	//   ....[150]....
        /*0704*/ 	.word	0x00015190


	//   ....[151]....
        /*0708*/ 	.word	0x00015220


	//   ....[152]....
        /*070c*/ 	.word	0x00015230


	//   ....[153]....
        /*0710*/ 	.word	0x00015240


	//   ....[154]....
        /*0714*/ 	.word	0x00015a20


	//   ....[155]....
        /*0718*/ 	.word	0x00015a50


	//   ....[156]....
        /*071c*/ 	.word	0x00015a80


	//   ....[157]....
        /*0720*/ 	.word	0x00015b00


	//   ....[158]....
        /*0724*/ 	.word	0x00015b20


	//   ....[159]....
        /*0728*/ 	.word	0x00015bb0


	//   ....[160]....
        /*072c*/ 	.word	0x00015bd0


	//   ....[161]....
        /*0730*/ 	.word	0x00015be0


	//   ....[162]....
        /*0734*/ 	.word	0x00016350


	//   ....[163]....
        /*0738*/ 	.word	0x00016370


	//   ....[164]....
        /*073c*/ 	.word	0x000163e0


	//   ....[165]....
        /*0740*/ 	.word	0x000163f0


	//   ....[166]....
        /*0744*/ 	.word	0x00016440


	//   ....[167]....
        /*0748*/ 	.word	0x00016450


	//   ....[168]....
        /*074c*/ 	.word	0x00016460


	//   ....[169]....
        /*0750*/ 	.word	0x000164b0


	//   ....[170]....
        /*0754*/ 	.word	0x000167e0


	//   ....[171]....
        /*0758*/ 	.word	0x00016800


	//   ....[172]....
        /*075c*/ 	.word	0x00016810


	//   ....[173]....
        /*0760*/ 	.word	0x00016870


	//   ....[174]....
        /*0764*/ 	.word	0x00016880


	//   ....[175]....
        /*0768*/ 	.word	0x000168e0


	//   ....[176]....
        /*076c*/ 	.word	0x00016910


	//   ....[177]....
        /*0770*/ 	.word	0x00016950


	//   ....[178]....
        /*0774*/ 	.word	0x00017a40


	//   ....[179]....
        /*0778*/ 	.word	0x00017a70


	//   ....[180]....
        /*077c*/ 	.word	0x00017aa0


	//   ....[181]....
        /*0780*/ 	.word	0x00017ac0


	//   ....[182]....
        /*0784*/ 	.word	0x00017ae0


	//   ....[183]....
        /*0788*/ 	.word	0x00017b10


	//   ....[184]....
        /*078c*/ 	.word	0x00017b40


	//   ....[185]....
        /*0790*/ 	.word	0x00017b50


	//   ....[186]....
        /*0794*/ 	.word	0x00017cc0


	//   ....[187]....
        /*0798*/ 	.word	0x00017cf0


	//   ....[188]....
        /*079c*/ 	.word	0x00017d20


	//   ....[189]....
        /*07a0*/ 	.word	0x00017d60


	//   ....[190]....
        /*07a4*/ 	.word	0x00017d90


	//   ....[191]....
        /*07a8*/ 	.word	0x00017dc0


	//   ....[192]....
        /*07ac*/ 	.word	0x00017e40


	//   ....[193]....
        /*07b0*/ 	.word	0x00017e90


	//   ....[194]....
        /*07b4*/ 	.word	0x00017ea0


	//   ....[195]....
        /*07b8*/ 	.word	0x00017ee0


	//   ....[196]....
        /*07bc*/ 	.word	0x00018900


	//   ....[197]....
        /*07c0*/ 	.word	0x00018fd0


	//   ....[198]....
        /*07c4*/ 	.word	0x000190b0


	//   ....[199]....
        /*07c8*/ 	.word	0x00019190


	//   ....[200]....
        /*07cc*/ 	.word	0x000191f0


	//   ....[201]....
        /*07d0*/ 	.word	0x000192d0


	//   ....[202]....
        /*07d4*/ 	.word	0x00019330


	//   ....[203]....
        /*07d8*/ 	.word	0x00019410


	//   ....[204]....
        /*07dc*/ 	.word	0x00019470


	//   ....[205]....
        /*07e0*/ 	.word	0x00019550


	//   ....[206]....
        /*07e4*/ 	.word	0x00019680


	//   ....[207]....
        /*07e8*/ 	.word	0x00019750


	//   ....[208]....
        /*07ec*/ 	.word	0x00019860


	//   ....[209]....
        /*07f0*/ 	.word	0x00019920


	//   ....[210]....
        /*07f4*/ 	.word	0x00019980


	//   ....[211]....
        /*07f8*/ 	.word	0x00019a80


	//   ....[212]....
        /*07fc*/ 	.word	0x00019ae0


	//   ....[213]....
        /*0800*/ 	.word	0x00019bf0


	//   ....[214]....
        /*0804*/ 	.word	0x00019c90


	//   ....[215]....
        /*0808*/ 	.word	0x00019d00


	//   ....[216]....
        /*080c*/ 	.word	0x00019d60


	//   ....[217]....
        /*0810*/ 	.word	0x00019e50


	//   ....[218]....
        /*0814*/ 	.word	0x00019eb0


	//   ....[219]....
        /*0818*/ 	.word	0x00019fb0


	//   ....[220]....
        /*081c*/ 	.word	0x0001a010


	//   ....[221]....
        /*0820*/ 	.word	0x0001a0f0


	//   ....[222]....
        /*0824*/ 	.word	0x0001a220


	//   ....[223]....
        /*0828*/ 	.word	0x0001a2d0


	//   ....[224]....
        /*082c*/ 	.word	0x0001a330


	//   ....[225]....
        /*0830*/ 	.word	0x0001a3f0


	//   ....[226]....
        /*0834*/ 	.word	0x0001a450


	//   ....[227]....
        /*0838*/ 	.word	0x0001a510


	//   ....[228]....
        /*083c*/ 	.word	0x0001a570


	//   ....[229]....
        /*0840*/ 	.word	0x0001a630


	//   ....[230]....
        /*0844*/ 	.word	0x0001a720


	//   ....[231]....
        /*0848*/ 	.word	0x0001a7c0


	//   ....[232]....
        /*084c*/ 	.word	0x0001a820


	//   ....[233]....
        /*0850*/ 	.word	0x0001a8f0


	//   ....[234]....
        /*0854*/ 	.word	0x0001a950


	//   ....[235]....
        /*0858*/ 	.word	0x0001aa20


	//   ....[236]....
        /*085c*/ 	.word	0x0001aa80


	//   ....[237]....
        /*0860*/ 	.word	0x0001ab50


	//   ....[238]....
        /*0864*/ 	.word	0x0001adb0


	//----- nvinfo : EIATTR_REG_RECONFIG
	.align		4
.L_211:
        /*0868*/ 	.byte	0x01, 0x54
	.zero		2


	//----- nvinfo : EIATTR_SYSCALL_OFFSETS
	.align		4
        /*086c*/ 	.byte	0x04, 0x46
        /*086e*/ 	.short	(.L_213 - .L_212)


	//   ....[0]....
.L_212:
        /*0870*/ 	.word	0x00002330


	//   ....[1]....
        /*0874*/ 	.word	0x00014060


	//   ....[2]....
        /*0878*/ 	.word	0x000141d0


	//   ....[3]....
        /*087c*/ 	.word	0x00014320


	//   ....[4]....
        /*0880*/ 	.word	0x00014460


	//   ....[5]....
        /*0884*/ 	.word	0x00015610


	//----- nvinfo : EIATTR_MBARRIER_INSTR_OFFSETS
	.align		4
.L_213:
        /*0888*/ 	.byte	0x04, 0x39
        /*088a*/ 	.short	(.L_215 - .L_214)


	//   ....[0]....
.L_214:
        /*088c*/ 	.word	0x00000180
        /*0890*/ 	.word	0x000000ff
        /*0894*/ 	.word	0x00022800
        /*0898*/ 	.short	0x0100
        /*089a*/ 	.byte	0x08
	.zero		1


	//   ....[1]....
        /*089c*/ 	.word	0x00000190
        /*08a0*/ 	.word	0x000000ff
        /*08a4*/ 	.word	0x00022820
        /*08a8*/ 	.short	0x0100
        /*08aa*/ 	.byte	0x08
	.zero		1


	//   ....[2]....
        /*08ac*/ 	.word	0x00000280
        /*08b0*/ 	.word	0x000000ff
        /*08b4*/ 	.word	0x00022830
        /*08b8*/ 	.short	0x0100
        /*08ba*/ 	.byte	0x08
	.zero		1


	//   ....[3]....
        /*08bc*/ 	.word	0x00000290
        /*08c0*/ 	.word	0x000000ff
        /*08c4*/ 	.word	0x00022840
        /*08c8*/ 	.short	0x0100
        /*08ca*/ 	.byte	0x08
	.zero		1


	//   ....[4]....
        /*08cc*/ 	.word	0x000002a0
        /*08d0*/ 	.word	0x000000ff
        /*08d4*/ 	.word	0x00022838
        /*08d8*/ 	.short	0x0100
        /*08da*/ 	.byte	0x08
	.zero		1


	//   ....[5]....
        /*08dc*/ 	.word	0x000002b0
        /*08e0*/ 	.word	0x000000ff
        /*08e4*/ 	.word	0x00022848
        /*08e8*/ 	.short	0x0100
        /*08ea*/ 	.byte	0x08
	.zero		1


	//   ....[6]....
        /*08ec*/ 	.word	0x000003e0
        /*08f0*/ 	.word	0x000000ff
        /*08f4*/ 	.word	0x00022850
        /*08f8*/ 	.short	0x0100
        /*08fa*/ 	.byte	0x08
	.zero		1


	//   ....[7]....
        /*08fc*/ 	.word	0x000003f0
        /*0900*/ 	.word	0x000000ff
        /*0904*/ 	.word	0x00022860
        /*0908*/ 	.short	0x0100
        /*090a*/ 	.byte	0x08
	.zero		1


	//   ....[8]....
        /*090c*/ 	.word	0x00000400
        /*0910*/ 	.word	0x000000ff
        /*0914*/ 	.word	0x00022858
        /*0918*/ 	.short	0x0100
        /*091a*/ 	.byte	0x08
	.zero		1


	//   ....[9]....
        /*091c*/ 	.word	0x00000410
        /*0920*/ 	.word	0x000000ff
        /*0924*/ 	.word	0x00022868
        /*0928*/ 	.short	0x0100
        /*092a*/ 	.byte	0x08
	.zero		1


	//   ....[10]....
        /*092c*/ 	.word	0x00000500
        /*0930*/ 	.word	0x000000ff
        /*0934*/ 	.word	0x00022870
        /*0938*/ 	.short	0x0100
        /*093a*/ 	.byte	0x06
	.zero		1


	//   ....[11]....
        /*093c*/ 	.word	0x00000510
        /*0940*/ 	.word	0x000000ff
        /*0944*/ 	.word	0x00022880
        /*0948*/ 	.short	0x0100
        /*094a*/ 	.byte	0x06
	.zero		1


	//   ....[12]....
        /*094c*/ 	.word	0x00000520
        /*0950*/ 	.word	0x000000ff
        /*0954*/ 	.word	0x00022878
        /*0958*/ 	.short	0x0100
        /*095a*/ 	.byte	0x06
	.zero		1


	//   ....[13]....
        /*095c*/ 	.word	0x00000530
        /*0960*/ 	.word	0x000000ff
        /*0964*/ 	.word	0x00022888
        /*0968*/ 	.short	0x0100
        /*096a*/ 	.byte	0x06
	.zero		1


	//   ....[14]....
        /*096c*/ 	.word	0x00000660
        /*0970*/ 	.word	0x000000ff
        /*0974*/ 	.word	0x00022890
        /*0978*/ 	.short	0x0100
        /*097a*/ 	.byte	0x08
	.zero		1


	//   ....[15]....
        /*097c*/ 	.word	0x00000670
        /*0980*/ 	.word	0x000000ff
        /*0984*/ 	.word	0x000228a0
        /*0988*/ 	.short	0x0100
        /*098a*/ 	.byte	0x08
	.zero		1


	//   ....[16]....
        /*098c*/ 	.word	0x00000680
        /*0990*/ 	.word	0x000000ff
        /*0994*/ 	.word	0x00022898
        /*0998*/ 	.short	0x0100
        /*099a*/ 	.byte	0x08
	.zero		1


	//   ....[17]....
        /*099c*/ 	.word	0x00000690
        /*09a0*/ 	.word	0x000000ff
        /*09a4*/ 	.word	0x000228a8
        /*09a8*/ 	.short	0x0100
        /*09aa*/ 	.byte	0x08
	.zero		1


	//   ....[18]....
        /*09ac*/ 	.word	0x000007e0
        /*09b0*/ 	.word	0x000000ff
        /*09b4*/ 	.word	0x000228b0
        /*09b8*/ 	.short	0x0100
        /*09ba*/ 	.byte	0x08
	.zero		1


	//   ....[19]....
        /*09bc*/ 	.word	0x000007f0
        /*09c0*/ 	.word	0x000000ff
        /*09c4*/ 	.word	0x000228c0
        /*09c8*/ 	.short	0x0100
        /*09ca*/ 	.byte	0x08
	.zero		1


	//   ....[20]....
        /*09cc*/ 	.word	0x00000800
        /*09d0*/ 	.word	0x000000ff
        /*09d4*/ 	.word	0x000228b8
        /*09d8*/ 	.short	0x0100
        /*09da*/ 	.byte	0x08
	.zero		1


	//   ....[21]....
        /*09dc*/ 	.word	0x00000810
        /*09e0*/ 	.word	0x000000ff
        /*09e4*/ 	.word	0x000228c8
        /*09e8*/ 	.short	0x0100
        /*09ea*/ 	.byte	0x08
	.zero		1


	//   ....[22]....
        /*09ec*/ 	.word	0x000023b0
        /*09f0*/ 	.word	0x000000ff
        /*09f4*/ 	.word	0x00022800
        /*09f8*/ 	.short	0x010a
        /*09fa*/ 	.byte	0x24
	.zero		1


	//   ....[23]....
        /*09fc*/ 	.word	0x00002430
        /*0a00*/ 	.word	0x00000003
        /*0a04*/ 	.word	0x00022830
        /*0a08*/ 	.short	0x010a
        /*0a0a*/ 	.byte	0x3f
	.zero		1


	//   ....[24]....
        /*0a0c*/ 	.word	0x00002470
        /*0a10*/ 	.word	0x00000003
        /*0a14*/ 	.word	0x00022830
        /*0a18*/ 	.short	0x010a
        /*0a1a*/ 	.byte	0x3f
	.zero		1


	//   ....[25]....
        /*0a1c*/ 	.word	0x000028f0
        /*0a20*/ 	.word	0x000000ff
        /*0a24*/ 	.word	0x00000000
        /*0a28*/ 	.short	0x0101
        /*0a2a*/ 	.byte	0x06
	.zero		1


	//   ....[26]....
        /*0a2c*/ 	.word	0x000058c0
        /*0a30*/ 	.word	0x000000ff
        /*0a34*/ 	.word	0x00022830
        /*0a38*/ 	.short	0x010a
        /*0a3a*/ 	.byte	0x06
	.zero		1


	//   ....[27]....
        /*0a3c*/ 	.word	0x00005900
        /*0a40*/ 	.word	0x000000ff
        /*0a44*/ 	.word	0x00022830
        /*0a48*/ 	.short	0x010a
        /*0a4a*/ 	.byte	0x06
	.zero		1


	//   ....[28]....
        /*0a4c*/ 	.word	0x00005bd0
        /*0a50*/ 	.word	0x000000ff
        /*0a54*/ 	.word	0x00022850
        /*0a58*/ 	.short	0x010a
        /*0a5a*/ 	.byte	0x06
	.zero		1


	//   ....[29]....
        /*0a5c*/ 	.word	0x00005c10
        /*0a60*/ 	.word	0x000000ff
        /*0a64*/ 	.word	0x00022850
        /*0a68*/ 	.short	0x010a
        /*0a6a*/ 	.byte	0x06
	.zero		1


	//   ....[30]....
        /*0a6c*/ 	.word	0x00005ef0
        /*0a70*/ 	.word	0x000000ff
        /*0a74*/ 	.word	0x00000000
        /*0a78*/ 	.short	0x0101
        /*0a7a*/ 	.byte	0x06
	.zero		1


	//   ....[31]....
        /*0a7c*/ 	.word	0x000081c0
        /*0a80*/ 	.word	0x000000ff
        /*0a84*/ 	.word	0x00000000
        /*0a88*/ 	.short	0x0101
        /*0a8a*/ 	.byte	0x06
	.zero		1


	//   ....[32]....
        /*0a8c*/ 	.word	0x00008ae0
        /*0a90*/ 	.word	0x000000ff
        /*0a94*/ 	.word	0x00022830
        /*0a98*/ 	.short	0x010a
        /*0a9a*/ 	.byte	0x06
	.zero		1


	//   ....[33]....
        /*0a9c*/ 	.word	0x00008b20
        /*0aa0*/ 	.word	0x000000ff
        /*0aa4*/ 	.word	0x00022830
        /*0aa8*/ 	.short	0x010a
        /*0aaa*/ 	.byte	0x06
	.zero		1


	//   ....[34]....
        /*0aac*/ 	.word	0x00008df0
        /*0ab0*/ 	.word	0x000000ff
        /*0ab4*/ 	.word	0x00022850
        /*0ab8*/ 	.short	0x010a
        /*0aba*/ 	.byte	0x06
	.zero		1


	//   ....[35]....
        /*0abc*/ 	.word	0x00008e30
        /*0ac0*/ 	.word	0x000000ff
        /*0ac4*/ 	.word	0x00022850
        /*0ac8*/ 	.short	0x010a
        /*0aca*/ 	.byte	0x06
	.zero		1


	//   ....[36]....
        /*0acc*/ 	.word	0x00009130
        /*0ad0*/ 	.word	0x000000ff
        /*0ad4*/ 	.word	0x00000000
        /*0ad8*/ 	.short	0x0101
        /*0ada*/ 	.byte	0x06
	.zero		1


	//   ....[37]....
        /*0adc*/ 	.word	0x0000a2e0
        /*0ae0*/ 	.word	0x000000ff
        /*0ae4*/ 	.word	0x00000000
        /*0ae8*/ 	.short	0x0101
        /*0aea*/ 	.byte	0x06
	.zero		1


	//   ....[38]....
        /*0aec*/ 	.word	0x0000a9c0
        /*0af0*/ 	.word	0x000000ff
        /*0af4*/ 	.word	0x00022830
        /*0af8*/ 	.short	0x010a
        /*0afa*/ 	.byte	0x06
	.zero		1


	//   ....[39]....
        /*0afc*/ 	.word	0x0000aa00
        /*0b00*/ 	.word	0x000000ff
        /*0b04*/ 	.word	0x00022830
        /*0b08*/ 	.short	0x010a
        /*0b0a*/ 	.byte	0x06
	.zero		1


	//   ....[40]....
        /*0b0c*/ 	.word	0x0000aca0
        /*0b10*/ 	.word	0x000000ff
        /*0b14*/ 	.word	0x00022850
        /*0b18*/ 	.short	0x010a
        /*0b1a*/ 	.byte	0x06
	.zero		1


	//   ....[41]....
        /*0b1c*/ 	.word	0x0000ace0
        /*0b20*/ 	.word	0x000000ff
        /*0b24*/ 	.word	0x00022850
        /*0b28*/ 	.short	0x010a
        /*0b2a*/ 	.byte	0x06
	.zero		1


	//   ....[42]....
        /*0b2c*/ 	.word	0x0000afc0
        /*0b30*/ 	.word	0x000000ff
        /*0b34*/ 	.word	0x00000000
        /*0b38*/ 	.short	0x0101
        /*0b3a*/ 	.byte	0x06
	.zero		1


	//   ....[43]....
        /*0b3c*/ 	.word	0x0000d290
        /*0b40*/ 	.word	0x000000ff
        /*0b44*/ 	.word	0x00000000
        /*0b48*/ 	.short	0x0101
        /*0b4a*/ 	.byte	0x06
	.zero		1


	//   ....[44]....
        /*0b4c*/ 	.word	0x0000d880
        /*0b50*/ 	.word	0x000000ff
        /*0b54*/ 	.word	0x00022850
        /*0b58*/ 	.short	0x010a
        /*0b5a*/ 	.byte	0x09
	.zero		1


	//   ....[45]....
        /*0b5c*/ 	.word	0x0000d8c0
        /*0b60*/ 	.word	0x000000ff
        /*0b64*/ 	.word	0x00022850
        /*0b68*/ 	.short	0x010a
        /*0b6a*/ 	.byte	0x09
	.zero		1


	//   ....[46]....
        /*0b6c*/ 	.word	0x0000dea0
        /*0b70*/ 	.word	0x000000ff
        /*0b74*/ 	.word	0x00000000
        /*0b78*/ 	.short	0x0101
        /*0b7a*/ 	.byte	0x04
	.zero		1


	//   ....[47]....
        /*0b7c*/ 	.word	0x000101e0
        /*0b80*/ 	.word	0x00000003
        /*0b84*/ 	.word	0x00000000
        /*0b88*/ 	.short	0x0101
        /*0b8a*/ 	.byte	0x3f
	.zero		1


	//   ....[48]....
        /*0b8c*/ 	.word	0x00010880
        /*0b90*/ 	.word	0x00000002
        /*0b94*/ 	.word	0x00000000
        /*0b98*/ 	.short	0x0101
        /*0b9a*/ 	.byte	0x3f
	.zero		1


	//   ....[49]....
        /*0b9c*/ 	.word	0x00014940
        /*0ba0*/ 	.word	0x00000000
        /*0ba4*/ 	.word	0x00022880
        /*0ba8*/ 	.short	0x010a
        /*0baa*/ 	.byte	0x3f
	.zero		1


	//   ....[50]....
        /*0bac*/ 	.word	0x00014df0
        /*0bb0*/ 	.word	0x00000000
        /*0bb4*/ 	.word	0x00022870
        /*0bb8*/ 	.short	0x0107
        /*0bba*/ 	.byte	0x3f
	.zero		1


	//   ....[51]....
        /*0bbc*/ 	.word	0x00014eb0
        /*0bc0*/ 	.word	0x00000000
        /*0bc4*/ 	.word	0x00022870
        /*0bc8*/ 	.short	0x0101
        /*0bca*/ 	.byte	0x3f
	.zero		1


	//   ....[52]....
        /*0bcc*/ 	.word	0x00014ee0
        /*0bd0*/ 	.word	0x00000000
        /*0bd4*/ 	.word	0x00022840
        /*0bd8*/ 	.short	0x010a
        /*0bda*/ 	.byte	0x3f
	.zero		1


	//   ....[53]....
        /*0bdc*/ 	.word	0x00015390
        /*0be0*/ 	.word	0x00000000
        /*0be4*/ 	.word	0x00022830
        /*0be8*/ 	.short	0x0107
        /*0bea*/ 	.byte	0x3f
	.zero		1


	//   ....[54]....
        /*0bec*/ 	.word	0x00015450
        /*0bf0*/ 	.word	0x00000000
        /*0bf4*/ 	.word	0x00022830
        /*0bf8*/ 	.short	0x0101
        /*0bfa*/ 	.byte	0x3f
	.zero		1


	//   ....[55]....
        /*0bfc*/ 	.word	0x00015d20
        /*0c00*/ 	.word	0x00000010
        /*0c04*/ 	.word	0x00022800
        /*0c08*/ 	.short	0x0107
        /*0c0a*/ 	.byte	0x3f
	.zero		1


	//   ....[56]....
        /*0c0c*/ 	.word	0x00015e30
        /*0c10*/ 	.word	0x00000010
        /*0c14*/ 	.word	0x00022800
        /*0c18*/ 	.short	0x0101
        /*0c1a*/ 	.byte	0x3f
	.zero		1


	//   ....[57]....
        /*0c1c*/ 	.word	0x00015e50
        /*0c20*/ 	.word	0x00000010
        /*0c24*/ 	.word	0x00022820
        /*0c28*/ 	.short	0x010a
        /*0c2a*/ 	.byte	0x3f
	.zero		1


	//   ....[58]....
        /*0c2c*/ 	.word	0x00016190
        /*0c30*/ 	.word	0x00000000
        /*0c34*/ 	.word	0x00022880
        /*0c38*/ 	.short	0x010a
        /*0c3a*/ 	.byte	0x3f
	.zero		1


	//   ....[59]....
        /*0c3c*/ 	.word	0x00016540
        /*0c40*/ 	.word	0x00000000
        /*0c44*/ 	.word	0x00022870
        /*0c48*/ 	.short	0x0107
        /*0c4a*/ 	.byte	0x3f
	.zero		1


	//   ....[60]....
        /*0c4c*/ 	.word	0x00016600
        /*0c50*/ 	.word	0x00000000
        /*0c54*/ 	.word	0x00022870
        /*0c58*/ 	.short	0x0101
        /*0c5a*/ 	.byte	0x3f
	.zero		1


	//   ....[61]....
        /*0c5c*/ 	.word	0x00016630
        /*0c60*/ 	.word	0x00000000
        /*0c64*/ 	.word	0x00022840
        /*0c68*/ 	.short	0x010a
        /*0c6a*/ 	.byte	0x3f
	.zero		1


	//   ....[62]....
        /*0c6c*/ 	.word	0x000169f0
        /*0c70*/ 	.word	0x00000000
        /*0c74*/ 	.word	0x00022830
        /*0c78*/ 	.short	0x0107
        /*0c7a*/ 	.byte	0x3f
	.zero		1


	//   ....[63]....
        /*0c7c*/ 	.word	0x00016ab0
        /*0c80*/ 	.word	0x00000000
        /*0c84*/ 	.word	0x00022830
        /*0c88*/ 	.short	0x0101
        /*0c8a*/ 	.byte	0x3f
	.zero		1


	//   ....[64]....
        /*0c8c*/ 	.word	0x00016b40
        /*0c90*/ 	.word	0x00000000
        /*0c94*/ 	.word	0x00022870
        /*0c98*/ 	.short	0x010a
        /*0c9a*/ 	.byte	0x3f
	.zero		1


	//   ....[65]....
        /*0c9c*/ 	.word	0x00016bd0
        /*0ca0*/ 	.word	0x00000000
        /*0ca4*/ 	.word	0x00022860
        /*0ca8*/ 	.short	0x010a
        /*0caa*/ 	.byte	0x3f
	.zero		1


	//   ....[66]....
        /*0cac*/ 	.word	0x00017030
        /*0cb0*/ 	.word	0x00000000
        /*0cb4*/ 	.word	0x00022850
        /*0cb8*/ 	.short	0x0101
        /*0cba*/ 	.byte	0x3f
	.zero		1


	//   ....[67]....
        /*0cbc*/ 	.word	0x000170b0
        /*0cc0*/ 	.word	0x00000000
        /*0cc4*/ 	.word	0x00000000
        /*0cc8*/ 	.short	0x0101
        /*0cca*/ 	.byte	0x3f
	.zero		1


	//   ....[68]....
        /*0ccc*/ 	.word	0x00017270
        /*0cd0*/ 	.word	0x00000012
        /*0cd4*/ 	.word	0x00022870
        /*0cd8*/ 	.short	0x010a
        /*0cda*/ 	.byte	0x3f
	.zero		1


	//   ....[69]....
        /*0cdc*/ 	.word	0x000172f0
        /*0ce0*/ 	.word	0x00000012
        /*0ce4*/ 	.word	0x00022860
        /*0ce8*/ 	.short	0x010a
        /*0cea*/ 	.byte	0x3f
	.zero		1


	//   ....[70]....
        /*0cec*/ 	.word	0x00017760
        /*0cf0*/ 	.word	0x00000012
        /*0cf4*/ 	.word	0x00022850
        /*0cf8*/ 	.short	0x0101
        /*0cfa*/ 	.byte	0x3f
	.zero		1


	//   ....[71]....
        /*0cfc*/ 	.word	0x000177e0
        /*0d00*/ 	.word	0x00000012
        /*0d04*/ 	.word	0x00000000
        /*0d08*/ 	.short	0x0101
        /*0d0a*/ 	.byte	0x3f
	.zero		1


	//   ....[72]....
        /*0d0c*/ 	.word	0x00018880
        /*0d10*/ 	.word	0x00000005
        /*0d14*/ 	.word	0x00022820
        /*0d18*/ 	.short	0x010a
        /*0d1a*/ 	.byte	0x3f
	.zero		1


	//   ....[73]....
        /*0d1c*/ 	.word	0x00018a00
        /*0d20*/ 	.word	0x00000003
        /*0d24*/ 	.word	0x00022840
        /*0d28*/ 	.short	0x010a
        /*0d2a*/ 	.byte	0x3f
	.zero		1


	//   ....[74]....
        /*0d2c*/ 	.word	0x00018aa0
        /*0d30*/ 	.word	0x00000013
        /*0d34*/ 	.word	0x00022840
        /*0d38*/ 	.short	0x010a
        /*0d3a*/ 	.byte	0x3f
	.zero		1


	//   ....[75]....
        /*0d3c*/ 	.word	0x00018ae0
        /*0d40*/ 	.word	0x00000003
        /*0d44*/ 	.word	0x00022860
        /*0d48*/ 	.short	0x010a
        /*0d4a*/ 	.byte	0x3f
	.zero		1


	//   ....[76]....
        /*0d4c*/ 	.word	0x00018b20
        /*0d50*/ 	.word	0x00000013
        /*0d54*/ 	.word	0x00022860
        /*0d58*/ 	.short	0x010a
        /*0d5a*/ 	.byte	0x3f
	.zero		1


	//   ....[77]....
        /*0d5c*/ 	.word	0x00018b60
        /*0d60*/ 	.word	0x00000003
        /*0d64*/ 	.word	0x00022880
        /*0d68*/ 	.short	0x010a
        /*0d6a*/ 	.byte	0x3f
	.zero		1


	//   ....[78]....
        /*0d6c*/ 	.word	0x00018ba0
        /*0d70*/ 	.word	0x00000013
        /*0d74*/ 	.word	0x00022880
        /*0d78*/ 	.short	0x010a
        /*0d7a*/ 	.byte	0x3f
	.zero		1


	//   ....[79]....
        /*0d7c*/ 	.word	0x00018c10
        /*0d80*/ 	.word	0x00000003
        /*0d84*/ 	.word	0x00022800
        /*0d88*/ 	.short	0x010a
        /*0d8a*/ 	.byte	0x3f
	.zero		1


	//   ....[80]....
        /*0d8c*/ 	.word	0x00018c60
        /*0d90*/ 	.word	0x00000003
        /*0d94*/ 	.word	0x00022830
        /*0d98*/ 	.short	0x010a
        /*0d9a*/ 	.byte	0x3f
	.zero		1


	//   ....[81]....
        /*0d9c*/ 	.word	0x00018cc0
        /*0da0*/ 	.word	0x00000004
        /*0da4*/ 	.word	0x00022830
        /*0da8*/ 	.short	0x010a
        /*0daa*/ 	.byte	0x3f
	.zero		1


	//   ....[82]....
        /*0dac*/ 	.word	0x00018d20
        /*0db0*/ 	.word	0x00000004
        /*0db4*/ 	.word	0x00022850
        /*0db8*/ 	.short	0x010a
        /*0dba*/ 	.byte	0x3f
	.zero		1


	//   ....[83]....
        /*0dbc*/ 	.word	0x00018d80
        /*0dc0*/ 	.word	0x00000004
        /*0dc4*/ 	.word	0x00022830
        /*0dc8*/ 	.short	0x010a
        /*0dca*/ 	.byte	0x3f
	.zero		1


	//   ....[84]....
        /*0dcc*/ 	.word	0x00018de0
        /*0dd0*/ 	.word	0x00000004
        /*0dd4*/ 	.word	0x00022850
        /*0dd8*/ 	.short	0x010a
        /*0dda*/ 	.byte	0x3f
	.zero		1


	//   ....[85]....
        /*0ddc*/ 	.word	0x00018e40
        /*0de0*/ 	.word	0x00000004
        /*0de4*/ 	.word	0x00022830
        /*0de8*/ 	.short	0x010a
        /*0dea*/ 	.byte	0x3f
	.zero		1


	//   ....[86]....
        /*0dec*/ 	.word	0x00018ea0
        /*0df0*/ 	.word	0x00000004
        /*0df4*/ 	.word	0x00022850
        /*0df8*/ 	.short	0x010a
        /*0dfa*/ 	.byte	0x3f
	.zero		1


	//   ....[87]....
        /*0dfc*/ 	.word	0x00018f00
        /*0e00*/ 	.word	0x00000006
        /*0e04*/ 	.word	0x00022850
        /*0e08*/ 	.short	0x010a
        /*0e0a*/ 	.byte	0x3f
	.zero		1


	//   ....[88]....
        /*0e0c*/ 	.word	0x00019000
        /*0e10*/ 	.word	0x00000000
        /*0e14*/ 	.word	0x00022880
        /*0e18*/ 	.short	0x010a
        /*0e1a*/ 	.byte	0x3f
	.zero		1


	//   ....[89]....
        /*0e1c*/ 	.word	0x000195d0
        /*0e20*/ 	.word	0x00000000
        /*0e24*/ 	.word	0x00022840
        /*0e28*/ 	.short	0x010a
        /*0e2a*/ 	.byte	0x3f
	.zero		1


	//   ....[90]....
        /*0e2c*/ 	.word	0x0001a120
        /*0e30*/ 	.word	0x00000010
        /*0e34*/ 	.word	0x00022820
        /*0e38*/ 	.short	0x010a
        /*0e3a*/ 	.byte	0x3f
	.zero		1


	//   ....[91]....
        /*0e3c*/ 	.word	0x0001a170
        /*0e40*/ 	.word	0x00000000
        /*0e44*/ 	.word	0x00022880
        /*0e48*/ 	.short	0x010a
        /*0e4a*/ 	.byte	0x3f
	.zero		1


	//   ....[92]....
        /*0e4c*/ 	.word	0x0001a670
        /*0e50*/ 	.word	0x00000000
        /*0e54*/ 	.word	0x00022840
        /*0e58*/ 	.short	0x010a
        /*0e5a*/ 	.byte	0x3f
	.zero		1


	//   ....[93]....
        /*0e5c*/ 	.word	0x0001ab90
        /*0e60*/ 	.word	0x00000000
        /*0e64*/ 	.word	0x00022870
        /*0e68*/ 	.short	0x010a
        /*0e6a*/ 	.byte	0x3f
	.zero		1


	//   ....[94]....
        /*0e6c*/ 	.word	0x0001abe0
        /*0e70*/ 	.word	0x00000000
        /*0e74*/ 	.word	0x00022860
        /*0e78*/ 	.short	0x010a
        /*0e7a*/ 	.byte	0x3f
	.zero		1


	//   ....[95]....
        /*0e7c*/ 	.word	0x0001ac30
        /*0e80*/ 	.word	0x00000012
        /*0e84*/ 	.word	0x00022870
        /*0e88*/ 	.short	0x010a
        /*0e8a*/ 	.byte	0x3f
	.zero		1


	//   ....[96]....
        /*0e8c*/ 	.word	0x0001ac80
        /*0e90*/ 	.word	0x00000012
        /*0e94*/ 	.word	0x00022860
        /*0e98*/ 	.short	0x010a
        /*0e9a*/ 	.byte	0x3f
	.zero		1


	//   ....[97]....
        /*0e9c*/ 	.word	0x0001acd0
        /*0ea0*/ 	.word	0x00000005
        /*0ea4*/ 	.word	0x00022820
        /*0ea8*/ 	.short	0x010a
        /*0eaa*/ 	.byte	0x3f
	.zero		1


	//   ....[98]....
        /*0eac*/ 	.word	0x0001ae70
        /*0eb0*/ 	.word	0x00000003
        /*0eb4*/ 	.word	0x00022840
        /*0eb8*/ 	.short	0x010a
        /*0eba*/ 	.byte	0x3f
	.zero		1


	//   ....[99]....
        /*0ebc*/ 	.word	0x0001aec0
        /*0ec0*/ 	.word	0x00000013
        /*0ec4*/ 	.word	0x00022840
        /*0ec8*/ 	.short	0x010a
        /*0eca*/ 	.byte	0x3f
	.zero		1


	//   ....[100]....
        /*0ecc*/ 	.word	0x0001af10
        /*0ed0*/ 	.word	0x00000003
        /*0ed4*/ 	.word	0x00022860
        /*0ed8*/ 	.short	0x010a
        /*0eda*/ 	.byte	0x3f
	.zero		1


	//   ....[101]....
        /*0edc*/ 	.word	0x0001af60
        /*0ee0*/ 	.word	0x00000013
        /*0ee4*/ 	.word	0x00022860
        /*0ee8*/ 	.short	0x010a
        /*0eea*/ 	.byte	0x3f
	.zero		1


	//   ....[102]....
        /*0eec*/ 	.word	0x0001afb0
        /*0ef0*/ 	.word	0x00000003
        /*0ef4*/ 	.word	0x00022880
        /*0ef8*/ 	.short	0x010a
        /*0efa*/ 	.byte	0x3f
	.zero		1


	//----- nvinfo : EIATTR_NUM_MBARRIERS
	.align		4
.L_215:
        /*0efc*/ 	.byte	0x03, 0x38
        /*0efe*/ 	.short	0x0016


	//----- nvinfo : EIATTR_EXIT_INSTR_OFFSETS
	.align		4
        /*0f00*/ 	.byte	0x04, 0x1c
        /*0f02*/ 	.short	(.L_217 - .L_216)


	//   ....[0]....
.L_216:
        /*0f04*/ 	.word	0x000009c0


	//   ....[1]....
        /*0f08*/ 	.word	0x00011dc0


	//   ....[2]....
        /*0f0c*/ 	.word	0x00018bf0


	//----- nvinfo : EIATTR_MAX_THREADS
	.align		4
.L_217:
        /*0f10*/ 	.byte	0x04, 0x05
        /*0f12*/ 	.short	(.L_219 - .L_218)
.L_218:
        /*0f14*/ 	.word	0x00000180
        /*0f18*/ 	.word	0x00000001
        /*0f1c*/ 	.word	0x00000001


	//----- nvinfo : EIATTR_CRS_STACK_SIZE
	.align		4
.L_219:
        /*0f20*/ 	.byte	0x04, 0x1e
        /*0f22*/ 	.short	(.L_221 - .L_220)
.L_220:
        /*0f24*/ 	.word	0x00000000


	//----- nvinfo : EIATTR_CBANK_PARAM_SIZE
	.align		4
.L_221:
        /*0f28*/ 	.byte	0x03, 0x19
        /*0f2a*/ 	.short	0x0af0


	//----- nvinfo : EIATTR_PARAM_CBANK
	.align		4
        /*0f2c*/ 	.byte	0x04, 0x0a
        /*0f2e*/ 	.short	(.L_223 - .L_222)
	.align		4
.L_222:
        /*0f30*/ 	.word	index@(.nv.constant0._ZN7cutlass13device_kernelIN5flash11enable_sm90INS1_16FlashAttnFwdSm90INS1_25CollectiveMainloopFwdSm90ILi2EN4cute5tupleIJNS5_1CILi1EEES8_S8_EEENS6_IJNS7_ILi128EEESA_NS7_ILi192EEEEEELi128ENS_12float_e4m3_tEfNS_4arch4Sm90ELb0ELb1ELb0ELb1ELb1ELb0ELb0ELb1ELb1ELb1ELb1ELb0EEENS1_21CollectiveEpilogueFwdINS6_IJSA_SA_SA_EEES9_NS_10bfloat16_tESF_Li256ELb1ELb1ELb1ELb1EEENS1_36VarlenDynamicPersistentTileSchedulerILi128ELi128ELi256ELi128ELb1ELb1ELb1ELb1ELb0ELb1EEEEEEEEEvNT_6ParamsE)
        /*0f34*/ 	.short	0x0210
        /*0f36*/ 	.short	0x0af0


	//----- nvinfo : EIATTR_SW_WAR
	.align		4
.L_223:
        /*0f38*/ 	.byte	0x04, 0x36
        /*0f3a*/ 	.short	(.L_225 - .L_224)
.L_224:
        /*0f3c*/ 	.word	0x00000008
.L_225:


//--------------------- .nv.info._ZN7cutlass13device_kernelIN5flash11enable_sm90INS1_16FlashAttnFwdSm90INS1_25CollectiveMainloopFwdSm90ILi2EN4cute5tupleIJNS5_1CILi1EEES8_S8_EEENS6_IJNS7_ILi128EEESA_NS7_ILi192EEEEEELi128ENS_12float_e4m3_tEfNS_4arch4Sm90ELb0ELb1ELb0ELb1ELb1ELb1ELb0ELb1ELb1ELb1ELb1ELb0EEENS1_21CollectiveEpilogueFwdINS6_IJSA_SA_SA_EEES9_NS_10bfloat16_tESF_Li256ELb1ELb1ELb1ELb1EEENS1_36VarlenDynamicPersistentTileSchedulerILi128ELi128ELi256ELi128ELb1ELb1ELb1ELb1ELb0ELb1EEEEEEEEEvNT_6ParamsE --------------------------
	.section	.nv.info._ZN7cutlass13device_kernelIN5flash11enable_sm90INS1_16FlashAttnFwdSm90INS1_25CollectiveMainloopFwdSm90ILi2EN4cute5tupleIJNS5_1CILi1EEES8_S8_EEENS6_IJNS7_ILi128EEESA_NS7_ILi192EEEEEELi128ENS_12float_e4m3_tEfNS_4arch4Sm90ELb0ELb1ELb0ELb1ELb1ELb1ELb0ELb1ELb1ELb1ELb1ELb0EEENS1_21CollectiveEpilogueFwdINS6_IJSA_SA_SA_EEES9_NS_10bfloat16_tESF_Li256ELb1ELb1ELb1ELb1EEENS1_36VarlenDynamicPersistentTileSchedulerILi128ELi128ELi256ELi128ELb1ELb1ELb1ELb1ELb0ELb1EEEEEEEEEvNT_6ParamsE,"",@"SHT_CUDA_INFO"
	.sectionflags	@""
	.align	4


	//----- nvinfo : EIATTR_CUDA_API_VERSION
	.align		4
        /*0000*/ 	.byte	0x04, 0x37
        /*0002*/ 	.short	(.L_227 - .L_226)
.L_226:
        /*0004*/ 	.word	0x00000082


	//----- nvinfo : EIATTR_KPARAM_INFO
	.align		4
.L_227:
        /*0008*/ 	.byte	0x04, 0x17
        /*000a*/ 	.short	(.L_229 - .L_228)
.L_228:
        /*000c*/ 	.word	0x00000000
        /*0010*/ 	.short	0x0000
        /*0012*/ 	.short	0x0070
        /*0014*/ 	.byte	0x00, 0xf0, 0x01, 0x2a


	//----- nvinfo : EIATTR_SPARSE_MMA_MASK
	.align		4
.L_229:
        /*0018*/ 	.byte	0x03, 0x50
        /*001a*/ 	.short	0x0000


	//----- nvinfo : EIATTR_MAXREG_COUNT
	.align		4
        /*001c*/ 	.byte	0x03, 0x1b
        /*001e*/ 	.short	0x00a8


	//----- nvinfo : EIATTR_NUM_BARRIERS
	.align		4
        /*0020*/ 	.byte	0x02, 0x4c
        /*0022*/ 	.byte	0x10
	.zero		1


	//----- nvinfo : EIATTR_EXTERNS
	.align		4
        /*0024*/ 	.byte	0x04, 0x0f
        /*0026*/ 	.short	(.L_231 - .L_230)


	//   ....[0]....
	.align		4
.L_230:
        /*0028*/ 	.word	index@(__assertfail)


	//----- nvinfo : EIATTR_ANNOTATIONS
	.align		4
.L_231:
        /*002c*/ 	.byte	0x04, 0x55
        /*002e*/ 	.short	(.L_233 - .L_232)


	//   ....[0]....
.L_232:
        /* <DEDUP_REMOVED lines=32> */


	//----- nvinfo : EIATTR_MERCURY_ISA_VERSION
	.align		4
.L_233:
        /*0218*/ 	.byte	0x03, 0x5f
        /*021a*/ 	.short	0x0101


	//----- nvinfo : EIATTR_UNUSED_LOAD_BYTE_OFFSET
	.align		4
        /*021c*/ 	.byte	0x04, 0x44
        /*021e*/ 	.short	(.L_235 - .L_234)


	//   ....[0]....
.L_234:
        /*0220*/ 	.word	0x00000aa0
        /*0224*/ 	.word	0x0000fff0


	//   ....[1]....
        /*0228*/ 	.word	0x0001e090
        /*022c*/ 	.word	0x0000fff0


	//----- nvinfo : EIATTR_INT_WARP_WIDE_INSTR_OFFSETS
	.align		4
.L_235:
        /*0230*/ 	.byte	0x04, 0x31
        /*0232*/ 	.short	(.L_237 - .L_236)


	//   ....[0]....
.L_236:
        /*0234*/ 	.word	0x00000130


	//   ....[1]....
        /*0238*/ 	.word	0x00000170


	//   ....[2]....
        /*023c*/ 	.word	0x000001e0


	//   ....[3]....
        /*0240*/ 	.word	0x00025800


	//   ....[4]....
        /*0244*/ 	.word	0x00025890


	//   ....[5]....
        /*0248*/ 	.word	0x00028b60


	//   ....[6]....
        /*024c*/ 	.word	0x00028bf0


	//----- nvinfo : EIATTR_COOP_GROUP_MASK_REGIDS
	.align		4
.L_237:
        /*0250*/ 	.byte	0x04, 0x29
        /*0252*/ 	.short	(.L_239 - .L_238)


	//   ....[0]....
.L_238:
        /*0254*/ 	.word	0xffffffff


	//   ....[1]....
        /*0258*/ 	.word	0xffffffff


	//   ....[2]....
        /*025c*/ 	.word	0xffffffff


	//   ....[3]....
        /*0260*/ 	.word	0xffffffff


	//   ....[4]....
        /*0264*/ 	.word	0xffffffff


	//   ....[5]....
        /*0268*/ 	.word	0xffffffff


	//   ....[6]....
        /*026c*/ 	.word	0xffffffff


	//   ....[7]....
        /*0270*/ 	.word	0xffffffff


	//   ....[8]....
        /*0274*/ 	.word	0xffffffff


	//   ....[9]....
        /*0278*/ 	.word	0xffffffff


	//   ....[10]....
        /*027c*/ 	.word	0xffffffff


	//   ....[11]....
        /*0280*/ 	.word	0xffffffff


	//   ....[12]....
        /*0284*/ 	.word	0xffffffff


	//   ....[13]....
        /*0288*/ 	.word	0xffffffff


	//   ....[14]....
        /*028c*/ 	.word	0xffffffff


	//   ....[15]....
        /*0290*/ 	.word	0xffffffff


	//   ....[16]....
        /*0294*/ 	.word	0xffffffff


	//   ....[17]....
        /*0298*/ 	.word	0xffffffff


	//   ....[18]....
        /*029c*/ 	.word	0xffffffff


	//   ....[19]....
        /*02a0*/ 	.word	0xffffffff


	//   ....[20]....
        /*02a4*/ 	.word	0xffffffff


	//   ....[21]....
        /*02a8*/ 	.word	0xffffffff


	//   ....[22]....
        /*02ac*/ 	.word	0xffffffff


	//   ....[23]....
        /*02b0*/ 	.word	0xffffffff


	//   ....[24]....
        /*02b4*/ 	.word	0xffffffff


	//   ....[25]....
        /*02b8*/ 	.word	0xffffffff


	//   ....[26]....
        /*02bc*/ 	.word	0xffffffff


	//   ....[27]....
        /*02c0*/ 	.word	0xffffffff


	//   ....[28]....
        /*02c4*/ 	.word	0xffffffff


	//   ....[29]....
        /*02c8*/ 	.word	0xffffffff


	//   ....[30]....
        /*02cc*/ 	.word	0xffffffff


	//   ....[31]....
        /*02d0*/ 	.word	0xffffffff


	//   ....[32]....
        /*02d4*/ 	.word	0xffffffff


	//   ....[33]....
        /*02d8*/ 	.word	0xffffffff


	//   ....[34]....
        /*02dc*/ 	.word	0xffffffff


	//   ....[35]....
        /*02e0*/ 	.word	0xffffffff


	//   ....[36]....
        /*02e4*/ 	.word	0xffffffff


	//   ....[37]....
        /*02e8*/ 	.word	0xffffffff


	//   ....[38]....
        /*02ec*/ 	.word	0xffffffff


	//   ....[39]....
        /*02f0*/ 	.word	0xffffffff


	//   ....[40]....
        /*02f4*/ 	.word	0xffffffff


	//   ....[41]....
        /*02f8*/ 	.word	0xffffffff


	//   ....[42]....
        /*02fc*/ 	.word	0xffffffff


	//   ....[43]....
        /*0300*/ 	.word	0xffffffff


	//   ....[44]....
        /*0304*/ 	.word	0xffffffff


	//   ....[45]....
        /*0308*/ 	.word	0xffffffff


	//   ....[46]....
        /*030c*/ 	.word	0xffffffff


	//   ....[47]....
        /*0310*/ 	.word	0xffffffff


	//   ....[48]....
        /*0314*/ 	.word	0xffffffff


	//   ....[49]....
        /*0318*/ 	.word	0xffffffff


	//   ....[50]....
        /*031c*/ 	.word	0xffffffff


	//   ....[51]....
        /*0320*/ 	.word	0xffffffff


	//   ....[52]....
        /*0324*/ 	.word	0xffffffff


	//   ....[53]....
        /*0328*/ 	.word	0xffffffff


	//   ....[54]....
        /*032c*/ 	.word	0xffffffff


	//   ....[55]....
        /*0330*/ 	.word	0xffffffff


	//   ....[56]....
        /*0334*/ 	.word	0xffffffff


	//   ....[57]....
        /*0338*/ 	.word	0xffffffff


	//   ....[58]....
        /*033c*/ 	.word	0xffffffff


	//   ....[59]....
        /*0340*/ 	.word	0xffffffff


	//   ....[60]....
        /*0344*/ 	.word	0xffffffff


	//   ....[61]....
        /*0348*/ 	.word	0xffffffff


	//   ....[62]....
        /*034c*/ 	.word	0xffffffff


	//   ....[63]....
        /*0350*/ 	.word	0xffffffff


	//   ....[64]....
        /*0354*/ 	.word	0xffffffff


	//   ....[65]....
        /*0358*/ 	.word	0xffffffff


	//   ....[66]....
        /*035c*/ 	.word	0xffffffff


	//   ....[67]....
        /*0360*/ 	.word	0xffffffff


	//   ....[68]....
        /*0364*/ 	.word	0xffffffff


	//   ....[69]....
        /*0368*/ 	.word	0xffffffff


	//   ....[70]....
        /*036c*/ 	.word	0xffffffff


	//   ....[71]....
        /*0370*/ 	.word	0xffffffff


	//   ....[72]....
        /*0374*/ 	.word	0xffffffff


	//   ....[73]....
        /*0378*/ 	.word	0xffffffff


	//   ....[74]....
        /*037c*/ 	.word	0xffffffff


	//   ....[75]....
        /*0380*/ 	.word	0xffffffff


	//   ....[76]....
        /*0384*/ 	.word	0xffffffff


	//   ....[77]....
        /*0388*/ 	.word	0xffffffff


	//   ....[78]....
        /*038c*/ 	.word	0xffffffff


	//   ....[79]....
        /*0390*/ 	.word	0xffffffff


	//   ....[80]....
        /*0394*/ 	.word	0xffffffff


	//   ....[81]....
        /*0398*/ 	.word	0xffffffff


	//   ....[82]....
        /*039c*/ 	.word	0xffffffff


	//   ....[83]....
        /*03a0*/ 	.word	0xffffffff


	//   ....[84]....
        /*03a4*/ 	.word	0xffffffff


	//   ....[85]....
        /*03a8*/ 	.word	0xffffffff


	//   ....[86]....
        /*03ac*/ 	.word	0xffffffff


	//   ....[87]....
        /*03b0*/ 	.word	0xffffffff


	//   ....[88]....
        /*03b4*/ 	.word	0xffffffff


	//   ....[89]....
        /*03b8*/ 	.word	0xffffffff


	//   ....[90]....
        /*03bc*/ 	.word	0xffffffff


	//   ....[91]....
        /*03c0*/ 	.word	0xffffffff


	//   ....[92]....
        /*03c4*/ 	.word	0xffffffff


	//   ....[93]....
        /*03c8*/ 	.word	0xffffffff


	//   ....[94]....
        /*03cc*/ 	.word	0xffffffff


	//   ....[95]....
        /*03d0*/ 	.word	0xffffffff


	//   ....[96]....
        /*03d4*/ 	.word	0xffffffff


	//   ....[97]....
        /*03d8*/ 	.word	0xffffffff


	//   ....[98]....
        /*03dc*/ 	.word	0xffffffff


	//   ....[99]....
        /*03e0*/ 	.word	0xffffffff


	//   ....[100]....
        /*03e4*/ 	.word	0xffffffff


	//   ....[101]....
        /*03e8*/ 	.word	0xffffffff


	//   ....[102]....
        /*03ec*/ 	.word	0xffffffff


	//   ....[103]....
        /*03f0*/ 	.word	0xffffffff


	//   ....[104]....
        /*03f4*/ 	.word	0xffffffff


	//   ....[105]....
        /*03f8*/ 	.word	0xffffffff


	//   ....[106]....
        /*03fc*/ 	.word	0xffffffff


	//   ....[107]....
        /*0400*/ 	.word	0xffffffff


	//   ....[108]....
        /*0404*/ 	.word	0xffffffff


	//   ....[109]....
        /*0408*/ 	.word	0xffffffff


	//   ....[110]....
        /*040c*/ 	.word	0xffffffff


	//   ....[111]....
        /*0410*/ 	.word	0xffffffff


	//   ....[112]....
        /*0414*/ 	.word	0xffffffff


	//   ....[113]....
        /*0418*/ 	.word	0xffffffff


	//   ....[114]....
        /*041c*/ 	.word	0xffffffff


	//   ....[115]....
        /*0420*/ 	.word	0xffffffff


	//   ....[116]....
        /*0424*/ 	.word	0xffffffff


	//   ....[117]....
        /*0428*/ 	.word	0xffffffff


	//   ....[118]....
        /*042c*/ 	.word	0xffffffff


	//   ....[119]....
        /*0430*/ 	.word	0xffffffff


	//   ....[120]....
        /*0434*/ 	.word	0xffffffff


	//   ....[121]....
        /*0438*/ 	.word	0xffffffff


	//   ....[122]....
        /*043c*/ 	.word	0xffffffff


	//   ....[123]....
        /*0440*/ 	.word	0xffffffff


	//   ....[124]....
        /*0444*/ 	.word	0xffffffff


	//   ....[125]....
        /*0448*/ 	.word	0xffffffff


	//   ....[126]....
        /*044c*/ 	.word	0xffffffff


	//   ....[127]....
        /*0450*/ 	.word	0xffffffff


	//   ....[128]....
        /*0454*/ 	.word	0xffffffff


	//   ....[129]....
        /*0458*/ 	.word	0xffffffff


	//   ....[130]....
        /*045c*/ 	.word	0xffffffff


	//   ....[131]....
        /*0460*/ 	.word	0xffffffff


	//   ....[132]....
        /*0464*/ 	.word	0xffffffff


	//   ....[133]....
        /*0468*/ 	.word	0xffffffff


	//   ....[134]....
        /*046c*/ 	.word	0xffffffff


	//   ....[135]....
        /*0470*/ 	.word	0xffffffff


	//   ....[136]....
        /*0474*/ 	.word	0xffffffff


	//   ....[137]....
        /*0478*/ 	.word	0xffffffff


	//   ....[138]....
        /*047c*/ 	.word	0xffffffff


	//   ....[139]....
        /*0480*/ 	.word	0xffffffff


	//   ....[140]....
        /*0484*/ 	.word	0xffffffff


	//   ....[141]....
        /*0488*/ 	.word	0xffffffff


	//   ....[142]....
        /*048c*/ 	.word	0xffffffff


	//   ....[143]....
        /*0490*/ 	.word	0xffffffff


	//   ....[144]....
        /*0494*/ 	.word	0xffffffff


	//   ....[145]....
        /*0498*/ 	.word	0xffffffff


	//   ....[146]....
        /*049c*/ 	.word	0xffffffff


	//   ....[147]....
        /*04a0*/ 	.word	0xffffffff


	//   ....[148]....
        /*04a4*/ 	.word	0xffffffff


	//   ....[149]....
        /*04a8*/ 	.word	0xffffffff


	//   ....[150]....
        /*04ac*/ 	.word	0xffffffff


	//   ....[151]....
        /*04b0*/ 	.word	0xffffffff


	//   ....[152]....
        /*04b4*/ 	.word	0xffffffff


	//   ....[153]....
        /*04b8*/ 	.word	0xffffffff


	//   ....[154]....
        /*04bc*/ 	.word	0xffffffff


	//   ....[155]....
        /*04c0*/ 	.word	0xffffffff


	//   ....[156]....
        /*04c4*/ 	.word	0xffffffff


	//   ....[157]....
        /*04c8*/ 	.word	0xffffffff


	//   ....[158]....
        /*04cc*/ 	.word	0xffffffff


	//   ....[159]....
        /*04d0*/ 	.word	0xffffffff


	//   ....[160]....
        /*04d4*/ 	.word	0xffffffff


	//   ....[161]....
        /*04d8*/ 	.word	0xffffffff


	//   ....[162]....
        /*04dc*/ 	.word	0xffffffff


	//   ....[163]....
        /*04e0*/ 	.word	0xffffffff


	//   ....[164]....
        /*04e4*/ 	.word	0xffffffff


	//   ....[165]....
        /*04e8*/ 	.word	0xffffffff


	//   ....[166]....
        /*04ec*/ 	.word	0xffffffff


	//   ....[167]....
        /*04f0*/ 	.word	0xffffffff


	//   ....[168]....
        /*04f4*/ 	.word	0xffffffff


	//   ....[169]....
        /*04f8*/ 	.word	0xffffffff


	//   ....[170]....
        /*04fc*/ 	.word	0xffffffff


	//   ....[171]....
        /*0500*/ 	.word	0xffffffff


	//   ....[172]....
        /*0504*/ 	.word	0xffffffff


	//   ....[173]....
        /*0508*/ 	.word	0xffffffff


	//   ....[174]....
        /*050c*/ 	.word	0xffffffff


	//   ....[175]....
        /*0510*/ 	.word	0xffffffff


	//   ....[176]....
        /*0514*/ 	.word	0xffffffff


	//   ....[177]....
        /*0518*/ 	.word	0xffffffff


	//   ....[178]....
        /*051c*/ 	.word	0xffffffff


	//   ....[179]....
        /*0520*/ 	.word	0xffffffff


	//   ....[180]....
        /*0524*/ 	.word	0xffffffff


	//   ....[181]....
        /*0528*/ 	.word	0xffffffff


	//   ....[182]....
        /*052c*/ 	.word	0xffffffff


	//   ....[183]....
        /*0530*/ 	.word	0xffffffff


	//   ....[184]....
        /*0534*/ 	.word	0xffffffff


	//   ....[185]....
        /*0538*/ 	.word	0xffffffff


	//   ....[186]....
        /*053c*/ 	.word	0xffffffff


	//   ....[187]....
        /*0540*/ 	.word	0xffffffff


	//   ....[188]....
        /*0544*/ 	.word	0xffffffff


	//   ....[189]....
        /*0548*/ 	.word	0xffffffff


	//   ....[190]....
        /*054c*/ 	.word	0xffffffff


	//   ....[191]....
        /*0550*/ 	.word	0xffffffff


	//   ....[192]....
        /*0554*/ 	.word	0xffffffff


	//   ....[193]....
        /*0558*/ 	.word	0xffffffff


	//   ....[194]....
        /*055c*/ 	.word	0xffffffff


	//   ....[195]....
        /*0560*/ 	.word	0xffffffff


	//   ....[196]....
        /*0564*/ 	.word	0xffffffff


	//   ....[197]....
        /*0568*/ 	.word	0xffffffff


	//   ....[198]....
        /*056c*/ 	.word	0xffffffff


	//   ....[199]....
        /*0570*/ 	.word	0xffffffff


	//   ....[200]....
        /*0574*/ 	.word	0xffffffff


	//   ....[201]....
        /*0578*/ 	.word	0xffffffff


	//   ....[202]....
        /*057c*/ 	.word	0xffffffff


	//   ....[203]....
        /*0580*/ 	.word	0xffffffff


	//   ....[204]....
        /*0584*/ 	.word	0xffffffff


	//   ....[205]....
        /*0588*/ 	.word	0xffffffff


	//   ....[206]....
        /*058c*/ 	.word	0xffffffff


	//   ....[207]....
        /*0590*/ 	.word	0xffffffff


	//   ....[208]....
        /*0594*/ 	.word	0xffffffff


	//   ....[209]....
        /*0598*/ 	.word	0xffffffff


	//   ....[210]....
        /*059c*/ 	.word	0xffffffff


	//   ....[211]....
        /*05a0*/ 	.word	0xffffffff


	//   ....[212]....
        /*05a4*/ 	.word	0xffffffff


	//   ....[213]....
        /*05a8*/ 	.word	0xffffffff


	//   ....[214]....
        /*05ac*/ 	.word	0xffffffff


	//   ....[215]....
        /*05b0*/ 	.word	0x0500000f


	//   ....[216]....
        /*05b4*/ 	.word	0x0500000f


	//   ....[217]....
        /*05b8*/ 	.word	0x0500000f


	//   ....[218]....
        /*05bc*/ 	.word	0x0500000f


	//   ....[219]....
        /*05c0*/ 	.word	0x0500000f


	//   ....[220]....
        /*05c4*/ 	.word	0x0500000f


	//   ....[221]....
        /*05c8*/ 	.word	0x0500000f


	//   ....[222]....
        /*05cc*/ 	.word	0x0500000f


	//   ....[223]....
        /*05d0*/ 	.word	0x0500000f


	//   ....[224]....
        /*05d4*/ 	.word	0x0500000f


	//   ....[225]....
        /*05d8*/ 	.word	0x0500000f


	//   ....[226]....
        /*05dc*/ 	.word	0x0500000f


	//   ....[227]....
        /*05e0*/ 	.word	0x0500000f


	//   ....[228]....
        /*05e4*/ 	.word	0x0500000f


	//   ....[229]....
        /*05e8*/ 	.word	0x0500000f


	//   ....[230]....
        /*05ec*/ 	.word	0x0500000f


	//   ....[231]....
        /*05f0*/ 	.word	0x0500000f


	//   ....[232]....
        /*05f4*/ 	.word	0x0500000f


	//   ....[233]....
        /*05f8*/ 	.word	0x0500000f


	//   ....[234]....
        /*05fc*/ 	.word	0x0500000f


	//   ....[235]....
        /*0600*/ 	.word	0x0500000f


	//   ....[236]....
        /*0604*/ 	.word	0x0500000f


	//   ....[237]....
        /*0608*/ 	.word	0x0500000f


	//   ....[238]....
        /*060c*/ 	.word	0x0500000f


	//   ....[239]....
        /*0610*/ 	.word	0x0500000f


	//   ....[240]....
        /*0614*/ 	.word	0x0500000f


	//   ....[241]....
        /*0618*/ 	.word	0x0500000f


	//   ....[242]....
        /*061c*/ 	.word	0x0500000f


	//   ....[243]....
        /*0620*/ 	.word	0x0500000f


	//   ....[244]....
        /*0624*/ 	.word	0x0500000f


	//   ....[245]....
        /*0628*/ 	.word	0x0500000f


	//   ....[246]....
        /*062c*/ 	.word	0x0500000f


	//   ....[247]....
        /*0630*/ 	.word	0x0500000f


	//   ....[248]....
        /*0634*/ 	.word	0x0500000f


	//   ....[249]....
        /*0638*/ 	.word	0x0500000f


	//   ....[250]....
        /*063c*/ 	.word	0x0500000f


	//   ....[251]....
        /*0640*/ 	.word	0x0500000f


	//   ....[252]....
        /*0644*/ 	.word	0x0500000f


	//   ....[253]....
        /*0648*/ 	.word	0x0500000f


	//   ....[254]....
        /*064c*/ 	.word	0x0500000f


	//   ....[255]....
        /*0650*/ 	.word	0x0500000f


	//   ....[0]....
        /*0654*/ 	.word	0x0500000f


	//   ....[1]....
        /*0658*/ 	.word	0x0500000f


	//   ....[2]....
        /*065c*/ 	.word	0x0500000f


	//   ....[3]....
        /*0660*/ 	.word	0x0500000f


	//   ....[4]....
        /*0664*/ 	.word	0x0500000f


	//   ....[5]....
        /*0668*/ 	.word	0x0500000f


	//   ....[6]....
        /*066c*/ 	.word	0x0500000f


	//   ....[7]....
        /*0670*/ 	.word	0x0500000f


	//   ....[8]....
        /*0674*/ 	.word	0x0500000f


	//   ....[9]....
        /*0678*/ 	.word	0x0500000f


	//   ....[10]....
        /*067c*/ 	.word	0x0500000f


	//   ....[11]....
        /*0680*/ 	.word	0x0500000f


	//   ....[12]....
        /*0684*/ 	.word	0x0500000f


	//   ....[13]....
        /*0688*/ 	.word	0x0500000f


	//   ....[14]....
        /*068c*/ 	.word	0x0500000f


	//   ....[15]....
        /*0690*/ 	.word	0x0500000f


	//   ....[16]....
        /*0694*/ 	.word	0x0500000f


	//   ....[17]....
        /*0698*/ 	.word	0x0500000f


	//   ....[18]....
        /*069c*/ 	.word	0x0500000f


	//   ....[19]....
        /*06a0*/ 	.word	0x0500000f


	//   ....[20]....
        /*06a4*/ 	.word	0x0500000f


	//   ....[21]....
        /*06a8*/ 	.word	0x0500000f


	//   ....[22]....
        /*06ac*/ 	.word	0x0500000f


	//   ....[23]....
        /*06b0*/ 	.word	0x0500000f


	//   ....[24]....
        /*06b4*/ 	.word	0x0500000f


	//   ....[25]....
        /*06b8*/ 	.word	0x0500000f


	//   ....[26]....
        /*06bc*/ 	.word	0x0500000f


	//   ....[27]....
        /*06c0*/ 	.word	0x0500000f


	//   ....[28]....
        /*06c4*/ 	.word	0x0500000f


	//   ....[29]....
        /*06c8*/ 	.word	0x0500000f


	//   ....[30]....
        /*06cc*/ 	.word	0x0500000f


	//   ....[31]....
        /*06d0*/ 	.word	0x0500000f


	//   ....[32]....
        /*06d4*/ 	.word	0x0500000f


	//   ....[33]....
        /*06d8*/ 	.word	0x0500000f


	//   ....[34]....
        /*06dc*/ 	.word	0x0500000f


	//   ....[35]....
        /*06e0*/ 	.word	0x0500000f


	//   ....[36]....
        /*06e4*/ 	.word	0x0500000f


	//   ....[37]....
        /*06e8*/ 	.word	0x0500000f


	//   ....[38]....
        /*06ec*/ 	.word	0x0500000f


	//   ....[39]....
        /*06f0*/ 	.word	0x0500000f


	//   ....[40]....
        /*06f4*/ 	.word	0x0500000f


	//   ....[41]....
        /*06f8*/ 	.word	0x0500000f


	//   ....[42]....
        /*06fc*/ 	.word	0x0500000f


	//   ....[43]....
        /*0700*/ 	.word	0x0500000f


	//   ....[44]....
        /*0704*/ 	.word	0x0500000f


	//   ....[45]....
        /*0708*/ 	.word	0x0500000f


	//   ....[46]....
        /*070c*/ 	.word	0x0500000f


	//   ....[47]....
        /*0710*/ 	.word	0x0500000f


	//   ....[48]....
        /*0714*/ 	.word	0x0500000f


	//   ....[49]....
        /*0718*/ 	.word	0x0500000f


	//   ....[50]....
        /*071c*/ 	.word	0x0500000f


	//   ....[51]....
        /*0720*/ 	.word	0x0500000f


	//   ....[52]....
        /*0724*/ 	.word	0x0500000f


	//   ....[53]....
        /*0728*/ 	.word	0x0500000f


	//   ....[54]....
        /*072c*/ 	.word	0x0500000f


	//   ....[55]....
        /*0730*/ 	.word	0x0500000f


	//   ....[56]....
        /*0734*/ 	.word	0x0500000f


	//   ....[57]....
        /*0738*/ 	.word	0x0500000f


	//   ....[58]....
        /*073c*/ 	.word	0x0500000f


	//   ....[59]....
        /*0740*/ 	.word	0x0500000f


	//   ....[60]....
        /*0744*/ 	.word	0x0500000f


	//   ....[61]....
        /*0748*/ 	.word	0x0500000f


	//   ....[62]....
        /*074c*/ 	.word	0x0500000f


	//   ....[63]....
        /*0750*/ 	.word	0x0500000f


	//   ....[64]....
        /*0754*/ 	.word	0x0500000f


	//   ....[65]....
        /*0758*/ 	.word	0x0500000f


	//   ....[66]....
        /*075c*/ 	.word	0x0500000f


	//   ....[67]....
        /*0760*/ 	.word	0x0500000f


	//   ....[68]....
        /*0764*/ 	.word	0x0500000f


	//   ....[69]....
        /*0768*/ 	.word	0x0500000f


	//   ....[70]....
        /*076c*/ 	.word	0x0500000f


	//   ....[71]....
        /*0770*/ 	.word	0x0500000f


	//   ....[72]....
        /*0774*/ 	.word	0x0500000f


	//   ....[73]....
        /*0778*/ 	.word	0x0500000f


	//   ....[74]....
        /*077c*/ 	.word	0x0500000f


	//   ....[75]....
        /*0780*/ 	.word	0x0500000f


	//   ....[76]....
        /*0784*/ 	.word	0x0500000f


	//   ....[77]....
        /*0788*/ 	.word	0x0500000f


	//   ....[78]....
        /*078c*/ 	.word	0x0500000f


	//   ....[79]....
        /*0790*/ 	.word	0x0500000f


	//   ....[80]....
        /*0794*/ 	.word	0x0500000f


	//   ....[81]....
        /*0798*/ 	.word	0x0500000f


	//   ....[82]....
        /*079c*/ 	.word	0x0500000f


	//   ....[83]....
        /*07a0*/ 	.word	0x0500000f


	//   ....[84]....
        /*07a4*/ 	.word	0x0500000f


	//   ....[85]....
        /*07a8*/ 	.word	0x0500000f


	//   ....[86]....
        /*07ac*/ 	.word	0x0500000f


	//   ....[87]....
        /*07b0*/ 	.word	0x0500000f


	//   ....[88]....
        /*07b4*/ 	.word	0x0500000f


	//   ....[89]....
        /*07b8*/ 	.word	0x0500000f


	//   ....[90]....
        /*07bc*/ 	.word	0x0500000f


	//   ....[91]....
        /*07c0*/ 	.word	0x0500000f


	//   ....[92]....
        /*07c4*/ 	.word	0x0500000f


	//   ....[93]....
        /*07c8*/ 	.word	0x0500000f


	//   ....[94]....
        /*07cc*/ 	.word	0x0500000f


	//   ....[95]....
        /*07d0*/ 	.word	0x0500000f


	//   ....[96]....
        /*07d4*/ 	.word	0x0500000f


	//   ....[97]....
        /*07d8*/ 	.word	0x0500000f


	//   ....[98]....
        /*07dc*/ 	.word	0x0500000f


	//   ....[99]....
        /*07e0*/ 	.word	0x0500000f


	//   ....[100]....
        /*07e4*/ 	.word	0x0500000f


	//   ....[101]....
        /*07e8*/ 	.word	0x0500000f


	//   ....[102]....
        /*07ec*/ 	.word	0x0500000f


	//   ....[103]....
        /*07f0*/ 	.word	0x0500000f


	//   ....[104]....
        /*07f4*/ 	.word	0x0500000f


	//   ....[105]....
        /*07f8*/ 	.word	0x0500000f


	//   ....[106]....
        /*07fc*/ 	.word	0x0500000f


	//   ....[107]....
        /*0800*/ 	.word	0x0500000f


	//   ....[108]....
        /*0804*/ 	.word	0x0500000f


	//   ....[109]....
        /*0808*/ 	.word	0x0500000f


	//   ....[110]....
        /*080c*/ 	.word	0x0500000f


	//   ....[111]....
        /*0810*/ 	.word	0x0500000f


	//   ....[112]....
        /*0814*/ 	.word	0x0500000f


	//   ....[113]....
        /*0818*/ 	.word	0x0500000f


	//   ....[114]....
        /*081c*/ 	.word	0x0500000f


	//   ....[115]....
        /*0820*/ 	.word	0x0500000f


	//   ....[116]....
        /*0824*/ 	.word	0x0500000f


	//   ....[117]....
        /*0828*/ 	.word	0x0500000f


	//   ....[118]....
        /*082c*/ 	.word	0x0500000f


	//----- nvinfo : EIATTR_COOP_GROUP_INSTR_OFFSETS
	.align		4
.L_239:
        /*0830*/ 	.byte	0x04, 0x28
        /*0832*/ 	.short	(.L_241 - .L_240)


	//   ....[0]....
.L_240:
        /*0834*/ 	.word	0x00000070


	//   ....[1]....
        /*0838*/ 	.word	0x00000140


	//   ....[2]....
        /*083c*/ 	.word	0x00000190


	//   ....[3]....
        /*0840*/ 	.word	0x000003c0


	//   ....[4]....
        /*0844*/ 	.word	0x00000520


	//   ....[5]....
        /*0848*/ 	.word	0x00000640


	//   ....[6]....
        /*084c*/ 	.word	0x000007a0


	//   ....[7]....
        /*0850*/ 	.word	0x00003630


	//   ....[8]....
        /*0854*/ 	.word	0x00003640


	//   ....[9]....
        /*0858*/ 	.word	0x000065d0


	//   ....[10]....
        /*085c*/ 	.word	0x000065e0


	//   ....[11]....
        /*0860*/ 	.word	0x00009600


	//   ....[12]....
        /*0864*/ 	.word	0x00009610


	//   ....[13]....
        /*0868*/ 	.word	0x00009ab0


	//   ....[14]....
        /*086c*/ 	.word	0x00009ad0


	//   ....[15]....
        /*0870*/ 	.word	0x0000abd0


	//   ....[16]....
        /*0874*/ 	.word	0x0000b290


	//   ....[17]....
        /*0878*/ 	.word	0x0000b2a0


	//   ....[18]....
        /*087c*/ 	.word	0x0000b2b0


	//   ....[19]....
        /*0880*/ 	.word	0x0000b2c0


	//   ....[20]....
        /*0884*/ 	.word	0x0000e8c0


	//   ....[21]....
        /*0888*/ 	.word	0x0000e8d0


	//   ....[22]....
        /*088c*/ 	.word	0x0000e8e0


	//   ....[23]....
        /*0890*/ 	.word	0x0000e8f0


	//   ....[24]....
        /*0894*/ 	.word	0x00012360


	//   ....[25]....
        /*0898*/ 	.word	0x00012570


	//   ....[26]....
        /*089c*/ 	.word	0x00013650


	//   ....[27]....
        /*08a0*/ 	.word	0x00013750


	//   ....[28]....
        /*08a4*/ 	.word	0x00013fb0


	//   ....[29]....
        /*08a8*/ 	.word	0x00014030


	//   ....[30]....
        /*08ac*/ 	.word	0x000159b0


	//   ....[31]....
        /*08b0*/ 	.word	0x00015b90


	//   ....[32]....
        /*08b4*/ 	.word	0x00016770


	//   ....[33]....
        /*08b8*/ 	.word	0x00016940


	//   ....[34]....
        /*08bc*/ 	.word	0x00016ff0


	//   ....[35]....
        /*08c0*/ 	.word	0x00017120


	//   ....[36]....
        /*08c4*/ 	.word	0x00018eb0


	//   ....[37]....
        /*08c8*/ 	.word	0x00018ed0


	//   ....[38]....
        /*08cc*/ 	.word	0x000193f0


	//   ....[39]....
        /*08d0*/ 	.word	0x00019450


	//   ....[40]....
        /*08d4*/ 	.word	0x0001ad20


	//   ....[41]....
        /*08d8*/ 	.word	0x0001af40


	//   ....[42]....
        /*08dc*/ 	.word	0x0001baf0


	//   ....[43]....
        /*08e0*/ 	.word	0x0001bbf0


	//   ....[44]....
        /*08e4*/ 	.word	0x0001c520


	//   ....[45]....
        /*08e8*/ 	.word	0x0001c580


	//   ....[46]....
        /*08ec*/ 	.word	0x0001d8c0


	//   ....[47]....
        /*08f0*/ 	.word	0x0001d920


	//   ....[48]....
        /*08f4*/ 	.word	0x0001d940


	//   ....[49]....
        /*08f8*/ 	.word	0x0001d960


	//   ....[50]....
        /*08fc*/ 	.word	0x0001e4f0


	//   ....[51]....
        /*0900*/ 	.word	0x0001e540


	//   ....[52]....
        /*0904*/ 	.word	0x0001e570


	//   ....[53]....
        /*0908*/ 	.word	0x0001e5a0


	//   ....[54]....
        /*090c*/ 	.word	0x0001e5d0


	//   ....[55]....
        /*0910*/ 	.word	0x0001e600


	//   ....[56]....
        /*0914*/ 	.word	0x0001e630


	//   ....[57]....
        /*0918*/ 	.word	0x0001e660


	//   ....[58]....
        /*091c*/ 	.word	0x0001e690


	//   ....[59]....
        /*0920*/ 	.word	0x0001e6c0


	//   ....[60]....
        /*0924*/ 	.word	0x0001e6f0


	//   ....[61]....
        /*0928*/ 	.word	0x0001e720


	//   ....[62]....
        /*092c*/ 	.word	0x0001e750


	//   ....[63]....
        /*0930*/ 	.word	0x0001e780


	//   ....[64]....
        /*0934*/ 	.word	0x0001e7b0


	//   ....[65]....
        /*0938*/ 	.word	0x0001e7e0


	//   ....[66]....
        /*093c*/ 	.word	0x0001e810


	//   ....[67]....
        /*0940*/ 	.word	0x0001e840


	//   ....[68]....
        /*0944*/ 	.word	0x0001e870


	//   ....[69]....
        /*0948*/ 	.word	0x0001e8a0


	//   ....[70]....
        /*094c*/ 	.word	0x0001e8d0


	//   ....[71]....
        /*0950*/ 	.word	0x0001e900


	//   ....[72]....
        /*0954*/ 	.word	0x0001e930


	//   ....[73]....
        /*0958*/ 	.word	0x0001e960


	//   ....[74]....
        /*095c*/ 	.word	0x0001e990


	//   ....[75]....
        /*0960*/ 	.word	0x0001e9c0


	//   ....[76]....
        /*0964*/ 	.word	0x0001e9f0


	//   ....[77]....
        /*0968*/ 	.word	0x0001ea20


	//   ....[78]....
        /*096c*/ 	.word	0x0001ea50


	//   ....[79]....
        /*0970*/ 	.word	0x0001ea80


	//   ....[80]....
        /*0974*/ 	.word	0x0001eab0


	//   ....[81]....
        /*0978*/ 	.word	0x0001eae0


	//   ....[82]....
        /*097c*/ 	.word	0x0001eb10


	//   ....[83]....
        /*0980*/ 	.word	0x0001eb30


	//   ....[84]....
        /*0984*/ 	.word	0x0001eb40


	//   ....[85]....
        /*0988*/ 	.word	0x0001eb50


	//   ....[86]....
        /*098c*/ 	.word	0x0001eb70


	//   ....[87]....
        /*0990*/ 	.word	0x0001eba0


	//   ....[88]....
        /*0994*/ 	.word	0x0001ebc0


	//   ....[89]....
        /*0998*/ 	.word	0x0001ebd0


	//   ....[90]....
        /*099c*/ 	.word	0x0001ebf0


	//   ....[91]....
        /*09a0*/ 	.word	0x0001ec20


	//   ....[92]....
        /*09a4*/ 	.word	0x0001ec50


	//   ....[93]....
        /*09a8*/ 	.word	0x0001ec80


	//   ....[94]....
        /*09ac*/ 	.word	0x0001ecb0


	//   ....[95]....
        /*09b0*/ 	.word	0x0001ece0


	//   ....[96]....
        /*09b4*/ 	.word	0x0001ed10


	//   ....[97]....
        /*09b8*/ 	.word	0x0001ed30


	//   ....[98]....
        /*09bc*/ 	.word	0x0001ed40


	//   ....[99]....
        /*09c0*/ 	.word	0x0001ed60


	//   ....[100]....
        /*09c4*/ 	.word	0x0001ed90


	//   ....[101]....
        /*09c8*/ 	.word	0x0001edb0


	//   ....[102]....
        /*09cc*/ 	.word	0x0001edd0


	//   ....[103]....
        /*09d0*/ 	.word	0x0001ee00


	//   ....[104]....
        /*09d4*/ 	.word	0x0001ee30


	//   ....[105]....
        /*09d8*/ 	.word	0x0001ee40


	//   ....[106]....
        /*09dc*/ 	.word	0x0001ee70


	//   ....[107]....
        /*09e0*/ 	.word	0x0001eea0


	//   ....[108]....
        /*09e4*/ 	.word	0x0001eed0


	//   ....[109]....
        /*09e8*/ 	.word	0x0001ef00


	//   ....[110]....
        /*09ec*/ 	.word	0x0001ef30


	//   ....[111]....
        /*09f0*/ 	.word	0x0001ef60


	//   ....[112]....
        /*09f4*/ 	.word	0x0001ef90


	//   ....[113]....
        /*09f8*/ 	.word	0x0001efc0


	//   ....[114]....
        /*09fc*/ 	.word	0x0001f7c0


	//   ....[115]....
        /*0a00*/ 	.word	0x0001f7e0


	//   ....[116]....
        /*0a04*/ 	.word	0x0001f800


	//   ....[117]....
        /*0a08*/ 	.word	0x0001f810


	//   ....[118]....
        /*0a0c*/ 	.word	0x0001fea0


	//   ....[119]....
        /*0a10*/ 	.word	0x0001feb0


	//   ....[120]....
        /*0a14*/ 	.word	0x0001ffe0


	//   ....[121]....
        /*0a18*/ 	.word	0x0001fff0


	//   ....[122]....
        /*0a1c*/ 	.word	0x00020120


	//   ....[123]....
        /*0a20*/ 	.word	0x00020130


	//   ....[124]....
        /*0a24*/ 	.word	0x00020260


	//   ....[125]....
        /*0a28*/ 	.word	0x00020270


	//   ....[126]....
        /*0a2c*/ 	.word	0x00020640


	//   ....[127]....
        /*0a30*/ 	.word	0x00020650


	//   ....[128]....
        /*0a34*/ 	.word	0x00020dd0


	//   ....[129]....
        /*0a38*/ 	.word	0x00020de0


	//   ....[130]....
        /*0a3c*/ 	.word	0x00021c20


	//   ....[131]....
        /*0a40*/ 	.word	0x00021c30


	//   ....[132]....
        /*0a44*/ 	.word	0x00021d70


	//   ....[133]....
        /*0a48*/ 	.word	0x00021d80


	//   ....[134]....
        /*0a4c*/ 	.word	0x00021eb0


	//   ....[135]....
        /*0a50*/ 	.word	0x00021ec0


	//   ....[136]....
        /*0a54*/ 	.word	0x00021ff0


	//   ....[137]....
        /*0a58*/ 	.word	0x00022000


	//   ....[138]....
        /*0a5c*/ 	.word	0x00022180


	//   ....[139]....
        /*0a60*/ 	.word	0x00022370


	//   ....[140]....
        /*0a64*/ 	.word	0x000223a0


	//   ....[141]....
        /*0a68*/ 	.word	0x000223d0


	//   ....[142]....
        /*0a6c*/ 	.word	0x00022400


	//   ....[143]....
        /*0a70*/ 	.word	0x00022430


	//   ....[144]....
        /*0a74*/ 	.word	0x00022460


	//   ....[145]....
        /*0a78*/ 	.word	0x000225f0


	//   ....[146]....
        /*0a7c*/ 	.word	0x00022620


	//   ....[147]....
        /*0a80*/ 	.word	0x00022650


	//   ....[148]....
        /*0a84*/ 	.word	0x00022680


	//   ....[149]....
        /*0a88*/ 	.word	0x000226b0


	//   ....[150]....
        /*0a8c*/ 	.word	0x000226e0


	//   ....[151]....
        /*0a90*/ 	.word	0x00022770


	//   ....[152]....
        /*0a94*/ 	.word	0x000227a0


	//   ....[153]....
        /*0a98*/ 	.word	0x000227b0


	//   ....[154]....
        /*0a9c*/ 	.word	0x000227f0


	//   ....[155]....
        /*0aa0*/ 	.word	0x00024140


	//   ....[156]....
        /*0aa4*/ 	.word	0x000264c0


	//   ....[157]....
        /*0aa8*/ 	.word	0x000264f0


	//   ....[158]....
        /*0aac*/ 	.word	0x00026520


	//   ....[159]....
        /*0ab0*/ 	.word	0x000265b0


	//   ....[160]....
        /*0ab4*/ 	.word	0x000265f0


	//   ....[161]....
        /*0ab8*/ 	.word	0x00026600


	//   ....[162]....
        /*0abc*/ 	.word	0x00026640


	//   ....[163]....
        /*0ac0*/ 	.word	0x00026650


	//   ....[164]....
        /*0ac4*/ 	.word	0x00026a10


	//   ....[165]....
        /*0ac8*/ 	.word	0x00026a40


	//   ....[166]....
        /*0acc*/ 	.word	0x00026b10


	//   ....[167]....
        /*0ad0*/ 	.word	0x00026b30


	//   ....[168]....
        /*0ad4*/ 	.word	0x00026bc0


	//   ....[169]....
        /*0ad8*/ 	.word	0x00026bd0


	//   ....[170]....
        /*0adc*/ 	.word	0x00026be0


	//   ....[171]....
        /*0ae0*/ 	.word	0x00026c70


	//   ....[172]....
        /*0ae4*/ 	.word	0x000273d0


	//   ....[173]....
        /*0ae8*/ 	.word	0x00027400


	//   ....[174]....
        /*0aec*/ 	.word	0x000274c0


	//   ....[175]....
        /*0af0*/ 	.word	0x000274e0


	//   ....[176]....
        /*0af4*/ 	.word	0x00027580


	//   ....[177]....
        /*0af8*/ 	.word	0x000275a0


	//   ....[178]....
        /*0afc*/ 	.word	0x000275b0


	//   ....[179]....
        /*0b00*/ 	.word	0x00027640


	//   ....[180]....
        /*0b04*/ 	.word	0x00027d50


	//   ....[181]....
        /*0b08*/ 	.word	0x00027d70


	//   ....[182]....
        /*0b0c*/ 	.word	0x00027de0


	//   ....[183]....
        /*0b10*/ 	.word	0x00027df0


	//   ....[184]....
        /*0b14*/ 	.word	0x00027e40


	//   ....[185]....
        /*0b18*/ 	.word	0x00027e50


	//   ....[186]....
        /*0b1c*/ 	.word	0x00027e60


	//   ....[187]....
        /*0b20*/ 	.word	0x00027eb0


	//   ....[188]....
        /*0b24*/ 	.word	0x000281e0


	//   ....[189]....
        /*0b28*/ 	.word	0x00028200


	//   ....[190]....
        /*0b2c*/ 	.word	0x00028210


	//   ....[191]....
        /*0b30*/ 	.word	0x00028270


	//   ....[192]....
        /*0b34*/ 	.word	0x00028280


	//   ....[193]....
        /*0b38*/ 	.word	0x000282e0


	//   ....[194]....
        /*0b3c*/ 	.word	0x00028310


	//   ....[195]....
        /*0b40*/ 	.word	0x00028350


	//   ....[196]....
        /*0b44*/ 	.word	0x00029420


	//   ....[197]....
        /*0b48*/ 	.word	0x00029450


	//   ....[198]....
        /*0b4c*/ 	.word	0x000294b0


	//   ....[199]....
        /*0b50*/ 	.word	0x000294e0


	//   ....[200]....
        /*0b54*/ 	.word	0x00029510


	//   ....[201]....
        /*0b58*/ 	.word	0x00029540


	//   ....[202]....
        /*0b5c*/ 	.word	0x00029570


	//   ....[203]....
        /*0b60*/ 	.word	0x000295a0


	//   ....[204]....
        /*0b64*/ 	.word	0x00029740


	//   ....[205]....
        /*0b68*/ 	.word	0x00029770


	//   ....[206]....
        /*0b6c*/ 	.word	0x000297a0


	//   ....[207]....
        /*0b70*/ 	.word	0x000297d0


	//   ....[208]....
        /*0b74*/ 	.word	0x00029800


	//   ....[209]....
        /*0b78*/ 	.word	0x00029830


	//   ....[210]....
        /*0b7c*/ 	.word	0x000298f0


	//   ....[211]....
        /*0b80*/ 	.word	0x00029910


	//   ....[212]....
        /*0b84*/ 	.word	0x00029930


	//   ....[213]....
        /*0b88*/ 	.word	0x00029990


	//   ....[214]....
        /*0b8c*/ 	.word	0x0002a3e0


	//   ....[215]....
        /*0b90*/ 	.word	0x0002a780


	//   ....[216]....
        /*0b94*/ 	.word	0x0002a810


	//   ....[217]....
        /*0b98*/ 	.word	0x0002a900


	//   ....[218]....
        /*0b9c*/ 	.word	0x0002a990


	//   ....[219]....
        /*0ba0*/ 	.word	0x0002aa70


	//   ....[220]....
        /*0ba4*/ 	.word	0x0002ab00


	//   ....[221]....
        /*0ba8*/ 	.word	0x0002ac30


	//   ....[222]....
        /*0bac*/ 	.word	0x0002acd0


	//   ....[223]....
        /*0bb0*/ 	.word	0x0002ad60


	//   ....[224]....
        /*0bb4*/ 	.word	0x0002adb0


	//   ....[225]....
        /*0bb8*/ 	.word	0x0002ae00


	//   ....[226]....
        /*0bbc*/ 	.word	0x0002aee0


	//   ....[227]....
        /*0bc0*/ 	.word	0x0002af70


	//   ....[228]....
        /*0bc4*/ 	.word	0x0002afc0


	//   ....[229]....
        /*0bc8*/ 	.word	0x0002b010


	//   ....[230]....
        /*0bcc*/ 	.word	0x0002b3b0


	//   ....[231]....
        /*0bd0*/ 	.word	0x0002b4d0


	//   ....[232]....
        /*0bd4*/ 	.word	0x0002b600


	//   ....[233]....
        /*0bd8*/ 	.word	0x0002b720


	//   ....[234]....
        /*0bdc*/ 	.word	0x0002b850


	//   ....[235]....
        /*0be0*/ 	.word	0x0002b920


	//   ....[236]....
        /*0be4*/ 	.word	0x0002b980


	//   ....[237]....
        /*0be8*/ 	.word	0x0002b9d0


	//   ....[238]....
        /*0bec*/ 	.word	0x0002ba50


	//   ....[239]....
        /*0bf0*/ 	.word	0x0002bab0


	//   ....[240]....
        /*0bf4*/ 	.word	0x0002bb10


	//   ....[241]....
        /*0bf8*/ 	.word	0x0002bb60


	//   ....[242]....
        /*0bfc*/ 	.word	0x0002bbf0


	//   ....[243]....
        /*0c00*/ 	.word	0x0002bc60


	//   ....[244]....
        /*0c04*/ 	.word	0x0002bcc0


	//   ....[245]....
        /*0c08*/ 	.word	0x0002bd10


	//   ....[246]....
        /*0c0c*/ 	.word	0x0002bd80


	//   ....[247]....
        /*0c10*/ 	.word	0x0002bdd0


	//   ....[248]....
        /*0c14*/ 	.word	0x0002be30


	//   ....[249]....
        /*0c18*/ 	.word	0x0002be80


	//   ....[250]....
        /*0c1c*/ 	.word	0x0002bee0


	//   ....[251]....
        /*0c20*/ 	.word	0x0002bf30


	//   ....[252]....
        /*0c24*/ 	.word	0x0002bf90


	//   ....[253]....
        /*0c28*/ 	.word	0x0002c000


	//   ....[254]....
        /*0c2c*/ 	.word	0x0002c060


	//   ....[255]....
        /*0c30*/ 	.word	0x0002c0b0


	//   ....[0]....
        /*0c34*/ 	.word	0x0002c130


	//   ....[1]....
        /*0c38*/ 	.word	0x0002c180


	//   ....[2]....
        /*0c3c*/ 	.word	0x0002c1f0


	//   ....[3]....
        /*0c40*/ 	.word	0x0002c250


	//   ....[4]....
        /*0c44*/ 	.word	0x0002c2c0


	//   ....[5]....
        /*0c48*/ 	.word	0x0002c320


	//   ....[6]....
        /*0c4c*/ 	.word	0x0002c3a0


	//   ....[7]....
        /*0c50*/ 	.word	0x0002c420


	//   ....[8]....
        /*0c54*/ 	.word	0x0002c4b0


	//   ....[9]....
        /*0c58*/ 	.word	0x0002c510


	//   ....[10]....
        /*0c5c*/ 	.word	0x0002c590


	//   ....[11]....
        /*0c60*/ 	.word	0x0002c5e0


	//   ....[12]....
        /*0c64*/ 	.word	0x0002c670


	//   ....[13]....
        /*0c68*/ 	.word	0x0002c6c0


	//   ....[14]....
        /*0c6c*/ 	.word	0x0002c750


	//   ....[15]....
        /*0c70*/ 	.word	0x0002c7b0


	//   ....[16]....
        /*0c74*/ 	.word	0x0002c810


	//   ....[17]....
        /*0c78*/ 	.word	0x0002c860


	//   ....[18]....
        /*0c7c*/ 	.word	0x0002c8d0


	//   ....[19]....
        /*0c80*/ 	.word	0x0002c930


	//   ....[20]....
        /*0c84*/ 	.word	0x0002c990


	//   ....[21]....
        /*0c88*/ 	.word	0x0002c9e0


	//   ....[22]....
        /*0c8c*/ 	.word	0x0002ca50


	//   ....[23]....
        /*0c90*/ 	.word	0x0002cab0


	//   ....[24]....
        /*0c94*/ 	.word	0x0002cb10


	//   ....[25]....
        /*0c98*/ 	.word	0x0002cb60


	//   ....[26]....
        /*0c9c*/ 	.word	0x0002cbd0


	//   ....[27]....
        /*0ca0*/ 	.word	0x0002cc30


	//   ....[28]....
        /*0ca4*/ 	.word	0x0002ccc0


	//   ....[29]....
        /*0ca8*/ 	.word	0x0002cd20


	//   ....[30]....
        /*0cac*/ 	.word	0x0002cdb0


	//   ....[31]....
        /*0cb0*/ 	.word	0x0002ce20


	//   ....[32]....
        /*0cb4*/ 	.word	0x0002ceb0


	//   ....[33]....
        /*0cb8*/ 	.word	0x0002cf00


	//   ....[34]....
        /*0cbc*/ 	.word	0x0002cf80


	//   ....[35]....
        /*0cc0*/ 	.word	0x0002cff0


	//   ....[36]....
        /*0cc4*/ 	.word	0x0002d050


	//   ....[37]....
        /*0cc8*/ 	.word	0x0002d0a0


	//   ....[38]....
        /*0ccc*/ 	.word	0x0002d120


	//   ....[39]....
        /*0cd0*/ 	.word	0x0002d170


	//   ....[40]....
        /*0cd4*/ 	.word	0x0002d200


	//   ....[41]....
        /*0cd8*/ 	.word	0x0002d290


	//   ....[42]....
        /*0cdc*/ 	.word	0x0002d320


	//   ....[43]....
        /*0ce0*/ 	.word	0x0002d3b0


	//   ....[44]....
        /*0ce4*/ 	.word	0x0002d440


	//   ....[45]....
        /*0ce8*/ 	.word	0x0002d4d0


	//   ....[46]....
        /*0cec*/ 	.word	0x0002d550


	//   ....[47]....
        /*0cf0*/ 	.word	0x0002d5a0


	//   ....[48]....
        /*0cf4*/ 	.word	0x0002d630


	//   ....[49]....
        /*0cf8*/ 	.word	0x0002d6c0


	//   ....[50]....
        /*0cfc*/ 	.word	0x0002d740


	//   ....[51]....
        /*0d00*/ 	.word	0x0002d790


	//   ....[52]....
        /*0d04*/ 	.word	0x0002d820


	//   ....[53]....
        /*0d08*/ 	.word	0x0002d8b0


	//   ....[54]....
        /*0d0c*/ 	.word	0x0002d940


	//   ....[55]....
        /*0d10*/ 	.word	0x0002d9d0


	//   ....[56]....
        /*0d14*/ 	.word	0x0002da60


	//   ....[57]....
        /*0d18*/ 	.word	0x0002daf0


	//   ....[58]....
        /*0d1c*/ 	.word	0x0002dbb0


	//   ....[59]....
        /*0d20*/ 	.word	0x0002de90


	//   ....[60]....
        /*0d24*/ 	.word	0x0002df90


	//   ....[61]....
        /*0d28*/ 	.word	0x0002e050


	//   ....[62]....
        /*0d2c*/ 	.word	0x0002e0b0


	//   ....[63]....
        /*0d30*/ 	.word	0x0002e1a0


	//   ....[64]....
        /*0d34*/ 	.word	0x0002e240


	//   ....[65]....
        /*0d38*/ 	.word	0x0002e310


	//   ....[66]....
        /*0d3c*/ 	.word	0x0002e3b0


	//   ....[67]....
        /*0d40*/ 	.word	0x0002e490


	//   ....[68]....
        /*0d44*/ 	.word	0x0002e5d0


	//   ....[69]....
        /*0d48*/ 	.word	0x0002e6a0


	//   ....[70]....
        /*0d4c*/ 	.word	0x0002e7b0


	//   ....[71]....
        /*0d50*/ 	.word	0x0002e870


	//   ....[72]....
        /*0d54*/ 	.word	0x0002e8d0


	//   ....[73]....
        /*0d58*/ 	.word	0x0002e9d0


	//   ....[74]....
        /*0d5c*/ 	.word	0x0002ea30


	//   ....[75]....
        /*0d60*/ 	.word	0x0002ead0


	//   ....[76]....
        /*0d64*/ 	.word	0x0002ebf0


	//   ....[77]....
        /*0d68*/ 	.word	0x0002ec60


	//   ....[78]....
        /*0d6c*/ 	.word	0x0002ecc0


	//   ....[79]....
        /*0d70*/ 	.word	0x0002edd0


	//   ....[80]....
        /*0d74*/ 	.word	0x0002ee30


	//   ....[81]....
        /*0d78*/ 	.word	0x0002ef50


	//   ....[82]....
        /*0d7c*/ 	.word	0x0002efb0


	//   ....[83]....
        /*0d80*/ 	.word	0x0002f050


	//   ....[84]....
        /*0d84*/ 	.word	0x0002f1f0


	//   ....[85]....
        /*0d88*/ 	.word	0x0002f2a0


	//   ....[86]....
        /*0d8c*/ 	.word	0x0002f300


	//   ....[87]....
        /*0d90*/ 	.word	0x0002f3c0


	//   ....[88]....
        /*0d94*/ 	.word	0x0002f420


	//   ....[89]....
        /*0d98*/ 	.word	0x0002f4e0


	//   ....[90]....
        /*0d9c*/ 	.word	0x0002f540


	//   ....[91]....
        /*0da0*/ 	.word	0x0002f600


	//   ....[92]....
        /*0da4*/ 	.word	0x0002f6f0


	//   ....[93]....
        /*0da8*/ 	.word	0x0002f790


	//   ....[94]....
        /*0dac*/ 	.word	0x0002f7f0


	//   ....[95]....
        /*0db0*/ 	.word	0x0002f8c0


	//   ....[96]....
        /*0db4*/ 	.word	0x0002f920


	//   ....[97]....
        /*0db8*/ 	.word	0x0002f9f0


	//   ....[98]....
        /*0dbc*/ 	.word	0x0002fa50


	//   ....[99]....
        /*0dc0*/ 	.word	0x0002fb20


	//   ....[100]....
        /*0dc4*/ 	.word	0x0002fd00


	//   ....[101]....
        /*0dc8*/ 	.word	0x0002fda0


	//   ....[102]....
        /*0dcc*/ 	.word	0x0002ff10


	//   ....[103]....
        /*0dd0*/ 	.word	0x0002ff80


	//   ....[104]....
        /*0dd4*/ 	.word	0x0002fff0


	//   ....[105]....
        /*0dd8*/ 	.word	0x00030060


	//   ....[106]....
        /*0ddc*/ 	.word	0x000300d0


	//   ....[107]....
        /*0de0*/ 	.word	0x00030150


	//   ....[108]....
        /*0de4*/ 	.word	0x000301d0


	//   ....[109]....
        /*0de8*/ 	.word	0x00030260


	//   ....[110]....
        /*0dec*/ 	.word	0x000302d0


	//   ....[111]....
        /*0df0*/ 	.word	0x00030340


	//   ....[112]....
        /*0df4*/ 	.word	0x000303b0


	//   ....[113]....
        /*0df8*/ 	.word	0x00030430


	//   ....[114]....
        /*0dfc*/ 	.word	0x000304a0


	//   ....[115]....
        /*0e00*/ 	.word	0x00030550


	//   ....[116]....
        /*0e04*/ 	.word	0x000305a0


	//   ....[117]....
        /*0e08*/ 	.word	0x00030630


	//   ....[118]....
        /*0e0c*/ 	.word	0x00030760


	//----- nvinfo : EIATTR_REG_RECONFIG
	.align		4
.L_241:
        /*0e10*/ 	.byte	0x01, 0x54
	.zero		2


	//----- nvinfo : EIATTR_SYSCALL_OFFSETS
	.align		4
        /*0e14*/ 	.byte	0x04, 0x46
        /*0e16*/ 	.short	(.L_243 - .L_242)


	//   ....[0]....
.L_242:
        /*0e18*/ 	.word	0x000023f0


	//   ....[1]....
        /*0e1c*/ 	.word	0x00002540


	//   ....[2]....
        /*0e20*/ 	.word	0x0000ad60


	//   ....[3]....
        /*0e24*/ 	.word	0x0000b070


	//   ....[4]....
        /*0e28*/ 	.word	0x000259f0


	//   ....[5]....
        /*0e2c*/ 	.word	0x00025b60


	//   ....[6]....
        /*0e30*/ 	.word	0x00025cb0


	//   ....[7]....
        /*0e34*/ 	.word	0x00025df0


	//   ....[8]....
        /*0e38*/ 	.word	0x00027060


	//----- nvinfo : EIATTR_MBARRIER_INSTR_OFFSETS
	.align		4
.L_243:
        /*0e3c*/ 	.byte	0x04, 0x39
        /*0e3e*/ 	.short	(.L_245 - .L_244)


	//   ....[0]....
.L_244:
        /*0e40*/ 	.word	0x00000270
        /*0e44*/ 	.word	0x000000ff
        /*0e48*/ 	.word	0x00022800
        /*0e4c*/ 	.short	0x0100
        /*0e4e*/ 	.byte	0x08
	.zero		1


	//   ....[1]....
        /*0e50*/ 	.word	0x00000280
        /*0e54*/ 	.word	0x000000ff
        /*0e58*/ 	.word	0x00022820
        /*0e5c*/ 	.short	0x0100
        /*0e5e*/ 	.byte	0x08
	.zero		1


	//   ....[2]....
        /*0e60*/ 	.word	0x00000370
        /*0e64*/ 	.word	0x000000ff
        /*0e68*/ 	.word	0x00022830
        /*0e6c*/ 	.short	0x0100
        /*0e6e*/ 	.byte	0x08
	.zero		1


	//   ....[3]....
        /*0e70*/ 	.word	0x00000380
        /*0e74*/ 	.word	0x000000ff
        /*0e78*/ 	.word	0x00022840
        /*0e7c*/ 	.short	0x0100
        /*0e7e*/ 	.byte	0x08
	.zero		1


	//   ....[4]....
        /*0e80*/ 	.word	0x00000390
        /*0e84*/ 	.word	0x000000ff
        /*0e88*/ 	.word	0x00022838
        /*0e8c*/ 	.short	0x0100
        /*0e8e*/ 	.byte	0x08
	.zero		1


	//   ....[5]....
        /*0e90*/ 	.word	0x000003a0
        /*0e94*/ 	.word	0x000000ff
        /*0e98*/ 	.word	0x00022848
        /*0e9c*/ 	.short	0x0100
        /*0e9e*/ 	.byte	0x08
	.zero		1


	//   ....[6]....
        /*0ea0*/ 	.word	0x000004d0
        /*0ea4*/ 	.word	0x000000ff
        /*0ea8*/ 	.word	0x00022850
        /*0eac*/ 	.short	0x0100
        /*0eae*/ 	.byte	0x08
	.zero		1


	//   ....[7]....
        /*0eb0*/ 	.word	0x000004e0
        /*0eb4*/ 	.word	0x000000ff
        /*0eb8*/ 	.word	0x00022860
        /*0ebc*/ 	.short	0x0100
        /*0ebe*/ 	.byte	0x08
	.zero		1


	//   ....[8]....
        /*0ec0*/ 	.word	0x000004f0
        /*0ec4*/ 	.word	0x000000ff
        /*0ec8*/ 	.word	0x00022858
        /*0ecc*/ 	.short	0x0100
        /*0ece*/ 	.byte	0x08
	.zero		1


	//   ....[9]....
        /*0ed0*/ 	.word	0x00000500
        /*0ed4*/ 	.word	0x000000ff
        /*0ed8*/ 	.word	0x00022868
        /*0edc*/ 	.short	0x0100
        /*0ede*/ 	.byte	0x08
	.zero		1


	//   ....[10]....
        /*0ee0*/ 	.word	0x000005f0
        /*0ee4*/ 	.word	0x000000ff
        /*0ee8*/ 	.word	0x00022870
        /*0eec*/ 	.short	0x0100
        /*0eee*/ 	.byte	0x06
	.zero		1


	//   ....[11]....
        /*0ef0*/ 	.word	0x00000600
        /*0ef4*/ 	.word	0x000000ff
        /*0ef8*/ 	.word	0x00022880
        /*0efc*/ 	.short	0x0100
        /*0efe*/ 	.byte	0x06
	.zero		1


	//   ....[12]....
        /*0f00*/ 	.word	0x00000610
        /*0f04*/ 	.word	0x000000ff
        /*0f08*/ 	.word	0x00022878
        /*0f0c*/ 	.short	0x0100
        /*0f0e*/ 	.byte	0x06
	.zero		1


	//   ....[13]....
        /*0f10*/ 	.word	0x00000620
        /*0f14*/ 	.word	0x000000ff
        /*0f18*/ 	.word	0x00022888
        /*0f1c*/ 	.short	0x0100
        /*0f1e*/ 	.byte	0x06
	.zero		1


	//   ....[14]....
        /*0f20*/ 	.word	0x00000750
        /*0f24*/ 	.word	0x000000ff
        /*0f28*/ 	.word	0x00022890
        /*0f2c*/ 	.short	0x0100
        /*0f2e*/ 	.byte	0x08
	.zero		1


	//   ....[15]....
        /*0f30*/ 	.word	0x00000760
        /*0f34*/ 	.word	0x000000ff
        /*0f38*/ 	.word	0x000228a0
        /*0f3c*/ 	.short	0x0100
        /*0f3e*/ 	.byte	0x08
	.zero		1


	//   ....[16]....
        /*0f40*/ 	.word	0x00000770
        /*0f44*/ 	.word	0x000000ff
        /*0f48*/ 	.word	0x00022898
        /*0f4c*/ 	.short	0x0100
        /*0f4e*/ 	.byte	0x08
	.zero		1


	//   ....[17]....
        /*0f50*/ 	.word	0x00000780
        /*0f54*/ 	.word	0x000000ff
        /*0f58*/ 	.word	0x000228a8
        /*0f5c*/ 	.short	0x0100
        /*0f5e*/ 	.byte	0x08
	.zero		1


	//   ....[18]....
        /*0f60*/ 	.word	0x000008c0
        /*0f64*/ 	.word	0x000000ff
        /*0f68*/ 	.word	0x000228b0
        /*0f6c*/ 	.short	0x0100
        /*0f6e*/ 	.byte	0x08
	.zero		1


	//   ....[19]....
        /*0f70*/ 	.word	0x000008d0
        /*0f74*/ 	.word	0x000000ff
        /*0f78*/ 	.word	0x000228c0
        /*0f7c*/ 	.short	0x0100
        /*0f7e*/ 	.byte	0x08
	.zero		1


	//   ....[20]....
        /*0f80*/ 	.word	0x000008e0
        /*0f84*/ 	.word	0x000000ff
        /*0f88*/ 	.word	0x000228b8
        /*0f8c*/ 	.short	0x0100
        /*0f8e*/ 	.byte	0x08
	.zero		1


	//   ....[21]....
        /*0f90*/ 	.word	0x000008f0
        /*0f94*/ 	.word	0x000000ff
        /*0f98*/ 	.word	0x000228c8
        /*0f9c*/ 	.short	0x0100
        /*0f9e*/ 	.byte	0x08
	.zero		1


	//   ....[22]....
        /*0fa0*/ 	.word	0x000035e0
        /*0fa4*/ 	.word	0x00000053
        /*0fa8*/ 	.word	0x00022890
        /*0fac*/ 	.short	0x010a
        /*0fae*/ 	.byte	0x3f
	.zero		1


	//   ....[23]....
        /*0fb0*/ 	.word	0x00006580
        /*0fb4*/ 	.word	0x00000053
        /*0fb8*/ 	.word	0x00022890
        /*0fbc*/ 	.short	0x010a
        /*0fbe*/ 	.byte	0x3f
	.zero		1


	//   ....[24]....
        /*0fc0*/ 	.word	0x00009470
        /*0fc4*/ 	.word	0x00000053
        /*0fc8*/ 	.word	0x00022890
        /*0fcc*/ 	.short	0x010a
        /*0fce*/ 	.byte	0x3f
	.zero		1


	//   ....[25]....
        /*0fd0*/ 	.word	0x00009920
        /*0fd4*/ 	.word	0x00000004
        /*0fd8*/ 	.word	0x00000000
        /*0fdc*/ 	.short	0x0101
        /*0fde*/ 	.byte	0x3f
	.zero		1


	//   ....[26]....
        /*0fe0*/ 	.word	0x00009960
        /*0fe4*/ 	.word	0x00000053
        /*0fe8*/ 	.word	0x000228b0
        /*0fec*/ 	.short	0x010a
        /*0fee*/ 	.byte	0x3f
	.zero		1


	//   ....[27]....
        /*0ff0*/ 	.word	0x00009ed0
        /*0ff4*/ 	.word	0x00000053
        /*0ff8*/ 	.word	0x00000000
        /*0ffc*/ 	.short	0x0101
        /*0ffe*/ 	.byte	0x3f
	.zero		1


	//   ....[28]....
        /*1000*/ 	.word	0x0000adf0
        /*1004*/ 	.word	0x00000010
        /*1008*/ 	.word	0x00022800
        /*100c*/ 	.short	0x010a
        /*100e*/ 	.byte	0x3f
	.zero		1


	//   ....[29]....
        /*1010*/ 	.word	0x0000ae40
        /*1014*/ 	.word	0x00000010
        /*1018*/ 	.word	0x00022800
        /*101c*/ 	.short	0x010a
        /*101e*/ 	.byte	0x3f
	.zero		1


	//   ....[30]....
        /*1020*/ 	.word	0x0000b830
        /*1024*/ 	.word	0x00000010
        /*1028*/ 	.word	0x00022800
        /*102c*/ 	.short	0x010a
        /*102e*/ 	.byte	0x3f
	.zero		1


	//   ....[31]....
        /*1030*/ 	.word	0x0000ed20
        /*1034*/ 	.word	0x00000010
        /*1038*/ 	.word	0x00022800
        /*103c*/ 	.short	0x010a
        /*103e*/ 	.byte	0x3f
	.zero		1


	//   ....[32]....
        /*1040*/ 	.word	0x00011df0
        /*1044*/ 	.word	0x00000003
        /*1048*/ 	.word	0x00022830
        /*104c*/ 	.short	0x010a
        /*104e*/ 	.byte	0x3f
	.zero		1


	//   ....[33]....
        /*1050*/ 	.word	0x00011e30
        /*1054*/ 	.word	0x00000003
        /*1058*/ 	.word	0x00022830
        /*105c*/ 	.short	0x010a
        /*105e*/ 	.byte	0x3f
	.zero		1


	//   ....[34]....
        /*1060*/ 	.word	0x00012390
        /*1064*/ 	.word	0x00000000
        /*1068*/ 	.word	0x00000000
        /*106c*/ 	.short	0x0101
        /*106e*/ 	.byte	0x3f
	.zero		1


	//   ....[35]....
        /*1070*/ 	.word	0x00015240
        /*1074*/ 	.word	0x00000009
        /*1078*/ 	.word	0x00022830
        /*107c*/ 	.short	0x010a
        /*107e*/ 	.byte	0x3f
	.zero		1


	//   ....[36]....
        /*1080*/ 	.word	0x00015290
        /*1084*/ 	.word	0x00000009
        /*1088*/ 	.word	0x00022830
        /*108c*/ 	.short	0x010a
        /*108e*/ 	.byte	0x3f
	.zero		1


	//   ....[37]....
        /*1090*/ 	.word	0x000155e0
        /*1094*/ 	.word	0x00000009
        /*1098*/ 	.word	0x00022850
        /*109c*/ 	.short	0x010a
        /*109e*/ 	.byte	0x3f
	.zero		1


	//   ....[38]....
        /*10a0*/ 	.word	0x00015620
        /*10a4*/ 	.word	0x00000009
        /*10a8*/ 	.word	0x00022850
        /*10ac*/ 	.short	0x010a
        /*10ae*/ 	.byte	0x3f
	.zero		1


	//   ....[39]....
        /*10b0*/ 	.word	0x000159e0
        /*10b4*/ 	.word	0x00000008
        /*10b8*/ 	.word	0x00000000
        /*10bc*/ 	.short	0x0101
        /*10be*/ 	.byte	0x3f
	.zero		1


	//   ....[40]....
        /*10c0*/ 	.word	0x00017bf0
        /*10c4*/ 	.word	0x0000000f
        /*10c8*/ 	.word	0x00000000
        /*10cc*/ 	.short	0x0101
        /*10ce*/ 	.byte	0x3f
	.zero		1


	//   ....[41]....
        /*10d0*/ 	.word	0x000185c0
        /*10d4*/ 	.word	0x00000003
        /*10d8*/ 	.word	0x00022830
        /*10dc*/ 	.short	0x010a
        /*10de*/ 	.byte	0x3f
	.zero		1


	//   ....[42]....
        /*10e0*/ 	.word	0x00018610
        /*10e4*/ 	.word	0x00000003
        /*10e8*/ 	.word	0x00022830
        /*10ec*/ 	.short	0x010a
        /*10ee*/ 	.byte	0x3f
	.zero		1


	//   ....[43]....
        /*10f0*/ 	.word	0x00018990
        /*10f4*/ 	.word	0x00000005
        /*10f8*/ 	.word	0x00022850
        /*10fc*/ 	.short	0x010a
        /*10fe*/ 	.byte	0x3f
	.zero		1


	//   ....[44]....
        /*1100*/ 	.word	0x000189d0
        /*1104*/ 	.word	0x00000005
        /*1108*/ 	.word	0x00022850
        /*110c*/ 	.short	0x010a
        /*110e*/ 	.byte	0x3f
	.zero		1


	//   ....[45]....
        /*1110*/ 	.word	0x00018ca0
        /*1114*/ 	.word	0x00000003
        /*1118*/ 	.word	0x00000000
        /*111c*/ 	.short	0x0101
        /*111e*/ 	.byte	0x3f
	.zero		1


	//   ....[46]....
        /*1120*/ 	.word	0x00019eb0
        /*1124*/ 	.word	0x0000000d
        /*1128*/ 	.word	0x00000000
        /*112c*/ 	.short	0x0101
        /*112e*/ 	.byte	0x3f
	.zero		1


	//   ....[47]....
        /*1130*/ 	.word	0x0001a5c0
        /*1134*/ 	.word	0x00000003
        /*1138*/ 	.word	0x00022830
        /*113c*/ 	.short	0x010a
        /*113e*/ 	.byte	0x3f
	.zero		1


	//   ....[48]....
        /*1140*/ 	.word	0x0001a610
        /*1144*/ 	.word	0x00000003
        /*1148*/ 	.word	0x00022830
        /*114c*/ 	.short	0x010a
        /*114e*/ 	.byte	0x3f
	.zero		1


	//   ....[49]....
        /*1150*/ 	.word	0x0001a990
        /*1154*/ 	.word	0x00000005
        /*1158*/ 	.word	0x00022850
        /*115c*/ 	.short	0x010a
        /*115e*/ 	.byte	0x3f
	.zero		1


	//   ....[50]....
        /*1160*/ 	.word	0x0001a9d0
        /*1164*/ 	.word	0x00000005
        /*1168*/ 	.word	0x00022850
        /*116c*/ 	.short	0x010a
        /*116e*/ 	.byte	0x3f
	.zero		1


	//   ....[51]....
        /*1170*/ 	.word	0x0001ad40
        /*1174*/ 	.word	0x00000003
        /*1178*/ 	.word	0x00000000
        /*117c*/ 	.short	0x0101
        /*117e*/ 	.byte	0x3f
	.zero		1


	//   ....[52]....
        /*1180*/ 	.word	0x0001cfa0
        /*1184*/ 	.word	0x0000000a
        /*1188*/ 	.word	0x00000000
        /*118c*/ 	.short	0x0101
        /*118e*/ 	.byte	0x3f
	.zero		1


	//   ....[53]....
        /*1190*/ 	.word	0x0001d5e0
        /*1194*/ 	.word	0x0000000e
        /*1198*/ 	.word	0x00022850
        /*119c*/ 	.short	0x010a
        /*119e*/ 	.byte	0x3f
	.zero		1


	//   ....[54]....
        /*11a0*/ 	.word	0x0001d660
        /*11a4*/ 	.word	0x0000000e
        /*11a8*/ 	.word	0x00022850
        /*11ac*/ 	.short	0x010a
        /*11ae*/ 	.byte	0x3f
	.zero		1


	//   ....[55]....
        /*11b0*/ 	.word	0x0001dc00
        /*11b4*/ 	.word	0x0000000e
        /*11b8*/ 	.word	0x00000000
        /*11bc*/ 	.short	0x0101
        /*11be*/ 	.byte	0x3f
	.zero		1


	//   ....[56]....
        /*11c0*/ 	.word	0x0001fdc0
        /*11c4*/ 	.word	0x00000000
        /*11c8*/ 	.word	0x00000000
        /*11cc*/ 	.short	0x0101
        /*11ce*/ 	.byte	0x3f
	.zero		1


	//   ....[57]....
        /*11d0*/ 	.word	0x00020540
        /*11d4*/ 	.word	0x00000008
        /*11d8*/ 	.word	0x00000000
        /*11dc*/ 	.short	0x0101
        /*11de*/ 	.byte	0x3f
	.zero		1


	//   ....[58]....
        /*11e0*/ 	.word	0x00024220
        /*11e4*/ 	.word	0x00000010
        /*11e8*/ 	.word	0x00022820
        /*11ec*/ 	.short	0x010a
        /*11ee*/ 	.byte	0x3f
	.zero		1


	//   ....[59]....
        /*11f0*/ 	.word	0x000242b0
        /*11f4*/ 	.word	0x0000000a
        /*11f8*/ 	.word	0x000228a0
        /*11fc*/ 	.short	0x010a
        /*11fe*/ 	.byte	0x3f
	.zero		1


	//   ....[60]....
        /*1200*/ 	.word	0x000246e0
        /*1204*/ 	.word	0x0000000a
        /*1208*/ 	.word	0x000228c0
        /*120c*/ 	.short	0x010a
        /*120e*/ 	.byte	0x3f
	.zero		1


	//   ....[61]....
        /*1210*/ 	.word	0x00024a20
        /*1214*/ 	.word	0x00000009
        /*1218*/ 	.word	0x000228a0
        /*121c*/ 	.short	0x010a
        /*121e*/ 	.byte	0x3f
	.zero		1


	//   ....[62]....
        /*1220*/ 	.word	0x00024e40
        /*1224*/ 	.word	0x00000009
        /*1228*/ 	.word	0x000228c0
        /*122c*/ 	.short	0x010a
        /*122e*/ 	.byte	0x3f
	.zero		1


	//   ....[63]....
        /*1230*/ 	.word	0x000262d0
        /*1234*/ 	.word	0x00000004
        /*1238*/ 	.word	0x00022880
        /*123c*/ 	.short	0x010a
        /*123e*/ 	.byte	0x3f
	.zero		1


	//   ....[64]....
        /*1240*/ 	.word	0x00026770
        /*1244*/ 	.word	0x00000004
        /*1248*/ 	.word	0x00022870
        /*124c*/ 	.short	0x0107
        /*124e*/ 	.byte	0x3f
	.zero		1


	//   ....[65]....
        /*1250*/ 	.word	0x00026830
        /*1254*/ 	.word	0x00000004
        /*1258*/ 	.word	0x00022870
        /*125c*/ 	.short	0x0101
        /*125e*/ 	.byte	0x3f
	.zero		1


	//   ....[66]....
        /*1260*/ 	.word	0x00026880
        /*1264*/ 	.word	0x00000004
        /*1268*/ 	.word	0x00022840
        /*126c*/ 	.short	0x010a
        /*126e*/ 	.byte	0x3f
	.zero		1


	//   ....[67]....
        /*1270*/ 	.word	0x00026d40
        /*1274*/ 	.word	0x00000004
        /*1278*/ 	.word	0x00022830
        /*127c*/ 	.short	0x0107
        /*127e*/ 	.byte	0x3f
	.zero		1


	//   ....[68]....
        /*1280*/ 	.word	0x00026e10
        /*1284*/ 	.word	0x00000004
        /*1288*/ 	.word	0x00022830
        /*128c*/ 	.short	0x0101
        /*128e*/ 	.byte	0x3f
	.zero		1


	//   ....[69]....
        /*1290*/ 	.word	0x00027720
        /*1294*/ 	.word	0x00000010
        /*1298*/ 	.word	0x00022800
        /*129c*/ 	.short	0x0107
        /*129e*/ 	.byte	0x3f
	.zero		1


	//   ....[70]....
        /*12a0*/ 	.word	0x00027840
        /*12a4*/ 	.word	0x00000010
        /*12a8*/ 	.word	0x00022800
        /*12ac*/ 	.short	0x0101
        /*12ae*/ 	.byte	0x3f
	.zero		1


	//   ....[71]....
        /*12b0*/ 	.word	0x00027860
        /*12b4*/ 	.word	0x00000010
        /*12b8*/ 	.word	0x00022820
        /*12bc*/ 	.short	0x010a
        /*12be*/ 	.byte	0x3f
	.zero		1


	//   ....[72]....
        /*12c0*/ 	.word	0x00027b90
        /*12c4*/ 	.word	0x00000000
        /*12c8*/ 	.word	0x00022880
        /*12cc*/ 	.short	0x010a
        /*12ce*/ 	.byte	0x3f
	.zero		1


	//   ....[73]....
        /*12d0*/ 	.word	0x00027f40
        /*12d4*/ 	.word	0x00000000
        /*12d8*/ 	.word	0x00022870
        /*12dc*/ 	.short	0x0107
        /*12de*/ 	.byte	0x3f
	.zero		1


	//   ....[74]....
        /*12e0*/ 	.word	0x00028000
        /*12e4*/ 	.word	0x00000000
        /*12e8*/ 	.word	0x00022870
        /*12ec*/ 	.short	0x0101
        /*12ee*/ 	.byte	0x3f
	.zero		1


	//   ....[75]....
        /*12f0*/ 	.word	0x00028030
        /*12f4*/ 	.word	0x00000000
        /*12f8*/ 	.word	0x00022840
        /*12fc*/ 	.short	0x010a
        /*12fe*/ 	.byte	0x3f
	.zero		1


	//   ....[76]....
        /*1300*/ 	.word	0x000283f0
        /*1304*/ 	.word	0x00000000
        /*1308*/ 	.word	0x00022830
        /*130c*/ 	.short	0x0107
        /*130e*/ 	.byte	0x3f
	.zero		1


	//   ....[77]....
        /*1310*/ 	.word	0x000284b0
        /*1314*/ 	.word	0x00000000
        /*1318*/ 	.word	0x00022830
        /*131c*/ 	.short	0x0101
        /*131e*/ 	.byte	0x3f
	.zero		1


	//   ....[78]....
        /*1320*/ 	.word	0x00028540
        /*1324*/ 	.word	0x00000012
        /*1328*/ 	.word	0x00022870
        /*132c*/ 	.short	0x010a
        /*132e*/ 	.byte	0x3f
	.zero		1


	//   ....[79]....
        /*1330*/ 	.word	0x000285d0
        /*1334*/ 	.word	0x00000012
        /*1338*/ 	.word	0x00022860
        /*133c*/ 	.short	0x010a
        /*133e*/ 	.byte	0x3f
	.zero		1


	//   ....[80]....
        /*1340*/ 	.word	0x00028a30
        /*1344*/ 	.word	0x00000012
        /*1348*/ 	.word	0x00022850
        /*134c*/ 	.short	0x0101
        /*134e*/ 	.byte	0x3f
	.zero		1


	//   ....[81]....
        /*1350*/ 	.word	0x00028ac0
        /*1354*/ 	.word	0x00000012
        /*1358*/ 	.word	0x00000000
        /*135c*/ 	.short	0x0101
        /*135e*/ 	.byte	0x3f
	.zero		1


	//   ....[82]....
        /*1360*/ 	.word	0x00028c80
        /*1364*/ 	.word	0x00000012
        /*1368*/ 	.word	0x00022870
        /*136c*/ 	.short	0x010a
        /*136e*/ 	.byte	0x3f
	.zero		1


	//   ....[83]....
        /*1370*/ 	.word	0x00028d00
        /*1374*/ 	.word	0x00000012
        /*1378*/ 	.word	0x00022860
        /*137c*/ 	.short	0x010a
        /*137e*/ 	.byte	0x3f
	.zero		1


	//   ....[84]....
        /*1380*/ 	.word	0x00029170
        /*1384*/ 	.word	0x00000012
        /*1388*/ 	.word	0x00022850
        /*138c*/ 	.short	0x0101
        /*138e*/ 	.byte	0x3f
	.zero		1


	//   ....[85]....
        /*1390*/ 	.word	0x00029230
        /*1394*/ 	.word	0x00000012
        /*1398*/ 	.word	0x00000000
        /*139c*/ 	.short	0x0101
        /*139e*/ 	.byte	0x3f
	.zero		1


	//   ....[86]....
        /*13a0*/ 	.word	0x0002a360
        /*13a4*/ 	.word	0x00000004
        /*13a8*/ 	.word	0x00022820
        /*13ac*/ 	.short	0x010a
        /*13ae*/ 	.byte	0x3f
	.zero		1


	//   ....[87]....
        /*13b0*/ 	.word	0x0002a4d0
        /*13b4*/ 	.word	0x00000005
        /*13b8*/ 	.word	0x00022840
        /*13bc*/ 	.short	0x010a
        /*13be*/ 	.byte	0x3f
	.zero		1


	//   ....[88]....
        /*13c0*/ 	.word	0x0002a570
        /*13c4*/ 	.word	0x00000013
        /*13c8*/ 	.word	0x00022840
        /*13cc*/ 	.short	0x010a
        /*13ce*/ 	.byte	0x3f
	.zero		1


	//   ....[89]....
        /*13d0*/ 	.word	0x0002a5b0
        /*13d4*/ 	.word	0x00000005
        /*13d8*/ 	.word	0x00022860
        /*13dc*/ 	.short	0x010a
        /*13de*/ 	.byte	0x3f
	.zero		1


	//   ....[90]....
        /*13e0*/ 	.word	0x0002a5f0
        /*13e4*/ 	.word	0x00000013
        /*13e8*/ 	.word	0x00022860
        /*13ec*/ 	.short	0x010a
        /*13ee*/ 	.byte	0x3f
	.zero		1


	//   ....[91]....
        /*13f0*/ 	.word	0x0002a630
        /*13f4*/ 	.word	0x00000005
        /*13f8*/ 	.word	0x00022880
        /*13fc*/ 	.short	0x010a
        /*13fe*/ 	.byte	0x3f
	.zero		1


	//   ....[92]....
        /*1400*/ 	.word	0x0002a670
        /*1404*/ 	.word	0x00000013
        /*1408*/ 	.word	0x00022880
        /*140c*/ 	.short	0x010a
        /*140e*/ 	.byte	0x3f
	.zero		1


	//   ....[93]....
        /*1410*/ 	.word	0x0002a6d0
        /*1414*/ 	.word	0x00000053
        /*1418*/ 	.word	0x00022890
        /*141c*/ 	.short	0x010a
        /*141e*/ 	.byte	0x3f
	.zero		1


	//   ....[94]....
        /*1420*/ 	.word	0x0002a850
        /*1424*/ 	.word	0x00000053
        /*1428*/ 	.word	0x00022890
        /*142c*/ 	.short	0x010a
        /*142e*/ 	.byte	0x3f
	.zero		1


	//   ....[95]....
        /*1430*/ 	.word	0x0002a9d0
        /*1434*/ 	.word	0x00000053
        /*1438*/ 	.word	0x00022890
        /*143c*/ 	.short	0x010a
        /*143e*/ 	.byte	0x3f
	.zero		1


	//   ....[96]....
        /*1440*/ 	.word	0x0002ab30
        /*1444*/ 	.word	0x00000053
        /*1448*/ 	.word	0x000228b0
        /*144c*/ 	.short	0x010a
        /*144e*/ 	.byte	0x3f
	.zero		1


	//   ....[97]....
        /*1450*/ 	.word	0x0002ae40
        /*1454*/ 	.word	0x00000010
        /*1458*/ 	.word	0x00022800
        /*145c*/ 	.short	0x010a
        /*145e*/ 	.byte	0x3f
	.zero		1


	//   ....[98]....
        /*1460*/ 	.word	0x0002b050
        /*1464*/ 	.word	0x00000010
        /*1468*/ 	.word	0x00022800
        /*146c*/ 	.short	0x010a
        /*146e*/ 	.byte	0x3f
	.zero		1


	//   ....[99]....
        /*1470*/ 	.word	0x0002b0a0
        /*1474*/ 	.word	0x00000003
        /*1478*/ 	.word	0x00022830
        /*147c*/ 	.short	0x010a
        /*147e*/ 	.byte	0x3f
	.zero		1


	//   ....[100]....
        /*1480*/ 	.word	0x0002b0f0
        /*1484*/ 	.word	0x00000009
        /*1488*/ 	.word	0x00022830
        /*148c*/ 	.short	0x010a
        /*148e*/ 	.byte	0x3f
	.zero		1


	//   ....[101]....
        /*1490*/ 	.word	0x0002b140
        /*1494*/ 	.word	0x00000009
        /*1498*/ 	.word	0x00022850
        /*149c*/ 	.short	0x010a
        /*149e*/ 	.byte	0x3f
	.zero		1


	//   ....[102]....
        /*14a0*/ 	.word	0x0002b190
        /*14a4*/ 	.word	0x00000003
        /*14a8*/ 	.word	0x00022830
        /*14ac*/ 	.short	0x010a
        /*14ae*/ 	.byte	0x3f
	.zero		1


	//   ....[103]....
        /*14b0*/ 	.word	0x0002b1e0
        /*14b4*/ 	.word	0x00000005
        /*14b8*/ 	.word	0x00022850
        /*14bc*/ 	.short	0x010a
        /*14be*/ 	.byte	0x3f
	.zero		1


	//   ....[104]....
        /*14c0*/ 	.word	0x0002b230
        /*14c4*/ 	.word	0x00000003
        /*14c8*/ 	.word	0x00022830
        /*14cc*/ 	.short	0x010a
        /*14ce*/ 	.byte	0x3f
	.zero		1


	//   ....[105]....
        /*14d0*/ 	.word	0x0002b280
        /*14d4*/ 	.word	0x00000005
        /*14d8*/ 	.word	0x00022850
        /*14dc*/ 	.short	0x010a
        /*14de*/ 	.byte	0x3f
	.zero		1


	//   ....[106]....
        /*14e0*/ 	.word	0x0002b2d0
        /*14e4*/ 	.word	0x0000000e
        /*14e8*/ 	.word	0x00022850
        /*14ec*/ 	.short	0x010a
        /*14ee*/ 	.byte	0x3f
	.zero		1


	//   ....[107]....
        /*14f0*/ 	.word	0x0002dc70
        /*14f4*/ 	.word	0x00000010
        /*14f8*/ 	.word	0x00022820
        /*14fc*/ 	.short	0x010a
        /*14fe*/ 	.byte	0x3f
	.zero		1


	//   ....[108]....
        /*1500*/ 	.word	0x0002dcc0
        /*1504*/ 	.word	0x0000000a
        /*1508*/ 	.word	0x000228a0
        /*150c*/ 	.short	0x010a
        /*150e*/ 	.byte	0x3f
	.zero		1


	//   ....[109]....
        /*1510*/ 	.word	0x0002dd10
        /*1514*/ 	.word	0x0000000a
        /*1518*/ 	.word	0x000228c0
        /*151c*/ 	.short	0x010a
        /*151e*/ 	.byte	0x3f
	.zero		1


	//   ....[110]....
        /*1520*/ 	.word	0x0002dd60
        /*1524*/ 	.word	0x00000009
        /*1528*/ 	.word	0x000228a0
        /*152c*/ 	.short	0x010a
        /*152e*/ 	.byte	0x3f
	.zero		1


	//   ....[111]....
        /*1530*/ 	.word	0x0002ddb0
        /*1534*/ 	.word	0x00000009
        /*1538*/ 	.word	0x000228c0
        /*153c*/ 	.short	0x010a
        /*153e*/ 	.byte	0x3f
	.zero		1


	//   ....[112]....
        /*1540*/ 	.word	0x0002dee0
        /*1544*/ 	.word	0x00000004
        /*1548*/ 	.word	0x00022880
        /*154c*/ 	.short	0x010a
        /*154e*/ 	.byte	0x3f
	.zero		1


	//   ....[113]....
        /*1550*/ 	.word	0x0002e520
        /*1554*/ 	.word	0x00000004
        /*1558*/ 	.word	0x00022840
        /*155c*/ 	.short	0x010a
        /*155e*/ 	.byte	0x3f
	.zero		1


	//   ....[114]....
        /*1560*/ 	.word	0x0002f0f0
        /*1564*/ 	.word	0x00000010
        /*1568*/ 	.word	0x00022820
        /*156c*/ 	.short	0x010a
        /*156e*/ 	.byte	0x3f
	.zero		1


	//   ....[115]....
        /*1570*/ 	.word	0x0002f140
        /*1574*/ 	.word	0x00000000
        /*1578*/ 	.word	0x00022880
        /*157c*/ 	.short	0x010a
        /*157e*/ 	.byte	0x3f
	.zero		1


	//   ....[116]....
        /*1580*/ 	.word	0x0002f640
        /*1584*/ 	.word	0x00000000
        /*1588*/ 	.word	0x00022840
        /*158c*/ 	.short	0x010a
        /*158e*/ 	.byte	0x3f
	.zero		1


	//   ....[117]....
        /*1590*/ 	.word	0x0002fb60
        /*1594*/ 	.word	0x00000012
        /*1598*/ 	.word	0x00022870
        /*159c*/ 	.short	0x010a
        /*159e*/ 	.byte	0x3f
	.zero		1


	//   ....[118]....
        /*15a0*/ 	.word	0x0002fbb0
        /*15a4*/ 	.word	0x00000012
        /*15a8*/ 	.word	0x00022860
        /*15ac*/ 	.short	0x010a
        /*15ae*/ 	.byte	0x3f
	.zero		1


	//   ....[119]....
        /*15b0*/ 	.word	0x0002fc00
        /*15b4*/ 	.word	0x00000012
        /*15b8*/ 	.word	0x00022870
        /*15bc*/ 	.short	0x010a
        /*15be*/ 	.byte	0x3f
	.zero		1


	//   ....[120]....
        /*15c0*/ 	.word	0x0002fc50
        /*15c4*/ 	.word	0x00000012
        /*15c8*/ 	.word	0x00022860
        /*15cc*/ 	.short	0x010a
        /*15ce*/ 	.byte	0x3f
	.zero		1


	//   ....[121]....
        /*15d0*/ 	.word	0x00030680
        /*15d4*/ 	.word	0x00000004
        /*15d8*/ 	.word	0x00022820
        /*15dc*/ 	.short	0x010a
        /*15de*/ 	.byte	0x3f
	.zero		1


	//   ....[122]....
        /*15e0*/ 	.word	0x00030820
        /*15e4*/ 	.word	0x00000005
        /*15e8*/ 	.word	0x00022840
        /*15ec*/ 	.short	0x010a
        /*15ee*/ 	.byte	0x3f
	.zero		1


	//   ....[123]....
        /*15f0*/ 	.word	0x00030870
        /*15f4*/ 	.word	0x00000013
        /*15f8*/ 	.word	0x00022840
        /*15fc*/ 	.short	0x010a
        /*15fe*/ 	.byte	0x3f
	.zero		1


	//   ....[124]....
        /*1600*/ 	.word	0x000308c0
        /*1604*/ 	.word	0x00000005
        /*1608*/ 	.word	0x00022860
        /*160c*/ 	.short	0x010a
        /*160e*/ 	.byte	0x3f
	.zero		1


	//   ....[125]....
        /*1610*/ 	.word	0x00030910
        /*1614*/ 	.word	0x00000013
        /*1618*/ 	.word	0x00022860
        /*161c*/ 	.short	0x010a
        /*161e*/ 	.byte	0x3f
	.zero		1


	//   ....[126]....
        /*1620*/ 	.word	0x00030960
        /*1624*/ 	.word	0x00000005
        /*1628*/ 	.word	0x00022880
        /*162c*/ 	.short	0x010a
        /*162e*/ 	.byte	0x3f
	.zero		1


	//----- nvinfo : EIATTR_NUM_MBARRIERS
	.align		4
.L_245:
        /*1630*/ 	.byte	0x03, 0x38
        /*1632*/ 	.short	0x0016


	//----- nvinfo : EIATTR_EXIT_INSTR_OFFSETS
	.align		4
        /*1634*/ 	.byte	0x04, 0x1c
        /*1636*/ 	.short	(.L_247 - .L_246)


	//   ....[0]....
.L_246:
        /*1638*/ 	.word	0x0002a6c0


	//----- nvinfo : EIATTR_MAX_THREADS
	.align		4
.L_247:
        /*163c*/ 	.byte	0x04, 0x05
        /*163e*/ 	.short	(.L_249 - .L_248)
.L_248:
        /*1640*/ 	.word	0x00000180
        /*1644*/ 	.word	0x00000001
        /*1648*/ 	.word	0x00000001


	//----- nvinfo : EIATTR_CRS_STACK_SIZE
	.align		4
.L_249:
        /*164c*/ 	.byte	0x04, 0x1e
        /*164e*/ 	.short	(.L_251 - .L_250)
.L_250:
        /*1650*/ 	.word	0x00000000


	//----- nvinfo : EIATTR_CBANK_PARAM_SIZE
	.align		4
.L_251:
        /*1654*/ 	.byte	0x03, 0x19
        /*1656*/ 	.short	0x0af0


	//----- nvinfo : EIATTR_PARAM_CBANK
	.align		4
        /*1658*/ 	.byte	0x04, 0x0a
        /*165a*/ 	.short	(.L_253 - .L_252)
	.align		4
.L_252:
        /*165c*/ 	.word	index@(.nv.constant0._ZN7cutlass13device_kernelIN5flash11enable_sm90INS1_16FlashAttnFwdSm90INS1_25CollectiveMainloopFwdSm90ILi2EN4cute5tupleIJNS5_1CILi1EEES8_S8_EEENS6_IJNS7_ILi128EEESA_NS7_ILi192EEEEEELi128ENS_12float_e4m3_tEfNS_4arch4Sm90ELb0ELb1ELb0ELb1ELb1ELb1ELb0ELb1ELb1ELb1ELb1ELb0EEENS1_21CollectiveEpilogueFwdINS6_IJSA_SA_SA_EEES9_NS_10bfloat16_tESF_Li256ELb1ELb1ELb1ELb1EEENS1_36VarlenDynamicPersistentTileSchedulerILi128ELi128ELi256ELi128ELb1ELb1ELb1ELb1ELb0ELb1EEEEEEEEEvNT_6ParamsE)
        /*1660*/ 	.short	0x0210
        /*1662*/ 	.short	0x0af0


	//----- nvinfo : EIATTR_SW_WAR
	.align		4
.L_253:
        /*1664*/ 	.byte	0x04, 0x36
        /*1666*/ 	.short	(.L_255 - .L_254)
.L_254:
        /*1668*/ 	.word	0x00000008
.L_255:


//--------------------- .nv.info._ZN7cutlass13device_kernelIN5flash11enable_sm90INS1_16FlashAttnFwdSm90INS1_25CollectiveMainloopFwdSm90ILi2EN4cute5tupleIJNS5_1CILi1EEES8_S8_EEENS6_IJNS7_ILi128EEENS7_ILi160EEENS7_ILi192EEEEEELi128ENS_12float_e4m3_tEfNS_4arch4Sm90ELb1ELb0ELb0ELb0ELb1ELb0ELb0ELb1ELb1ELb1ELb1ELb0EEENS1_21CollectiveEpilogueFwdINS6_IJSA_SA_SB_EEES9_NS_10bfloat16_tESG_Li256ELb0ELb1ELb1ELb1EEENS1_19SingleTileSchedulerILb0ELb1ELb1ELi128EEEEEEEEEvNT_6ParamsE --------------------------
	.section	.nv.info._ZN7cutlass13device_kernelIN5flash11enable_sm90INS1_16FlashAttnFwdSm90INS1_25CollectiveMainloopFwdSm90ILi2EN4cute5tupleIJNS5_1CILi1EEES8_S8_EEENS6_IJNS7_ILi128EEENS7_ILi160EEENS7_ILi192EEEEEELi128ENS_12float_e4m3_tEfNS_4arch4Sm90ELb1ELb0ELb0ELb0ELb1ELb0ELb0ELb1ELb1ELb1ELb1ELb0EEENS1_21CollectiveEpilogueFwdINS6_IJSA_SA_SB_EEES9_NS_10bfloat16_tESG_Li256ELb0ELb1ELb1ELb1EEENS1_19SingleTileSchedulerILb0ELb1ELb1ELi128EEEEEEEEEvNT_6ParamsE,"",@"SHT_CUDA_INFO"
	.sectionflags	@""
	.align	4


	//----- nvinfo : EIATTR_CUDA_API_VERSION
	.align		4
        /*0000*/ 	.byte	0x04, 0x37
        /*0002*/ 	.short	(.L_257 - .L_256)
.L_256:
        /*0004*/ 	.word	0x00000082


	//----- nvinfo : EIATTR_KPARAM_INFO
	.align		4
.L_257:
        /*0008*/ 	.byte	0x04, 0x17
        /*000a*/ 	.short	(.L_259 - .L_258)
.L_258:
        /*000c*/ 	.word	0x00000000
        /*0010*/ 	.short	0x0000
        /*0012*/ 	.short	0x0070
        /*0014*/ 	.byte	0x00, 0xf0, 0x01, 0x28


	//----- nvinfo : EIATTR_SPARSE_MMA_MASK
	.align		4
.L_259:
        /*0018*/ 	.byte	0x03, 0x50
        /*001a*/ 	.short	0x0000


	//----- nvinfo : EIATTR_MAXREG_COUNT
	.align		4
        /*001c*/ 	.byte	0x03, 0x1b
        /*001e*/ 	.short	0x00a8


	//----- nvinfo : EIATTR_NUM_BARRIERS
	.align		4
        /*0020*/ 	.byte	0x02, 0x4c
        /*0022*/ 	.byte	0x10
	.zero		1


	//----- nvinfo : EIATTR_EXTERNS
	.align		4
        /*0024*/ 	.byte	0x04, 0x0f
        /*0026*/ 	.short	(.L_261 - .L_260)


	//   ....[0]....
	.align		4
.L_260:
        /*0028*/ 	.word	index@(__assertfail)


	//----- nvinfo : EIATTR_ANNOTATIONS
	.align		4
.L_261:
        /*002c*/ 	.byte	0x04, 0x55
        /*002e*/ 	.short	(.L_263 - .L_262)


	//   ....[0]....
.L_262:
        /* <DEDUP_REMOVED lines=11> */


	//----- nvinfo : EIATTR_MERCURY_ISA_VERSION
	.align		4
.L_263:
        /*00c8*/ 	.byte	0x03, 0x5f
        /*00ca*/ 	.short	0x0101


	//----- nvinfo : EIATTR_INT_WARP_WIDE_INSTR_OFFSETS
	.align		4
        /*00cc*/ 	.byte	0x04, 0x31
        /*00ce*/ 	.short	(.L_265 - .L_264)


	//   ....[0]....
.L_264:
        /*00d0*/ 	.word	0x000000c0


	//   ....[1]....
        /*00d4*/ 	.word	0x000000d0


	//   ....[2]....
        /*00d8*/ 	.word	0x00000170


	//----- nvinfo : EIATTR_COOP_GROUP_MASK_REGIDS
	.align		4
.L_265:
        /*00dc*/ 	.byte	0x04, 0x29
        /*00de*/ 	.short	(.L_267 - .L_266)


	//   ....[0]....
.L_266:
        /*00e0*/ 	.word	0xffffffff


	//   ....[1]....
        /*00e4*/ 	.word	0xffffffff


	//   ....[2]....
        /*00e8*/ 	.word	0xffffffff


	//   ....[3]....
        /*00ec*/ 	.word	0xffffffff


	//   ....[4]....
        /*00f0*/ 	.word	0xffffffff


	//   ....[5]....
        /*00f4*/ 	.word	0xffffffff


	//   ....[6]....
        /*00f8*/ 	.word	0xffffffff


	//   ....[7]....
        /*00fc*/ 	.word	0xffffffff


	//   ....[8]....
        /*0100*/ 	.word	0xffffffff


	//   ....[9]....
        /*0104*/ 	.word	0xffffffff


	//   ....[10]....
        /*0108*/ 	.word	0xffffffff


	//   ....[11]....
        /*010c*/ 	.word	0xffffffff


	//   ....[12]....
        /*0110*/ 	.word	0xffffffff


	//   ....[13]....
        /*0114*/ 	.word	0xffffffff


	//   ....[14]....
        /*0118*/ 	.word	0xffffffff


	//   ....[15]....
        /*011c*/ 	.word	0xffffffff


	//   ....[16]....
        /*0120*/ 	.word	0xffffffff


	//   ....[17]....
        /*0124*/ 	.word	0xffffffff


	//   ....[18]....
        /*0128*/ 	.word	0xffffffff


	//   ....[19]....
        /*012c*/ 	.word	0xffffffff


	//   ....[20]....
        /*0130*/ 	.word	0xffffffff


	//   ....[21]....
        /*0134*/ 	.word	0xffffffff


	//   ....[22]....
        /*0138*/ 	.word	0xffffffff


	//   ....[23]....
        /*013c*/ 	.word	0xffffffff


	//   ....[24]....
        /*0140*/ 	.word	0xffffffff


	//   ....[25]....
        /*0144*/ 	.word	0xffffffff


	//   ....[26]....
        /*0148*/ 	.word	0xffffffff


	//   ....[27]....
        /*014c*/ 	.word	0xffffffff


	//   ....[28]....
        /*0150*/ 	.word	0xffffffff


	//   ....[29]....
        /*0154*/ 	.word	0xffffffff


	//   ....[30]....
        /*0158*/ 	.word	0xffffffff


	//   ....[31]....
        /*015c*/ 	.word	0xffffffff


	//   ....[32]....
        /*0160*/ 	.word	0xffffffff


	//   ....[33]....
        /*0164*/ 	.word	0xffffffff


	//   ....[34]....
        /*0168*/ 	.word	0xffffffff


	//   ....[35]....
        /*016c*/ 	.word	0xffffffff


	//   ....[36]....
        /*0170*/ 	.word	0xffffffff


	//   ....[37]....
        /*0174*/ 	.word	0xffffffff


	//   ....[38]....
        /*0178*/ 	.word	0xffffffff


	//   ....[39]....
        /*017c*/ 	.word	0xffffffff


	//   ....[40]....
        /*0180*/ 	.word	0xffffffff


	//   ....[41]....
        /*0184*/ 	.word	0xffffffff


	//   ....[42]....
        /*0188*/ 	.word	0xffffffff


	//   ....[43]....
        /*018c*/ 	.word	0xffffffff


	//   ....[44]....
        /*0190*/ 	.word	0xffffffff


	//   ....[45]....
        /*0194*/ 	.word	0xffffffff


	//   ....[46]....
        /*0198*/ 	.word	0xffffffff


	//   ....[47]....
        /*019c*/ 	.word	0xffffffff


	//   ....[48]....
        /*01a0*/ 	.word	0xffffffff


	//   ....[49]....
        /*01a4*/ 	.word	0xffffffff


	//   ....[50]....
        /*01a8*/ 	.word	0xffffffff


	//   ....[51]....
        /*01ac*/ 	.word	0xffffffff


	//   ....[52]....
        /*01b0*/ 	.word	0xffffffff


	//   ....[53]....
        /*01b4*/ 	.word	0xffffffff


	//   ....[54]....
        /*01b8*/ 	.word	0xffffffff


	//   ....[55]....
        /*01bc*/ 	.word	0xffffffff


	//   ....[56]....
        /*01c0*/ 	.word	0xffffffff


	//   ....[57]....
        /*01c4*/ 	.word	0xffffffff


	//   ....[58]....
        /*01c8*/ 	.word	0xffffffff


	//   ....[59]....
        /*01cc*/ 	.word	0xffffffff


	//   ....[60]....
        /*01d0*/ 	.word	0xffffffff


	//   ....[61]....
        /*01d4*/ 	.word	0xffffffff


	//   ....[62]....
        /*01d8*/ 	.word	0xffffffff


	//   ....[63]....
        /*01dc*/ 	.word	0xffffffff


	//   ....[64]....
        /*01e0*/ 	.word	0xffffffff


	//   ....[65]....
        /*01e4*/ 	.word	0xffffffff


	//   ....[66]....
        /*01e8*/ 	.word	0xffffffff


	//   ....[67]....
        /*01ec*/ 	.word	0xffffffff


	//   ....[68]....
        /*01f0*/ 	.word	0xffffffff


	//   ....[69]....
        /*01f4*/ 	.word	0xffffffff


	//   ....[70]....
        /*01f8*/ 	.word	0xffffffff


	//   ....[71]....
        /*01fc*/ 	.word	0xffffffff


	//   ....[72]....
        /*0200*/ 	.word	0xffffffff


	//   ....[73]....
        /*0204*/ 	.word	0xffffffff


	//   ....[74]....
        /*0208*/ 	.word	0xffffffff


	//   ....[75]....
        /*020c*/ 	.word	0xffffffff


	//   ....[76]....
        /*0210*/ 	.word	0xffffffff


	//   ....[77]....
        /*0214*/ 	.word	0xffffffff


	//   ....[78]....
        /*0218*/ 	.word	0xffffffff


	//   ....[79]....
        /*021c*/ 	.word	0xffffffff


	//   ....[80]....
        /*0220*/ 	.word	0xffffffff


	//   ....[81]....
        /*0224*/ 	.word	0xffffffff


	//   ....[82]....
        /*0228*/ 	.word	0xffffffff


	//   ....[83]....
        /*022c*/ 	.word	0xffffffff


	//   ....[84]....
        /*0230*/ 	.word	0xffffffff


	//   ....[85]....
        /*0234*/ 	.word	0xffffffff


	//   ....[86]....
        /*0238*/ 	.word	0xffffffff


	//   ....[87]....
        /*023c*/ 	.word	0xffffffff


	//   ....[88]....
        /*0240*/ 	.word	0xffffffff


	//   ....[89]....
        /*0244*/ 	.word	0xffffffff


	//   ....[90]....
        /*0248*/ 	.word	0xffffffff


	//   ....[91]....
        /*024c*/ 	.word	0xffffffff


	//   ....[92]....
        /*0250*/ 	.word	0xffffffff


	//   ....[93]....
        /*0254*/ 	.word	0xffffffff


	//   ....[94]....
        /*0258*/ 	.word	0xffffffff


	//   ....[95]....
        /*025c*/ 	.word	0xffffffff


	//   ....[96]....
        /*0260*/ 	.word	0xffffffff


	//   ....[97]....
        /*0264*/ 	.word	0xffffffff


	//   ....[98]....
        /*0268*/ 	.word	0xffffffff


	//   ....[99]....
        /*026c*/ 	.word	0xffffffff


	//   ....[100]....
        /*0270*/ 	.word	0xffffffff


	//   ....[101]....
        /*0274*/ 	.word	0xffffffff


	//   ....[102]....
        /*0278*/ 	.word	0xffffffff


	//   ....[103]....
        /*027c*/ 	.word	0xffffffff


	//   ....[104]....
        /*0280*/ 	.word	0xffffffff


	//   ....[105]....
        /*0284*/ 	.word	0xffffffff


	//   ....[106]....
        /*0288*/ 	.word	0xffffffff


	//   ....[107]....
        /*028c*/ 	.word	0xffffffff


	//   ....[108]....
        /*0290*/ 	.word	0xffffffff


	//   ....[109]....
        /*0294*/ 	.word	0xffffffff


	//   ....[110]....
        /*0298*/ 	.word	0xffffffff


	//   ....[111]....
        /*029c*/ 	.word	0xffffffff


	//   ....[112]....
        /*02a0*/ 	.word	0xffffffff


	//   ....[113]....
        /*02a4*/ 	.word	0xffffffff


	//   ....[114]....
        /*02a8*/ 	.word	0xffffffff


	//   ....[115]....
        /*02ac*/ 	.word	0xffffffff


	//   ....[116]....
        /*02b0*/ 	.word	0xffffffff


	//   ....[117]....
        /*02b4*/ 	.word	0xffffffff


	//   ....[118]....
        /*02b8*/ 	.word	0xffffffff


	//   ....[119]....
        /*02bc*/ 	.word	0xffffffff


	//   ....[120]....
        /*02c0*/ 	.word	0xffffffff


	//   ....[121]....
        /*02c4*/ 	.word	0xffffffff


	//   ....[122]....
        /*02c8*/ 	.word	0xffffffff


	//   ....[123]....
        /*02cc*/ 	.word	0xffffffff


	//   ....[124]....
        /*02d0*/ 	.word	0xffffffff


	//   ....[125]....
        /*02d4*/ 	.word	0xffffffff


	//   ....[126]....
        /*02d8*/ 	.word	0xffffffff


	//   ....[127]....
        /*02dc*/ 	.word	0xffffffff


	//   ....[128]....
        /*02e0*/ 	.word	0xffffffff


	//   ....[129]....
        /*02e4*/ 	.word	0xffffffff


	//   ....[130]....
        /*02e8*/ 	.word	0xffffffff


	//   ....[131]....
        /*02ec*/ 	.word	0xffffffff


	//   ....[132]....
        /*02f0*/ 	.word	0xffffffff


	//   ....[133]....
        /*02f4*/ 	.word	0xffffffff


	//   ....[134]....
        /*02f8*/ 	.word	0xffffffff


	//   ....[135]....
        /*02fc*/ 	.word	0xffffffff


	//   ....[136]....
        /*0300*/ 	.word	0xffffffff


	//   ....[137]....
        /*0304*/ 	.word	0xffffffff


	//   ....[138]....
        /*0308*/ 	.word	0xffffffff


	//   ....[139]....
        /*030c*/ 	.word	0xffffffff


	//   ....[140]....
        /*0310*/ 	.word	0xffffffff


	//   ....[141]....
        /*0314*/ 	.word	0xffffffff


	//   ....[142]....
        /*0318*/ 	.word	0xffffffff


	//   ....[143]....
        /*031c*/ 	.word	0xffffffff


	//   ....[144]....
        /*0320*/ 	.word	0xffffffff


	//   ....[145]....
        /*0324*/ 	.word	0xffffffff


	//   ....[146]....
        /*0328*/ 	.word	0xffffffff


	//   ....[147]....
        /*032c*/ 	.word	0xffffffff


	//   ....[148]....
        /*0330*/ 	.word	0xffffffff


	//   ....[149]....
        /*0334*/ 	.word	0x0500000f


	//   ....[150]....
        /*0338*/ 	.word	0x0500000f


	//   ....[151]....
        /*033c*/ 	.word	0x0500000f


	//   ....[152]....
        /*0340*/ 	.word	0x0500000f


	//   ....[153]....
        /*0344*/ 	.word	0x0500000f


	//   ....[154]....
        /*0348*/ 	.word	0x0500000f


	//   ....[155]....
        /*034c*/ 	.word	0x0500000f


	//   ....[156]....
        /*0350*/ 	.word	0x0500000f


	//   ....[157]....
        /*0354*/ 	.word	0x0500000f


	//   ....[158]....
        /*0358*/ 	.word	0x0500000f


	//   ....[159]....
        /*035c*/ 	.word	0x0500000f


	//   ....[160]....
        /*0360*/ 	.word	0x0500000f


	//   ....[161]....
        /*0364*/ 	.word	0x0500000f


	//   ....[162]....
        /*0368*/ 	.word	0x0500000f


	//   ....[163]....
        /*036c*/ 	.word	0x0500000f


	//   ....[164]....
        /*0370*/ 	.word	0x0500000f


	//   ....[165]....
        /*0374*/ 	.word	0x0500000f


	//   ....[166]....
        /*0378*/ 	.word	0x0500000f


	//   ....[167]....
        /*037c*/ 	.word	0x0500000f


	//   ....[168]....
        /*0380*/ 	.word	0x0500000f


	//   ....[169]....
        /*0384*/ 	.word	0x0500000f


	//   ....[170]....
        /*0388*/ 	.word	0x0500000f


	//   ....[171]....
        /*038c*/ 	.word	0x0500000f


	//   ....[172]....
        /*0390*/ 	.word	0x0500000f


	//   ....[173]....
        /*0394*/ 	.word	0x0500000f


	//   ....[174]....
        /*0398*/ 	.word	0x0500000f


	//   ....[175]....
        /*039c*/ 	.word	0x0500000f


	//   ....[176]....
        /*03a0*/ 	.word	0x0500000f


	//   ....[177]....
        /*03a4*/ 	.word	0x0500000f


	//   ....[178]....
        /*03a8*/ 	.word	0x0500000f


	//   ....[179]....
        /*03ac*/ 	.word	0x0500000f


	//   ....[180]....
        /*03b0*/ 	.word	0x0500000f


	//   ....[181]....
        /*03b4*/ 	.word	0x0500000f


	//   ....[182]....
        /*03b8*/ 	.word	0x0500000f


	//   ....[183]....
        /*03bc*/ 	.word	0x0500000f


	//   ....[184]....
        /*03c0*/ 	.word	0x0500000f


	//   ....[185]....
        /*03c4*/ 	.word	0x0500000f


	//   ....[186]....
        /*03c8*/ 	.word	0x0500000f


	//   ....[187]....
        /*03cc*/ 	.word	0x0500000f


	//   ....[188]....
        /*03d0*/ 	.word	0x0500000f


	//   ....[189]....
        /*03d4*/ 	.word	0x0500000f


	//   ....[190]....
        /*03d8*/ 	.word	0x0500000f


	//   ....[191]....
        /*03dc*/ 	.word	0x0500000f


	//   ....[192]....
        /*03e0*/ 	.word	0x0500000f


	//   ....[193]....
        /*03e4*/ 	.word	0x0500000f


	//   ....[194]....
        /*03e8*/ 	.word	0x0500000f


	//   ....[195]....
        /*03ec*/ 	.word	0x0500000f


	//   ....[196]....
        /*03f0*/ 	.word	0x0500000f


	//   ....[197]....
        /*03f4*/ 	.word	0x0500000f


	//----- nvinfo : EIATTR_COOP_GROUP_INSTR_OFFSETS
	.align		4
.L_267:
        /*03f8*/ 	.byte	0x04, 0x28
        /*03fa*/ 	.short	(.L_269 - .L_268)


	//   ....[0]....
.L_268:
        /*03fc*/ 	.word	0x00000080


	//   ....[1]....
        /*0400*/ 	.word	0x00000090


	//   ....[2]....
        /*0404*/ 	.word	0x000002d0


	//   ....[3]....
        /*0408*/ 	.word	0x00000430


	//   ....[4]....
        /*040c*/ 	.word	0x00000550


	//   ....[5]....
        /*0410*/ 	.word	0x000006b0


	//   ....[6]....
        /*0414*/ 	.word	0x000014c0


	//   ....[7]....
        /*0418*/ 	.word	0x000028a0


	//   ....[8]....
        /*041c*/ 	.word	0x000028e0


	//   ....[9]....
        /*0420*/ 	.word	0x00003190


	//   ....[10]....
        /*0424*/ 	.word	0x00003260


	//   ....[11]....
        /*0428*/ 	.word	0x00003d00


	//   ....[12]....
        /*042c*/ 	.word	0x00003d70


	//   ....[13]....
        /*0430*/ 	.word	0x00006080


	//   ....[14]....
        /*0434*/ 	.word	0x000060a0


	//   ....[15]....
        /*0438*/ 	.word	0x000068d0


	//   ....[16]....
        /*043c*/ 	.word	0x000069d0


	//   ....[17]....
        /*0440*/ 	.word	0x000073b0


	//   ....[18]....
        /*0444*/ 	.word	0x00007400


	//   ....[19]....
        /*0448*/ 	.word	0x00009d90


	//   ....[20]....
        /*044c*/ 	.word	0x00009da0


	//   ....[21]....
        /*0450*/ 	.word	0x00009dd0


	//   ....[22]....
        /*0454*/ 	.word	0x00009de0


	//   ....[23]....
        /*0458*/ 	.word	0x0000b8d0


	//   ....[24]....
        /*045c*/ 	.word	0x0000b8e0


	//   ....[25]....
        /*0460*/ 	.word	0x0000b960


	//   ....[26]....
        /*0464*/ 	.word	0x0000b970


	//   ....[27]....
        /*0468*/ 	.word	0x0000c830


	//   ....[28]....
        /*046c*/ 	.word	0x0000c840


	//   ....[29]....
        /*0470*/ 	.word	0x0000c850


	//   ....[30]....
        /*0474*/ 	.word	0x0000c870


	//   ....[31]....
        /*0478*/ 	.word	0x0000c880


	//   ....[32]....
        /*047c*/ 	.word	0x0000c890


	//   ....[33]....
        /*0480*/ 	.word	0x0000c8a0


	//   ....[34]....
        /*0484*/ 	.word	0x0000c8c0


	//   ....[35]....
        /*0488*/ 	.word	0x0000c8d0


	//   ....[36]....
        /*048c*/ 	.word	0x0000c8e0


	//   ....[37]....
        /*0490*/ 	.word	0x0000c8f0


	//   ....[38]....
        /*0494*/ 	.word	0x0000c900


	//   ....[39]....
        /*0498*/ 	.word	0x0000c910


	//   ....[40]....
        /*049c*/ 	.word	0x0000c930


	//   ....[41]....
        /*04a0*/ 	.word	0x0000c940


	//   ....[42]....
        /*04a4*/ 	.word	0x0000c950


	//   ....[43]....
        /*04a8*/ 	.word	0x0000c960


	//   ....[44]....
        /*04ac*/ 	.word	0x0000c970


	//   ....[45]....
        /*04b0*/ 	.word	0x0000c980


	//   ....[46]....
        /*04b4*/ 	.word	0x0000c990


	//   ....[47]....
        /*04b8*/ 	.word	0x0000c9a0


	//   ....[48]....
        /*04bc*/ 	.word	0x0000c9b0


	//   ....[49]....
        /*04c0*/ 	.word	0x0000c9c0


	//   ....[50]....
        /*04c4*/ 	.word	0x0000c9d0


	//   ....[51]....
        /*04c8*/ 	.word	0x0000c9e0


	//   ....[52]....
        /*04cc*/ 	.word	0x0000c9f0


	//   ....[53]....
        /*04d0*/ 	.word	0x0000ca00


	//   ....[54]....
        /*04d4*/ 	.word	0x0000ca20


	//   ....[55]....
        /*04d8*/ 	.word	0x0000ca30


	//   ....[56]....
        /*04dc*/ 	.word	0x0000ca40


	//   ....[57]....
        /*04e0*/ 	.word	0x0000ca60


	//   ....[58]....
        /*04e4*/ 	.word	0x0000ca70


	//   ....[59]....
        /*04e8*/ 	.word	0x0000ca80


	//   ....[60]....
        /*04ec*/ 	.word	0x0000ca90


	//   ....[61]....
        /*04f0*/ 	.word	0x0000cab0


	//   ....[62]....
        /*04f4*/ 	.word	0x0000cac0


	//   ....[63]....
        /*04f8*/ 	.word	0x0000cae0


	//   ....[64]....
        /*04fc*/ 	.word	0x0000caf0


	//   ....[65]....
        /*0500*/ 	.word	0x0000cb00


	//   ....[66]....
        /*0504*/ 	.word	0x0000cb10


	//   ....[67]....
        /*0508*/ 	.word	0x0000cb20


	//   ....[68]....
        /*050c*/ 	.word	0x0000cb30


	//   ....[69]....
        /*0510*/ 	.word	0x0000cb40


	//   ....[70]....
        /*0514*/ 	.word	0x0000cb50


	//   ....[71]....
        /*0518*/ 	.word	0x0000cb60


	//   ....[72]....
        /*051c*/ 	.word	0x0000cb70


	//   ....[73]....
        /*0520*/ 	.word	0x0000cb80


	//   ....[74]....
        /*0524*/ 	.word	0x0000cba0


	//   ....[75]....
        /*0528*/ 	.word	0x0000cbd0


	//   ....[76]....
        /*052c*/ 	.word	0x0000cc00


	//   ....[77]....
        /*0530*/ 	.word	0x0000cc30


	//   ....[78]....
        /*0534*/ 	.word	0x0000cc60


	//   ....[79]....
        /*0538*/ 	.word	0x0000cc90


	//   ....[80]....
        /*053c*/ 	.word	0x0000ccc0


	//   ....[81]....
        /*0540*/ 	.word	0x0000ccd0


	//   ....[82]....
        /*0544*/ 	.word	0x0000ccf0


	//   ....[83]....
        /*0548*/ 	.word	0x0000cd20


	//   ....[84]....
        /*054c*/ 	.word	0x0000cd50


	//   ....[85]....
        /*0550*/ 	.word	0x0000cd80


	//   ....[86]....
        /*0554*/ 	.word	0x0000cd90


	//   ....[87]....
        /*0558*/ 	.word	0x0000cda0


	//   ....[88]....
        /*055c*/ 	.word	0x0000cdb0


	//   ....[89]....
        /*0560*/ 	.word	0x0000cdc0


	//   ....[90]....
        /*0564*/ 	.word	0x0000cdd0


	//   ....[91]....
        /*0568*/ 	.word	0x0000d230


	//   ....[92]....
        /*056c*/ 	.word	0x0000d270


	//   ....[93]....
        /*0570*/ 	.word	0x0000d2b0


	//   ....[94]....
        /*0574*/ 	.word	0x0000d2e0


	//   ....[95]....
        /*0578*/ 	.word	0x0000d330


	//   ....[96]....
        /*057c*/ 	.word	0x0000d360


	//   ....[97]....
        /*0580*/ 	.word	0x0000da20


	//   ....[98]....
        /*0584*/ 	.word	0x0000da50


	//   ....[99]....
        /*0588*/ 	.word	0x0000e5d0


	//   ....[100]....
        /*058c*/ 	.word	0x0000fcf0


	//   ....[101]....
        /*0590*/ 	.word	0x0000fd30


	//   ....[102]....
        /*0594*/ 	.word	0x0000fd70


	//   ....[103]....
        /*0598*/ 	.word	0x0000fe00


	//   ....[104]....
        /*059c*/ 	.word	0x0000fe10


	//   ....[105]....
        /*05a0*/ 	.word	0x0000fe80


	//   ....[106]....
        /*05a4*/ 	.word	0x0000fe90


	//   ....[107]....
        /*05a8*/ 	.word	0x0000fea0


	//   ....[108]....
        /*05ac*/ 	.word	0x0000ff10


	//   ....[109]....
        /*05b0*/ 	.word	0x0000ff90


	//   ....[110]....
        /*05b4*/ 	.word	0x000103e0


	//   ....[111]....
        /*05b8*/ 	.word	0x00010420


	//   ....[112]....
        /*05bc*/ 	.word	0x00010450


	//   ....[113]....
        /*05c0*/ 	.word	0x00010460


	//   ....[114]....
        /*05c4*/ 	.word	0x000104b0


	//   ....[115]....
        /*05c8*/ 	.word	0x00010530


	//   ....[116]....
        /*05cc*/ 	.word	0x00010560


	//   ....[117]....
        /*05d0*/ 	.word	0x000105d0


	//   ....[118]....
        /*05d4*/ 	.word	0x000105f0


	//   ....[119]....
        /*05d8*/ 	.word	0x00010680


	//   ....[120]....
        /*05dc*/ 	.word	0x00010cc0


	//   ....[121]....
        /*05e0*/ 	.word	0x00010cf0


	//   ....[122]....
        /*05e4*/ 	.word	0x00010d20


	//   ....[123]....
        /*05e8*/ 	.word	0x00010d90


	//   ....[124]....
        /*05ec*/ 	.word	0x00010e30


	//   ....[125]....
        /*05f0*/ 	.word	0x00010e50


	//   ....[126]....
        /*05f4*/ 	.word	0x00010ea0


	//   ....[127]....
        /*05f8*/ 	.word	0x00010f00


	//   ....[128]....
        /*05fc*/ 	.word	0x000117f0


	//   ....[129]....
        /*0600*/ 	.word	0x00011810


	//   ....[130]....
        /*0604*/ 	.word	0x00011830


	//   ....[131]....
        /*0608*/ 	.word	0x00011840


	//   ....[132]....
        /*060c*/ 	.word	0x00011890


	//   ....[133]....
        /*0610*/ 	.word	0x000118a0


	//   ....[134]....
        /*0614*/ 	.word	0x000118f0


	//   ....[135]....
        /*0618*/ 	.word	0x00011900


	//   ....[136]....
        /*061c*/ 	.word	0x00011910


	//   ....[137]....
        /*0620*/ 	.word	0x00011960


	//   ....[138]....
        /*0624*/ 	.word	0x00011d40


	//   ....[139]....
        /*0628*/ 	.word	0x00011d60


	//   ....[140]....
        /*062c*/ 	.word	0x00011d70


	//   ....[141]....
        /*0630*/ 	.word	0x00011d90


	//   ....[142]....
        /*0634*/ 	.word	0x00011db0


	//   ....[143]....
        /*0638*/ 	.word	0x00011e00


	//   ....[144]....
        /*063c*/ 	.word	0x00011e20


	//   ....[145]....
        /*0640*/ 	.word	0x00011e30


	//   ....[146]....
        /*0644*/ 	.word	0x00011e80


	//   ....[147]....
        /*0648*/ 	.word	0x00011ee0


	//   ....[148]....
        /*064c*/ 	.word	0x00012ea0


	//   ....[149]....
        /*0650*/ 	.word	0x00013480


	//   ....[150]....
        /*0654*/ 	.word	0x00013590


	//   ....[151]....
        /*0658*/ 	.word	0x00013670


	//   ....[152]....
        /*065c*/ 	.word	0x000136f0


	//   ....[153]....
        /*0660*/ 	.word	0x000137d0


	//   ....[154]....
        /*0664*/ 	.word	0x00013830


	//   ....[155]....
        /*0668*/ 	.word	0x00013910


	//   ....[156]....
        /*066c*/ 	.word	0x00013970


	//   ....[157]....
        /*0670*/ 	.word	0x00013a40


	//   ....[158]....
        /*0674*/ 	.word	0x00013ae0


	//   ....[159]....
        /*0678*/ 	.word	0x00013bd0


	//   ....[160]....
        /*067c*/ 	.word	0x00013d30


	//   ....[161]....
        /*0680*/ 	.word	0x00013df0


	//   ....[162]....
        /*0684*/ 	.word	0x00013ef0


	//   ....[163]....
        /*0688*/ 	.word	0x00013f90


	//   ....[164]....
        /*068c*/ 	.word	0x00014080


	//   ....[165]....
        /*0690*/ 	.word	0x00014140


	//   ....[166]....
        /*0694*/ 	.word	0x000141b0


	//   ....[167]....
        /*0698*/ 	.word	0x00014280


	//   ....[168]....
        /*069c*/ 	.word	0x000142f0


	//   ....[169]....
        /*06a0*/ 	.word	0x000143d0


	//   ....[170]....
        /*06a4*/ 	.word	0x00014460


	//   ....[171]....
        /*06a8*/ 	.word	0x000144b0


	//   ....[172]....
        /*06ac*/ 	.word	0x00014590


	//   ....[173]....
        /*06b0*/ 	.word	0x00014650


	//   ....[174]....
        /*06b4*/ 	.word	0x000146d0


	//   ....[175]....
        /*06b8*/ 	.word	0x000147c0


	//   ....[176]....
        /*06bc*/ 	.word	0x00014840


	//   ....[177]....
        /*06c0*/ 	.word	0x00014910


	//   ....[178]....
        /*06c4*/ 	.word	0x00014a50


	//   ....[179]....
        /*06c8*/ 	.word	0x00014af0


	//   ....[180]....
        /*06cc*/ 	.word	0x00014b60


	//   ....[181]....
        /*06d0*/ 	.word	0x00014c20


	//   ....[182]....
        /*06d4*/ 	.word	0x00014c80


	//   ....[183]....
        /*06d8*/ 	.word	0x00014d40


	//   ....[184]....
        /*06dc*/ 	.word	0x00014da0


	//   ....[185]....
        /*06e0*/ 	.word	0x00014e60


	//   ....[186]....
        /*06e4*/ 	.word	0x00014ec0


	//   ....[187]....
        /*06e8*/ 	.word	0x00014f80


	//   ....[188]....
        /*06ec*/ 	.word	0x00015060


	//   ....[189]....
        /*06f0*/ 	.word	0x00015100


	//   ....[190]....
        /*06f4*/ 	.word	0x00015160


	//   ....[191]....
        /*06f8*/ 	.word	0x00015220


	//   ....[192]....
        /*06fc*/ 	.word	0x00015280


	//   ....[193]....
        /*0700*/ 	.word	0x00015340


	//   ....[194]....
        /*0704*/ 	.word	0x000153a0


	//   ....[195]....
        /*0708*/ 	.word	0x00015460


	//   ....[196]....
        /*070c*/ 	.word	0x000154c0


	//   ....[197]....
        /*0710*/ 	.word	0x00015580


	//----- nvinfo : EIATTR_REG_RECONFIG
	.align		4
.L_269:
        /*0714*/ 	.byte	0x01, 0x54
	.zero		2


	//----- nvinfo : EIATTR_SYSCALL_OFFSETS
	.align		4
        /*0718*/ 	.byte	0x04, 0x46
        /*071a*/ 	.short	(.L_271 - .L_270)


	//   ....[0]....
.L_270:
        /*071c*/ 	.word	0x00001680


	//   ....[1]....
        /*0720*/ 	.word	0x0000ee20


	//   ....[2]....
        /*0724*/ 	.word	0x0000ef60


	//   ....[3]....
        /*0728*/ 	.word	0x0000f0a0


	//   ....[4]....
        /*072c*/ 	.word	0x0000f1c0


	//   ....[5]....
        /*0730*/ 	.word	0x00010a10


	//----- nvinfo : EIATTR_MBARRIER_INSTR_OFFSETS
	.align		4
.L_271:
        /*0734*/ 	.byte	0x04, 0x39
        /*0736*/ 	.short	(.L_273 - .L_272)


	//   ....[0]....
.L_272:
        /*0738*/ 	.word	0x00000180
        /*073c*/ 	.word	0x000000ff
        /*0740*/ 	.word	0x00029800
        /*0744*/ 	.short	0x0100
        /*0746*/ 	.byte	0x08
	.zero		1


	//   ....[1]....
        /*0748*/ 	.word	0x00000190
        /*074c*/ 	.word	0x000000ff
        /*0750*/ 	.word	0x00029820
        /*0754*/ 	.short	0x0100
        /*0756*/ 	.byte	0x08
	.zero		1


	//   ....[2]....
        /*0758*/ 	.word	0x00000280
        /*075c*/ 	.word	0x000000ff
        /*0760*/ 	.word	0x00029830
        /*0764*/ 	.short	0x0100
        /*0766*/ 	.byte	0x08
	.zero		1


	//   ....[3]....
        /*0768*/ 	.word	0x00000290
        /*076c*/ 	.word	0x000000ff
        /*0770*/ 	.word	0x00029840
        /*0774*/ 	.short	0x0100
        /*0776*/ 	.byte	0x08
	.zero		1


	//   ....[4]....
        /*0778*/ 	.word	0x000002a0
        /*077c*/ 	.word	0x000000ff
        /*0780*/ 	.word	0x00029838
        /*0784*/ 	.short	0x0100
        /*0786*/ 	.byte	0x08
	.zero		1


	//   ....[5]....
        /*0788*/ 	.word	0x000002b0
        /*078c*/ 	.word	0x000000ff
        /*0790*/ 	.word	0x00029848
        /*0794*/ 	.short	0x0100
        /*0796*/ 	.byte	0x08
	.zero		1


	//   ....[6]....
        /*0798*/ 	.word	0x000003e0
        /*079c*/ 	.word	0x000000ff
        /*07a0*/ 	.word	0x00029850
        /*07a4*/ 	.short	0x0100
        /*07a6*/ 	.byte	0x08
	.zero		1


	//   ....[7]....
        /*07a8*/ 	.word	0x000003f0
        /*07ac*/ 	.word	0x000000ff
        /*07b0*/ 	.word	0x00029860
        /*07b4*/ 	.short	0x0100
        /*07b6*/ 	.byte	0x08
	.zero		1


	//   ....[8]....
        /*07b8*/ 	.word	0x00000400
        /*07bc*/ 	.word	0x000000ff
        /*07c0*/ 	.word	0x00029858
        /*07c4*/ 	.short	0x0100
        /*07c6*/ 	.byte	0x08
	.zero		1


	//   ....[9]....
        /*07c8*/ 	.word	0x00000410
        /*07cc*/ 	.word	0x000000ff
        /*07d0*/ 	.word	0x00029868
        /*07d4*/ 	.short	0x0100
        /*07d6*/ 	.byte	0x08
	.zero		1


	//   ....[10]....
        /*07d8*/ 	.word	0x00000500
        /*07dc*/ 	.word	0x000000ff
        /*07e0*/ 	.word	0x00029870
        /*07e4*/ 	.short	0x0100
        /*07e6*/ 	.byte	0x06
	.zero		1


	//   ....[11]....
        /*07e8*/ 	.word	0x00000510
        /*07ec*/ 	.word	0x000000ff
        /*07f0*/ 	.word	0x00029880
        /*07f4*/ 	.short	0x0100
        /*07f6*/ 	.byte	0x06
	.zero		1


	//   ....[12]....
        /*07f8*/ 	.word	0x00000520
        /*07fc*/ 	.word	0x000000ff
        /*0800*/ 	.word	0x00029878
        /*0804*/ 	.short	0x0100
        /*0806*/ 	.byte	0x06
	.zero		1


	//   ....[13]....
        /*0808*/ 	.word	0x00000530
        /*080c*/ 	.word	0x000000ff
        /*0810*/ 	.word	0x00029888
        /*0814*/ 	.short	0x0100
        /*0816*/ 	.byte	0x06
	.zero		1


	//   ....[14]....
        /*0818*/ 	.word	0x00000660
        /*081c*/ 	.word	0x000000ff
        /*0820*/ 	.word	0x00029890
        /*0824*/ 	.short	0x0100
        /*0826*/ 	.byte	0x08
	.zero		1


	//   ....[15]....
        /*0828*/ 	.word	0x00000670
        /*082c*/ 	.word	0x000000ff
        /*0830*/ 	.word	0x000298a0
        /*0834*/ 	.short	0x0100
        /*0836*/ 	.byte	0x08
	.zero		1


	//   ....[16]....
        /*0838*/ 	.word	0x00000680
        /*083c*/ 	.word	0x000000ff
        /*0840*/ 	.word	0x00029898
        /*0844*/ 	.short	0x0100
        /*0846*/ 	.byte	0x08
	.zero		1


	//   ....[17]....
        /*0848*/ 	.word	0x00000690
        /*084c*/ 	.word	0x000000ff
        /*0850*/ 	.word	0x000298a8
        /*0854*/ 	.short	0x0100
        /*0856*/ 	.byte	0x08
	.zero		1


	//   ....[18]....
        /*0858*/ 	.word	0x000007d0
        /*085c*/ 	.word	0x000000ff
        /*0860*/ 	.word	0x000298b0
        /*0864*/ 	.short	0x0100
        /*0866*/ 	.byte	0x08
	.zero		1


	//   ....[19]....
        /*0868*/ 	.word	0x000007e0
        /*086c*/ 	.word	0x000000ff
        /*0870*/ 	.word	0x000298c0
        /*0874*/ 	.short	0x0100
        /*0876*/ 	.byte	0x08
	.zero		1


	//   ....[20]....
        /*0878*/ 	.word	0x000007f0
        /*087c*/ 	.word	0x000000ff
        /*0880*/ 	.word	0x000298b8
        /*0884*/ 	.short	0x0100
        /*0886*/ 	.byte	0x08
	.zero		1


	//   ....[21]....
        /*0888*/ 	.word	0x00000800
        /*088c*/ 	.word	0x000000ff
        /*0890*/ 	.word	0x000298c8
        /*0894*/ 	.short	0x0100
        /*0896*/ 	.byte	0x08
	.zero		1


	//   ....[22]....
        /*0898*/ 	.word	0x000016a0
        /*089c*/ 	.word	0x000000ff
        /*08a0*/ 	.word	0x00029800
        /*08a4*/ 	.short	0x010a
        /*08a6*/ 	.byte	0x27
	.zero		1


	//   ....[23]....
        /*08a8*/ 	.word	0x00001730
        /*08ac*/ 	.word	0x000000ff
        /*08b0*/ 	.word	0x00029830
        /*08b4*/ 	.short	0x010a
        /*08b6*/ 	.byte	0x27
	.zero		1


	//   ....[24]....
        /*08b8*/ 	.word	0x00001790
        /*08bc*/ 	.word	0x000000ff
        /*08c0*/ 	.word	0x00029830
        /*08c4*/ 	.short	0x010a
        /*08c6*/ 	.byte	0x27
	.zero		1


	//   ....[25]....
        /*08c8*/ 	.word	0x000027c0
        /*08cc*/ 	.word	0x000000ff
        /*08d0*/ 	.word	0x00000000
        /*08d4*/ 	.short	0x0101
        /*08d6*/ 	.byte	0x06
	.zero		1


	//   ....[26]....
        /*08d8*/ 	.word	0x00005080
        /*08dc*/ 	.word	0x000000ff
        /*08e0*/ 	.word	0x00029830
        /*08e4*/ 	.short	0x010a
        /*08e6*/ 	.byte	0x04
	.zero		1


	//   ....[27]....
        /*08e8*/ 	.word	0x000050c0
        /*08ec*/ 	.word	0x000000ff
        /*08f0*/ 	.word	0x00029830
        /*08f4*/ 	.short	0x010a
        /*08f6*/ 	.byte	0x04
	.zero		1


	//   ....[28]....
        /*08f8*/ 	.word	0x00005d30
        /*08fc*/ 	.word	0x000000ff
        /*0900*/ 	.word	0x00029850
        /*0904*/ 	.short	0x010a
        /*0906*/ 	.byte	0x0a
	.zero		1


	//   ....[29]....
        /*0908*/ 	.word	0x00005d70
        /*090c*/ 	.word	0x000000ff
        /*0910*/ 	.word	0x00029850
        /*0914*/ 	.short	0x010a
        /*0916*/ 	.byte	0x0a
	.zero		1


	//   ....[30]....
        /*0918*/ 	.word	0x00006100
        /*091c*/ 	.word	0x000000ff
        /*0920*/ 	.word	0x00000000
        /*0924*/ 	.short	0x0101
        /*0926*/ 	.byte	0x0a
	.zero		1


	//   ....[31]....
        /*0928*/ 	.word	0x000081e0
        /*092c*/ 	.word	0x000000ff
        /*0930*/ 	.word	0x00000000
        /*0934*/ 	.short	0x0101
        /*0936*/ 	.byte	0x06
	.zero		1


	//   ....[32]....
        /*0938*/ 	.word	0x00008960
        /*093c*/ 	.word	0x000000ff
        /*0940*/ 	.word	0x00029830
        /*0944*/ 	.short	0x010a
        /*0946*/ 	.byte	0x07
	.zero		1


	//   ....[33]....
        /*0948*/ 	.word	0x000089a0
        /*094c*/ 	.word	0x000000ff
        /*0950*/ 	.word	0x00029830
        /*0954*/ 	.short	0x010a
        /*0956*/ 	.byte	0x07
	.zero		1


	//   ....[34]....
        /*0958*/ 	.word	0x000095d0
        /*095c*/ 	.word	0x000000ff
        /*0960*/ 	.word	0x00029850
        /*0964*/ 	.short	0x010a
        /*0966*/ 	.byte	0x07
	.zero		1


	//   ....[35]....
        /*0968*/ 	.word	0x00009610
        /*096c*/ 	.word	0x000000ff
        /*0970*/ 	.word	0x00029850
        /*0974*/ 	.short	0x010a
        /*0976*/ 	.byte	0x07
	.zero		1


	//   ....[36]....
        /*0978*/ 	.word	0x00009930
        /*097c*/ 	.word	0x000000ff
        /*0980*/ 	.word	0x00000000
        /*0984*/ 	.short	0x0101
        /*0986*/ 	.byte	0x07
	.zero		1


	//   ....[37]....
        /*0988*/ 	.word	0x0000aee0
        /*098c*/ 	.word	0x000000ff
        /*0990*/ 	.word	0x00000000
        /*0994*/ 	.short	0x0101
        /*0996*/ 	.byte	0x06
	.zero		1


	//   ....[38]....
        /*0998*/ 	.word	0x0000b560
        /*099c*/ 	.word	0x000000ff
        /*09a0*/ 	.word	0x00029850
        /*09a4*/ 	.short	0x010a
        /*09a6*/ 	.byte	0x09
	.zero		1


	//   ....[39]....
        /*09a8*/ 	.word	0x0000b5a0
        /*09ac*/ 	.word	0x000000ff
        /*09b0*/ 	.word	0x00029850
        /*09b4*/ 	.short	0x010a
        /*09b6*/ 	.byte	0x09
	.zero		1


	//   ....[40]....
        /*09b8*/ 	.word	0x0000bc50
        /*09bc*/ 	.word	0x000000ff
        /*09c0*/ 	.word	0x00000000
        /*09c4*/ 	.short	0x0101
        /*09c6*/ 	.byte	0x04
	.zero		1


	//   ....[41]....
        /*09c8*/ 	.word	0x0000d320
        /*09cc*/ 	.word	0x000000ff
        /*09d0*/ 	.word	0x00000000
        /*09d4*/ 	.short	0x0101
        /*09d6*/ 	.byte	0x04
	.zero		1


	//   ....[42]....
        /*09d8*/ 	.word	0x0000f9d0
        /*09dc*/ 	.word	0x000000ff
        /*09e0*/ 	.word	0x00029880
        /*09e4*/ 	.short	0x010a
        /*09e6*/ 	.byte	0x2d
	.zero		1


	//   ....[43]....
        /*09e8*/ 	.word	0x00010050
        /*09ec*/ 	.word	0x000000ff
        /*09f0*/ 	.word	0x00029870
        /*09f4*/ 	.short	0x0107
        /*09f6*/ 	.byte	0x2d
	.zero		1


	//   ....[44]....
        /*09f8*/ 	.word	0x000100c0
        /*09fc*/ 	.word	0x000000ff
        /*0a00*/ 	.word	0x00029870
        /*0a04*/ 	.short	0x0101
        /*0a06*/ 	.byte	0x2d
	.zero		1


	//   ....[45]....
        /*0a08*/ 	.word	0x00010110
        /*0a0c*/ 	.word	0x000000ff
        /*0a10*/ 	.word	0x00029840
        /*0a14*/ 	.short	0x010a
        /*0a16*/ 	.byte	0x2d
	.zero		1


	//   ....[46]....
        /*0a18*/ 	.word	0x000107c0
        /*0a1c*/ 	.word	0x000000ff
        /*0a20*/ 	.word	0x00029830
        /*0a24*/ 	.short	0x0107
        /*0a26*/ 	.byte	0x2d
	.zero		1


	//   ....[47]....
        /*0a28*/ 	.word	0x00010830
        /*0a2c*/ 	.word	0x000000ff
        /*0a30*/ 	.word	0x00029830
        /*0a34*/ 	.short	0x0101
        /*0a36*/ 	.byte	0x2d
	.zero		1


	//   ....[48]....
        /*0a38*/ 	.word	0x00011020
        /*0a3c*/ 	.word	0x000000ff
        /*0a40*/ 	.word	0x00029800
        /*0a44*/ 	.short	0x0107
        /*0a46*/ 	.byte	0x2d
	.zero		1


	//   ....[49]....
        /*0a48*/ 	.word	0x00011080
        /*0a4c*/ 	.word	0x000000ff
        /*0a50*/ 	.word	0x00029800
        /*0a54*/ 	.short	0x0101
        /*0a56*/ 	.byte	0x2d
	.zero		1


	//   ....[50]....
        /*0a58*/ 	.word	0x00011090
        /*0a5c*/ 	.word	0x000000ff
        /*0a60*/ 	.word	0x00029820
        /*0a64*/ 	.short	0x010a
        /*0a66*/ 	.byte	0x2d
	.zero		1


	//   ....[51]....
        /*0a68*/ 	.word	0x00011520
        /*0a6c*/ 	.word	0x0000000a
        /*0a70*/ 	.word	0x00029880
        /*0a74*/ 	.short	0x010a
        /*0a76*/ 	.byte	0x3f
	.zero		1


	//   ....[52]....
        /*0a78*/ 	.word	0x00011a30
        /*0a7c*/ 	.word	0x0000000a
        /*0a80*/ 	.word	0x00029870
        /*0a84*/ 	.short	0x0107
        /*0a86*/ 	.byte	0x3f
	.zero		1


	//   ....[53]....
        /*0a88*/ 	.word	0x00011aa0
        /*0a8c*/ 	.word	0x0000000a
        /*0a90*/ 	.word	0x00029870
        /*0a94*/ 	.short	0x0101
        /*0a96*/ 	.byte	0x3f
	.zero		1


	//   ....[54]....
        /*0a98*/ 	.word	0x00011ad0
        /*0a9c*/ 	.word	0x0000000a
        /*0aa0*/ 	.word	0x00029840
        /*0aa4*/ 	.short	0x010a
        /*0aa6*/ 	.byte	0x3f
	.zero		1


	//   ....[55]....
        /*0aa8*/ 	.word	0x00011fc0
        /*0aac*/ 	.word	0x0000000a
        /*0ab0*/ 	.word	0x00029830
        /*0ab4*/ 	.short	0x0107
        /*0ab6*/ 	.byte	0x3f
	.zero		1


	//   ....[56]....
        /*0ab8*/ 	.word	0x00012040
        /*0abc*/ 	.word	0x0000000a
        /*0ac0*/ 	.word	0x00029830
        /*0ac4*/ 	.short	0x0101
        /*0ac6*/ 	.byte	0x3f
	.zero		1


	//   ....[57]....
        /*0ac8*/ 	.word	0x000120b0
        /*0acc*/ 	.word	0x00000013
        /*0ad0*/ 	.word	0x00029870
        /*0ad4*/ 	.short	0x010a
        /*0ad6*/ 	.byte	0x3f
	.zero		1


	//   ....[58]....
        /*0ad8*/ 	.word	0x00012120
        /*0adc*/ 	.word	0x00000013
        /*0ae0*/ 	.word	0x00029860
        /*0ae4*/ 	.short	0x010a
        /*0ae6*/ 	.byte	0x3f
	.zero		1


	//   ....[59]....
        /*0ae8*/ 	.word	0x00012620
        /*0aec*/ 	.word	0x00000013
        /*0af0*/ 	.word	0x00029850
        /*0af4*/ 	.short	0x0101
        /*0af6*/ 	.byte	0x3f
	.zero		1


	//   ....[60]....
        /*0af8*/ 	.word	0x000126c0
        /*0afc*/ 	.word	0x00000013
        /*0b00*/ 	.word	0x00000000
        /*0b04*/ 	.short	0x0101
        /*0b06*/ 	.byte	0x3f
	.zero		1


	//   ....[61]....
        /*0b08*/ 	.word	0x000127b0
        /*0b0c*/ 	.word	0x00000011
        /*0b10*/ 	.word	0x00029870
        /*0b14*/ 	.short	0x010a
        /*0b16*/ 	.byte	0x3f
	.zero		1


	//   ....[62]....
        /*0b18*/ 	.word	0x00012850
        /*0b1c*/ 	.word	0x00000011
        /*0b20*/ 	.word	0x00029860
        /*0b24*/ 	.short	0x010a
        /*0b26*/ 	.byte	0x3f
	.zero		1


	//   ....[63]....
        /*0b28*/ 	.word	0x00012d30
        /*0b2c*/ 	.word	0x00000011
        /*0b30*/ 	.word	0x00029850
        /*0b34*/ 	.short	0x0101
        /*0b36*/ 	.byte	0x3f
	.zero		1


	//   ....[64]....
        /*0b38*/ 	.word	0x00012df0
        /*0b3c*/ 	.word	0x00000011
        /*0b40*/ 	.word	0x00000000
        /*0b44*/ 	.short	0x0101
        /*0b46*/ 	.byte	0x3f
	.zero		1


	//   ....[65]....
        /*0b48*/ 	.word	0x00012e50
        /*0b4c*/ 	.word	0x00000006
        /*0b50*/ 	.word	0x00029820
        /*0b54*/ 	.short	0x010a
        /*0b56*/ 	.byte	0x3f
	.zero		1


	//   ....[66]....
        /*0b58*/ 	.word	0x00012f90
        /*0b5c*/ 	.word	0x00000005
        /*0b60*/ 	.word	0x00029840
        /*0b64*/ 	.short	0x010a
        /*0b66*/ 	.byte	0x3f
	.zero		1


	//   ....[67]....
        /*0b68*/ 	.word	0x00013030
        /*0b6c*/ 	.word	0x00000003
        /*0b70*/ 	.word	0x00029840
        /*0b74*/ 	.short	0x010a
        /*0b76*/ 	.byte	0x3f
	.zero		1


	//   ....[68]....
        /*0b78*/ 	.word	0x00013070
        /*0b7c*/ 	.word	0x00000005
        /*0b80*/ 	.word	0x00029860
        /*0b84*/ 	.short	0x010a
        /*0b86*/ 	.byte	0x3f
	.zero		1


	//   ....[69]....
        /*0b88*/ 	.word	0x000130b0
        /*0b8c*/ 	.word	0x00000003
        /*0b90*/ 	.word	0x00029860
        /*0b94*/ 	.short	0x010a
        /*0b96*/ 	.byte	0x3f
	.zero		1


	//   ....[70]....
        /*0b98*/ 	.word	0x000130f0
        /*0b9c*/ 	.word	0x00000005
        /*0ba0*/ 	.word	0x00029880
        /*0ba4*/ 	.short	0x010a
        /*0ba6*/ 	.byte	0x3f
	.zero		1


	//   ....[71]....
        /*0ba8*/ 	.word	0x00013130
        /*0bac*/ 	.word	0x00000003
        /*0bb0*/ 	.word	0x00029880
        /*0bb4*/ 	.short	0x010a
        /*0bb6*/ 	.byte	0x3f
	.zero		1


	//   ....[72]....
        /*0bb8*/ 	.word	0x000131a0
        /*0bbc*/ 	.word	0x00000003
        /*0bc0*/ 	.word	0x00029800
        /*0bc4*/ 	.short	0x010a
        /*0bc6*/ 	.byte	0x3f
	.zero		1


	//   ....[73]....
        /*0bc8*/ 	.word	0x00013200
        /*0bcc*/ 	.word	0x00000005
        /*0bd0*/ 	.word	0x00029830
        /*0bd4*/ 	.short	0x010a
        /*0bd6*/ 	.byte	0x3f
	.zero		1


	//   ....[74]....
        /*0bd8*/ 	.word	0x00013260
        /*0bdc*/ 	.word	0x00000008
        /*0be0*/ 	.word	0x00029830
        /*0be4*/ 	.short	0x010a
        /*0be6*/ 	.byte	0x3f
	.zero		1


	//   ....[75]....
        /*0be8*/ 	.word	0x000132c0
        /*0bec*/ 	.word	0x00000008
        /*0bf0*/ 	.word	0x00029850
        /*0bf4*/ 	.short	0x010a
        /*0bf6*/ 	.byte	0x3f
	.zero		1


	//   ....[76]....
        /*0bf8*/ 	.word	0x00013320
        /*0bfc*/ 	.word	0x00000008
        /*0c00*/ 	.word	0x00029830
        /*0c04*/ 	.short	0x010a
        /*0c06*/ 	.byte	0x3f
	.zero		1


	//   ....[77]....
        /*0c08*/ 	.word	0x00013380
        /*0c0c*/ 	.word	0x00000008
        /*0c10*/ 	.word	0x00029850
        /*0c14*/ 	.short	0x010a
        /*0c16*/ 	.byte	0x3f
	.zero		1


	//   ....[78]....
        /*0c18*/ 	.word	0x000133e0
        /*0c1c*/ 	.word	0x00000003
        /*0c20*/ 	.word	0x00029850
        /*0c24*/ 	.short	0x010a
        /*0c26*/ 	.byte	0x3f
	.zero		1


	//   ....[79]....
        /*0c28*/ 	.word	0x000134e0
        /*0c2c*/ 	.word	0x00000002
        /*0c30*/ 	.word	0x00029880
        /*0c34*/ 	.short	0x010a
        /*0c36*/ 	.byte	0x3f
	.zero		1


	//   ....[80]....
        /*0c38*/ 	.word	0x00013c80
        /*0c3c*/ 	.word	0x00000002
        /*0c40*/ 	.word	0x00029840
        /*0c44*/ 	.short	0x010a
        /*0c46*/ 	.byte	0x3f
	.zero		1


	//   ....[81]....
        /*0c48*/ 	.word	0x00014950
        /*0c4c*/ 	.word	0x00000003
        /*0c50*/ 	.word	0x00029820
        /*0c54*/ 	.short	0x010a
        /*0c56*/ 	.byte	0x3f
	.zero		1


	//   ....[82]....
        /*0c58*/ 	.word	0x000149a0
        /*0c5c*/ 	.word	0x0000000a
        /*0c60*/ 	.word	0x00029880
        /*0c64*/ 	.short	0x010a
        /*0c66*/ 	.byte	0x3f
	.zero		1


	//   ....[83]....
        /*0c68*/ 	.word	0x00014fb0
        /*0c6c*/ 	.word	0x0000000a
        /*0c70*/ 	.word	0x00029840
        /*0c74*/ 	.short	0x010a
        /*0c76*/ 	.byte	0x3f
	.zero		1


	//   ....[84]....
        /*0c78*/ 	.word	0x000155b0
        /*0c7c*/ 	.word	0x00000013
        /*0c80*/ 	.word	0x00029870
        /*0c84*/ 	.short	0x010a
        /*0c86*/ 	.byte	0x3f
	.zero		1


	//   ....[85]....
        /*0c88*/ 	.word	0x00015600
        /*0c8c*/ 	.word	0x00000013
        /*0c90*/ 	.word	0x00029860
        /*0c94*/ 	.short	0x010a
        /*0c96*/ 	.byte	0x3f
	.zero		1


	//   ....[86]....
        /*0c98*/ 	.word	0x00015650
        /*0c9c*/ 	.word	0x00000011
        /*0ca0*/ 	.word	0x00029870
        /*0ca4*/ 	.short	0x010a
        /*0ca6*/ 	.byte	0x3f
	.zero		1


	//   ....[87]....
        /*0ca8*/ 	.word	0x000156a0
        /*0cac*/ 	.word	0x00000011
        /*0cb0*/ 	.word	0x00029860
        /*0cb4*/ 	.short	0x010a
        /*0cb6*/ 	.byte	0x3f
	.zero		1


	//   ....[88]....
        /*0cb8*/ 	.word	0x000156f0
        /*0cbc*/ 	.word	0x00000006
        /*0cc0*/ 	.word	0x00029820
        /*0cc4*/ 	.short	0x010a
        /*0cc6*/ 	.byte	0x3f
	.zero		1


	//   ....[89]....
        /*0cc8*/ 	.word	0x00015740
        /*0ccc*/ 	.word	0x00000005
        /*0cd0*/ 	.word	0x00029840
        /*0cd4*/ 	.short	0x010a
        /*0cd6*/ 	.byte	0x3f
	.zero		1


	//   ....[90]....
        /*0cd8*/ 	.word	0x00015790
        /*0cdc*/ 	.word	0x00000003
        /*0ce0*/ 	.word	0x00029840
        /*0ce4*/ 	.short	0x010a
        /*0ce6*/ 	.byte	0x3f
	.zero		1


	//   ....[91]....
        /*0ce8*/ 	.word	0x000157e0
        /*0cec*/ 	.word	0x00000005
        /*0cf0*/ 	.word	0x00029860
        /*0cf4*/ 	.short	0x010a
        /*0cf6*/ 	.byte	0x3f
	.zero		1


	//   ....[92]....
        /*0cf8*/ 	.word	0x00015830
        /*0cfc*/ 	.word	0x00000003
        /*0d00*/ 	.word	0x00029860
        /*0d04*/ 	.short	0x010a
        /*0d06*/ 	.byte	0x3f
	.zero		1


	//   ....[93]....
        /*0d08*/ 	.word	0x00015880
        /*0d0c*/ 	.word	0x00000005
        /*0d10*/ 	.word	0x00029880
        /*0d14*/ 	.short	0x010a
        /*0d16*/ 	.byte	0x3f
	.zero		1


	//----- nvinfo : EIATTR_NUM_MBARRIERS
	.align		4
.L_273:
        /*0d18*/ 	.byte	0x03, 0x38
        /*0d1a*/ 	.short	0x0016


	//----- nvinfo : EIATTR_EXIT_INSTR_OFFSETS
	.align		4
        /*0d1c*/ 	.byte	0x04, 0x1c
        /*0d1e*/ 	.short	(.L_275 - .L_274)


	//   ....[0]....
.L_274:
        /*0d20*/ 	.word	0x00013180


	//----- nvinfo : EIATTR_MAX_THREADS
	.align		4
.L_275:
        /*0d24*/ 	.byte	0x04, 0x05
        /*0d26*/ 	.short	(.L_277 - .L_276)
.L_276:
        /*0d28*/ 	.word	0x00000180
        /*0d2c*/ 	.word	0x00000001
        /*0d30*/ 	.word	0x00000001


	//----- nvinfo : EIATTR_CRS_STACK_SIZE
	.align		4
.L_277:
        /*0d34*/ 	.byte	0x04, 0x1e
        /*0d36*/ 	.short	(.L_279 - .L_278)
.L_278:
        /*0d38*/ 	.word	0x00000000


	//----- nvinfo : EIATTR_CBANK_PARAM_SIZE
	.align		4
.L_279:
        /*0d3c*/ 	.byte	0x03, 0x19
        /*0d3e*/ 	.short	0x0a70


	//----- nvinfo : EIATTR_PARAM_CBANK
	.align		4
        /*0d40*/ 	.byte	0x04, 0x0a
        /*0d42*/ 	.short	(.L_281 - .L_280)
	.align		4
.L_280:
        /*0d44*/ 	.word	index@(.nv.constant0._ZN7cutlass13device_kernelIN5flash11enable_sm90INS1_16FlashAttnFwdSm90INS1_25CollectiveMainloopFwdSm90ILi2EN4cute5tupleIJNS5_1CILi1EEES8_S8_EEENS6_IJNS7_ILi128EEENS7_ILi160EEENS7_ILi192EEEEEELi128ENS_12float_e4m3_tEfNS_4arch4Sm90ELb1ELb0ELb0ELb0ELb1ELb0ELb0ELb1ELb1ELb1ELb1ELb0EEENS1_21CollectiveEpilogueFwdINS6_IJSA_SA_SB_EEES9_NS_10bfloat16_tESG_Li256ELb0ELb1ELb1ELb1EEENS1_19SingleTileSchedulerILb0ELb1ELb1ELi128EEEEEEEEEvNT_6ParamsE)
        /*0d48*/ 	.short	0x0210
        /*0d4a*/ 	.short	0x0a70


	//----- nvinfo : EIATTR_SW_WAR
	.align		4
.L_281:
        /*0d4c*/ 	.byte	0x04, 0x36
        /*0d4e*/ 	.short	(.L_283 - .L_282)
.L_282:
        /*0d50*/ 	.word	0x00000008
.L_283:


//--------------------- .nv.info._ZN7cutlass13device_kernelIN5flash11enable_sm90INS1_16FlashAttnFwdSm90INS1_25CollectiveMainloopFwdSm90ILi2EN4cute5tupleIJNS5_1CILi1EEES8_S8_EEENS6_IJNS7_ILi128EEENS7_ILi160EEENS7_ILi192EEEEEELi128ENS_12float_e4m3_tEfNS_4arch4Sm90ELb1ELb0ELb0ELb1ELb1ELb0ELb0ELb1ELb1ELb1ELb1ELb0EEENS1_21CollectiveEpilogueFwdINS6_IJSA_SA_SB_EEES9_NS_10bfloat16_tESG_Li256ELb1ELb1ELb1ELb1EEENS1_36VarlenDynamicPersistentTileSchedulerILi128ELi160ELi256ELi128ELb1ELb1ELb1ELb1ELb1ELb1EEEEEEEEEvNT_6ParamsE --------------------------
	.section	.nv.info._ZN7cutlass13device_kernelIN5flash11enable_sm90INS1_16FlashAttnFwdSm90INS1_25CollectiveMainloopFwdSm90ILi2EN4cute5tupleIJNS5_1CILi1EEES8_S8_EEENS6_IJNS7_ILi128EEENS7_ILi160EEENS7_ILi192EEEEEELi128ENS_12float_e4m3_tEfNS_4arch4Sm90ELb1ELb0ELb0ELb1ELb1ELb0ELb0ELb1ELb1ELb1ELb1ELb0EEENS1_21CollectiveEpilogueFwdINS6_IJSA_SA_SB_EEES9_NS_10bfloat16_tESG_Li256ELb1ELb1ELb1ELb1EEENS1_36VarlenDynamicPersistentTileSchedulerILi128ELi160ELi256ELi128ELb1ELb1ELb1ELb1ELb1ELb1EEEEEEEEEvNT_6ParamsE,"",@"SHT_CUDA_INFO"
	.sectionflags	@""
	.align	4


	//----- nvinfo : EIATTR_CUDA_API_VERSION
	.align		4
        /*0000*/ 	.byte	0x04, 0x37
        /*0002*/ 	.short	(.L_285 - .L_284)
.L_284:
        /*0004*/ 	.word	0x00000082


	//----- nvinfo : EIATTR_KPARAM_INFO
	.align		4
.L_285:
        /*0008*/ 	.byte	0x04, 0x17
        /*000a*/ 	.short	(.L_287 - .L_286)
.L_286:
        /*000c*/ 	.word	0x00000000
        /*0010*/ 	.short	0x0000
        /*0012*/ 	.short	0x0070
        /*0014*/ 	.byte	0x00, 0xf0, 0x01, 0x2a


	//----- nvinfo : EIATTR_SPARSE_MMA_MASK
	.align		4
.L_287:
        /*0018*/ 	.byte	0x03, 0x50
        /*001a*/ 	.short	0x0000


	//----- nvinfo : EIATTR_MAXREG_COUNT
	.align		4
        /*001c*/ 	.byte	0x03, 0x1b
        /*001e*/ 	.short	0x00a8


	//----- nvinfo : EIATTR_NUM_BARRIERS
	.align		4
        /*0020*/ 	.byte	0x02, 0x4c
        /*0022*/ 	.byte	0x10
	.zero		1


	//----- nvinfo : EIATTR_EXTERNS
	.align		4
        /*0024*/ 	.byte	0x04, 0x0f
        /*0026*/ 	.short	(.L_289 - .L_288)


	//   ....[0]....
	.align		4
.L_288:
        /*0028*/ 	.word	index@(__assertfail)


	//----- nvinfo : EIATTR_ANNOTATIONS
	.align		4
.L_289:
        /*002c*/ 	.byte	0x04, 0x55
        /*002e*/ 	.short	(.L_291 - .L_290)


	//   ....[0]....
.L_290:
        /* <DEDUP_REMOVED lines=32> */


	//----- nvinfo : EIATTR_MERCURY_ISA_VERSION
	.align		4
.L_291:
        /*0220*/ 	.byte	0x03, 0x5f
        /*0222*/ 	.short	0x0101


	//----- nvinfo : EIATTR_UNUSED_LOAD_BYTE_OFFSET
	.align		4
        /*0224*/ 	.byte	0x04, 0x44
        /*0226*/ 	.short	(.L_293 - .L_292)


	//   ....[0]....
.L_292:
        /*0228*/ 	.word	0x000009a0
        /*022c*/ 	.word	0x0000fff0


	//   ....[1]....
        /*0230*/ 	.word	0x0000c620
        /*0234*/ 	.word	0x0000fff0


	//----- nvinfo : EIATTR_INT_WARP_WIDE_INSTR_OFFSETS
	.align		4
.L_293:
        /*0238*/ 	.byte	0x04, 0x31
        /*023a*/ 	.short	(.L_295 - .L_294)


	//   ....[0]....
.L_294:
        /*023c*/ 	.word	0x000000c0


	//   ....[1]....
        /*0240*/ 	.word	0x000000d0


	//   ....[2]....
        /*0244*/ 	.word	0x00000170


	//   ....[3]....
        /*0248*/ 	.word	0x00011e40


	//   ....[4]....
        /*024c*/ 	.word	0x00011ed0


	//   ....[5]....
        /*0250*/ 	.word	0x00015a90


	//   ....[6]....
        /*0254*/ 	.word	0x00015b20


	//----- nvinfo : EIATTR_COOP_GROUP_MASK_REGIDS
	.align		4
.L_295:
        /*0258*/ 	.byte	0x04, 0x29
        /*025a*/ 	.short	(.L_297 - .L_296)


	//   ....[0]....
.L_296:
        /*025c*/ 	.word	0xffffffff


	//   ....[1]....
        /*0260*/ 	.word	0xffffffff


	//   ....[2]....
        /*0264*/ 	.word	0xffffffff


	//   ....[3]....
        /*0268*/ 	.word	0xffffffff


	//   ....[4]....
        /*026c*/ 	.word	0xffffffff


	//   ....[5]....
        /*0270*/ 	.word	0xffffffff


	//   ....[6]....
        /*0274*/ 	.word	0xffffffff


	//   ....[7]....
        /*0278*/ 	.word	0xffffffff


	//   ....[8]....
        /*027c*/ 	.word	0xffffffff


	//   ....[9]....
        /*0280*/ 	.word	0xffffffff


	//   ....[10]....
        /*0284*/ 	.word	0xffffffff


	//   ....[11]....
        /*0288*/ 	.word	0xffffffff


	//   ....[12]....
        /*028c*/ 	.word	0xffffffff


	//   ....[13]....
        /*0290*/ 	.word	0xffffffff


	//   ....[14]....
        /*0294*/ 	.word	0xffffffff


	//   ....[15]....
        /*0298*/ 	.word	0xffffffff


	//   ....[16]....
        /*029c*/ 	.word	0xffffffff


	//   ....[17]....
        /*02a0*/ 	.word	0xffffffff


	//   ....[18]....
        /*02a4*/ 	.word	0xffffffff


	//   ....[19]....
        /*02a8*/ 	.word	0xffffffff


	//   ....[20]....
        /*02ac*/ 	.word	0xffffffff


	//   ....[21]....
        /*02b0*/ 	.word	0xffffffff


	//   ....[22]....
        /*02b4*/ 	.word	0xffffffff


	//   ....[23]....
        /*02b8*/ 	.word	0xffffffff


	//   ....[24]....
        /*02bc*/ 	.word	0xffffffff


	//   ....[25]....
        /*02c0*/ 	.word	0xffffffff


	//   ....[26]....
        /*02c4*/ 	.word	0xffffffff


	//   ....[27]....
        /*02c8*/ 	.word	0xffffffff


	//   ....[28]....
        /*02cc*/ 	.word	0xffffffff


	//   ....[29]....
        /*02d0*/ 	.word	0xffffffff


	//   ....[30]....
        /*02d4*/ 	.word	0xffffffff


	//   ....[31]....
        /*02d8*/ 	.word	0xffffffff


	//   ....[32]....
        /*02dc*/ 	.word	0xffffffff


	//   ....[33]....
        /*02e0*/ 	.word	0xffffffff


	//   ....[34]....
        /*02e4*/ 	.word	0xffffffff


	//   ....[35]....
        /*02e8*/ 	.word	0xffffffff


	//   ....[36]....
        /*02ec*/ 	.word	0xffffffff


	//   ....[37]....
        /*02f0*/ 	.word	0xffffffff


	//   ....[38]....
        /*02f4*/ 	.word	0xffffffff


	//   ....[39]....
        /*02f8*/ 	.word	0xffffffff


	//   ....[40]....
        /*02fc*/ 	.word	0xffffffff


	//   ....[41]....
        /*0300*/ 	.word	0xffffffff


	//   ....[42]....
        /*0304*/ 	.word	0xffffffff


	//   ....[43]....
        /*0308*/ 	.word	0xffffffff


	//   ....[44]....
        /*030c*/ 	.word	0xffffffff


	//   ....[45]....
        /*0310*/ 	.word	0xffffffff


	//   ....[46]....
        /*0314*/ 	.word	0xffffffff


	//   ....[47]....
        /*0318*/ 	.word	0xffffffff


	//   ....[48]....
        /*031c*/ 	.word	0xffffffff


	//   ....[49]....
        /*0320*/ 	.word	0xffffffff


	//   ....[50]....
        /*0324*/ 	.word	0xffffffff


	//   ....[51]....
        /*0328*/ 	.word	0xffffffff


	//   ....[52]....
        /*032c*/ 	.word	0xffffffff


	//   ....[53]....
        /*0330*/ 	.word	0xffffffff


	//   ....[54]....
        /*0334*/ 	.word	0xffffffff


	//   ....[55]....
        /*0338*/ 	.word	0xffffffff


	//   ....[56]....
        /*033c*/ 	.word	0xffffffff


	//   ....[57]....
        /*0340*/ 	.word	0xffffffff


	//   ....[58]....
        /*0344*/ 	.word	0xffffffff


	//   ....[59]....
        /*0348*/ 	.word	0xffffffff


	//   ....[60]....
        /*034c*/ 	.word	0xffffffff


	//   ....[61]....
        /*0350*/ 	.word	0xffffffff


	//   ....[62]....
        /*0354*/ 	.word	0xffffffff


	//   ....[63]....
        /*0358*/ 	.word	0xffffffff


	//   ....[64]....
        /*035c*/ 	.word	0xffffffff


	//   ....[65]....
        /*0360*/ 	.word	0xffffffff


	//   ....[66]....
        /*0364*/ 	.word	0xffffffff


	//   ....[67]....
        /*0368*/ 	.word	0xffffffff


	//   ....[68]....
        /*036c*/ 	.word	0xffffffff


	//   ....[69]....
        /*0370*/ 	.word	0xffffffff


	//   ....[70]....
        /*0374*/ 	.word	0xffffffff


	//   ....[71]....
        /*0378*/ 	.word	0xffffffff


	//   ....[72]....
        /*037c*/ 	.word	0xffffffff


	//   ....[73]....
        /*0380*/ 	.word	0xffffffff


	//   ....[74]....
        /*0384*/ 	.word	0xffffffff


	//   ....[75]....
        /*0388*/ 	.word	0xffffffff


	//   ....[76]....
        /*038c*/ 	.word	0xffffffff


	//   ....[77]....
        /*0390*/ 	.word	0xffffffff


	//   ....[78]....
        /*0394*/ 	.word	0xffffffff


	//   ....[79]....
        /*0398*/ 	.word	0xffffffff


	//   ....[80]....
        /*039c*/ 	.word	0xffffffff


	//   ....[81]....
        /*03a0*/ 	.word	0xffffffff


	//   ....[82]....
        /*03a4*/ 	.word	0xffffffff


	//   ....[83]....
        /*03a8*/ 	.word	0xffffffff


	//   ....[84]....
        /*03ac*/ 	.word	0xffffffff


	//   ....[85]....
        /*03b0*/ 	.word	0xffffffff


	//   ....[86]....
        /*03b4*/ 	.word	0xffffffff


	//   ....[87]....
        /*03b8*/ 	.word	0xffffffff


	//   ....[88]....
        /*03bc*/ 	.word	0xffffffff


	//   ....[89]....
        /*03c0*/ 	.word	0xffffffff


	//   ....[90]....
        /*03c4*/ 	.word	0xffffffff


	//   ....[91]....
        /*03c8*/ 	.word	0xffffffff


	//   ....[92]....
        /*03cc*/ 	.word	0xffffffff


	//   ....[93]....
        /*03d0*/ 	.word	0xffffffff


	//   ....[94]....
        /*03d4*/ 	.word	0xffffffff


	//   ....[95]....
        /*03d8*/ 	.word	0xffffffff


	//   ....[96]....
        /*03dc*/ 	.word	0xffffffff


	//   ....[97]....
        /*03e0*/ 	.word	0xffffffff


	//   ....[98]....
        /*03e4*/ 	.word	0xffffffff


	//   ....[99]....
        /*03e8*/ 	.word	0xffffffff


	//   ....[100]....
        /*03ec*/ 	.word	0xffffffff


	//   ....[101]....
        /*03f0*/ 	.word	0xffffffff


	//   ....[102]....
        /*03f4*/ 	.word	0xffffffff


	//   ....[103]....
        /*03f8*/ 	.word	0xffffffff


	//   ....[104]....
        /*03fc*/ 	.word	0xffffffff


	//   ....[105]....
        /*0400*/ 	.word	0xffffffff


	//   ....[106]....
        /*0404*/ 	.word	0xffffffff


	//   ....[107]....
        /*0408*/ 	.word	0xffffffff


	//   ....[108]....
        /*040c*/ 	.word	0xffffffff


	//   ....[109]....
        /*0410*/ 	.word	0xffffffff


	//   ....[110]....
        /*0414*/ 	.word	0xffffffff


	//   ....[111]....
        /*0418*/ 	.word	0xffffffff


	//   ....[112]....
        /*041c*/ 	.word	0xffffffff


	//   ....[113]....
        /*0420*/ 	.word	0xffffffff


	//   ....[114]....
        /*0424*/ 	.word	0xffffffff


	//   ....[115]....
        /*0428*/ 	.word	0xffffffff


	//   ....[116]....
        /*042c*/ 	.word	0xffffffff


	//   ....[117]....
        /*0430*/ 	.word	0xffffffff


	//   ....[118]....
        /*0434*/ 	.word	0xffffffff


	//   ....[119]....
        /*0438*/ 	.word	0xffffffff


	//   ....[120]....
        /*043c*/ 	.word	0xffffffff


	//   ....[121]....
        /*0440*/ 	.word	0xffffffff


	//   ....[122]....
        /*0444*/ 	.word	0xffffffff


	//   ....[123]....
        /*0448*/ 	.word	0xffffffff


	//   ....[124]....
        /*044c*/ 	.word	0xffffffff


	//   ....[125]....
        /*0450*/ 	.word	0xffffffff


	//   ....[126]....
        /*0454*/ 	.word	0xffffffff


	//   ....[127]....
        /*0458*/ 	.word	0xffffffff


	//   ....[128]....
        /*045c*/ 	.word	0xffffffff


	//   ....[129]....
        /*0460*/ 	.word	0xffffffff


	//   ....[130]....
        /*0464*/ 	.word	0xffffffff


	//   ....[131]....
        /*0468*/ 	.word	0xffffffff


	//   ....[132]....
        /*046c*/ 	.word	0xffffffff


	//   ....[133]....
        /*0470*/ 	.word	0xffffffff


	//   ....[134]....
        /*0474*/ 	.word	0xffffffff


	//   ....[135]....
        /*0478*/ 	.word	0xffffffff


	//   ....[136]....
        /*047c*/ 	.word	0xffffffff


	//   ....[137]....
        /*0480*/ 	.word	0xffffffff


	//   ....[138]....
        /*0484*/ 	.word	0xffffffff


	//   ....[139]....
        /*0488*/ 	.word	0xffffffff


	//   ....[140]....
        /*048c*/ 	.word	0xffffffff


	//   ....[141]....
        /*0490*/ 	.word	0xffffffff


	//   ....[142]....
        /*0494*/ 	.word	0xffffffff


	//   ....[143]....
        /*0498*/ 	.word	0xffffffff


	//   ....[144]....
        /*049c*/ 	.word	0xffffffff


	//   ....[145]....
        /*04a0*/ 	.word	0xffffffff


	//   ....[146]....
        /*04a4*/ 	.word	0xffffffff


	//   ....[147]....
        /*04a8*/ 	.word	0xffffffff


	//   ....[148]....
        /*04ac*/ 	.word	0xffffffff


	//   ....[149]....
        /*04b0*/ 	.word	0xffffffff


	//   ....[150]....
        /*04b4*/ 	.word	0xffffffff


	//   ....[151]....
        /*04b8*/ 	.word	0xffffffff


	//   ....[152]....
        /*04bc*/ 	.word	0xffffffff


	//   ....[153]....
        /*04c0*/ 	.word	0xffffffff


	//   ....[154]....
        /*04c4*/ 	.word	0xffffffff


	//   ....[155]....
        /*04c8*/ 	.word	0xffffffff


	//   ....[156]....
        /*04cc*/ 	.word	0xffffffff


	//   ....[157]....
        /*04d0*/ 	.word	0xffffffff


	//   ....[158]....
        /*04d4*/ 	.word	0xffffffff


	//   ....[159]....
        /*04d8*/ 	.word	0xffffffff


	//   ....[160]....
        /*04dc*/ 	.word	0xffffffff


	//   ....[161]....
        /*04e0*/ 	.word	0xffffffff


	//   ....[162]....
        /*04e4*/ 	.word	0xffffffff


	//   ....[163]....
        /*04e8*/ 	.word	0xffffffff


	//   ....[164]....
        /*04ec*/ 	.word	0xffffffff


	//   ....[165]....
        /*04f0*/ 	.word	0xffffffff


	//   ....[166]....
        /*04f4*/ 	.word	0xffffffff


	//   ....[167]....
        /*04f8*/ 	.word	0xffffffff


	//   ....[168]....
        /*04fc*/ 	.word	0xffffffff


	//   ....[169]....
        /*0500*/ 	.word	0xffffffff


	//   ....[170]....
        /*0504*/ 	.word	0xffffffff


	//   ....[171]....
        /*0508*/ 	.word	0xffffffff


	//   ....[172]....
        /*050c*/ 	.word	0xffffffff


	//   ....[173]....
        /*0510*/ 	.word	0xffffffff


	//   ....[174]....
        /*0514*/ 	.word	0xffffffff


	//   ....[175]....
        /*0518*/ 	.word	0xffffffff


	//   ....[176]....
        /*051c*/ 	.word	0xffffffff


	//   ....[177]....
        /*0520*/ 	.word	0xffffffff


	//   ....[178]....
        /*0524*/ 	.word	0xffffffff


	//   ....[179]....
        /*0528*/ 	.word	0xffffffff


	//   ....[180]....
        /*052c*/ 	.word	0xffffffff


	//   ....[181]....
        /*0530*/ 	.word	0xffffffff


	//   ....[182]....
        /*0534*/ 	.word	0xffffffff


	//   ....[183]....
        /*0538*/ 	.word	0xffffffff


	//   ....[184]....
        /*053c*/ 	.word	0xffffffff


	//   ....[185]....
        /*0540*/ 	.word	0xffffffff


	//   ....[186]....
        /*0544*/ 	.word	0xffffffff


	//   ....[187]....
        /*0548*/ 	.word	0xffffffff


	//   ....[188]....
        /*054c*/ 	.word	0xffffffff


	//   ....[189]....
        /*0550*/ 	.word	0xffffffff


	//   ....[190]....
        /*0554*/ 	.word	0xffffffff


	//   ....[191]....
        /*0558*/ 	.word	0xffffffff


	//   ....[192]....
        /*055c*/ 	.word	0xffffffff


	//   ....[193]....
        /*0560*/ 	.word	0xffffffff


	//   ....[194]....
        /*0564*/ 	.word	0xffffffff


	//   ....[195]....
        /*0568*/ 	.word	0xffffffff


	//   ....[196]....
        /*056c*/ 	.word	0xffffffff


	//   ....[197]....
        /*0570*/ 	.word	0xffffffff


	//   ....[198]....
        /*0574*/ 	.word	0xffffffff


	//   ....[199]....
        /*0578*/ 	.word	0x0500000f


	//   ....[200]....
        /*057c*/ 	.word	0x0500000f


	//   ....[201]....
        /*0580*/ 	.word	0x0500000f


	//   ....[202]....
        /*0584*/ 	.word	0x0500000f


	//   ....[203]....
        /*0588*/ 	.word	0x0500000f


	//   ....[204]....
        /*058c*/ 	.word	0x0500000f


	//   ....[205]....
        /*0590*/ 	.word	0x0500000f


	//   ....[206]....
        /*0594*/ 	.word	0x0500000f


	//   ....[207]....
        /*0598*/ 	.word	0x0500000f


	//   ....[208]....
        /*059c*/ 	.word	0x0500000f


	//   ....[209]....
        /*05a0*/ 	.word	0x0500000f


	//   ....[210]....
        /*05a4*/ 	.word	0x0500000f


	//   ....[211]....
        /*05a8*/ 	.word	0x0500000f


	//   ....[212]....
        /*05ac*/ 	.word	0x0500000f


	//   ....[213]....
        /*05b0*/ 	.word	0x0500000f


	//   ....[214]....
        /*05b4*/ 	.word	0x0500000f


	//   ....[215]....
        /*05b8*/ 	.word	0x0500000f


	//   ....[216]....
        /*05bc*/ 	.word	0x0500000f


	//   ....[217]....
        /*05c0*/ 	.word	0x0500000f


	//   ....[218]....
        /*05c4*/ 	.word	0x0500000f


	//   ....[219]....
        /*05c8*/ 	.word	0x0500000f


	//   ....[220]....
        /*05cc*/ 	.word	0x0500000f


	//   ....[221]....
        /*05d0*/ 	.word	0x0500000f


	//   ....[222]....
        /*05d4*/ 	.word	0x0500000f


	//   ....[223]....
        /*05d8*/ 	.word	0x0500000f


	//   ....[224]....
        /*05dc*/ 	.word	0x0500000f


	//   ....[225]....
        /*05e0*/ 	.word	0x0500000f


	//   ....[226]....
        /*05e4*/ 	.word	0x0500000f


	//   ....[227]....
        /*05e8*/ 	.word	0x0500000f


	//   ....[228]....
        /*05ec*/ 	.word	0x0500000f


	//   ....[229]....
        /*05f0*/ 	.word	0x0500000f


	//   ....[230]....
        /*05f4*/ 	.word	0x0500000f


	//   ....[231]....
        /*05f8*/ 	.word	0x0500000f


	//   ....[232]....
        /*05fc*/ 	.word	0x0500000f


	//   ....[233]....
        /*0600*/ 	.word	0x0500000f


	//   ....[234]....
        /*0604*/ 	.word	0x0500000f


	//   ....[235]....
        /*0608*/ 	.word	0x0500000f


	//   ....[236]....
        /*060c*/ 	.word	0x0500000f


	//   ....[237]....
        /*0610*/ 	.word	0x0500000f


	//   ....[238]....
        /*0614*/ 	.word	0x0500000f


	//   ....[239]....
        /*0618*/ 	.word	0x0500000f


	//   ....[240]....
        /*061c*/ 	.word	0x0500000f


	//   ....[241]....
        /*0620*/ 	.word	0x0500000f


	//   ....[242]....
        /*0624*/ 	.word	0x0500000f


	//   ....[243]....
        /*0628*/ 	.word	0x0500000f


	//   ....[244]....
        /*062c*/ 	.word	0x0500000f


	//   ....[245]....
        /*0630*/ 	.word	0x0500000f


	//   ....[246]....
        /*0634*/ 	.word	0x0500000f


	//   ....[247]....
        /*0638*/ 	.word	0x0500000f


	//   ....[248]....
        /*063c*/ 	.word	0x0500000f


	//----- nvinfo : EIATTR_COOP_GROUP_INSTR_OFFSETS
	.align		4
.L_297:
        /*0640*/ 	.byte	0x04, 0x28
        /*0642*/ 	.short	(.L_299 - .L_298)


	//   ....[0]....
.L_298:
        /*0644*/ 	.word	0x00000080


	//   ....[1]....
        /*0648*/ 	.word	0x00000090


	//   ....[2]....
        /*064c*/ 	.word	0x000002d0


	//   ....[3]....
        /*0650*/ 	.word	0x00000430


	//   ....[4]....
        /*0654*/ 	.word	0x00000550


	//   ....[5]....
        /*0658*/ 	.word	0x000006b0


	//   ....[6]....
        /*065c*/ 	.word	0x00001d20


	//   ....[7]....
        /*0660*/ 	.word	0x00002f80


	//   ....[8]....
        /*0664*/ 	.word	0x00002fb0


	//   ....[9]....
        /*0668*/ 	.word	0x00003860


	//   ....[10]....
        /*066c*/ 	.word	0x000038f0


	//   ....[11]....
        /*0670*/ 	.word	0x00004460


	//   ....[12]....
        /*0674*/ 	.word	0x000044e0


	//   ....[13]....
        /*0678*/ 	.word	0x000066f0


	//   ....[14]....
        /*067c*/ 	.word	0x00006720


	//   ....[15]....
        /*0680*/ 	.word	0x00006f50


	//   ....[16]....
        /*0684*/ 	.word	0x00007060


	//   ....[17]....
        /*0688*/ 	.word	0x00007ab0


	//   ....[18]....
        /*068c*/ 	.word	0x00007b20


	//   ....[19]....
        /*0690*/ 	.word	0x0000a3f0


	//   ....[20]....
        /*0694*/ 	.word	0x0000a400


	//   ....[21]....
        /*0698*/ 	.word	0x0000a430


	//   ....[22]....
        /*069c*/ 	.word	0x0000a440


	//   ....[23]....
        /*06a0*/ 	.word	0x0000be60


	//   ....[24]....
        /*06a4*/ 	.word	0x0000be70


	//   ....[25]....
        /*06a8*/ 	.word	0x0000bef0


	//   ....[26]....
        /*06ac*/ 	.word	0x0000bf00


	//   ....[27]....
        /*06b0*/ 	.word	0x0000ce70


	//   ....[28]....
        /*06b4*/ 	.word	0x0000ce80


	//   ....[29]....
        /*06b8*/ 	.word	0x0000ce90


	//   ....[30]....
        /*06bc*/ 	.word	0x0000cea0


	//   ....[31]....
        /*06c0*/ 	.word	0x0000ceb0


	//   ....[32]....
        /*06c4*/ 	.word	0x0000cec0


	//   ....[33]....
        /*06c8*/ 	.word	0x0000ced0


	//   ....[34]....
        /*06cc*/ 	.word	0x0000cee0


	//   ....[35]....
        /*06d0*/ 	.word	0x0000cef0


	//   ....[36]....
        /*06d4*/ 	.word	0x0000cf00


	//   ....[37]....
        /*06d8*/ 	.word	0x0000cf10


	//   ....[38]....
        /*06dc*/ 	.word	0x0000cf20


	//   ....[39]....
        /*06e0*/ 	.word	0x0000cf30


	//   ....[40]....
        /*06e4*/ 	.word	0x0000cf40


	//   ....[41]....
        /*06e8*/ 	.word	0x0000cf50


	//   ....[42]....
        /*06ec*/ 	.word	0x0000cf80


	//   ....[43]....
        /*06f0*/ 	.word	0x0000cf90


	//   ....[44]....
        /*06f4*/ 	.word	0x0000cfa0


	//   ....[45]....
        /*06f8*/ 	.word	0x0000cfb0


	//   ....[46]....
        /*06fc*/ 	.word	0x0000cfe0


	//   ....[47]....
        /*0700*/ 	.word	0x0000cff0


	//   ....[48]....
        /*0704*/ 	.word	0x0000d000


	//   ....[49]....
        /*0708*/ 	.word	0x0000d010


	//   ....[50]....
        /*070c*/ 	.word	0x0000d020


	//   ....[51]....
        /*0710*/ 	.word	0x0000d030


	//   ....[52]....
        /*0714*/ 	.word	0x0000d040


	//   ....[53]....
        /*0718*/ 	.word	0x0000d050


	//   ....[54]....
        /*071c*/ 	.word	0x0000d060


	//   ....[55]....
        /*0720*/ 	.word	0x0000d070


	//   ....[56]....
        /*0724*/ 	.word	0x0000d080


	//   ....[57]....
        /*0728*/ 	.word	0x0000d0a0


	//   ....[58]....
        /*072c*/ 	.word	0x0000d0b0


	//   ....[59]....
        /*0730*/ 	.word	0x0000d0d0


	//   ....[60]....
        /*0734*/ 	.word	0x0000d0e0


	//   ....[61]....
        /*0738*/ 	.word	0x0000d0f0


	//   ....[62]....
        /*073c*/ 	.word	0x0000d110


	//   ....[63]....
        /*0740*/ 	.word	0x0000d130


	//   ....[64]....
        /*0744*/ 	.word	0x0000d150


	//   ....[65]....
        /*0748*/ 	.word	0x0000d160


	//   ....[66]....
        /*074c*/ 	.word	0x0000d180


	//   ....[67]....
        /*0750*/ 	.word	0x0000d1a0


	//   ....[68]....
        /*0754*/ 	.word	0x0000d1d0


	//   ....[69]....
        /*0758*/ 	.word	0x0000d1f0


	//   ....[70]....
        /*075c*/ 	.word	0x0000d200


	//   ....[71]....
        /*0760*/ 	.word	0x0000d220


	//   ....[72]....
        /*0764*/ 	.word	0x0000d250


	//   ....[73]....
        /*0768*/ 	.word	0x0000d260


	//   ....[74]....
        /*076c*/ 	.word	0x0000d270


	//   ....[75]....
        /*0770*/ 	.word	0x0000d2a0


	//   ....[76]....
        /*0774*/ 	.word	0x0000d2d0


	//   ....[77]....
        /*0778*/ 	.word	0x0000d300


	//   ....[78]....
        /*077c*/ 	.word	0x0000d330


	//   ....[79]....
        /*0780*/ 	.word	0x0000d360


	//   ....[80]....
        /*0784*/ 	.word	0x0000d390


	//   ....[81]....
        /*0788*/ 	.word	0x0000d3c0


	//   ....[82]....
        /*078c*/ 	.word	0x0000d3f0


	//   ....[83]....
        /*0790*/ 	.word	0x0000d420


	//   ....[84]....
        /*0794*/ 	.word	0x0000d450


	//   ....[85]....
        /*0798*/ 	.word	0x0000d480


	//   ....[86]....
        /*079c*/ 	.word	0x0000d4b0


	//   ....[87]....
        /*07a0*/ 	.word	0x0000d4e0


	//   ....[88]....
        /*07a4*/ 	.word	0x0000d510


	//   ....[89]....
        /*07a8*/ 	.word	0x0000d540


	//   ....[90]....
        /*07ac*/ 	.word	0x0000d570


	//   ....[91]....
        /*07b0*/ 	.word	0x0000dda0


	//   ....[92]....
        /*07b4*/ 	.word	0x0000dde0


	//   ....[93]....
        /*07b8*/ 	.word	0x0000de10


	//   ....[94]....
        /*07bc*/ 	.word	0x0000de40


	//   ....[95]....
        /*07c0*/ 	.word	0x0000e510


	//   ....[96]....
        /*07c4*/ 	.word	0x0000e530


	//   ....[97]....
        /*07c8*/ 	.word	0x0000e600


	//   ....[98]....
        /*07cc*/ 	.word	0x0000e620


	//   ....[99]....
        /*07d0*/ 	.word	0x0000e6e0


	//   ....[100]....
        /*07d4*/ 	.word	0x0000e700


	//   ....[101]....
        /*07d8*/ 	.word	0x0000e7d0


	//   ....[102]....
        /*07dc*/ 	.word	0x0000e7f0


	//   ....[103]....
        /*07e0*/ 	.word	0x0000ebb0


	//   ....[104]....
        /*07e4*/ 	.word	0x0000ebc0


	//   ....[105]....
        /*07e8*/ 	.word	0x0000eff0


	//   ....[106]....
        /*07ec*/ 	.word	0x0000f000


	//   ....[107]....
        /*07f0*/ 	.word	0x0000fcf0


	//   ....[108]....
        /*07f4*/ 	.word	0x0000fd10


	//   ....[109]....
        /*07f8*/ 	.word	0x0000fdd0


	//   ....[110]....
        /*07fc*/ 	.word	0x0000fdf0


	//   ....[111]....
        /*0800*/ 	.word	0x0000feb0


	//   ....[112]....
        /*0804*/ 	.word	0x0000fed0


	//   ....[113]....
        /*0808*/ 	.word	0x0000ffa0


	//   ....[114]....
        /*080c*/ 	.word	0x0000ffc0


	//   ....[115]....
        /*0810*/ 	.word	0x00010100


	//   ....[116]....
        /*0814*/ 	.word	0x00010310


	//   ....[117]....
        /*0818*/ 	.word	0x00010340


	//   ....[118]....
        /*081c*/ 	.word	0x00010370


	//   ....[119]....
        /*0820*/ 	.word	0x000103a0


	//   ....[120]....
        /*0824*/ 	.word	0x000103d0


	//   ....[121]....
        /*0828*/ 	.word	0x00010420


	//   ....[122]....
        /*082c*/ 	.word	0x000105a0


	//   ....[123]....
        /*0830*/ 	.word	0x000105d0


	//   ....[124]....
        /*0834*/ 	.word	0x00010600


	//   ....[125]....
        /*0838*/ 	.word	0x00010630


	//   ....[126]....
        /*083c*/ 	.word	0x00010660


	//   ....[127]....
        /*0840*/ 	.word	0x00010690


	//   ....[128]....
        /*0844*/ 	.word	0x00010720


	//   ....[129]....
        /*0848*/ 	.word	0x00010780


	//   ....[130]....
        /*084c*/ 	.word	0x00010790


	//   ....[131]....
        /*0850*/ 	.word	0x000107e0


	//   ....[132]....
        /*0854*/ 	.word	0x00012df0


	//   ....[133]....
        /*0858*/ 	.word	0x00012e20


	//   ....[134]....
        /*085c*/ 	.word	0x00012e50


	//   ....[135]....
        /*0860*/ 	.word	0x00012e70


	//   ....[136]....
        /*0864*/ 	.word	0x00012f00


	//   ....[137]....
        /*0868*/ 	.word	0x00012f40


	//   ....[138]....
        /*086c*/ 	.word	0x00012f80


	//   ....[139]....
        /*0870*/ 	.word	0x00012f90


	//   ....[140]....
        /*0874*/ 	.word	0x00013070


	//   ....[141]....
        /*0878*/ 	.word	0x00013090


	//   ....[142]....
        /*087c*/ 	.word	0x00013470


	//   ....[143]....
        /*0880*/ 	.word	0x000134b0


	//   ....[144]....
        /*0884*/ 	.word	0x000134d0


	//   ....[145]....
        /*0888*/ 	.word	0x00013580


	//   ....[146]....
        /*088c*/ 	.word	0x000135a0


	//   ....[147]....
        /*0890*/ 	.word	0x00013630


	//   ....[148]....
        /*0894*/ 	.word	0x00013650


	//   ....[149]....
        /*0898*/ 	.word	0x00013660


	//   ....[150]....
        /*089c*/ 	.word	0x000136f0


	//   ....[151]....
        /*08a0*/ 	.word	0x00013750


	//   ....[152]....
        /*08a4*/ 	.word	0x00013ea0


	//   ....[153]....
        /*08a8*/ 	.word	0x00013ed0


	//   ....[154]....
        /*08ac*/ 	.word	0x00013ef0


	//   ....[155]....
        /*08b0*/ 	.word	0x00013f80


	//   ....[156]....
        /*08b4*/ 	.word	0x00013fa0


	//   ....[157]....
        /*08b8*/ 	.word	0x00014030


	//   ....[158]....
        /*08bc*/ 	.word	0x00014050


	//   ....[159]....
        /*08c0*/ 	.word	0x00014060


	//   ....[160]....
        /*08c4*/ 	.word	0x00014a80


	//   ....[161]....
        /*08c8*/ 	.word	0x00014aa0


	//   ....[162]....
        /*08cc*/ 	.word	0x00014ac0


	//   ....[163]....
        /*08d0*/ 	.word	0x00014b10


	//   ....[164]....
        /*08d4*/ 	.word	0x00014b20


	//   ....[165]....
        /*08d8*/ 	.word	0x00014b70


	//   ....[166]....
        /*08dc*/ 	.word	0x00014b80


	//   ....[167]....
        /*08e0*/ 	.word	0x00014b90


	//   ....[168]....
        /*08e4*/ 	.word	0x00014be0


	//   ....[169]....
        /*08e8*/ 	.word	0x00014c30


	//   ....[170]....
        /*08ec*/ 	.word	0x00015020


	//   ....[171]....
        /*08f0*/ 	.word	0x00015040


	//   ....[172]....
        /*08f4*/ 	.word	0x00015050


	//   ....[173]....
        /*08f8*/ 	.word	0x00015060


	//   ....[174]....
        /*08fc*/ 	.word	0x000150c0


	//   ....[175]....
        /*0900*/ 	.word	0x000150d0


	//   ....[176]....
        /*0904*/ 	.word	0x00015130


	//   ....[177]....
        /*0908*/ 	.word	0x00015160


	//   ....[178]....
        /*090c*/ 	.word	0x000151a0


	//   ....[179]....
        /*0910*/ 	.word	0x00015200


	//   ....[180]....
        /*0914*/ 	.word	0x00016440


	//   ....[181]....
        /*0918*/ 	.word	0x00016490


	//   ....[182]....
        /*091c*/ 	.word	0x000164c0


	//   ....[183]....
        /*0920*/ 	.word	0x000164f0


	//   ....[184]....
        /*0924*/ 	.word	0x00016520


	//   ....[185]....
        /*0928*/ 	.word	0x00016530


	//   ....[186]....
        /*092c*/ 	.word	0x00016560


	//   ....[187]....
        /*0930*/ 	.word	0x000165b0


	//   ....[188]....
        /*0934*/ 	.word	0x00016710


	//   ....[189]....
        /*0938*/ 	.word	0x00016740


	//   ....[190]....
        /*093c*/ 	.word	0x00016780


	//   ....[191]....
        /*0940*/ 	.word	0x000167b0


	//   ....[192]....
        /*0944*/ 	.word	0x000167e0


	//   ....[193]....
        /*0948*/ 	.word	0x00016810


	//   ....[194]....
        /*094c*/ 	.word	0x000168b0


	//   ....[195]....
        /*0950*/ 	.word	0x00016900


	//   ....[196]....
        /*0954*/ 	.word	0x00016910


	//   ....[197]....
        /*0958*/ 	.word	0x00016950


	//   ....[198]....
        /*095c*/ 	.word	0x00017440


	//   ....[199]....
        /*0960*/ 	.word	0x00017a70


	//   ....[200]....
        /*0964*/ 	.word	0x00017b50


	//   ....[201]....
        /*0968*/ 	.word	0x00017c20


	//   ....[202]....
        /*096c*/ 	.word	0x00017cb0


	//   ....[203]....
        /*0970*/ 	.word	0x00017d80


	//   ....[204]....
        /*0974*/ 	.word	0x00017e10


	//   ....[205]....
        /*0978*/ 	.word	0x00017ec0


	//   ....[206]....
        /*097c*/ 	.word	0x00017f50


	//   ....[207]....
        /*0980*/ 	.word	0x00018000


	//   ....[208]....
        /*0984*/ 	.word	0x00018060


	//   ....[209]....
        /*0988*/ 	.word	0x00018160


	//   ....[210]....
        /*098c*/ 	.word	0x00018260


	//   ....[211]....
        /*0990*/ 	.word	0x00018310


	//   ....[212]....
        /*0994*/ 	.word	0x00018440


	//   ....[213]....
        /*0998*/ 	.word	0x000184f0


	//   ....[214]....
        /*099c*/ 	.word	0x000185f0


	//   ....[215]....
        /*09a0*/ 	.word	0x000186b0


	//   ....[216]....
        /*09a4*/ 	.word	0x00018710


	//   ....[217]....
        /*09a8*/ 	.word	0x000187b0


	//   ....[218]....
        /*09ac*/ 	.word	0x00018870


	//   ....[219]....
        /*09b0*/ 	.word	0x00018940


	//   ....[220]....
        /*09b4*/ 	.word	0x000189f0


	//   ....[221]....
        /*09b8*/ 	.word	0x00018a50


	//   ....[222]....
        /*09bc*/ 	.word	0x00018ab0


	//   ....[223]....
        /*09c0*/ 	.word	0x00018bb0


	//   ....[224]....
        /*09c4*/ 	.word	0x00018c10


	//   ....[225]....
        /*09c8*/ 	.word	0x00018d10


	//   ....[226]....
        /*09cc*/ 	.word	0x00018d70


	//   ....[227]....
        /*09d0*/ 	.word	0x00018e50


	//   ....[228]....
        /*09d4*/ 	.word	0x00018f80


	//   ....[229]....
        /*09d8*/ 	.word	0x00019030


	//   ....[230]....
        /*09dc*/ 	.word	0x00019090


	//   ....[231]....
        /*09e0*/ 	.word	0x00019150


	//   ....[232]....
        /*09e4*/ 	.word	0x000191b0


	//   ....[233]....
        /*09e8*/ 	.word	0x00019270


	//   ....[234]....
        /*09ec*/ 	.word	0x000192d0


	//   ....[235]....
        /*09f0*/ 	.word	0x00019390


	//   ....[236]....
        /*09f4*/ 	.word	0x000193f0


	//   ....[237]....
        /*09f8*/ 	.word	0x000194b0


	//   ....[238]....
        /*09fc*/ 	.word	0x000195a0


	//   ....[239]....
        /*0a00*/ 	.word	0x00019640


	//   ....[240]....
        /*0a04*/ 	.word	0x000196a0


	//   ....[241]....
        /*0a08*/ 	.word	0x00019770


	//   ....[242]....
        /*0a0c*/ 	.word	0x000197d0


	//   ....[243]....
        /*0a10*/ 	.word	0x000198a0


	//   ....[244]....
        /*0a14*/ 	.word	0x00019900


	//   ....[245]....
        /*0a18*/ 	.word	0x000199d0


	//   ....[246]....
        /*0a1c*/ 	.word	0x00019a30


	//   ....[247]....
        /*0a20*/ 	.word	0x00019b00


	//   ....[248]....
        /*0a24*/ 	.word	0x00019d60


	//----- nvinfo : EIATTR_REG_RECONFIG
	.align		4
.L_299:
        /*0a28*/ 	.byte	0x01, 0x54
	.zero		2


	//----- nvinfo : EIATTR_SYSCALL_OFFSETS
	.align		4
        /*0a2c*/ 	.byte	0x04, 0x46
        /*0a2e*/ 	.short	(.L_301 - .L_300)


	//   ....[0]....
.L_300:
        /*0a30*/ 	.word	0x00001f00


	//   ....[1]....
        /*0a34*/ 	.word	0x00012040


	//   ....[2]....
        /*0a38*/ 	.word	0x000121b0


	//   ....[3]....
        /*0a3c*/ 	.word	0x00012300


	//   ....[4]....
        /*0a40*/ 	.word	0x00012440


	//   ....[5]....
        /*0a44*/ 	.word	0x00013b10


	//----- nvinfo : EIATTR_MBARRIER_INSTR_OFFSETS
	.align		4
.L_301:
        /*0a48*/ 	.byte	0x04, 0x39
        /*0a4a*/ 	.short	(.L_303 - .L_302)


	//   ....[0]....
.L_302:
        /*0a4c*/ 	.word	0x00000180
        /*0a50*/ 	.word	0x000000ff
        /*0a54*/ 	.word	0x00029800
        /*0a58*/ 	.short	0x0100
        /*0a5a*/ 	.byte	0x08
	.zero		1


	//   ....[1]....
        /*0a5c*/ 	.word	0x00000190
        /*0a60*/ 	.word	0x000000ff
        /*0a64*/ 	.word	0x00029820
        /*0a68*/ 	.short	0x0100
        /*0a6a*/ 	.byte	0x08
	.zero		1


	//   ....[2]....
        /*0a6c*/ 	.word	0x00000280
        /*0a70*/ 	.word	0x000000ff
        /*0a74*/ 	.word	0x00029830
        /*0a78*/ 	.short	0x0100
        /*0a7a*/ 	.byte	0x08
	.zero		1


	//   ....[3]....
        /*0a7c*/ 	.word	0x00000290
        /*0a80*/ 	.word	0x000000ff
        /*0a84*/ 	.word	0x00029840
        /*0a88*/ 	.short	0x0100
        /*0a8a*/ 	.byte	0x08
	.zero		1


	//   ....[4]....
        /*0a8c*/ 	.word	0x000002a0
        /*0a90*/ 	.word	0x000000ff
        /*0a94*/ 	.word	0x00029838
        /*0a98*/ 	.short	0x0100
        /*0a9a*/ 	.byte	0x08
	.zero		1


	//   ....[5]....
        /*0a9c*/ 	.word	0x000002b0
        /*0aa0*/ 	.word	0x000000ff
        /*0aa4*/ 	.word	0x00029848
        /*0aa8*/ 	.short	0x0100
        /*0aaa*/ 	.byte	0x08
	.zero		1


	//   ....[6]....
        /*0aac*/ 	.word	0x000003e0
        /*0ab0*/ 	.word	0x000000ff
        /*0ab4*/ 	.word	0x00029850
        /*0ab8*/ 	.short	0x0100
        /*0aba*/ 	.byte	0x08
	.zero		1


	//   ....[7]....
        /*0abc*/ 	.word	0x000003f0
        /*0ac0*/ 	.word	0x000000ff
        /*0ac4*/ 	.word	0x00029860
        /*0ac8*/ 	.short	0x0100
        /*0aca*/ 	.byte	0x08
	.zero		1


	//   ....[8]....
        /*0acc*/ 	.word	0x00000400
        /*0ad0*/ 	.word	0x000000ff
        /*0ad4*/ 	.word	0x00029858
        /*0ad8*/ 	.short	0x0100
        /*0ada*/ 	.byte	0x08
	.zero		1


	//   ....[9]....
        /*0adc*/ 	.word	0x00000410
        /*0ae0*/ 	.word	0x000000ff
        /*0ae4*/ 	.word	0x00029868
        /*0ae8*/ 	.short	0x0100
        /*0aea*/ 	.byte	0x08
	.zero		1


	//   ....[10]....
        /*0aec*/ 	.word	0x00000500
        /*0af0*/ 	.word	0x000000ff
        /*0af4*/ 	.word	0x00029870
        /*0af8*/ 	.short	0x0100
        /*0afa*/ 	.byte	0x06
	.zero		1


	//   ....[11]....
        /*0afc*/ 	.word	0x00000510
        /*0b00*/ 	.word	0x000000ff
        /*0b04*/ 	.word	0x00029880
        /*0b08*/ 	.short	0x0100
        /*0b0a*/ 	.byte	0x06
	.zero		1


	//   ....[12]....
        /*0b0c*/ 	.word	0x00000520
        /*0b10*/ 	.word	0x000000ff
        /*0b14*/ 	.word	0x00029878
        /*0b18*/ 	.short	0x0100
        /*0b1a*/ 	.byte	0x06
	.zero		1


	//   ....[13]....
        /*0b1c*/ 	.word	0x00000530
        /*0b20*/ 	.word	0x000000ff
        /*0b24*/ 	.word	0x00029888
        /*0b28*/ 	.short	0x0100
        /*0b2a*/ 	.byte	0x06
	.zero		1


	//   ....[14]....
        /*0b2c*/ 	.word	0x00000660
        /*0b30*/ 	.word	0x000000ff
        /*0b34*/ 	.word	0x00029890
        /*0b38*/ 	.short	0x0100
        /*0b3a*/ 	.byte	0x08
	.zero		1


	//   ....[15]....
        /*0b3c*/ 	.word	0x00000670
        /*0b40*/ 	.word	0x000000ff
        /*0b44*/ 	.word	0x000298a0
        /*0b48*/ 	.short	0x0100
        /*0b4a*/ 	.byte	0x08
	.zero		1


	//   ....[16]....
        /*0b4c*/ 	.word	0x00000680
        /*0b50*/ 	.word	0x000000ff
        /*0b54*/ 	.word	0x00029898
        /*0b58*/ 	.short	0x0100
        /*0b5a*/ 	.byte	0x08
	.zero		1


	//   ....[17]....
        /*0b5c*/ 	.word	0x00000690
        /*0b60*/ 	.word	0x000000ff
        /*0b64*/ 	.word	0x000298a8
        /*0b68*/ 	.short	0x0100
        /*0b6a*/ 	.byte	0x08
	.zero		1


	//   ....[18]....
        /*0b6c*/ 	.word	0x000007e0
        /*0b70*/ 	.word	0x000000ff
        /*0b74*/ 	.word	0x000298b0
        /*0b78*/ 	.short	0x0100
        /*0b7a*/ 	.byte	0x08
	.zero		1


	//   ....[19]....
        /*0b7c*/ 	.word	0x000007f0
        /*0b80*/ 	.word	0x000000ff
        /*0b84*/ 	.word	0x000298c0
        /*0b88*/ 	.short	0x0100
        /*0b8a*/ 	.byte	0x08
	.zero		1


	//   ....[20]....
        /*0b8c*/ 	.word	0x00000800
        /*0b90*/ 	.word	0x000000ff
        /*0b94*/ 	.word	0x000298b8
        /*0b98*/ 	.short	0x0100
        /*0b9a*/ 	.byte	0x08
	.zero		1


	//   ....[21]....
        /*0b9c*/ 	.word	0x00000810
        /*0ba0*/ 	.word	0x000000ff
        /*0ba4*/ 	.word	0x000298c8
        /*0ba8*/ 	.short	0x0100
        /*0baa*/ 	.byte	0x08
	.zero		1


	//   ....[22]....
        /*0bac*/ 	.word	0x00001f80
        /*0bb0*/ 	.word	0x000000ff
        /*0bb4*/ 	.word	0x00029800
        /*0bb8*/ 	.short	0x010a
        /*0bba*/ 	.byte	0x27
	.zero		1


	//   ....[23]....
        /*0bbc*/ 	.word	0x00002000
        /*0bc0*/ 	.word	0x00000000
        /*0bc4*/ 	.word	0x00029830
        /*0bc8*/ 	.short	0x010a
        /*0bca*/ 	.byte	0x3f
	.zero		1


	//   ....[24]....
        /*0bcc*/ 	.word	0x00002040
        /*0bd0*/ 	.word	0x00000000
        /*0bd4*/ 	.word	0x00029830
        /*0bd8*/ 	.short	0x010a
        /*0bda*/ 	.byte	0x3f
	.zero		1


	//   ....[25]....
        /*0bdc*/ 	.word	0x00003110
        /*0be0*/ 	.word	0x000000ff
        /*0be4*/ 	.word	0x00000000
        /*0be8*/ 	.short	0x0101
        /*0bea*/ 	.byte	0x04
	.zero		1


	//   ....[26]....
        /*0bec*/ 	.word	0x00005730
        /*0bf0*/ 	.word	0x000000ff
        /*0bf4*/ 	.word	0x00029830
        /*0bf8*/ 	.short	0x010a
        /*0bfa*/ 	.byte	0x05
	.zero		1


	//   ....[27]....
        /*0bfc*/ 	.word	0x00005770
        /*0c00*/ 	.word	0x000000ff
        /*0c04*/ 	.word	0x00029830
        /*0c08*/ 	.short	0x010a
        /*0c0a*/ 	.byte	0x05
	.zero		1


	//   ....[28]....
        /*0c0c*/ 	.word	0x000063b0
        /*0c10*/ 	.word	0x000000ff
        /*0c14*/ 	.word	0x00029850
        /*0c18*/ 	.short	0x010a
        /*0c1a*/ 	.byte	0x05
	.zero		1


	//   ....[29]....
        /*0c1c*/ 	.word	0x000063f0
        /*0c20*/ 	.word	0x000000ff
        /*0c24*/ 	.word	0x00029850
        /*0c28*/ 	.short	0x010a
        /*0c2a*/ 	.byte	0x05
	.zero		1


	//   ....[30]....
        /*0c2c*/ 	.word	0x00006770
        /*0c30*/ 	.word	0x000000ff
        /*0c34*/ 	.word	0x00000000
        /*0c38*/ 	.short	0x0101
        /*0c3a*/ 	.byte	0x05
	.zero		1


	//   ....[31]....
        /*0c3c*/ 	.word	0x00008860
        /*0c40*/ 	.word	0x000000ff
        /*0c44*/ 	.word	0x00000000
        /*0c48*/ 	.short	0x0101
        /*0c4a*/ 	.byte	0x04
	.zero		1


	//   ....[32]....
        /*0c4c*/ 	.word	0x00008fb0
        /*0c50*/ 	.word	0x000000ff
        /*0c54*/ 	.word	0x00029830
        /*0c58*/ 	.short	0x010a
        /*0c5a*/ 	.byte	0x05
	.zero		1


	//   ....[33]....
        /*0c5c*/ 	.word	0x00008ff0
        /*0c60*/ 	.word	0x000000ff
        /*0c64*/ 	.word	0x00029830
        /*0c68*/ 	.short	0x010a
        /*0c6a*/ 	.byte	0x05
	.zero		1


	//   ....[34]....
        /*0c6c*/ 	.word	0x00009c00
        /*0c70*/ 	.word	0x000000ff
        /*0c74*/ 	.word	0x00029850
        /*0c78*/ 	.short	0x010a
        /*0c7a*/ 	.byte	0x05
	.zero		1


	//   ....[35]....
        /*0c7c*/ 	.word	0x00009c40
        /*0c80*/ 	.word	0x000000ff
        /*0c84*/ 	.word	0x00029850
        /*0c88*/ 	.short	0x010a
        /*0c8a*/ 	.byte	0x05
	.zero		1


	//   ....[36]....
        /*0c8c*/ 	.word	0x00009f90
        /*0c90*/ 	.word	0x000000ff
        /*0c94*/ 	.word	0x00000000
        /*0c98*/ 	.short	0x0101
        /*0c9a*/ 	.byte	0x05
	.zero		1


	//   ....[37]....
        /*0c9c*/ 	.word	0x0000b540
        /*0ca0*/ 	.word	0x000000ff
        /*0ca4*/ 	.word	0x00000000
        /*0ca8*/ 	.short	0x0101
        /*0caa*/ 	.byte	0x04
	.zero		1


	//   ....[38]....
        /*0cac*/ 	.word	0x0000bbc0
        /*0cb0*/ 	.word	0x000000ff
        /*0cb4*/ 	.word	0x00029850
        /*0cb8*/ 	.short	0x010a
        /*0cba*/ 	.byte	0x05
	.zero		1


	//   ....[39]....
        /*0cbc*/ 	.word	0x0000bc00
        /*0cc0*/ 	.word	0x000000ff
        /*0cc4*/ 	.word	0x00029850
        /*0cc8*/ 	.short	0x010a
        /*0cca*/ 	.byte	0x05
	.zero		1


	//   ....[40]....
        /*0ccc*/ 	.word	0x0000c1e0
        /*0cd0*/ 	.word	0x000000ff
        /*0cd4*/ 	.word	0x00000000
        /*0cd8*/ 	.short	0x0101
        /*0cda*/ 	.byte	0x04
	.zero		1


	//   ....[41]....
        /*0cdc*/ 	.word	0x0000e500
        /*0ce0*/ 	.word	0x00000003
        /*0ce4*/ 	.word	0x00000000
        /*0ce8*/ 	.short	0x0101
        /*0cea*/ 	.byte	0x3f
	.zero		1


	//   ....[42]....
        /*0cec*/ 	.word	0x0000e9a0
        /*0cf0*/ 	.word	0x00000002
        /*0cf4*/ 	.word	0x00000000
        /*0cf8*/ 	.short	0x0101
        /*0cfa*/ 	.byte	0x3f
	.zero		1


	//   ....[43]....
        /*0cfc*/ 	.word	0x00012b10
        /*0d00*/ 	.word	0x00000000
        /*0d04*/ 	.word	0x00029880
        /*0d08*/ 	.short	0x010a
        /*0d0a*/ 	.byte	0x3f
	.zero		1


	//   ....[44]....
        /*0d0c*/ 	.word	0x00013150
        /*0d10*/ 	.word	0x00000000
        /*0d14*/ 	.word	0x00029870
        /*0d18*/ 	.short	0x0107
        /*0d1a*/ 	.byte	0x3f
	.zero		1


	//   ....[45]....
        /*0d1c*/ 	.word	0x00013200
        /*0d20*/ 	.word	0x00000000
        /*0d24*/ 	.word	0x00029870
        /*0d28*/ 	.short	0x0101
        /*0d2a*/ 	.byte	0x3f
	.zero		1


	//   ....[46]....
        /*0d2c*/ 	.word	0x00013230
        /*0d30*/ 	.word	0x00000000
        /*0d34*/ 	.word	0x00029840
        /*0d38*/ 	.short	0x010a
        /*0d3a*/ 	.byte	0x3f
	.zero		1


	//   ....[47]....
        /*0d3c*/ 	.word	0x00013860
        /*0d40*/ 	.word	0x00000000
        /*0d44*/ 	.word	0x00029830
        /*0d48*/ 	.short	0x0107
        /*0d4a*/ 	.byte	0x3f
	.zero		1


	//   ....[48]....
        /*0d4c*/ 	.word	0x00013920
        /*0d50*/ 	.word	0x00000000
        /*0d54*/ 	.word	0x00029830
        /*0d58*/ 	.short	0x0101
        /*0d5a*/ 	.byte	0x3f
	.zero		1


	//   ....[49]....
        /*0d5c*/ 	.word	0x000141a0
        /*0d60*/ 	.word	0x00000010
        /*0d64*/ 	.word	0x00029800
        /*0d68*/ 	.short	0x0107
        /*0d6a*/ 	.byte	0x3f
	.zero		1


	//   ....[50]....
        /*0d6c*/ 	.word	0x000142a0
        /*0d70*/ 	.word	0x00000010
        /*0d74*/ 	.word	0x00029800
        /*0d78*/ 	.short	0x0101
        /*0d7a*/ 	.byte	0x3f
	.zero		1


	//   ....[51]....
        /*0d7c*/ 	.word	0x000142c0
        /*0d80*/ 	.word	0x00000010
        /*0d84*/ 	.word	0x00029820
        /*0d88*/ 	.short	0x010a
        /*0d8a*/ 	.byte	0x3f
	.zero		1


	//   ....[52]....
        /*0d8c*/ 	.word	0x000147e0
        /*0d90*/ 	.word	0x00000000
        /*0d94*/ 	.word	0x00029880
        /*0d98*/ 	.short	0x010a
        /*0d9a*/ 	.byte	0x3f
	.zero		1


	//   ....[53]....
        /*0d9c*/ 	.word	0x00014cc0
        /*0da0*/ 	.word	0x00000000
        /*0da4*/ 	.word	0x00029870
        /*0da8*/ 	.short	0x0107
        /*0daa*/ 	.byte	0x3f
	.zero		1


	//   ....[54]....
        /*0dac*/ 	.word	0x00014d70
        /*0db0*/ 	.word	0x00000000
        /*0db4*/ 	.word	0x00029870
        /*0db8*/ 	.short	0x0101
        /*0dba*/ 	.byte	0x3f
	.zero		1


	//   ....[55]....
        /*0dbc*/ 	.word	0x00014da0
        /*0dc0*/ 	.word	0x00000000
        /*0dc4*/ 	.word	0x00029840
        /*0dc8*/ 	.short	0x010a
        /*0dca*/ 	.byte	0x3f
	.zero		1


	//   ....[56]....
        /*0dcc*/ 	.word	0x000152a0
        /*0dd0*/ 	.word	0x00000000
        /*0dd4*/ 	.word	0x00029830
        /*0dd8*/ 	.short	0x0107
        /*0dda*/ 	.byte	0x3f
	.zero		1


	//   ....[57]....
        /*0ddc*/ 	.word	0x00015350
        /*0de0*/ 	.word	0x00000000
        /*0de4*/ 	.word	0x00029830
        /*0de8*/ 	.short	0x0101
        /*0dea*/ 	.byte	0x3f
	.zero		1


	//   ....[58]....
        /*0dec*/ 	.word	0x000153e0
        /*0df0*/ 	.word	0x00000000
        /*0df4*/ 	.word	0x00029870
        /*0df8*/ 	.short	0x010a
        /*0dfa*/ 	.byte	0x3f
	.zero		1


	//   ....[59]....
        /*0dfc*/ 	.word	0x00015460
        /*0e00*/ 	.word	0x00000000
        /*0e04*/ 	.word	0x00029860
        /*0e08*/ 	.short	0x010a
        /*0e0a*/ 	.byte	0x3f
	.zero		1


	//   ....[60]....
        /*0e0c*/ 	.word	0x00015960
        /*0e10*/ 	.word	0x00000000
        /*0e14*/ 	.word	0x00029850
        /*0e18*/ 	.short	0x0101
        /*0e1a*/ 	.byte	0x3f
	.zero		1


	//   ....[61]....
        /*0e1c*/ 	.word	0x000159f0
        /*0e20*/ 	.word	0x00000000
        /*0e24*/ 	.word	0x00000000
        /*0e28*/ 	.short	0x0101
        /*0e2a*/ 	.byte	0x3f
	.zero		1


	//   ....[62]....
        /*0e2c*/ 	.word	0x00015bc0
        /*0e30*/ 	.word	0x00000012
        /*0e34*/ 	.word	0x00029870
        /*0e38*/ 	.short	0x010a
        /*0e3a*/ 	.byte	0x3f
	.zero		1


	//   ....[63]....
        /*0e3c*/ 	.word	0x00015c30
        /*0e40*/ 	.word	0x00000012
        /*0e44*/ 	.word	0x00029860
        /*0e48*/ 	.short	0x010a
        /*0e4a*/ 	.byte	0x3f
	.zero		1


	//   ....[64]....
        /*0e4c*/ 	.word	0x00016140
        /*0e50*/ 	.word	0x00000012
        /*0e54*/ 	.word	0x00029850
        /*0e58*/ 	.short	0x0101
        /*0e5a*/ 	.byte	0x3f
	.zero		1


	//   ....[65]....
        /*0e5c*/ 	.word	0x00016200
        /*0e60*/ 	.word	0x00000012
        /*0e64*/ 	.word	0x00000000
        /*0e68*/ 	.short	0x0101
        /*0e6a*/ 	.byte	0x3f
	.zero		1


	//   ....[66]....
        /*0e6c*/ 	.word	0x000173c0
        /*0e70*/ 	.word	0x00000004
        /*0e74*/ 	.word	0x00029820
        /*0e78*/ 	.short	0x010a
        /*0e7a*/ 	.byte	0x3f
	.zero		1


	//   ....[67]....
        /*0e7c*/ 	.word	0x00017560
        /*0e80*/ 	.word	0x00000005
        /*0e84*/ 	.word	0x00029840
        /*0e88*/ 	.short	0x010a
        /*0e8a*/ 	.byte	0x3f
	.zero		1


	//   ....[68]....
        /*0e8c*/ 	.word	0x00017600
        /*0e90*/ 	.word	0x00000013
        /*0e94*/ 	.word	0x00029840
        /*0e98*/ 	.short	0x010a
        /*0e9a*/ 	.byte	0x3f
	.zero		1


	//   ....[69]....
        /*0e9c*/ 	.word	0x00017640
        /*0ea0*/ 	.word	0x00000005
        /*0ea4*/ 	.word	0x00029860
        /*0ea8*/ 	.short	0x010a
        /*0eaa*/ 	.byte	0x3f
	.zero		1


	//   ....[70]....
        /*0eac*/ 	.word	0x00017680
        /*0eb0*/ 	.word	0x00000013
        /*0eb4*/ 	.word	0x00029860
        /*0eb8*/ 	.short	0x010a
        /*0eba*/ 	.byte	0x3f
	.zero		1


	//   ....[71]....
        /*0ebc*/ 	.word	0x000176c0
        /*0ec0*/ 	.word	0x00000005
        /*0ec4*/ 	.word	0x00029880
        /*0ec8*/ 	.short	0x010a
        /*0eca*/ 	.byte	0x3f
	.zero		1


	//   ....[72]....
        /*0ecc*/ 	.word	0x00017700
        /*0ed0*/ 	.word	0x00000013
        /*0ed4*/ 	.word	0x00029880
        /*0ed8*/ 	.short	0x010a
        /*0eda*/ 	.byte	0x3f
	.zero		1


	//   ....[73]....
        /*0edc*/ 	.word	0x00017770
        /*0ee0*/ 	.word	0x00000003
        /*0ee4*/ 	.word	0x00029800
        /*0ee8*/ 	.short	0x010a
        /*0eea*/ 	.byte	0x3f
	.zero		1


	//   ....[74]....
        /*0eec*/ 	.word	0x000177c0
        /*0ef0*/ 	.word	0x00000000
        /*0ef4*/ 	.word	0x00029830
        /*0ef8*/ 	.short	0x010a
        /*0efa*/ 	.byte	0x3f
	.zero		1


	//   ....[75]....
        /*0efc*/ 	.word	0x00017820
        /*0f00*/ 	.word	0x00000004
        /*0f04*/ 	.word	0x00029830
        /*0f08*/ 	.short	0x010a
        /*0f0a*/ 	.byte	0x3f
	.zero		1


	//   ....[76]....
        /*0f0c*/ 	.word	0x00017880
        /*0f10*/ 	.word	0x00000004
        /*0f14*/ 	.word	0x00029850
        /*0f18*/ 	.short	0x010a
        /*0f1a*/ 	.byte	0x3f
	.zero		1


	//   ....[77]....
        /*0f1c*/ 	.word	0x000178e0
        /*0f20*/ 	.word	0x00000004
        /*0f24*/ 	.word	0x00029830
        /*0f28*/ 	.short	0x010a
        /*0f2a*/ 	.byte	0x3f
	.zero		1


	//   ....[78]....
        /*0f2c*/ 	.word	0x00017940
        /*0f30*/ 	.word	0x00000004
        /*0f34*/ 	.word	0x00029850
        /*0f38*/ 	.short	0x010a
        /*0f3a*/ 	.byte	0x3f
	.zero		1


	//   ....[79]....
        /*0f3c*/ 	.word	0x000179a0
        /*0f40*/ 	.word	0x00000006
        /*0f44*/ 	.word	0x00029850
        /*0f48*/ 	.short	0x010a
        /*0f4a*/ 	.byte	0x3f
	.zero		1


	//   ....[80]....
        /*0f4c*/ 	.word	0x00017aa0
        /*0f50*/ 	.word	0x00000000
        /*0f54*/ 	.word	0x00029880
        /*0f58*/ 	.short	0x010a
        /*0f5a*/ 	.byte	0x3f
	.zero		1


	//   ....[81]....
        /*0f5c*/ 	.word	0x000181b0
        /*0f60*/ 	.word	0x00000000
        /*0f64*/ 	.word	0x00029840
        /*0f68*/ 	.short	0x010a
        /*0f6a*/ 	.byte	0x3f
	.zero		1


	//   ....[82]....
        /*0f6c*/ 	.word	0x00018e80
        /*0f70*/ 	.word	0x00000010
        /*0f74*/ 	.word	0x00029820
        /*0f78*/ 	.short	0x010a
        /*0f7a*/ 	.byte	0x3f
	.zero		1


	//   ....[83]....
        /*0f7c*/ 	.word	0x00018ed0
        /*0f80*/ 	.word	0x00000000
        /*0f84*/ 	.word	0x00029880
        /*0f88*/ 	.short	0x010a
        /*0f8a*/ 	.byte	0x3f
	.zero		1


	//   ....[84]....
        /*0f8c*/ 	.word	0x000194f0
        /*0f90*/ 	.word	0x00000000
        /*0f94*/ 	.word	0x00029840
        /*0f98*/ 	.short	0x010a
        /*0f9a*/ 	.byte	0x3f
	.zero		1


	//   ....[85]....
        /*0f9c*/ 	.word	0x00019b40
        /*0fa0*/ 	.word	0x00000000
        /*0fa4*/ 	.word	0x00029870
        /*0fa8*/ 	.short	0x010a
        /*0faa*/ 	.byte	0x3f
	.zero		1


	//   ....[86]....
        /*0fac*/ 	.word	0x00019b90
        /*0fb0*/ 	.word	0x00000000
        /*0fb4*/ 	.word	0x00029860
        /*0fb8*/ 	.short	0x010a
        /*0fba*/ 	.byte	0x3f
	.zero		1


	//   ....[87]....
        /*0fbc*/ 	.word	0x00019be0
        /*0fc0*/ 	.word	0x00000012
        /*0fc4*/ 	.word	0x00029870
        /*0fc8*/ 	.short	0x010a
        /*0fca*/ 	.byte	0x3f
	.zero		1


	//   ....[88]....
        /*0fcc*/ 	.word	0x00019c30
        /*0fd0*/ 	.word	0x00000012
        /*0fd4*/ 	.word	0x00029860
        /*0fd8*/ 	.short	0x010a
        /*0fda*/ 	.byte	0x3f
	.zero		1


	//   ....[89]....
        /*0fdc*/ 	.word	0x00019c80
        /*0fe0*/ 	.word	0x00000004
        /*0fe4*/ 	.word	0x00029820
        /*0fe8*/ 	.short	0x010a
        /*0fea*/ 	.byte	0x3f
	.zero		1


	//   ....[90]....
        /*0fec*/ 	.word	0x00019e20
        /*0ff0*/ 	.word	0x00000005
        /*0ff4*/ 	.word	0x00029840
        /*0ff8*/ 	.short	0x010a
        /*0ffa*/ 	.byte	0x3f
	.zero		1


	//   ....[91]....
        /*0ffc*/ 	.word	0x00019e70
        /*1000*/ 	.word	0x00000013
        /*1004*/ 	.word	0x00029840
        /*1008*/ 	.short	0x010a
        /*100a*/ 	.byte	0x3f
	.zero		1


	//   ....[92]....
        /*100c*/ 	.word	0x00019ec0
        /*1010*/ 	.word	0x00000005
        /*1014*/ 	.word	0x00029860
        /*1018*/ 	.short	0x010a
        /*101a*/ 	.byte	0x3f
	.zero		1


	//   ....[93]....
        /*101c*/ 	.word	0x00019f10
        /*1020*/ 	.word	0x00000013
        /*1024*/ 	.word	0x00029860
        /*1028*/ 	.short	0x010a
        /*102a*/ 	.byte	0x3f
	.zero		1


	//   ....[94]....
        /*102c*/ 	.word	0x00019f60
        /*1030*/ 	.word	0x00000005
        /*1034*/ 	.word	0x00029880
        /*1038*/ 	.short	0x010a
        /*103a*/ 	.byte	0x3f
	.zero		1


	//----- nvinfo : EIATTR_NUM_MBARRIERS
	.align		4
.L_303:
        /*103c*/ 	.byte	0x03, 0x38
        /*103e*/ 	.short	0x0016


	//----- nvinfo : EIATTR_EXIT_INSTR_OFFSETS
	.align		4
        /*1040*/ 	.byte	0x04, 0x1c
        /*1042*/ 	.short	(.L_305 - .L_304)


	//   ....[0]....
.L_304:
        /*1044*/ 	.word	0x000009e0


	//   ....[1]....
        /*1048*/ 	.word	0x000100b0


	//   ....[2]....
        /*104c*/ 	.word	0x00017750


	//----- nvinfo : EIATTR_MAX_THREADS
	.align		4
.L_305:
        /*1050*/ 	.byte	0x04, 0x05
        /*1052*/ 	.short	(.L_307 - .L_306)
.L_306:
        /*1054*/ 	.word	0x00000180
        /*1058*/ 	.word	0x00000001
        /*105c*/ 	.word	0x00000001


	//----- nvinfo : EIATTR_CRS_STACK_SIZE
	.align		4
.L_307:
        /*1060*/ 	.byte	0x04, 0x1e
        /*1062*/ 	.short	(.L_309 - .L_308)
.L_308:
        /*1064*/ 	.word	0x00000000


	//----- nvinfo : EIATTR_CBANK_PARAM_SIZE
	.align		4
.L_309:
        /*1068*/ 	.byte	0x03, 0x19
        /*106a*/ 	.short	0x0af0


	//----- nvinfo : EIATTR_PARAM_CBANK
	.align		4
        /*106c*/ 	.byte	0x04, 0x0a
        /*106e*/ 	.short	(.L_311 - .L_310)
	.align		4
.L_310:
        /*1070*/ 	.word	index@(.nv.constant0._ZN7cutlass13device_kernelIN5flash11enable_sm90INS1_16FlashAttnFwdSm90INS1_25CollectiveMainloopFwdSm90ILi2EN4cute5tupleIJNS5_1CILi1EEES8_S8_EEENS6_IJNS7_ILi128EEENS7_ILi160EEENS7_ILi192EEEEEELi128ENS_12float_e4m3_tEfNS_4arch4Sm90ELb1ELb0ELb0ELb1ELb1ELb0ELb0ELb1ELb1ELb1ELb1ELb0EEENS1_21CollectiveEpilogueFwdINS6_IJSA_SA_SB_EEES9_NS_10bfloat16_tESG_Li256ELb1ELb1ELb1ELb1EEENS1_36VarlenDynamicPersistentTileSchedulerILi128ELi160ELi256ELi128ELb1ELb1ELb1ELb1ELb1ELb1EEEEEEEEEvNT_6ParamsE)
        /*1074*/ 	.short	0x0210
        /*1076*/ 	.short	0x0af0


	//----- nvinfo : EIATTR_SW_WAR
	.align		4
.L_311:
        /*1078*/ 	.byte	0x04, 0x36
        /*107a*/ 	.short	(.L_313 - .L_312)
.L_312:
        /*107c*/ 	.word	0x00000008
.L_313:


//--------------------- .nv.info._ZN7cutlass13device_kernelIN5flash11enable_sm90INS1_16FlashAttnFwdSm90INS1_25CollectiveMainloopFwdSm90ILi2EN4cute5tupleIJNS5_1CILi1EEES8_S8_EEENS6_IJNS7_ILi128EEENS7_ILi160EEENS7_ILi192EEEEEELi128ENS_12float_e4m3_tEfNS_4arch4Sm90ELb1ELb0ELb0ELb1ELb1ELb1ELb0ELb1ELb1ELb1ELb1ELb0EEENS1_21CollectiveEpilogueFwdINS6_IJSA_SA_SB_EEES9_NS_10bfloat16_tESG_Li256ELb1ELb1ELb1ELb1EEENS1_36VarlenDynamicPersistentTileSchedulerILi128ELi160ELi256ELi128ELb1ELb1ELb1ELb1ELb1ELb1EEEEEEEEEvNT_6ParamsE --------------------------
	.section	.nv.info._ZN7cutlass13device_kernelIN5flash11enable_sm90INS1_16FlashAttnFwdSm90INS1_25CollectiveMainloopFwdSm90ILi2EN4cute5tupleIJNS5_1CILi1EEES8_S8_EEENS6_IJNS7_ILi128EEENS7_ILi160EEENS7_ILi192EEEEEELi128ENS_12float_e4m3_tEfNS_4arch4Sm90ELb1ELb0ELb0ELb1ELb1ELb1ELb0ELb1ELb1ELb1ELb1ELb0EEENS1_21CollectiveEpilogueFwdINS6_IJSA_SA_SB_EEES9_NS_10bfloat16_tESG_Li256ELb1ELb1ELb1ELb1EEENS1_36VarlenDynamicPersistentTileSchedulerILi128ELi160ELi256ELi128ELb1ELb1ELb1ELb1ELb1ELb1EEEEEEEEEvNT_6ParamsE,"",@"SHT_CUDA_INFO"
	.sectionflags	@""
	.align	4


	//----- nvinfo : EIATTR_CUDA_API_VERSION
	.align		4
        /*0000*/ 	.byte	0x04, 0x37
        /*0002*/ 	.short	(.L_315 - .L_314)
.L_314:
        /*0004*/ 	.word	0x00000082


	//----- nvinfo : EIATTR_KPARAM_INFO
	.align		4
.L_315:
        /*0008*/ 	.byte	0x04, 0x17
        /*000a*/ 	.short	(.L_317 - .L_316)
.L_316:
        /*000c*/ 	.word	0x00000000
        /*0010*/ 	.short	0x0000
        /*0012*/ 	.short	0x0070
        /*0014*/ 	.byte	0x00, 0xf0, 0x01, 0x2a


	//----- nvinfo : EIATTR_SPARSE_MMA_MASK
	.align		4
.L_317:
        /*0018*/ 	.byte	0x03, 0x50
        /*001a*/ 	.short	0x0000


	//----- nvinfo : EIATTR_MAXREG_COUNT
	.align		4
        /*001c*/ 	.byte	0x03, 0x1b
        /*001e*/ 	.short	0x00a8


	//----- nvinfo : EIATTR_NUM_BARRIERS
	.align		4
        /*0020*/ 	.byte	0x02, 0x4c
        /*0022*/ 	.byte	0x10
	.zero		1


	//----- nvinfo : EIATTR_EXTERNS
	.align		4
        /*0024*/ 	.byte	0x04, 0x0f
        /*0026*/ 	.short	(.L_319 - .L_318)


	//   ....[0]....
	.align		4
.L_318:
        /*0028*/ 	.word	index@(__assertfail)


	//----- nvinfo : EIATTR_ANNOTATIONS
	.align		4
.L_319:
        /*002c*/ 	.byte	0x04, 0x55
        /*002e*/ 	.short	(.L_321 - .L_320)


	//   ....[0]....
.L_320:
        /* <DEDUP_REMOVED lines=36> */


	//----- nvinfo : EIATTR_MERCURY_ISA_VERSION
	.align		4
.L_321:
        /*0258*/ 	.byte	0x03, 0x5f
        /*025a*/ 	.short	0x0101


	//----- nvinfo : EIATTR_UNUSED_LOAD_BYTE_OFFSET
	.align		4
        /*025c*/ 	.byte	0x04, 0x44
        /*025e*/ 	.short	(.L_323 - .L_322)


	//   ....[0]....
.L_322:
        /*0260*/ 	.word	0x00000aa0
        /*0264*/ 	.word	0x0000fff0


	//   ....[1]....
        /*0268*/ 	.word	0x00023420
        /*026c*/ 	.word	0x0000fff0


	//----- nvinfo : EIATTR_INT_WARP_WIDE_INSTR_OFFSETS
	.align		4
.L_323:
        /*0270*/ 	.byte	0x04, 0x31
        /*0272*/ 	.short	(.L_325 - .L_324)


	//   ....[0]....
.L_324:
        /*0274*/ 	.word	0x00000130


	//   ....[1]....
        /*0278*/ 	.word	0x00000170


	//   ....[2]....
        /*027c*/ 	.word	0x000001e0


	//   ....[3]....
        /*0280*/ 	.word	0x0002a760


	//   ....[4]....
        /*0284*/ 	.word	0x0002a7f0


	//   ....[5]....
        /*0288*/ 	.word	0x0002e650


	//   ....[6]....
        /*028c*/ 	.word	0x0002e6e0


	//----- nvinfo : EIATTR_COOP_GROUP_MASK_REGIDS
	.align		4
.L_325:
        /*0290*/ 	.byte	0x04, 0x29
        /*0292*/ 	.short	(.L_327 - .L_326)


	//   ....[0]....
.L_326:
        /*0294*/ 	.word	0xffffffff


	//   ....[1]....
        /*0298*/ 	.word	0xffffffff


	//   ....[2]....
        /*029c*/ 	.word	0xffffffff


	//   ....[3]....
        /*02a0*/ 	.word	0xffffffff


	//   ....[4]....
        /*02a4*/ 	.word	0xffffffff


	//   ....[5]....
        /*02a8*/ 	.word	0xffffffff


	//   ....[6]....
        /*02ac*/ 	.word	0xffffffff


	//   ....[7]....
        /*02b0*/ 	.word	0xffffffff


	//   ....[8]....
        /*02b4*/ 	.word	0xffffffff


	//   ....[9]....
        /*02b8*/ 	.word	0xffffffff


	//   ....[10]....
        /*02bc*/ 	.word	0xffffffff


	//   ....[11]....
        /*02c0*/ 	.word	0xffffffff


	//   ....[12]....
        /*02c4*/ 	.word	0xffffffff


	//   ....[13]....
        /*02c8*/ 	.word	0xffffffff


	//   ....[14]....
        /*02cc*/ 	.word	0xffffffff


	//   ....[15]....
        /*02d0*/ 	.word	0xffffffff


	//   ....[16]....
        /*02d4*/ 	.word	0xffffffff


	//   ....[17]....
        /*02d8*/ 	.word	0xffffffff


	//   ....[18]....
        /*02dc*/ 	.word	0xffffffff


	//   ....[19]....
        /*02e0*/ 	.word	0xffffffff


	//   ....[20]....
        /*02e4*/ 	.word	0xffffffff


	//   ....[21]....
        /*02e8*/ 	.word	0xffffffff


	//   ....[22]....
        /*02ec*/ 	.word	0xffffffff


	//   ....[23]....
        /*02f0*/ 	.word	0xffffffff


	//   ....[24]....
        /*02f4*/ 	.word	0xffffffff


	//   ....[25]....
        /*02f8*/ 	.word	0xffffffff


	//   ....[26]....
        /*02fc*/ 	.word	0xffffffff


	//   ....[27]....
        /*0300*/ 	.word	0xffffffff


	//   ....[28]....
        /*0304*/ 	.word	0xffffffff


	//   ....[29]....
        /*0308*/ 	.word	0xffffffff


	//   ....[30]....
        /*030c*/ 	.word	0xffffffff


	//   ....[31]....
        /*0310*/ 	.word	0xffffffff


	//   ....[32]....
        /*0314*/ 	.word	0xffffffff


	//   ....[33]....
        /*0318*/ 	.word	0xffffffff


	//   ....[34]....
        /*031c*/ 	.word	0xffffffff


	//   ....[35]....
        /*0320*/ 	.word	0xffffffff


	//   ....[36]....
        /*0324*/ 	.word	0xffffffff


	//   ....[37]....
        /*0328*/ 	.word	0xffffffff


	//   ....[38]....
        /*032c*/ 	.word	0xffffffff


	//   ....[39]....
        /*0330*/ 	.word	0xffffffff


	//   ....[40]....
        /*0334*/ 	.word	0xffffffff


	//   ....[41]....
        /*0338*/ 	.word	0xffffffff


	//   ....[42]....
        /*033c*/ 	.word	0xffffffff


	//   ....[43]....
        /*0340*/ 	.word	0xffffffff


	//   ....[44]....
        /*0344*/ 	.word	0xffffffff


	//   ....[45]....
        /*0348*/ 	.word	0xffffffff


	//   ....[46]....
        /*034c*/ 	.word	0xffffffff


	//   ....[47]....
        /*0350*/ 	.word	0xffffffff


	//   ....[48]....
        /*0354*/ 	.word	0xffffffff


	//   ....[49]....
        /*0358*/ 	.word	0xffffffff


	//   ....[50]....
        /*035c*/ 	.word	0xffffffff


	//   ....[51]....
        /*0360*/ 	.word	0xffffffff


	//   ....[52]....
        /*0364*/ 	.word	0xffffffff


	//   ....[53]....
        /*0368*/ 	.word	0xffffffff


	//   ....[54]....
        /*036c*/ 	.word	0xffffffff


	//   ....[55]....
        /*0370*/ 	.word	0xffffffff


	//   ....[56]....
        /*0374*/ 	.word	0xffffffff


	//   ....[57]....
        /*0378*/ 	.word	0xffffffff


	//   ....[58]....
        /*037c*/ 	.word	0xffffffff


	//   ....[59]....
        /*0380*/ 	.word	0xffffffff


	//   ....[60]....
        /*0384*/ 	.word	0xffffffff


	//   ....[61]....
        /*0388*/ 	.word	0xffffffff


	//   ....[62]....
        /*038c*/ 	.word	0xffffffff


	//   ....[63]....
        /*0390*/ 	.word	0xffffffff


	//   ....[64]....
        /*0394*/ 	.word	0xffffffff


	//   ....[65]....
        /*0398*/ 	.word	0xffffffff


	//   ....[66]....
        /*039c*/ 	.word	0xffffffff


	//   ....[67]....
        /*03a0*/ 	.word	0xffffffff


	//   ....[68]....
        /*03a4*/ 	.word	0xffffffff


	//   ....[69]....
        /*03a8*/ 	.word	0xffffffff


	//   ....[70]....
        /*03ac*/ 	.word	0xffffffff


	//   ....[71]....
        /*03b0*/ 	.word	0xffffffff


	//   ....[72]....
        /*03b4*/ 	.word	0xffffffff


	//   ....[73]....
        /*03b8*/ 	.word	0xffffffff


	//   ....[74]....
        /*03bc*/ 	.word	0xffffffff


	//   ....[75]....
        /*03c0*/ 	.word	0xffffffff


	//   ....[76]....
        /*03c4*/ 	.word	0xffffffff


	//   ....[77]....
        /*03c8*/ 	.word	0xffffffff


	//   ....[78]....
        /*03cc*/ 	.word	0xffffffff


	//   ....[79]....
        /*03d0*/ 	.word	0xffffffff


	//   ....[80]....
        /*03d4*/ 	.word	0xffffffff


	//   ....[81]....
        /*03d8*/ 	.word	0xffffffff


	//   ....[82]....
        /*03dc*/ 	.word	0xffffffff


	//   ....[83]....
        /*03e0*/ 	.word	0xffffffff


	//   ....[84]....
        /*03e4*/ 	.word	0xffffffff


	//   ....[85]....
        /*03e8*/ 	.word	0xffffffff


	//   ....[86]....
        /*03ec*/ 	.word	0xffffffff


	//   ....[87]....
        /*03f0*/ 	.word	0xffffffff


	//   ....[88]....
        /*03f4*/ 	.word	0xffffffff


	//   ....[89]....
        /*03f8*/ 	.word	0xffffffff


	//   ....[90]....
        /*03fc*/ 	.word	0xffffffff


	//   ....[91]....
        /*0400*/ 	.word	0xffffffff


	//   ....[92]....
        /*0404*/ 	.word	0xffffffff


	//   ....[93]....
        /*0408*/ 	.word	0xffffffff


	//   ....[94]....
        /*040c*/ 	.word	0xffffffff


	//   ....[95]....
        /*0410*/ 	.word	0xffffffff


	//   ....[96]....
        /*0414*/ 	.word	0xffffffff


	//   ....[97]....
        /*0418*/ 	.word	0xffffffff


	//   ....[98]....
        /*041c*/ 	.word	0xffffffff


	//   ....[99]....
        /*0420*/ 	.word	0xffffffff


	//   ....[100]....
        /*0424*/ 	.word	0xffffffff


	//   ....[101]....
        /*0428*/ 	.word	0xffffffff


	//   ....[102]....
        /*042c*/ 	.word	0xffffffff


	//   ....[103]....
        /*0430*/ 	.word	0xffffffff


	//   ....[104]....
        /*0434*/ 	.word	0xffffffff


	//   ....[105]....
        /*0438*/ 	.word	0xffffffff


	//   ....[106]....
        /*043c*/ 	.word	0xffffffff


	//   ....[107]....
        /*0440*/ 	.word	0xffffffff


	//   ....[108]....
        /*0444*/ 	.word	0xffffffff


	//   ....[109]....
        /*0448*/ 	.word	0xffffffff


	//   ....[110]....
        /*044c*/ 	.word	0xffffffff


	//   ....[111]....
        /*0450*/ 	.word	0xffffffff


	//   ....[112]....
        /*0454*/ 	.word	0xffffffff


	//   ....[113]....
        /*0458*/ 	.word	0xffffffff


	//   ....[114]....
        /*045c*/ 	.word	0xffffffff


	//   ....[115]....
        /*0460*/ 	.word	0xffffffff


	//   ....[116]....
        /*0464*/ 	.word	0xffffffff


	//   ....[117]....
        /*0468*/ 	.word	0xffffffff


	//   ....[118]....
        /*046c*/ 	.word	0xffffffff


	//   ....[119]....
        /*0470*/ 	.word	0xffffffff


	//   ....[120]....
        /*0474*/ 	.word	0xffffffff


	//   ....[121]....
        /*0478*/ 	.word	0xffffffff


	//   ....[122]....
        /*047c*/ 	.word	0xffffffff


	//   ....[123]....
        /*0480*/ 	.word	0xffffffff


	//   ....[124]....
        /*0484*/ 	.word	0xffffffff


	//   ....[125]....
        /*0488*/ 	.word	0xffffffff


	//   ....[126]....
        /*048c*/ 	.word	0xffffffff


	//   ....[127]....
        /*0490*/ 	.word	0xffffffff


	//   ....[128]....
        /*0494*/ 	.word	0xffffffff


	//   ....[129]....
        /*0498*/ 	.word	0xffffffff


	//   ....[130]....
        /*049c*/ 	.word	0xffffffff


	//   ....[131]....
        /*04a0*/ 	.word	0xffffffff


	//   ....[132]....
        /*04a4*/ 	.word	0xffffffff


	//   ....[133]....
        /*04a8*/ 	.word	0xffffffff


	//   ....[134]....
        /*04ac*/ 	.word	0xffffffff


	//   ....[135]....
        /*04b0*/ 	.word	0xffffffff


	//   ....[136]....
        /*04b4*/ 	.word	0xffffffff


	//   ....[137]....
        /*04b8*/ 	.word	0xffffffff


	//   ....[138]....
        /*04bc*/ 	.word	0xffffffff


	//   ....[139]....
        /*04c0*/ 	.word	0xffffffff


	//   ....[140]....
        /*04c4*/ 	.word	0xffffffff


	//   ....[141]....
        /*04c8*/ 	.word	0xffffffff


	//   ....[142]....
        /*04cc*/ 	.word	0xffffffff


	//   ....[143]....
        /*04d0*/ 	.word	0xffffffff


	//   ....[144]....
        /*04d4*/ 	.word	0xffffffff


	//   ....[145]....
        /*04d8*/ 	.word	0xffffffff


	//   ....[146]....
        /*04dc*/ 	.word	0xffffffff


	//   ....[147]....
        /*04e0*/ 	.word	0xffffffff


	//   ....[148]....
        /*04e4*/ 	.word	0xffffffff


	//   ....[149]....
        /*04e8*/ 	.word	0xffffffff


	//   ....[150]....
        /*04ec*/ 	.word	0xffffffff


	//   ....[151]....
        /*04f0*/ 	.word	0xffffffff


	//   ....[152]....
        /*04f4*/ 	.word	0xffffffff


	//   ....[153]....
        /*04f8*/ 	.word	0xffffffff


	//   ....[154]....
        /*04fc*/ 	.word	0xffffffff


	//   ....[155]....
        /*0500*/ 	.word	0xffffffff


	//   ....[156]....
        /*0504*/ 	.word	0xffffffff


	//   ....[157]....
        /*0508*/ 	.word	0xffffffff


	//   ....[158]....
        /*050c*/ 	.word	0xffffffff


	//   ....[159]....
        /*0510*/ 	.word	0xffffffff


	//   ....[160]....
        /*0514*/ 	.word	0xffffffff


	//   ....[161]....
        /*0518*/ 	.word	0xffffffff


	//   ....[162]....
        /*051c*/ 	.word	0xffffffff


	//   ....[163]....
        /*0520*/ 	.word	0xffffffff


	//   ....[164]....
        /*0524*/ 	.word	0xffffffff


	//   ....[165]....
        /*0528*/ 	.word	0xffffffff


	//   ....[166]....
        /*052c*/ 	.word	0xffffffff


	//   ....[167]....
        /*0530*/ 	.word	0xffffffff


	//   ....[168]....
        /*0534*/ 	.word	0xffffffff


	//   ....[169]....
        /*0538*/ 	.word	0xffffffff


	//   ....[170]....
        /*053c*/ 	.word	0xffffffff


	//   ....[171]....
        /*0540*/ 	.word	0xffffffff


	//   ....[172]....
        /*0544*/ 	.word	0xffffffff


	//   ....[173]....
        /*0548*/ 	.word	0xffffffff


	//   ....[174]....
        /*054c*/ 	.word	0xffffffff


	//   ....[175]....
        /*0550*/ 	.word	0xffffffff


	//   ....[176]....
        /*0554*/ 	.word	0xffffffff


	//   ....[177]....
        /*0558*/ 	.word	0xffffffff


	//   ....[178]....
        /*055c*/ 	.word	0xffffffff


	//   ....[179]....
        /*0560*/ 	.word	0xffffffff


	//   ....[180]....
        /*0564*/ 	.word	0xffffffff


	//   ....[181]....
        /*0568*/ 	.word	0xffffffff


	//   ....[182]....
        /*056c*/ 	.word	0xffffffff


	//   ....[183]....
        /*0570*/ 	.word	0xffffffff


	//   ....[184]....
        /*0574*/ 	.word	0xffffffff


	//   ....[185]....
        /*0578*/ 	.word	0xffffffff


	//   ....[186]....
        /*057c*/ 	.word	0xffffffff


	//   ....[187]....
        /*0580*/ 	.word	0xffffffff


	//   ....[188]....
        /*0584*/ 	.word	0xffffffff


	//   ....[189]....
        /*0588*/ 	.word	0xffffffff


	//   ....[190]....
        /*058c*/ 	.word	0xffffffff


	//   ....[191]....
        /*0590*/ 	.word	0xffffffff


	//   ....[192]....
        /*0594*/ 	.word	0xffffffff


	//   ....[193]....
        /*0598*/ 	.word	0xffffffff


	//   ....[194]....
        /*059c*/ 	.word	0xffffffff


	//   ....[195]....
        /*05a0*/ 	.word	0xffffffff


	//   ....[196]....
        /*05a4*/ 	.word	0xffffffff


	//   ....[197]....
        /*05a8*/ 	.word	0xffffffff


	//   ....[198]....
        /*05ac*/ 	.word	0xffffffff


	//   ....[199]....
        /*05b0*/ 	.word	0xffffffff


	//   ....[200]....
        /*05b4*/ 	.word	0xffffffff


	//   ....[201]....
        /*05b8*/ 	.word	0xffffffff


	//   ....[202]....
        /*05bc*/ 	.word	0xffffffff


	//   ....[203]....
        /*05c0*/ 	.word	0xffffffff


	//   ....[204]....
        /*05c4*/ 	.word	0xffffffff


	//   ....[205]....
        /*05c8*/ 	.word	0xffffffff


	//   ....[206]....
        /*05cc*/ 	.word	0xffffffff


	//   ....[207]....
        /*05d0*/ 	.word	0xffffffff


	//   ....[208]....
        /*05d4*/ 	.word	0xffffffff


	//   ....[209]....
        /*05d8*/ 	.word	0xffffffff


	//   ....[210]....
        /*05dc*/ 	.word	0xffffffff


	//   ....[211]....
        /*05e0*/ 	.word	0xffffffff


	//   ....[212]....
        /*05e4*/ 	.word	0xffffffff


	//   ....[213]....
        /*05e8*/ 	.word	0xffffffff


	//   ....[214]....
        /*05ec*/ 	.word	0xffffffff


	//   ....[215]....
        /*05f0*/ 	.word	0xffffffff


	//   ....[216]....
        /*05f4*/ 	.word	0xffffffff


	//   ....[217]....
        /*05f8*/ 	.word	0xffffffff


	//   ....[218]....
        /*05fc*/ 	.word	0xffffffff


	//   ....[219]....
        /*0600*/ 	.word	0xffffffff


	//   ....[220]....
        /*0604*/ 	.word	0xffffffff


	//   ....[221]....
        /*0608*/ 	.word	0xffffffff


	//   ....[222]....
        /*060c*/ 	.word	0xffffffff


	//   ....[223]....
        /*0610*/ 	.word	0xffffffff


	//   ....[224]....
        /*0614*/ 	.word	0xffffffff


	//   ....[225]....
        /*0618*/ 	.word	0x0500000f


	//   ....[226]....
        /*061c*/ 	.word	0x0500000f


	//   ....[227]....
        /*0620*/ 	.word	0x0500000f


	//   ....[228]....
        /*0624*/ 	.word	0x0500000f


	//   ....[229]....
        /*0628*/ 	.word	0x0500000f


	//   ....[230]....
        /*062c*/ 	.word	0x0500000f


	//   ....[231]....
        /*0630*/ 	.word	0x0500000f


	//   ....[232]....
        /*0634*/ 	.word	0x0500000f


	//   ....[233]....
        /*0638*/ 	.word	0x0500000f


	//   ....[234]....
        /*063c*/ 	.word	0x0500000f


	//   ....[235]....
        /*0640*/ 	.word	0x0500000f


	//   ....[236]....
        /*0644*/ 	.word	0x0500000f


	//   ....[237]....
        /*0648*/ 	.word	0x0500000f


	//   ....[238]....
        /*064c*/ 	.word	0x0500000f


	//   ....[239]....
        /*0650*/ 	.word	0x0500000f


	//   ....[240]....
        /*0654*/ 	.word	0x0500000f


	//   ....[241]....
        /*0658*/ 	.word	0x0500000f


	//   ....[242]....
        /*065c*/ 	.word	0x0500000f


	//   ....[243]....
        /*0660*/ 	.word	0x0500000f


	//   ....[244]....
        /*0664*/ 	.word	0x0500000f


	//   ....[245]....
        /*0668*/ 	.word	0x0500000f


	//   ....[246]....
        /*066c*/ 	.word	0x0500000f


	//   ....[247]....
        /*0670*/ 	.word	0x0500000f


	//   ....[248]....
        /*0674*/ 	.word	0x0500000f


	//   ....[249]....
        /*0678*/ 	.word	0x0500000f


	//   ....[250]....
        /*067c*/ 	.word	0x0500000f


	//   ....[251]....
        /*0680*/ 	.word	0x0500000f


	//   ....[252]....
        /*0684*/ 	.word	0x0500000f


	//   ....[253]....
        /*0688*/ 	.word	0x0500000f


	//   ....[254]....
        /*068c*/ 	.word	0x0500000f


	//   ....[255]....
        /*0690*/ 	.word	0x0500000f


	//   ....[0]....
        /*0694*/ 	.word	0x0500000f


	//   ....[1]....
        /*0698*/ 	.word	0x0500000f


	//   ....[2]....
        /*069c*/ 	.word	0x0500000f


	//   ....[3]....
        /*06a0*/ 	.word	0x0500000f


	//   ....[4]....
        /*06a4*/ 	.word	0x0500000f


	//   ....[5]....
        /*06a8*/ 	.word	0x0500000f


	//   ....[6]....
        /*06ac*/ 	.word	0x0500000f


	//   ....[7]....
        /*06b0*/ 	.word	0x0500000f


	//   ....[8]....
        /*06b4*/ 	.word	0x0500000f


	//   ....[9]....
        /*06b8*/ 	.word	0x0500000f


	//   ....[10]....
        /*06bc*/ 	.word	0x0500000f


	//   ....[11]....
        /*06c0*/ 	.word	0x0500000f


	//   ....[12]....
        /*06c4*/ 	.word	0x0500000f


	//   ....[13]....
        /*06c8*/ 	.word	0x0500000f


	//   ....[14]....
        /*06cc*/ 	.word	0x0500000f


	//   ....[15]....
        /*06d0*/ 	.word	0x0500000f


	//   ....[16]....
        /*06d4*/ 	.word	0x0500000f


	//   ....[17]....
        /*06d8*/ 	.word	0x0500000f


	//   ....[18]....
        /*06dc*/ 	.word	0x0500000f


	//   ....[19]....
        /*06e0*/ 	.word	0x0500000f


	//   ....[20]....
        /*06e4*/ 	.word	0x0500000f


	//   ....[21]....
        /*06e8*/ 	.word	0x0500000f


	//   ....[22]....
        /*06ec*/ 	.word	0x0500000f


	//   ....[23]....
        /*06f0*/ 	.word	0x0500000f


	//   ....[24]....
        /*06f4*/ 	.word	0x0500000f


	//   ....[25]....
        /*06f8*/ 	.word	0x0500000f


	//   ....[26]....
        /*06fc*/ 	.word	0x0500000f


	//   ....[27]....
        /*0700*/ 	.word	0x0500000f


	//   ....[28]....
        /*0704*/ 	.word	0x0500000f


	//   ....[29]....
        /*0708*/ 	.word	0x0500000f


	//   ....[30]....
        /*070c*/ 	.word	0x0500000f


	//   ....[31]....
        /*0710*/ 	.word	0x0500000f


	//   ....[32]....
        /*0714*/ 	.word	0x0500000f


	//   ....[33]....
        /*0718*/ 	.word	0x0500000f


	//   ....[34]....
        /*071c*/ 	.word	0x0500000f


	//   ....[35]....
        /*0720*/ 	.word	0x0500000f


	//   ....[36]....
        /*0724*/ 	.word	0x0500000f


	//   ....[37]....
        /*0728*/ 	.word	0x0500000f


	//   ....[38]....
        /*072c*/ 	.word	0x0500000f


	//   ....[39]....
        /*0730*/ 	.word	0x0500000f


	//   ....[40]....
        /*0734*/ 	.word	0x0500000f


	//   ....[41]....
        /*0738*/ 	.word	0x0500000f


	//   ....[42]....
        /*073c*/ 	.word	0x0500000f


	//   ....[43]....
        /*0740*/ 	.word	0x0500000f


	//   ....[44]....
        /*0744*/ 	.word	0x0500000f


	//   ....[45]....
        /*0748*/ 	.word	0x0500000f


	//   ....[46]....
        /*074c*/ 	.word	0x0500000f


	//   ....[47]....
        /*0750*/ 	.word	0x0500000f


	//   ....[48]....
        /*0754*/ 	.word	0x0500000f


	//   ....[49]....
        /*0758*/ 	.word	0x0500000f


	//   ....[50]....
        /*075c*/ 	.word	0x0500000f


	//   ....[51]....
        /*0760*/ 	.word	0x0500000f


	//   ....[52]....
        /*0764*/ 	.word	0x0500000f


	//   ....[53]....
        /*0768*/ 	.word	0x0500000f


	//   ....[54]....
        /*076c*/ 	.word	0x0500000f


	//   ....[55]....
        /*0770*/ 	.word	0x0500000f


	//   ....[56]....
        /*0774*/ 	.word	0x0500000f


	//   ....[57]....
        /*0778*/ 	.word	0x0500000f


	//   ....[58]....
        /*077c*/ 	.word	0x0500000f


	//   ....[59]....
        /*0780*/ 	.word	0x0500000f


	//   ....[60]....
        /*0784*/ 	.word	0x0500000f


	//   ....[61]....
        /*0788*/ 	.word	0x0500000f


	//   ....[62]....
        /*078c*/ 	.word	0x0500000f


	//   ....[63]....
        /*0790*/ 	.word	0x0500000f


	//   ....[64]....
        /*0794*/ 	.word	0x0500000f


	//   ....[65]....
        /*0798*/ 	.word	0x0500000f


	//   ....[66]....
        /*079c*/ 	.word	0x0500000f


	//   ....[67]....
        /*07a0*/ 	.word	0x0500000f


	//   ....[68]....
        /*07a4*/ 	.word	0x0500000f


	//   ....[69]....
        /*07a8*/ 	.word	0x0500000f


	//   ....[70]....
        /*07ac*/ 	.word	0x0500000f


	//   ....[71]....
        /*07b0*/ 	.word	0x0500000f


	//   ....[72]....
        /*07b4*/ 	.word	0x0500000f


	//   ....[73]....
        /*07b8*/ 	.word	0x0500000f


	//   ....[74]....
        /*07bc*/ 	.word	0x0500000f


	//   ....[75]....
        /*07c0*/ 	.word	0x0500000f


	//   ....[76]....
        /*07c4*/ 	.word	0x0500000f


	//   ....[77]....
        /*07c8*/ 	.word	0x0500000f


	//   ....[78]....
        /*07cc*/ 	.word	0x0500000f


	//   ....[79]....
        /*07d0*/ 	.word	0x0500000f


	//   ....[80]....
        /*07d4*/ 	.word	0x0500000f


	//   ....[81]....
        /*07d8*/ 	.word	0x0500000f


	//   ....[82]....
        /*07dc*/ 	.word	0x0500000f


	//   ....[83]....
        /*07e0*/ 	.word	0x0500000f


	//   ....[84]....
        /*07e4*/ 	.word	0x0500000f


	//   ....[85]....
        /*07e8*/ 	.word	0x0500000f


	//   ....[86]....
        /*07ec*/ 	.word	0x0500000f


	//   ....[87]....
        /*07f0*/ 	.word	0x0500000f


	//   ....[88]....
        /*07f4*/ 	.word	0x0500000f


	//   ....[89]....
        /*07f8*/ 	.word	0x0500000f


	//   ....[90]....
        /*07fc*/ 	.word	0x0500000f


	//   ....[91]....
        /*0800*/ 	.word	0x0500000f


	//   ....[92]....
        /*0804*/ 	.word	0x0500000f


	//   ....[93]....
        /*0808*/ 	.word	0x0500000f


	//   ....[94]....
        /*080c*/ 	.word	0x0500000f


	//   ....[95]....
        /*0810*/ 	.word	0x0500000f


	//   ....[96]....
        /*0814*/ 	.word	0x0500000f


	//   ....[97]....
        /*0818*/ 	.word	0x0500000f


	//   ....[98]....
        /*081c*/ 	.word	0x0500000f


	//   ....[99]....
        /*0820*/ 	.word	0x0500000f


	//   ....[100]....
        /*0824*/ 	.word	0x0500000f


	//   ....[101]....
        /*0828*/ 	.word	0x0500000f


	//   ....[102]....
        /*082c*/ 	.word	0x0500000f


	//   ....[103]....
        /*0830*/ 	.word	0x0500000f


	//   ....[104]....
        /*0834*/ 	.word	0x0500000f


	//   ....[105]....
        /*0838*/ 	.word	0x0500000f


	//   ....[106]....
        /*083c*/ 	.word	0x0500000f


	//   ....[107]....
        /*0840*/ 	.word	0x0500000f


	//   ....[108]....
        /*0844*/ 	.word	0x0500000f


	//   ....[109]....
        /*0848*/ 	.word	0x0500000f


	//   ....[110]....
        /*084c*/ 	.word	0x0500000f


	//   ....[111]....
        /*0850*/ 	.word	0x0500000f


	//   ....[112]....
        /*0854*/ 	.word	0x0500000f


	//   ....[113]....
        /*0858*/ 	.word	0x0500000f


	//   ....[114]....
        /*085c*/ 	.word	0x0500000f


	//   ....[115]....
        /*0860*/ 	.word	0x0500000f


	//   ....[116]....
        /*0864*/ 	.word	0x0500000f


	//   ....[117]....
        /*0868*/ 	.word	0x0500000f


	//   ....[118]....
        /*086c*/ 	.word	0x0500000f


	//   ....[119]....
        /*0870*/ 	.word	0x0500000f


	//   ....[120]....
        /*0874*/ 	.word	0x0500000f


	//   ....[121]....
        /*0878*/ 	.word	0x0500000f


	//   ....[122]....
        /*087c*/ 	.word	0x0500000f


	//   ....[123]....
        /*0880*/ 	.word	0x0500000f


	//   ....[124]....
        /*0884*/ 	.word	0x0500000f


	//   ....[125]....
        /*0888*/ 	.word	0x0500000f


	//   ....[126]....
        /*088c*/ 	.word	0x0500000f


	//   ....[127]....
        /*0890*/ 	.word	0x0500000f


	//   ....[128]....
        /*0894*/ 	.word	0x0500000f


	//   ....[129]....
        /*0898*/ 	.word	0x0500000f


	//   ....[130]....
        /*089c*/ 	.word	0x0500000f


	//   ....[131]....
        /*08a0*/ 	.word	0x0500000f


	//   ....[132]....
        /*08a4*/ 	.word	0x0500000f


	//   ....[133]....
        /*08a8*/ 	.word	0x0500000f


	//   ....[134]....
        /*08ac*/ 	.word	0x0500000f


	//   ....[135]....
        /*08b0*/ 	.word	0x0500000f


	//   ....[136]....
        /*08b4*/ 	.word	0x0500000f


	//   ....[137]....
        /*08b8*/ 	.word	0x0500000f


	//   ....[138]....
        /*08bc*/ 	.word	0x0500000f


	//   ....[139]....
        /*08c0*/ 	.word	0x0500000f


	//   ....[140]....
        /*08c4*/ 	.word	0x0500000f


	//   ....[141]....
        /*08c8*/ 	.word	0x0500000f


	//   ....[142]....
        /*08cc*/ 	.word	0x0500000f


	//----- nvinfo : EIATTR_COOP_GROUP_INSTR_OFFSETS
	.align		4
.L_327:
        /*08d0*/ 	.byte	0x04, 0x28
        /*08d2*/ 	.short	(.L_329 - .L_328)


	//   ....[0]....
.L_328:
        /*08d4*/ 	.word	0x00000070


	//   ....[1]....
        /*08d8*/ 	.word	0x00000140


	//   ....[2]....
        /*08dc*/ 	.word	0x00000190


	//   ....[3]....
        /*08e0*/ 	.word	0x000003c0


	//   ....[4]....
        /*08e4*/ 	.word	0x00000520


	//   ....[5]....
        /*08e8*/ 	.word	0x00000640


	//   ....[6]....
        /*08ec*/ 	.word	0x000007a0


	//   ....[7]....
        /*08f0*/ 	.word	0x00003960


	//   ....[8]....
        /*08f4*/ 	.word	0x00003970


	//   ....[9]....
        /*08f8*/ 	.word	0x000065e0


	//   ....[10]....
        /*08fc*/ 	.word	0x000065f0


	//   ....[11]....
        /*0900*/ 	.word	0x00009970


	//   ....[12]....
        /*0904*/ 	.word	0x00009980


	//   ....[13]....
        /*0908*/ 	.word	0x0000c7d0


	//   ....[14]....
        /*090c*/ 	.word	0x0000c7e0


	//   ....[15]....
        /*0910*/ 	.word	0x0000f800


	//   ....[16]....
        /*0914*/ 	.word	0x0000f810


	//   ....[17]....
        /*0918*/ 	.word	0x0000fa80


	//   ....[18]....
        /*091c*/ 	.word	0x0000fa90


	//   ....[19]....
        /*0920*/ 	.word	0x0000ffa0


	//   ....[20]....
        /*0924*/ 	.word	0x0000ffc0


	//   ....[21]....
        /*0928*/ 	.word	0x00010160


	//   ....[22]....
        /*092c*/ 	.word	0x00010180


	//   ....[23]....
        /*0930*/ 	.word	0x00010d10


	//   ....[24]....
        /*0934*/ 	.word	0x000113d0


	//   ....[25]....
        /*0938*/ 	.word	0x000113e0


	//   ....[26]....
        /*093c*/ 	.word	0x000113f0


	//   ....[27]....
        /*0940*/ 	.word	0x00011400


	//   ....[28]....
        /*0944*/ 	.word	0x00014a30


	//   ....[29]....
        /*0948*/ 	.word	0x00014a40


	//   ....[30]....
        /*094c*/ 	.word	0x00014a50


	//   ....[31]....
        /*0950*/ 	.word	0x00014a60


	//   ....[32]....
        /*0954*/ 	.word	0x00019210


	//   ....[33]....
        /*0958*/ 	.word	0x00019750


	//   ....[34]....
        /*095c*/ 	.word	0x00019a00


	//   ....[35]....
        /*0960*/ 	.word	0x00019a50


	//   ....[36]....
        /*0964*/ 	.word	0x0001a610


	//   ....[37]....
        /*0968*/ 	.word	0x0001a740


	//   ....[38]....
        /*096c*/ 	.word	0x0001cef0


	//   ....[39]....
        /*0970*/ 	.word	0x0001cf10


	//   ....[40]....
        /*0974*/ 	.word	0x0001d940


	//   ....[41]....
        /*0978*/ 	.word	0x0001da40


	//   ....[42]....
        /*097c*/ 	.word	0x0001e300


	//   ....[43]....
        /*0980*/ 	.word	0x0001e360


	//   ....[44]....
        /*0984*/ 	.word	0x00020ee0


	//   ....[45]....
        /*0988*/ 	.word	0x00020f00


	//   ....[46]....
        /*098c*/ 	.word	0x000211c0


	//   ....[47]....
        /*0990*/ 	.word	0x000211e0


	//   ....[48]....
        /*0994*/ 	.word	0x00022c50


	//   ....[49]....
        /*0998*/ 	.word	0x00022c60


	//   ....[50]....
        /*099c*/ 	.word	0x00022ce0


	//   ....[51]....
        /*09a0*/ 	.word	0x00022cf0


	//   ....[52]....
        /*09a4*/ 	.word	0x000238a0


	//   ....[53]....
        /*09a8*/ 	.word	0x000238d0


	//   ....[54]....
        /*09ac*/ 	.word	0x00023900


	//   ....[55]....
        /*09b0*/ 	.word	0x00023930


	//   ....[56]....
        /*09b4*/ 	.word	0x00023970


	//   ....[57]....
        /*09b8*/ 	.word	0x000239a0


	//   ....[58]....
        /*09bc*/ 	.word	0x000239d0


	//   ....[59]....
        /*09c0*/ 	.word	0x00023a00


	//   ....[60]....
        /*09c4*/ 	.word	0x00023a30


	//   ....[61]....
        /*09c8*/ 	.word	0x00023a60


	//   ....[62]....
        /*09cc*/ 	.word	0x00023a90


	//   ....[63]....
        /*09d0*/ 	.word	0x00023ac0


	//   ....[64]....
        /*09d4*/ 	.word	0x00023af0


	//   ....[65]....
        /*09d8*/ 	.word	0x00023b20


	//   ....[66]....
        /*09dc*/ 	.word	0x00023b50


	//   ....[67]....
        /*09e0*/ 	.word	0x00023b80


	//   ....[68]....
        /*09e4*/ 	.word	0x00023bb0


	//   ....[69]....
        /*09e8*/ 	.word	0x00023be0


	//   ....[70]....
        /*09ec*/ 	.word	0x00023c10


	//   ....[71]....
        /*09f0*/ 	.word	0x00023c40


	//   ....[72]....
        /*09f4*/ 	.word	0x00023c70


	//   ....[73]....
        /*09f8*/ 	.word	0x00023ca0


	//   ....[74]....
        /*09fc*/ 	.word	0x00023cd0


	//   ....[75]....
        /*0a00*/ 	.word	0x00023d00


	//   ....[76]....
        /*0a04*/ 	.word	0x00023d30


	//   ....[77]....
        /*0a08*/ 	.word	0x00023d60


	//   ....[78]....
        /*0a0c*/ 	.word	0x00023d90


	//   ....[79]....
        /*0a10*/ 	.word	0x00023dc0


	//   ....[80]....
        /*0a14*/ 	.word	0x00023df0


	//   ....[81]....
        /*0a18*/ 	.word	0x00023e20


	//   ....[82]....
        /*0a1c*/ 	.word	0x00023e50


	//   ....[83]....
        /*0a20*/ 	.word	0x00023e80


	//   ....[84]....
        /*0a24*/ 	.word	0x00023eb0


	//   ....[85]....
        /*0a28*/ 	.word	0x00023ee0


	//   ....[86]....
        /*0a2c*/ 	.word	0x00023f10


	//   ....[87]....
        /*0a30*/ 	.word	0x00023f40


	//   ....[88]....
        /*0a34*/ 	.word	0x00023f70


	//   ....[89]....
        /*0a38*/ 	.word	0x00023fa0


	//   ....[90]....
        /*0a3c*/ 	.word	0x00023fd0


	//   ....[91]....
        /*0a40*/ 	.word	0x00024000


	//   ....[92]....
        /*0a44*/ 	.word	0x00024030


	//   ....[93]....
        /*0a48*/ 	.word	0x00024040


	//   ....[94]....
        /*0a4c*/ 	.word	0x00024050


	//   ....[95]....
        /*0a50*/ 	.word	0x00024060


	//   ....[96]....
        /*0a54*/ 	.word	0x00024070


	//   ....[97]....
        /*0a58*/ 	.word	0x00024080


	//   ....[98]....
        /*0a5c*/ 	.word	0x00024090


	//   ....[99]....
        /*0a60*/ 	.word	0x000240a0


	//   ....[100]....
        /*0a64*/ 	.word	0x000240b0


	//   ....[101]....
        /*0a68*/ 	.word	0x000240e0


	//   ....[102]....
        /*0a6c*/ 	.word	0x00024110


	//   ....[103]....
        /*0a70*/ 	.word	0x00024140


	//   ....[104]....
        /*0a74*/ 	.word	0x00024170


	//   ....[105]....
        /*0a78*/ 	.word	0x000241a0


	//   ....[106]....
        /*0a7c*/ 	.word	0x000241d0


	//   ....[107]....
        /*0a80*/ 	.word	0x00024200


	//   ....[108]....
        /*0a84*/ 	.word	0x00024230


	//   ....[109]....
        /*0a88*/ 	.word	0x00024260


	//   ....[110]....
        /*0a8c*/ 	.word	0x00024290


	//   ....[111]....
        /*0a90*/ 	.word	0x000242c0


	//   ....[112]....
        /*0a94*/ 	.word	0x000242f0


	//   ....[113]....
        /*0a98*/ 	.word	0x00024320


	//   ....[114]....
        /*0a9c*/ 	.word	0x00024350


	//   ....[115]....
        /*0aa0*/ 	.word	0x00024380


	//   ....[116]....
        /*0aa4*/ 	.word	0x00024bc0


	//   ....[117]....
        /*0aa8*/ 	.word	0x00024be0


	//   ....[118]....
        /*0aac*/ 	.word	0x00024bf0


	//   ....[119]....
        /*0ab0*/ 	.word	0x00024c00


	//   ....[120]....
        /*0ab4*/ 	.word	0x00025320


	//   ....[121]....
        /*0ab8*/ 	.word	0x00025330


	//   ....[122]....
        /*0abc*/ 	.word	0x00025440


	//   ....[123]....
        /*0ac0*/ 	.word	0x00025450


	//   ....[124]....
        /*0ac4*/ 	.word	0x00025560


	//   ....[125]....
        /*0ac8*/ 	.word	0x00025570


	//   ....[126]....
        /*0acc*/ 	.word	0x00025680


	//   ....[127]....
        /*0ad0*/ 	.word	0x00025690


	//   ....[128]....
        /*0ad4*/ 	.word	0x00025a40


	//   ....[129]....
        /*0ad8*/ 	.word	0x00025a80


	//   ....[130]....
        /*0adc*/ 	.word	0x000262c0


	//   ....[131]....
        /*0ae0*/ 	.word	0x000262d0


	//   ....[132]....
        /*0ae4*/ 	.word	0x00027230


	//   ....[133]....
        /*0ae8*/ 	.word	0x00027240


	//   ....[134]....
        /*0aec*/ 	.word	0x00027360


	//   ....[135]....
        /*0af0*/ 	.word	0x00027370


	//   ....[136]....
        /*0af4*/ 	.word	0x00027480


	//   ....[137]....
        /*0af8*/ 	.word	0x00027490


	//   ....[138]....
        /*0afc*/ 	.word	0x000275a0


	//   ....[139]....
        /*0b00*/ 	.word	0x000275b0


	//   ....[140]....
        /*0b04*/ 	.word	0x00027710


	//   ....[141]....
        /*0b08*/ 	.word	0x00027900


	//   ....[142]....
        /*0b0c*/ 	.word	0x00027930


	//   ....[143]....
        /*0b10*/ 	.word	0x00027960


	//   ....[144]....
        /*0b14*/ 	.word	0x00027990


	//   ....[145]....
        /*0b18*/ 	.word	0x000279c0


	//   ....[146]....
        /*0b1c*/ 	.word	0x000279f0


	//   ....[147]....
        /*0b20*/ 	.word	0x00027b80


	//   ....[148]....
        /*0b24*/ 	.word	0x00027bb0


	//   ....[149]....
        /*0b28*/ 	.word	0x00027be0


	//   ....[150]....
        /*0b2c*/ 	.word	0x00027c10


	//   ....[151]....
        /*0b30*/ 	.word	0x00027c40


	//   ....[152]....
        /*0b34*/ 	.word	0x00027c70


	//   ....[153]....
        /*0b38*/ 	.word	0x00027d00


	//   ....[154]....
        /*0b3c*/ 	.word	0x00027d30


	//   ....[155]....
        /*0b40*/ 	.word	0x00027d40


	//   ....[156]....
        /*0b44*/ 	.word	0x00027d80


	//   ....[157]....
        /*0b48*/ 	.word	0x00029400


	//   ....[158]....
        /*0b4c*/ 	.word	0x0002b770


	//   ....[159]....
        /*0b50*/ 	.word	0x0002b780


	//   ....[160]....
        /*0b54*/ 	.word	0x0002b830


	//   ....[161]....
        /*0b58*/ 	.word	0x0002b8a0


	//   ....[162]....
        /*0b5c*/ 	.word	0x0002b900


	//   ....[163]....
        /*0b60*/ 	.word	0x0002b920


	//   ....[164]....
        /*0b64*/ 	.word	0x0002b930


	//   ....[165]....
        /*0b68*/ 	.word	0x0002b940


	//   ....[166]....
        /*0b6c*/ 	.word	0x0002ba20


	//   ....[167]....
        /*0b70*/ 	.word	0x0002ba30


	//   ....[168]....
        /*0b74*/ 	.word	0x0002bed0


	//   ....[169]....
        /*0b78*/ 	.word	0x0002bef0


	//   ....[170]....
        /*0b7c*/ 	.word	0x0002bf10


	//   ....[171]....
        /*0b80*/ 	.word	0x0002bfd0


	//   ....[172]....
        /*0b84*/ 	.word	0x0002bff0


	//   ....[173]....
        /*0b88*/ 	.word	0x0002c080


	//   ....[174]....
        /*0b8c*/ 	.word	0x0002c0a0


	//   ....[175]....
        /*0b90*/ 	.word	0x0002c0b0


	//   ....[176]....
        /*0b94*/ 	.word	0x0002c140


	//   ....[177]....
        /*0b98*/ 	.word	0x0002c1a0


	//   ....[178]....
        /*0b9c*/ 	.word	0x0002c960


	//   ....[179]....
        /*0ba0*/ 	.word	0x0002c990


	//   ....[180]....
        /*0ba4*/ 	.word	0x0002ca50


	//   ....[181]....
        /*0ba8*/ 	.word	0x0002ca70


	//   ....[182]....
        /*0bac*/ 	.word	0x0002cb10


	//   ....[183]....
        /*0bb0*/ 	.word	0x0002cb30


	//   ....[184]....
        /*0bb4*/ 	.word	0x0002cb40


	//   ....[185]....
        /*0bb8*/ 	.word	0x0002cbd0


	//   ....[186]....
        /*0bbc*/ 	.word	0x0002d580


	//   ....[187]....
        /*0bc0*/ 	.word	0x0002d5b0


	//   ....[188]....
        /*0bc4*/ 	.word	0x0002d610


	//   ....[189]....
        /*0bc8*/ 	.word	0x0002d640


	//   ....[190]....
        /*0bcc*/ 	.word	0x0002d650


	//   ....[191]....
        /*0bd0*/ 	.word	0x0002d6a0


	//   ....[192]....
        /*0bd4*/ 	.word	0x0002d6b0


	//   ....[193]....
        /*0bd8*/ 	.word	0x0002d6c0


	//   ....[194]....
        /*0bdc*/ 	.word	0x0002d710


	//   ....[195]....
        /*0be0*/ 	.word	0x0002d760


	//   ....[196]....
        /*0be4*/ 	.word	0x0002dbb0


	//   ....[197]....
        /*0be8*/ 	.word	0x0002dbd0


	//   ....[198]....
        /*0bec*/ 	.word	0x0002dbe0


	//   ....[199]....
        /*0bf0*/ 	.word	0x0002dbf0


	//   ....[200]....
        /*0bf4*/ 	.word	0x0002dc50


	//   ....[201]....
        /*0bf8*/ 	.word	0x0002dc60


	//   ....[202]....
        /*0bfc*/ 	.word	0x0002dcc0


	//   ....[203]....
        /*0c00*/ 	.word	0x0002dcf0


	//   ....[204]....
        /*0c04*/ 	.word	0x0002dd30


	//   ....[205]....
        /*0c08*/ 	.word	0x0002dd90


	//   ....[206]....
        /*0c0c*/ 	.word	0x0002efc0


	//   ....[207]....
        /*0c10*/ 	.word	0x0002eff0


	//   ....[208]....
        /*0c14*/ 	.word	0x0002f050


	//   ....[209]....
        /*0c18*/ 	.word	0x0002f080


	//   ....[210]....
        /*0c1c*/ 	.word	0x0002f0b0


	//   ....[211]....
        /*0c20*/ 	.word	0x0002f0e0


	//   ....[212]....
        /*0c24*/ 	.word	0x0002f110


	//   ....[213]....
        /*0c28*/ 	.word	0x0002f140


	//   ....[214]....
        /*0c2c*/ 	.word	0x0002f2e0


	//   ....[215]....
        /*0c30*/ 	.word	0x0002f310


	//   ....[216]....
        /*0c34*/ 	.word	0x0002f340


	//   ....[217]....
        /*0c38*/ 	.word	0x0002f370


	//   ....[218]....
        /*0c3c*/ 	.word	0x0002f3a0


	//   ....[219]....
        /*0c40*/ 	.word	0x0002f3d0


	//   ....[220]....
        /*0c44*/ 	.word	0x0002f490


	//   ....[221]....
        /*0c48*/ 	.word	0x0002f4b0


	//   ....[222]....
        /*0c4c*/ 	.word	0x0002f4d0


	//   ....[223]....
        /*0c50*/ 	.word	0x0002f530


	//   ....[224]....
        /*0c54*/ 	.word	0x0002ff70


	//   ....[225]....
        /*0c58*/ 	.word	0x00030310


	//   ....[226]....
        /*0c5c*/ 	.word	0x000303a0


	//   ....[227]....
        /*0c60*/ 	.word	0x00030440


	//   ....[228]....
        /*0c64*/ 	.word	0x000304d0


	//   ....[229]....
        /*0c68*/ 	.word	0x000305c0


	//   ....[230]....
        /*0c6c*/ 	.word	0x00030650


	//   ....[231]....
        /*0c70*/ 	.word	0x000306f0


	//   ....[232]....
        /*0c74*/ 	.word	0x00030780


	//   ....[233]....
        /*0c78*/ 	.word	0x00030870


	//   ....[234]....
        /*0c7c*/ 	.word	0x00030900


	//   ....[235]....
        /*0c80*/ 	.word	0x000309a0


	//   ....[236]....
        /*0c84*/ 	.word	0x00030a30


	//   ....[237]....
        /*0c88*/ 	.word	0x00030b70


	//   ....[238]....
        /*0c8c*/ 	.word	0x00030c10


	//   ....[239]....
        /*0c90*/ 	.word	0x00030ca0


	//   ....[240]....
        /*0c94*/ 	.word	0x00030cf0


	//   ....[241]....
        /*0c98*/ 	.word	0x00030d40


	//   ....[242]....
        /*0c9c*/ 	.word	0x00030e10


	//   ....[243]....
        /*0ca0*/ 	.word	0x00030ea0


	//   ....[244]....
        /*0ca4*/ 	.word	0x00030ef0


	//   ....[245]....
        /*0ca8*/ 	.word	0x00030f40


	//   ....[246]....
        /*0cac*/ 	.word	0x00031240


	//   ....[247]....
        /*0cb0*/ 	.word	0x00031350


	//   ....[248]....
        /*0cb4*/ 	.word	0x00031480


	//   ....[249]....
        /*0cb8*/ 	.word	0x000315a0


	//   ....[250]....
        /*0cbc*/ 	.word	0x000316c0


	//   ....[251]....
        /*0cc0*/ 	.word	0x000317c0


	//   ....[252]....
        /*0cc4*/ 	.word	0x00031820


	//   ....[253]....
        /*0cc8*/ 	.word	0x00031870


	//   ....[254]....
        /*0ccc*/ 	.word	0x000318f0


	//   ....[255]....
        /*0cd0*/ 	.word	0x00031940


	//   ....[0]....
        /*0cd4*/ 	.word	0x000319a0


	//   ....[1]....
        /*0cd8*/ 	.word	0x00031a10


	//   ....[2]....
        /*0cdc*/ 	.word	0x00031a90


	//   ....[3]....
        /*0ce0*/ 	.word	0x00031b00


	//   ....[4]....
        /*0ce4*/ 	.word	0x00031b60


	//   ....[5]....
        /*0ce8*/ 	.word	0x00031bb0


	//   ....[6]....
        /*0cec*/ 	.word	0x00031c30


	//   ....[7]....
        /*0cf0*/ 	.word	0x00031ca0


	//   ....[8]....
        /*0cf4*/ 	.word	0x00031d00


	//   ....[9]....
        /*0cf8*/ 	.word	0x00031d50


	//   ....[10]....
        /*0cfc*/ 	.word	0x00031dd0


	//   ....[11]....
        /*0d00*/ 	.word	0x00031e20


	//   ....[12]....
        /*0d04*/ 	.word	0x00031e80


	//   ....[13]....
        /*0d08*/ 	.word	0x00031ed0


	//   ....[14]....
        /*0d0c*/ 	.word	0x00031f30


	//   ....[15]....
        /*0d10*/ 	.word	0x00031fa0


	//   ....[16]....
        /*0d14*/ 	.word	0x00032000


	//   ....[17]....
        /*0d18*/ 	.word	0x00032050


	//   ....[18]....
        /*0d1c*/ 	.word	0x000320d0


	//   ....[19]....
        /*0d20*/ 	.word	0x00032140


	//   ....[20]....
        /*0d24*/ 	.word	0x000321a0


	//   ....[21]....
        /*0d28*/ 	.word	0x000321f0


	//   ....[22]....
        /*0d2c*/ 	.word	0x00032250


	//   ....[23]....
        /*0d30*/ 	.word	0x000322c0


	//   ....[24]....
        /*0d34*/ 	.word	0x00032340


	//   ....[25]....
        /*0d38*/ 	.word	0x000323b0


	//   ....[26]....
        /*0d3c*/ 	.word	0x00032430


	//   ....[27]....
        /*0d40*/ 	.word	0x00032480


	//   ....[28]....
        /*0d44*/ 	.word	0x00032500


	//   ....[29]....
        /*0d48*/ 	.word	0x00032550


	//   ....[30]....
        /*0d4c*/ 	.word	0x000325b0


	//   ....[31]....
        /*0d50*/ 	.word	0x00032620


	//   ....[32]....
        /*0d54*/ 	.word	0x00032690


	//   ....[33]....
        /*0d58*/ 	.word	0x00032700


	//   ....[34]....
        /*0d5c*/ 	.word	0x00032760


	//   ....[35]....
        /*0d60*/ 	.word	0x000327c0


	//   ....[36]....
        /*0d64*/ 	.word	0x00032850


	//   ....[37]....
        /*0d68*/ 	.word	0x000328b0


	//   ....[38]....
        /*0d6c*/ 	.word	0x00032930


	//   ....[39]....
        /*0d70*/ 	.word	0x000329a0


	//   ....[40]....
        /*0d74*/ 	.word	0x00032a00


	//   ....[41]....
        /*0d78*/ 	.word	0x00032a50


	//   ....[42]....
        /*0d7c*/ 	.word	0x00032ad0


	//   ....[43]....
        /*0d80*/ 	.word	0x00032b40


	//   ....[44]....
        /*0d84*/ 	.word	0x00032ba0


	//   ....[45]....
        /*0d88*/ 	.word	0x00032bf0


	//   ....[46]....
        /*0d8c*/ 	.word	0x00032c70


	//   ....[47]....
        /*0d90*/ 	.word	0x00032ce0


	//   ....[48]....
        /*0d94*/ 	.word	0x00032d40


	//   ....[49]....
        /*0d98*/ 	.word	0x00032d90


	//   ....[50]....
        /*0d9c*/ 	.word	0x00032e10


	//   ....[51]....
        /*0da0*/ 	.word	0x00032e80


	//   ....[52]....
        /*0da4*/ 	.word	0x00032ee0


	//   ....[53]....
        /*0da8*/ 	.word	0x00032f30


	//   ....[54]....
        /*0dac*/ 	.word	0x00032fb0


	//   ....[55]....
        /*0db0*/ 	.word	0x00033000


	//   ....[56]....
        /*0db4*/ 	.word	0x00033090


	//   ....[57]....
        /*0db8*/ 	.word	0x00033120


	//   ....[58]....
        /*0dbc*/ 	.word	0x000331b0


	//   ....[59]....
        /*0dc0*/ 	.word	0x00033240


	//   ....[60]....
        /*0dc4*/ 	.word	0x000332d0


	//   ....[61]....
        /*0dc8*/ 	.word	0x00033360


	//   ....[62]....
        /*0dcc*/ 	.word	0x00033410


	//   ....[63]....
        /*0dd0*/ 	.word	0x000334a0


	//   ....[64]....
        /*0dd4*/ 	.word	0x00033540


	//   ....[65]....
        /*0dd8*/ 	.word	0x000335d0


	//   ....[66]....
        /*0ddc*/ 	.word	0x00033650


	//   ....[67]....
        /*0de0*/ 	.word	0x000336a0


	//   ....[68]....
        /*0de4*/ 	.word	0x00033730


	//   ....[69]....
        /*0de8*/ 	.word	0x000337c0


	//   ....[70]....
        /*0dec*/ 	.word	0x00033850


	//   ....[71]....
        /*0df0*/ 	.word	0x000338e0


	//   ....[72]....
        /*0df4*/ 	.word	0x00033970


	//   ....[73]....
        /*0df8*/ 	.word	0x00033a00


	//   ....[74]....
        /*0dfc*/ 	.word	0x00033ac0


	//   ....[75]....
        /*0e00*/ 	.word	0x00033d90


	//   ....[76]....
        /*0e04*/ 	.word	0x00033e90


	//   ....[77]....
        /*0e08*/ 	.word	0x00033f40


	//   ....[78]....
        /*0e0c*/ 	.word	0x00034090


	//   ....[79]....
        /*0e10*/ 	.word	0x000340f0


	//   ....[80]....
        /*0e14*/ 	.word	0x000341a0


	//   ....[81]....
        /*0e18*/ 	.word	0x00034260


	//   ....[82]....
        /*0e1c*/ 	.word	0x00034310


	//   ....[83]....
        /*0e20*/ 	.word	0x000343d0


	//   ....[84]....
        /*0e24*/ 	.word	0x00034480


	//   ....[85]....
        /*0e28*/ 	.word	0x00034530


	//   ....[86]....
        /*0e2c*/ 	.word	0x00034690


	//   ....[87]....
        /*0e30*/ 	.word	0x00034750


	//   ....[88]....
        /*0e34*/ 	.word	0x000348a0


	//   ....[89]....
        /*0e38*/ 	.word	0x00034950


	//   ....[90]....
        /*0e3c*/ 	.word	0x00034a50


	//   ....[91]....
        /*0e40*/ 	.word	0x00034b10


	//   ....[92]....
        /*0e44*/ 	.word	0x00034b70


	//   ....[93]....
        /*0e48*/ 	.word	0x00034c10


	//   ....[94]....
        /*0e4c*/ 	.word	0x00034cd0


	//   ....[95]....
        /*0e50*/ 	.word	0x00034da0


	//   ....[96]....
        /*0e54*/ 	.word	0x00034e50


	//   ....[97]....
        /*0e58*/ 	.word	0x00034ec0


	//   ....[98]....
        /*0e5c*/ 	.word	0x00034f20


	//   ....[99]....
        /*0e60*/ 	.word	0x00035030


	//   ....[100]....
        /*0e64*/ 	.word	0x00035090


	//   ....[101]....
        /*0e68*/ 	.word	0x000351b0


	//   ....[102]....
        /*0e6c*/ 	.word	0x00035210


	//   ....[103]....
        /*0e70*/ 	.word	0x000352b0


	//   ....[104]....
        /*0e74*/ 	.word	0x00035450


	//   ....[105]....
        /*0e78*/ 	.word	0x00035510


	//   ....[106]....
        /*0e7c*/ 	.word	0x000355c0


	//   ....[107]....
        /*0e80*/ 	.word	0x00035680


	//   ....[108]....
        /*0e84*/ 	.word	0x00035730


	//   ....[109]....
        /*0e88*/ 	.word	0x000357e0


	//   ....[110]....
        /*0e8c*/ 	.word	0x00035890


	//   ....[111]....
        /*0e90*/ 	.word	0x00035940


	//   ....[112]....
        /*0e94*/ 	.word	0x000359a0


	//   ....[113]....
        /*0e98*/ 	.word	0x00035a80


	//   ....[114]....
        /*0e9c*/ 	.word	0x00035b70


	//   ....[115]....
        /*0ea0*/ 	.word	0x00035c10


	//   ....[116]....
        /*0ea4*/ 	.word	0x00035c70


	//   ....[117]....
        /*0ea8*/ 	.word	0x00035d40


	//   ....[118]....
        /*0eac*/ 	.word	0x00035da0


	//   ....[119]....
        /*0eb0*/ 	.word	0x00035e70


	//   ....[120]....
        /*0eb4*/ 	.word	0x00035ed0


	//   ....[121]....
        /*0eb8*/ 	.word	0x00035fa0


	//   ....[122]....
        /*0ebc*/ 	.word	0x00036000


	//   ....[123]....
        /*0ec0*/ 	.word	0x000360d0


	//   ....[124]....
        /*0ec4*/ 	.word	0x000362b0


	//   ....[125]....
        /*0ec8*/ 	.word	0x00036350


	//   ....[126]....
        /*0ecc*/ 	.word	0x000364c0


	//   ....[127]....
        /*0ed0*/ 	.word	0x00036530


	//   ....[128]....
        /*0ed4*/ 	.word	0x000365a0


	//   ....[129]....
        /*0ed8*/ 	.word	0x00036610


	//   ....[130]....
        /*0edc*/ 	.word	0x00036680


	//   ....[131]....
        /*0ee0*/ 	.word	0x00036700


	//   ....[132]....
        /*0ee4*/ 	.word	0x00036780


	//   ....[133]....
        /*0ee8*/ 	.word	0x00036810


	//   ....[134]....
        /*0eec*/ 	.word	0x00036880


	//   ....[135]....
        /*0ef0*/ 	.word	0x000368f0


	//   ....[136]....
        /*0ef4*/ 	.word	0x00036960


	//   ....[137]....
        /*0ef8*/ 	.word	0x000369e0


	//   ....[138]....
        /*0efc*/ 	.word	0x00036a50


	//   ....[139]....
        /*0f00*/ 	.word	0x00036b00


	//   ....[140]....
        /*0f04*/ 	.word	0x00036b50


	//   ....[141]....
        /*0f08*/ 	.word	0x00036be0


	//   ....[142]....
        /*0f0c*/ 	.word	0x00036d10


	//----- nvinfo : EIATTR_REG_RECONFIG
	.align		4
.L_329:
        /*0f10*/ 	.byte	0x01, 0x54
	.zero		2


	//----- nvinfo : EIATTR_SYSCALL_OFFSETS
	.align		4
        /*0f14*/ 	.byte	0x04, 0x46
        /*0f16*/ 	.short	(.L_331 - .L_330)


	//   ....[0]....
.L_330:
        /*0f18*/ 	.word	0x00002010


	//   ....[1]....
        /*0f1c*/ 	.word	0x00002160


	//   ....[2]....
        /*0f20*/ 	.word	0x00010ea0


	//   ....[3]....
        /*0f24*/ 	.word	0x000111b0


	//   ....[4]....
        /*0f28*/ 	.word	0x0002a950


	//   ....[5]....
        /*0f2c*/ 	.word	0x0002aac0


	//   ....[6]....
        /*0f30*/ 	.word	0x0002ac10


	//   ....[7]....
        /*0f34*/ 	.word	0x0002ad50


	//   ....[8]....
        /*0f38*/ 	.word	0x0002c5d0


	//----- nvinfo : EIATTR_MBARRIER_INSTR_OFFSETS
	.align		4
.L_331:
        /*0f3c*/ 	.byte	0x04, 0x39
        /*0f3e*/ 	.short	(.L_333 - .L_332)


	//   ....[0]....
.L_332:
        /*0f40*/ 	.word	0x00000270
        /*0f44*/ 	.word	0x000000ff
        /*0f48*/ 	.word	0x00029800
        /*0f4c*/ 	.short	0x0100
        /*0f4e*/ 	.byte	0x08
	.zero		1


	//   ....[1]....
        /*0f50*/ 	.word	0x00000280
        /*0f54*/ 	.word	0x000000ff
        /*0f58*/ 	.word	0x00029820
        /*0f5c*/ 	.short	0x0100
        /*0f5e*/ 	.byte	0x08
	.zero		1


	//   ....[2]....
        /*0f60*/ 	.word	0x00000370
        /*0f64*/ 	.word	0x000000ff
        /*0f68*/ 	.word	0x00029830
        /*0f6c*/ 	.short	0x0100
        /*0f6e*/ 	.byte	0x08
	.zero		1


	//   ....[3]....
        /*0f70*/ 	.word	0x00000380
        /*0f74*/ 	.word	0x000000ff
        /*0f78*/ 	.word	0x00029840
        /*0f7c*/ 	.short	0x0100
        /*0f7e*/ 	.byte	0x08
	.zero		1


	//   ....[4]....
        /*0f80*/ 	.word	0x00000390
        /*0f84*/ 	.word	0x000000ff
        /*0f88*/ 	.word	0x00029838
        /*0f8c*/ 	.short	0x0100
        /*0f8e*/ 	.byte	0x08
	.zero		1


	//   ....[5]....
        /*0f90*/ 	.word	0x000003a0
        /*0f94*/ 	.word	0x000000ff
        /*0f98*/ 	.word	0x00029848
        /*0f9c*/ 	.short	0x0100
        /*0f9e*/ 	.byte	0x08
	.zero		1


	//   ....[6]....
        /*0fa0*/ 	.word	0x000004d0
        /*0fa4*/ 	.word	0x000000ff
        /*0fa8*/ 	.word	0x00029850
        /*0fac*/ 	.short	0x0100
        /*0fae*/ 	.byte	0x08
	.zero		1


	//   ....[7]....
        /*0fb0*/ 	.word	0x000004e0
        /*0fb4*/ 	.word	0x000000ff
        /*0fb8*/ 	.word	0x00029860
        /*0fbc*/ 	.short	0x0100
        /*0fbe*/ 	.byte	0x08
	.zero		1


	//   ....[8]....
        /*0fc0*/ 	.word	0x000004f0
        /*0fc4*/ 	.word	0x000000ff
        /*0fc8*/ 	.word	0x00029858
        /*0fcc*/ 	.short	0x0100
        /*0fce*/ 	.byte	0x08
	.zero		1


	//   ....[9]....
        /*0fd0*/ 	.word	0x00000500
        /*0fd4*/ 	.word	0x000000ff
        /*0fd8*/ 	.word	0x00029868
        /*0fdc*/ 	.short	0x0100
        /*0fde*/ 	.byte	0x08
	.zero		1


	//   ....[10]....
        /*0fe0*/ 	.word	0x000005f0
        /*0fe4*/ 	.word	0x000000ff
        /*0fe8*/ 	.word	0x00029870
        /*0fec*/ 	.short	0x0100
        /*0fee*/ 	.byte	0x06
	.zero		1


	//   ....[11]....
        /*0ff0*/ 	.word	0x00000600
        /*0ff4*/ 	.word	0x000000ff
        /*0ff8*/ 	.word	0x00029880
        /*0ffc*/ 	.short	0x0100
        /*0ffe*/ 	.byte	0x06
	.zero		1


	//   ....[12]....
        /*1000*/ 	.word	0x00000610
        /*1004*/ 	.word	0x000000ff
        /*1008*/ 	.word	0x00029878
        /*100c*/ 	.short	0x0100
        /*100e*/ 	.byte	0x06
	.zero		1


	//   ....[13]....
        /*1010*/ 	.word	0x00000620
        /*1014*/ 	.word	0x000000ff
        /*1018*/ 	.word	0x00029888
        /*101c*/ 	.short	0x0100
        /*101e*/ 	.byte	0x06
	.zero		1


	//   ....[14]....
        /*1020*/ 	.word	0x00000750
        /*1024*/ 	.word	0x000000ff
        /*1028*/ 	.word	0x00029890
        /*102c*/ 	.short	0x0100
        /*102e*/ 	.byte	0x08
	.zero		1


	//   ....[15]....
        /*1030*/ 	.word	0x00000760
        /*1034*/ 	.word	0x000000ff
        /*1038*/ 	.word	0x000298a0
        /*103c*/ 	.short	0x0100
        /*103e*/ 	.byte	0x08
	.zero		1


	//   ....[16]....
        /*1040*/ 	.word	0x00000770
        /*1044*/ 	.word	0x000000ff
        /*1048*/ 	.word	0x00029898
        /*104c*/ 	.short	0x0100
        /*104e*/ 	.byte	0x08
	.zero		1


	//   ....[17]....
        /*1050*/ 	.word	0x00000780
        /*1054*/ 	.word	0x000000ff
        /*1058*/ 	.word	0x000298a8
        /*105c*/ 	.short	0x0100
        /*105e*/ 	.byte	0x08
	.zero		1


	//   ....[18]....
        /*1060*/ 	.word	0x000008c0
        /*1064*/ 	.word	0x000000ff
        /*1068*/ 	.word	0x000298b0
        /*106c*/ 	.short	0x0100
        /*106e*/ 	.byte	0x08
	.zero		1


	//   ....[19]....
        /*1070*/ 	.word	0x000008d0
        /*1074*/ 	.word	0x000000ff
        /*1078*/ 	.word	0x000298c0
        /*107c*/ 	.short	0x0100
        /*107e*/ 	.byte	0x08
	.zero		1


	//   ....[20]....
        /*1080*/ 	.word	0x000008e0
        /*1084*/ 	.word	0x000000ff
        /*1088*/ 	.word	0x000298b8
        /*108c*/ 	.short	0x0100
        /*108e*/ 	.byte	0x08
	.zero		1


	//   ....[21]....
        /*1090*/ 	.word	0x000008f0
        /*1094*/ 	.word	0x000000ff
        /*1098*/ 	.word	0x000298c8
        /*109c*/ 	.short	0x0100
        /*109e*/ 	.byte	0x08
	.zero		1


	//   ....[22]....
        /*10a0*/ 	.word	0x00003910
        /*10a4*/ 	.word	0x0000005f
        /*10a8*/ 	.word	0x00029890
        /*10ac*/ 	.short	0x010a
        /*10ae*/ 	.byte	0x3f
	.zero		1


	//   ....[23]....
        /*10b0*/ 	.word	0x00009910
        /*10b4*/ 	.word	0x0000005f
        /*10b8*/ 	.word	0x00029890
        /*10bc*/ 	.short	0x010a
        /*10be*/ 	.byte	0x3f
	.zero		1


	//   ....[24]....
        /*10c0*/ 	.word	0x0000f660
        /*10c4*/ 	.word	0x0000005f
        /*10c8*/ 	.word	0x00029890
        /*10cc*/ 	.short	0x010a
        /*10ce*/ 	.byte	0x3f
	.zero		1


	//   ....[25]....
        /*10d0*/ 	.word	0x0000fdb0
        /*10d4*/ 	.word	0x0000000b
        /*10d8*/ 	.word	0x00000000
        /*10dc*/ 	.short	0x0101
        /*10de*/ 	.byte	0x3f
	.zero		1


	//   ....[26]....
        /*10e0*/ 	.word	0x0000fdf0
        /*10e4*/ 	.word	0x0000005f
        /*10e8*/ 	.word	0x000298b0
        /*10ec*/ 	.short	0x010a
        /*10ee*/ 	.byte	0x3f
	.zero		1


	//   ....[27]....
        /*10f0*/ 	.word	0x00010400
        /*10f4*/ 	.word	0x0000005f
        /*10f8*/ 	.word	0x00000000
        /*10fc*/ 	.short	0x0101
        /*10fe*/ 	.byte	0x3f
	.zero		1


	//   ....[28]....
        /*1100*/ 	.word	0x00010f30
        /*1104*/ 	.word	0x00000012
        /*1108*/ 	.word	0x00029800
        /*110c*/ 	.short	0x010a
        /*110e*/ 	.byte	0x3f
	.zero		1


	//   ....[29]....
        /*1110*/ 	.word	0x00010f80
        /*1114*/ 	.word	0x00000012
        /*1118*/ 	.word	0x00029800
        /*111c*/ 	.short	0x010a
        /*111e*/ 	.byte	0x3f
	.zero		1


	//   ....[30]....
        /*1120*/ 	.word	0x00011970
        /*1124*/ 	.word	0x00000012
        /*1128*/ 	.word	0x00029800
        /*112c*/ 	.short	0x010a
        /*112e*/ 	.byte	0x3f
	.zero		1


	//   ....[31]....
        /*1130*/ 	.word	0x00014e80
        /*1134*/ 	.word	0x00000012
        /*1138*/ 	.word	0x00029800
        /*113c*/ 	.short	0x010a
        /*113e*/ 	.byte	0x3f
	.zero		1


	//   ....[32]....
        /*1140*/ 	.word	0x00017fa0
        /*1144*/ 	.word	0x00000000
        /*1148*/ 	.word	0x00029830
        /*114c*/ 	.short	0x010a
        /*114e*/ 	.byte	0x3f
	.zero		1


	//   ....[33]....
        /*1150*/ 	.word	0x00017fe0
        /*1154*/ 	.word	0x00000000
        /*1158*/ 	.word	0x00029830
        /*115c*/ 	.short	0x010a
        /*115e*/ 	.byte	0x3f
	.zero		1


	//   ....[34]....
        /*1160*/ 	.word	0x0001a930
        /*1164*/ 	.word	0x00000050
        /*1168*/ 	.word	0x00000000
        /*116c*/ 	.short	0x0101
        /*116e*/ 	.byte	0x3f
	.zero		1


	//   ....[35]....
        /*1170*/ 	.word	0x0001b9a0
        /*1174*/ 	.word	0x0000000b
        /*1178*/ 	.word	0x00029830
        /*117c*/ 	.short	0x010a
        /*117e*/ 	.byte	0x3f
	.zero		1


	//   ....[36]....
        /*1180*/ 	.word	0x0001b9f0
        /*1184*/ 	.word	0x0000000b
        /*1188*/ 	.word	0x00029830
        /*118c*/ 	.short	0x010a
        /*118e*/ 	.byte	0x3f
	.zero		1


	//   ....[37]....
        /*1190*/ 	.word	0x0001caf0
        /*1194*/ 	.word	0x00000008
        /*1198*/ 	.word	0x00029850
        /*119c*/ 	.short	0x010a
        /*119e*/ 	.byte	0x3f
	.zero		1


	//   ....[38]....
        /*11a0*/ 	.word	0x0001cb30
        /*11a4*/ 	.word	0x00000008
        /*11a8*/ 	.word	0x00029850
        /*11ac*/ 	.short	0x010a
        /*11ae*/ 	.byte	0x3f
	.zero		1


	//   ....[39]....
        /*11b0*/ 	.word	0x0001e520
        /*11b4*/ 	.word	0x00000008
        /*11b8*/ 	.word	0x00000000
        /*11bc*/ 	.short	0x0101
        /*11be*/ 	.byte	0x3f
	.zero		1


	//   ....[40]....
        /*11c0*/ 	.word	0x0001f020
        /*11c4*/ 	.word	0x00000008
        /*11c8*/ 	.word	0x00000000
        /*11cc*/ 	.short	0x0101
        /*11ce*/ 	.byte	0x3f
	.zero		1


	//   ....[41]....
        /*11d0*/ 	.word	0x0001f7a0
        /*11d4*/ 	.word	0x00000004
        /*11d8*/ 	.word	0x00029830
        /*11dc*/ 	.short	0x010a
        /*11de*/ 	.byte	0x3f
	.zero		1


	//   ....[42]....
        /*11e0*/ 	.word	0x0001f7f0
        /*11e4*/ 	.word	0x00000004
        /*11e8*/ 	.word	0x00029830
        /*11ec*/ 	.short	0x010a
        /*11ee*/ 	.byte	0x3f
	.zero		1


	//   ....[43]....
        /*11f0*/ 	.word	0x000208c0
        /*11f4*/ 	.word	0x00000008
        /*11f8*/ 	.word	0x00029850
        /*11fc*/ 	.short	0x010a
        /*11fe*/ 	.byte	0x3f
	.zero		1


	//   ....[44]....
        /*1200*/ 	.word	0x00020900
        /*1204*/ 	.word	0x00000008
        /*1208*/ 	.word	0x00029850
        /*120c*/ 	.short	0x010a
        /*120e*/ 	.byte	0x3f
	.zero		1


	//   ....[45]....
        /*1210*/ 	.word	0x00020c60
        /*1214*/ 	.word	0x00000004
        /*1218*/ 	.word	0x00000000
        /*121c*/ 	.short	0x0101
        /*121e*/ 	.byte	0x3f
	.zero		1


	//   ....[46]....
        /*1220*/ 	.word	0x000222a0
        /*1224*/ 	.word	0x00000008
        /*1228*/ 	.word	0x00000000
        /*122c*/ 	.short	0x0101
        /*122e*/ 	.byte	0x3f
	.zero		1


	//   ....[47]....
        /*1230*/ 	.word	0x00022910
        /*1234*/ 	.word	0x00000014
        /*1238*/ 	.word	0x00029850
        /*123c*/ 	.short	0x010a
        /*123e*/ 	.byte	0x3f
	.zero		1


	//   ....[48]....
        /*1240*/ 	.word	0x00022990
        /*1244*/ 	.word	0x00000014
        /*1248*/ 	.word	0x00029850
        /*124c*/ 	.short	0x010a
        /*124e*/ 	.byte	0x3f
	.zero		1


	//   ....[49]....
        /*1250*/ 	.word	0x00022f90
        /*1254*/ 	.word	0x00000002
        /*1258*/ 	.word	0x00000000
        /*125c*/ 	.short	0x0101
        /*125e*/ 	.byte	0x3f
	.zero		1


	//   ....[50]....
        /*1260*/ 	.word	0x000252e0
        /*1264*/ 	.word	0x00000000
        /*1268*/ 	.word	0x00000000
        /*126c*/ 	.short	0x0101
        /*126e*/ 	.byte	0x3f
	.zero		1


	//   ....[51]....
        /*1270*/ 	.word	0x00025940
        /*1274*/ 	.word	0x0000000c
        /*1278*/ 	.word	0x00000000
        /*127c*/ 	.short	0x0101
        /*127e*/ 	.byte	0x3f
	.zero		1


	//   ....[52]....
        /*1280*/ 	.word	0x000294e0
        /*1284*/ 	.word	0x00000017
        /*1288*/ 	.word	0x00029820
        /*128c*/ 	.short	0x010a
        /*128e*/ 	.byte	0x3f
	.zero		1


	//   ....[53]....
        /*1290*/ 	.word	0x00029570
        /*1294*/ 	.word	0x00000009
        /*1298*/ 	.word	0x000298a0
        /*129c*/ 	.short	0x010a
        /*129e*/ 	.byte	0x3f
	.zero		1


	//   ....[54]....
        /*12a0*/ 	.word	0x000299a0
        /*12a4*/ 	.word	0x00000009
        /*12a8*/ 	.word	0x000298c0
        /*12ac*/ 	.short	0x010a
        /*12ae*/ 	.byte	0x3f
	.zero		1


	//   ....[55]....
        /*12b0*/ 	.word	0x00029ce0
        /*12b4*/ 	.word	0x00000009
        /*12b8*/ 	.word	0x000298a0
        /*12bc*/ 	.short	0x010a
        /*12be*/ 	.byte	0x3f
	.zero		1


	//   ....[56]....
        /*12c0*/ 	.word	0x0002a100
        /*12c4*/ 	.word	0x00000009
        /*12c8*/ 	.word	0x000298c0
        /*12cc*/ 	.short	0x010a
        /*12ce*/ 	.byte	0x3f
	.zero		1


	//   ....[57]....
        /*12d0*/ 	.word	0x0002b430
        /*12d4*/ 	.word	0x00000000
        /*12d8*/ 	.word	0x00029880
        /*12dc*/ 	.short	0x010a
        /*12de*/ 	.byte	0x3f
	.zero		1


	//   ....[58]....
        /*12e0*/ 	.word	0x0002bb30
        /*12e4*/ 	.word	0x00000000
        /*12e8*/ 	.word	0x00029870
        /*12ec*/ 	.short	0x0107
        /*12ee*/ 	.byte	0x3f
	.zero		1


	//   ....[59]....
        /*12f0*/ 	.word	0x0002bbf0
        /*12f4*/ 	.word	0x00000000
        /*12f8*/ 	.word	0x00029870
        /*12fc*/ 	.short	0x0101
        /*12fe*/ 	.byte	0x3f
	.zero		1


	//   ....[60]....
        /*1300*/ 	.word	0x0002bc40
        /*1304*/ 	.word	0x00000000
        /*1308*/ 	.word	0x00029840
        /*130c*/ 	.short	0x010a
        /*130e*/ 	.byte	0x3f
	.zero		1


	//   ....[61]....
        /*1310*/ 	.word	0x0002c2e0
        /*1314*/ 	.word	0x00000000
        /*1318*/ 	.word	0x00029830
        /*131c*/ 	.short	0x0107
        /*131e*/ 	.byte	0x3f
	.zero		1


	//   ....[62]....
        /*1320*/ 	.word	0x0002c3c0
        /*1324*/ 	.word	0x00000000
        /*1328*/ 	.word	0x00029830
        /*132c*/ 	.short	0x0101
        /*132e*/ 	.byte	0x3f
	.zero		1


	//   ....[63]....
        /*1330*/ 	.word	0x0002ccb0
        /*1334*/ 	.word	0x00000017
        /*1338*/ 	.word	0x00029800
        /*133c*/ 	.short	0x0107
        /*133e*/ 	.byte	0x3f
	.zero		1


	//   ....[64]....
        /*1340*/ 	.word	0x0002cdc0
        /*1344*/ 	.word	0x00000017
        /*1348*/ 	.word	0x00029800
        /*134c*/ 	.short	0x0101
        /*134e*/ 	.byte	0x3f
	.zero		1


	//   ....[65]....
        /*1350*/ 	.word	0x0002cde0
        /*1354*/ 	.word	0x00000017
        /*1358*/ 	.word	0x00029820
        /*135c*/ 	.short	0x010a
        /*135e*/ 	.byte	0x3f
	.zero		1


	//   ....[66]....
        /*1360*/ 	.word	0x0002d2c0
        /*1364*/ 	.word	0x00000000
        /*1368*/ 	.word	0x00029880
        /*136c*/ 	.short	0x010a
        /*136e*/ 	.byte	0x3f
	.zero		1


	//   ....[67]....
        /*1370*/ 	.word	0x0002d820
        /*1374*/ 	.word	0x00000000
        /*1378*/ 	.word	0x00029870
        /*137c*/ 	.short	0x0107
        /*137e*/ 	.byte	0x3f
	.zero		1


	//   ....[68]....
        /*1380*/ 	.word	0x0002d8e0
        /*1384*/ 	.word	0x00000000
        /*1388*/ 	.word	0x00029870
        /*138c*/ 	.short	0x0101
        /*138e*/ 	.byte	0x3f
	.zero		1


	//   ....[69]....
        /*1390*/ 	.word	0x0002d910
        /*1394*/ 	.word	0x00000000
        /*1398*/ 	.word	0x00029840
        /*139c*/ 	.short	0x010a
        /*139e*/ 	.byte	0x3f
	.zero		1


	//   ....[70]....
        /*13a0*/ 	.word	0x0002de30
        /*13a4*/ 	.word	0x00000000
        /*13a8*/ 	.word	0x00029830
        /*13ac*/ 	.short	0x0107
        /*13ae*/ 	.byte	0x3f
	.zero		1


	//   ....[71]....
        /*13b0*/ 	.word	0x0002def0
        /*13b4*/ 	.word	0x00000000
        /*13b8*/ 	.word	0x00029830
        /*13bc*/ 	.short	0x0101
        /*13be*/ 	.byte	0x3f
	.zero		1


	//   ....[72]....
        /*13c0*/ 	.word	0x0002df80
        /*13c4*/ 	.word	0x00000003
        /*13c8*/ 	.word	0x00029870
        /*13cc*/ 	.short	0x010a
        /*13ce*/ 	.byte	0x3f
	.zero		1


	//   ....[73]....
        /*13d0*/ 	.word	0x0002e010
        /*13d4*/ 	.word	0x00000003
        /*13d8*/ 	.word	0x00029860
        /*13dc*/ 	.short	0x010a
        /*13de*/ 	.byte	0x3f
	.zero		1


	//   ....[74]....
        /*13e0*/ 	.word	0x0002e520
        /*13e4*/ 	.word	0x00000003
        /*13e8*/ 	.word	0x00029850
        /*13ec*/ 	.short	0x0101
        /*13ee*/ 	.byte	0x3f
	.zero		1


	//   ....[75]....
        /*13f0*/ 	.word	0x0002e5b0
        /*13f4*/ 	.word	0x00000003
        /*13f8*/ 	.word	0x00000000
        /*13fc*/ 	.short	0x0101
        /*13fe*/ 	.byte	0x3f
	.zero		1


	//   ....[76]....
        /*1400*/ 	.word	0x0002e770
        /*1404*/ 	.word	0x00000011
        /*1408*/ 	.word	0x00029870
        /*140c*/ 	.short	0x010a
        /*140e*/ 	.byte	0x3f
	.zero		1


	//   ....[77]....
        /*1410*/ 	.word	0x0002e7f0
        /*1414*/ 	.word	0x00000011
        /*1418*/ 	.word	0x00029860
        /*141c*/ 	.short	0x010a
        /*141e*/ 	.byte	0x3f
	.zero		1


	//   ....[78]....
        /*1420*/ 	.word	0x0002ed10
        /*1424*/ 	.word	0x00000011
        /*1428*/ 	.word	0x00029850
        /*142c*/ 	.short	0x0101
        /*142e*/ 	.byte	0x3f
	.zero		1


	//   ....[79]....
        /*1430*/ 	.word	0x0002edc0
        /*1434*/ 	.word	0x00000011
        /*1438*/ 	.word	0x00000000
        /*143c*/ 	.short	0x0101
        /*143e*/ 	.byte	0x3f
	.zero		1


	//   ....[80]....
        /*1440*/ 	.word	0x0002fef0
        /*1444*/ 	.word	0x00000005
        /*1448*/ 	.word	0x00029820
        /*144c*/ 	.short	0x010a
        /*144e*/ 	.byte	0x3f
	.zero		1


	//   ....[81]....
        /*1450*/ 	.word	0x00030060
        /*1454*/ 	.word	0x00000003
        /*1458*/ 	.word	0x00029840
        /*145c*/ 	.short	0x010a
        /*145e*/ 	.byte	0x3f
	.zero		1


	//   ....[82]....
        /*1460*/ 	.word	0x00030100
        /*1464*/ 	.word	0x00000005
        /*1468*/ 	.word	0x00029840
        /*146c*/ 	.short	0x010a
        /*146e*/ 	.byte	0x3f
	.zero		1


	//   ....[83]....
        /*1470*/ 	.word	0x00030140
        /*1474*/ 	.word	0x00000003
        /*1478*/ 	.word	0x00029860
        /*147c*/ 	.short	0x010a
        /*147e*/ 	.byte	0x3f
	.zero		1


	//   ....[84]....
        /*1480*/ 	.word	0x00030180
        /*1484*/ 	.word	0x00000005
        /*1488*/ 	.word	0x00029860
        /*148c*/ 	.short	0x010a
        /*148e*/ 	.byte	0x3f
	.zero		1


	//   ....[85]....
        /*1490*/ 	.word	0x000301c0
        /*1494*/ 	.word	0x00000003
        /*1498*/ 	.word	0x00029880
        /*149c*/ 	.short	0x010a
        /*149e*/ 	.byte	0x3f
	.zero		1


	//   ....[86]....
        /*14a0*/ 	.word	0x00030200
        /*14a4*/ 	.word	0x00000005
        /*14a8*/ 	.word	0x00029880
        /*14ac*/ 	.short	0x010a
        /*14ae*/ 	.byte	0x3f
	.zero		1


	//   ....[87]....
        /*14b0*/ 	.word	0x00030260
        /*14b4*/ 	.word	0x0000005f
        /*14b8*/ 	.word	0x00029890
        /*14bc*/ 	.short	0x010a
        /*14be*/ 	.byte	0x3f
	.zero		1


	//   ....[88]....
        /*14c0*/ 	.word	0x00030510
        /*14c4*/ 	.word	0x0000005f
        /*14c8*/ 	.word	0x00029890
        /*14cc*/ 	.short	0x010a
        /*14ce*/ 	.byte	0x3f
	.zero		1


	//   ....[89]....
        /*14d0*/ 	.word	0x000307c0
        /*14d4*/ 	.word	0x0000005f
        /*14d8*/ 	.word	0x00029890
        /*14dc*/ 	.short	0x010a
        /*14de*/ 	.byte	0x3f
	.zero		1


	//   ....[90]....
        /*14e0*/ 	.word	0x00030a70
        /*14e4*/ 	.word	0x0000005f
        /*14e8*/ 	.word	0x000298b0
        /*14ec*/ 	.short	0x010a
        /*14ee*/ 	.byte	0x3f
	.zero		1


	//   ....[91]....
        /*14f0*/ 	.word	0x00030d70
        /*14f4*/ 	.word	0x00000012
        /*14f8*/ 	.word	0x00029800
        /*14fc*/ 	.short	0x010a
        /*14fe*/ 	.byte	0x3f
	.zero		1


	//   ....[92]....
        /*1500*/ 	.word	0x00030f80
        /*1504*/ 	.word	0x00000012
        /*1508*/ 	.word	0x00029800
        /*150c*/ 	.short	0x010a
        /*150e*/ 	.byte	0x3f
	.zero		1


	//   ....[93]....
        /*1510*/ 	.word	0x00030fd0
        /*1514*/ 	.word	0x00000000
        /*1518*/ 	.word	0x00029830
        /*151c*/ 	.short	0x010a
        /*151e*/ 	.byte	0x3f
	.zero		1


	//   ....[94]....
        /*1520*/ 	.word	0x00031020
        /*1524*/ 	.word	0x0000000b
        /*1528*/ 	.word	0x00029830
        /*152c*/ 	.short	0x010a
        /*152e*/ 	.byte	0x3f
	.zero		1


	//   ....[95]....
        /*1530*/ 	.word	0x00031070
        /*1534*/ 	.word	0x00000008
        /*1538*/ 	.word	0x00029850
        /*153c*/ 	.short	0x010a
        /*153e*/ 	.byte	0x3f
	.zero		1


	//   ....[96]....
        /*1540*/ 	.word	0x000310c0
        /*1544*/ 	.word	0x00000004
        /*1548*/ 	.word	0x00029830
        /*154c*/ 	.short	0x010a
        /*154e*/ 	.byte	0x3f
	.zero		1


	//   ....[97]....
        /*1550*/ 	.word	0x00031110
        /*1554*/ 	.word	0x00000008
        /*1558*/ 	.word	0x00029850
        /*155c*/ 	.short	0x010a
        /*155e*/ 	.byte	0x3f
	.zero		1


	//   ....[98]....
        /*1560*/ 	.word	0x00031160
        /*1564*/ 	.word	0x00000014
        /*1568*/ 	.word	0x00029850
        /*156c*/ 	.short	0x010a
        /*156e*/ 	.byte	0x3f
	.zero		1


	//   ....[99]....
        /*1570*/ 	.word	0x00033b80
        /*1574*/ 	.word	0x00000017
        /*1578*/ 	.word	0x00029820
        /*157c*/ 	.short	0x010a
        /*157e*/ 	.byte	0x3f
	.zero		1


	//   ....[100]....
        /*1580*/ 	.word	0x00033bd0
        /*1584*/ 	.word	0x00000009
        /*1588*/ 	.word	0x000298a0
        /*158c*/ 	.short	0x010a
        /*158e*/ 	.byte	0x3f
	.zero		1


	//   ....[101]....
        /*1590*/ 	.word	0x00033c20
        /*1594*/ 	.word	0x00000009
        /*1598*/ 	.word	0x000298c0
        /*159c*/ 	.short	0x010a
        /*159e*/ 	.byte	0x3f
	.zero		1


	//   ....[102]....
        /*15a0*/ 	.word	0x00033c70
        /*15a4*/ 	.word	0x00000009
        /*15a8*/ 	.word	0x000298a0
        /*15ac*/ 	.short	0x010a
        /*15ae*/ 	.byte	0x3f
	.zero		1


	//   ....[103]....
        /*15b0*/ 	.word	0x00033cc0
        /*15b4*/ 	.word	0x00000009
        /*15b8*/ 	.word	0x000298c0
        /*15bc*/ 	.short	0x010a
        /*15be*/ 	.byte	0x3f
	.zero		1


	//   ....[104]....
        /*15c0*/ 	.word	0x00033de0
        /*15c4*/ 	.word	0x00000000
        /*15c8*/ 	.word	0x00029880
        /*15cc*/ 	.short	0x010a
        /*15ce*/ 	.byte	0x3f
	.zero		1


	//   ....[105]....
        /*15d0*/ 	.word	0x000345e0
        /*15d4*/ 	.word	0x00000000
        /*15d8*/ 	.word	0x00029840
        /*15dc*/ 	.short	0x010a
        /*15de*/ 	.byte	0x3f
	.zero		1


	//   ....[106]....
        /*15e0*/ 	.word	0x00035350
        /*15e4*/ 	.word	0x00000017
        /*15e8*/ 	.word	0x00029820
        /*15ec*/ 	.short	0x010a
        /*15ee*/ 	.byte	0x3f
	.zero		1


	//   ....[107]....
        /*15f0*/ 	.word	0x000353a0
        /*15f4*/ 	.word	0x00000000
        /*15f8*/ 	.word	0x00029880
        /*15fc*/ 	.short	0x010a
        /*15fe*/ 	.byte	0x3f
	.zero		1


	//   ....[108]....
        /*1600*/ 	.word	0x00035ac0
        /*1604*/ 	.word	0x00000000
        /*1608*/ 	.word	0x00029840
        /*160c*/ 	.short	0x010a
        /*160e*/ 	.byte	0x3f
	.zero		1


	//   ....[109]....
        /*1610*/ 	.word	0x00036110
        /*1614*/ 	.word	0x00000003
        /*1618*/ 	.word	0x00029870
        /*161c*/ 	.short	0x010a
        /*161e*/ 	.byte	0x3f
	.zero		1


	//   ....[110]....
        /*1620*/ 	.word	0x00036160
        /*1624*/ 	.word	0x00000003
        /*1628*/ 	.word	0x00029860
        /*162c*/ 	.short	0x010a
        /*162e*/ 	.byte	0x3f
	.zero		1


	//   ....[111]....
        /*1630*/ 	.word	0x000361b0
        /*1634*/ 	.word	0x00000011
        /*1638*/ 	.word	0x00029870
        /*163c*/ 	.short	0x010a
        /*163e*/ 	.byte	0x3f
	.zero		1


	//   ....[112]....
        /*1640*/ 	.word	0x00036200
        /*1644*/ 	.word	0x00000011
        /*1648*/ 	.word	0x00029860
        /*164c*/ 	.short	0x010a
        /*164e*/ 	.byte	0x3f
	.zero		1


	//   ....[113]....
        /*1650*/ 	.word	0x00036c30
        /*1654*/ 	.word	0x00000005
        /*1658*/ 	.word	0x00029820
        /*165c*/ 	.short	0x010a
        /*165e*/ 	.byte	0x3f
	.zero		1


	//   ....[114]....
        /*1660*/ 	.word	0x00036dd0
        /*1664*/ 	.word	0x00000003
        /*1668*/ 	.word	0x00029840
        /*166c*/ 	.short	0x010a
        /*166e*/ 	.byte	0x3f
	.zero		1


	//   ....[115]....
        /*1670*/ 	.word	0x00036e20
        /*1674*/ 	.word	0x00000005
        /*1678*/ 	.word	0x00029840
        /*167c*/ 	.short	0x010a
        /*167e*/ 	.byte	0x3f
	.zero		1


	//   ....[116]....
        /*1680*/ 	.word	0x00036e70
        /*1684*/ 	.word	0x00000003
        /*1688*/ 	.word	0x00029860
        /*168c*/ 	.short	0x010a
        /*168e*/ 	.byte	0x3f
	.zero		1


	//   ....[117]....
        /*1690*/ 	.word	0x00036ec0
        /*1694*/ 	.word	0x00000005
        /*1698*/ 	.word	0x00029860
        /*169c*/ 	.short	0x010a
        /*169e*/ 	.byte	0x3f
	.zero		1


	//   ....[118]....
        /*16a0*/ 	.word	0x00036f10
        /*16a4*/ 	.word	0x00000003
        /*16a8*/ 	.word	0x00029880
        /*16ac*/ 	.short	0x010a
        /*16ae*/ 	.byte	0x3f
	.zero		1


	//----- nvinfo : EIATTR_NUM_MBARRIERS
	.align		4
.L_333:
        /*16b0*/ 	.byte	0x03, 0x38
        /*16b2*/ 	.short	0x0016


	//----- nvinfo : EIATTR_EXIT_INSTR_OFFSETS
	.align		4
        /*16b4*/ 	.byte	0x04, 0x1c
        /*16b6*/ 	.short	(.L_335 - .L_334)


	//   ....[0]....
.L_334:
        /*16b8*/ 	.word	0x00030250


	//----- nvinfo : EIATTR_MAX_THREADS
	.align		4
.L_335:
        /*16bc*/ 	.byte	0x04, 0x05
        /*16be*/ 	.short	(.L_337 - .L_336)
.L_336:
        /*16c0*/ 	.word	0x00000180
        /*16c4*/ 	.word	0x00000001
        /*16c8*/ 	.word	0x00000001


	//----- nvinfo : EIATTR_CRS_STACK_SIZE
	.align		4
.L_337:
        /*16cc*/ 	.byte	0x04, 0x1e
        /*16ce*/ 	.short	(.L_339 - .L_338)
.L_338:
        /*16d0*/ 	.word	0x00000000


	//----- nvinfo : EIATTR_CBANK_PARAM_SIZE
	.align		4
.L_339:
        /*16d4*/ 	.byte	0x03, 0x19
        /*16d6*/ 	.short	0x0af0


	//----- nvinfo : EIATTR_PARAM_CBANK
	.align		4
        /*16d8*/ 	.byte	0x04, 0x0a
        /*16da*/ 	.short	(.L_341 - .L_340)
	.align		4
.L_340:
        /*16dc*/ 	.word	index@(.nv.constant0._ZN7cutlass13device_kernelIN5flash11enable_sm90INS1_16FlashAttnFwdSm90INS1_25CollectiveMainloopFwdSm90ILi2EN4cute5tupleIJNS5_1CILi1EEES8_S8_EEENS6_IJNS7_ILi128EEENS7_ILi160EEENS7_ILi192EEEEEELi128ENS_12float_e4m3_tEfNS_4arch4Sm90ELb1ELb0ELb0ELb1ELb1ELb1ELb0ELb1ELb1ELb1ELb1ELb0EEENS1_21CollectiveEpilogueFwdINS6_IJSA_SA_SB_EEES9_NS_10bfloat16_tESG_Li256ELb1ELb1ELb1ELb1EEENS1_36VarlenDynamicPersistentTileSchedulerILi128ELi160ELi256ELi128ELb1ELb1ELb1ELb1ELb1ELb1EEEEEEEEEvNT_6ParamsE)
        /*16e0*/ 	.short	0x0210
        /*16e2*/ 	.short	0x0af0


	//----- nvinfo : EIATTR_SW_WAR
	.align		4
.L_341:
        /*16e4*/ 	.byte	0x04, 0x36
        /*16e6*/ 	.short	(.L_343 - .L_342)
.L_342:
        /*16e8*/ 	.word	0x00000008
.L_343:


//--------------------- .nv.callgraph             --------------------------
	.section	.nv.callgraph,"",@"SHT_CUDA_CALLGRAPH"
	.align	4
	.sectionentsize	8
	.align		4
        /*0000*/ 	.word	0x00000000
	.align		4
        /*0004*/ 	.word	0xffffffff
	.align		4
        /*0008*/ 	.word	index@(_ZN7cutlass13device_kernelIN5flash11enable_sm90INS1_16FlashAttnFwdSm90INS1_25CollectiveMainloopFwdSm90ILi2EN4cute5tupleIJNS5_1CILi1EEES8_S8_EEENS6_IJNS7_ILi128EEENS7_ILi160EEENS7_ILi192EEEEEELi128ENS_12float_e4m3_tEfNS_4arch4Sm90ELb0ELb0ELb0ELb0ELb1ELb0ELb0ELb1ELb1ELb1ELb1ELb0EEENS1_21CollectiveEpilogueFwdINS6_IJSA_SA_SB_EEES9_NS_10bfloat16_tESG_Li256ELb0ELb1ELb1ELb1EEENS1_19SingleTileSchedulerILb0ELb1ELb1ELi128EEEEEEEEEvNT_6ParamsE)
	.align		4
        /*000c*/ 	.word	index@(__assertfail)
	.align		4
        /*0010*/ 	.word	index@(_ZN7cutlass13device_kernelIN5flash11enable_sm90INS1_16FlashAttnFwdSm90INS1_25CollectiveMainloopFwdSm90ILi2EN4cute5tupleIJNS5_1CILi1EEES8_S8_EEENS6_IJNS7_ILi128EEENS7_ILi160EEENS7_ILi192EEEEEELi128ENS_12float_e4m3_tEfNS_4arch4Sm90ELb0ELb0ELb0ELb1ELb1ELb0ELb0ELb1ELb1ELb1ELb1ELb0EEENS1_21CollectiveEpilogueFwdINS6_IJSA_SA_SB_EEES9_NS_10bfloat16_tESG_Li256ELb1ELb1ELb1ELb1EEENS1_36VarlenDynamicPersistentTileSchedulerILi128ELi160ELi256ELi128ELb1ELb1ELb1ELb0ELb1ELb1EEEEEEEEEvNT_6ParamsE)
	.align		4
        /*0014*/ 	.word	index@(__assertfail)
	.align		4
        /*0018*/ 	.word	index@(_ZN7cutlass13device_kernelIN5flash11enable_sm90INS1_16FlashAttnFwdSm90INS1_25CollectiveMainloopFwdSm90ILi2EN4cute5tupleIJNS5_1CILi1EEES8_S8_EEENS6_IJNS7_ILi128EEENS7_ILi160EEENS7_ILi192EEEEEELi128ENS_12float_e4m3_tEfNS_4arch4Sm90ELb0ELb0ELb0ELb1ELb1ELb1ELb0ELb1ELb1ELb1ELb1ELb0EEENS1_21CollectiveEpilogueFwdINS6_IJSA_SA_SB_EEES9_NS_10bfloat16_tESG_Li256ELb1ELb1ELb1ELb1EEENS1_36VarlenDynamicPersistentTileSchedulerILi128ELi160ELi256ELi128ELb1ELb1ELb1ELb0ELb1ELb1EEEEEEEEEvNT_6ParamsE)
	.align		4
        /*001c*/ 	.word	index@(__assertfail)
	.align		4
        /*0020*/ 	.word	index@(_ZN7cutlass13device_kernelIN5flash11enable_sm90INS1_16FlashAttnFwdSm90INS1_25CollectiveMainloopFwdSm90ILi2EN4cute5tupleIJNS5_1CILi1EEES8_S8_EEENS6_IJNS7_ILi128EEESA_NS7_ILi192EEEEEELi128ENS_12float_e4m3_tEfNS_4arch4Sm90ELb0ELb1ELb0ELb0ELb1ELb0ELb0ELb1ELb1ELb1ELb1ELb0EEENS1_21CollectiveEpilogueFwdINS6_IJSA_SA_SA_EEES9_NS_10bfloat16_tESF_Li256ELb0ELb1ELb1ELb1EEENS1_19SingleTileSchedulerILb0ELb1ELb1ELi128EEEEEEEEEvNT_6ParamsE)
	.align		4
        /*0024*/ 	.word	index@(__assertfail)
	.align		4
        /*0028*/ 	.word	index@(_ZN7cutlass13device_kernelIN5flash11enable_sm90INS1_16FlashAttnFwdSm90INS1_25CollectiveMainloopFwdSm90ILi2EN4cute5tupleIJNS5_1CILi1EEES8_S8_EEENS6_IJNS7_ILi128EEESA_NS7_ILi192EEEEEELi128ENS_12float_e4m3_tEfNS_4arch4Sm90ELb0ELb1ELb0ELb1ELb1ELb0ELb0ELb1ELb1ELb1ELb1ELb0EEENS1_21CollectiveEpilogueFwdINS6_IJSA_SA_SA_EEES9_NS_10bfloat16_tESF_Li256ELb1ELb1ELb1ELb1EEENS1_36VarlenDynamicPersistentTileSchedulerILi128ELi128ELi256ELi128ELb1ELb1ELb1ELb1ELb0ELb1EEEEEEEEEvNT_6ParamsE)
	.align		4
        /*002c*/ 	.word	index@(__assertfail)
	.align		4
        /*0030*/ 	.word	index@(_ZN7cutlass13device_kernelIN5flash11enable_sm90INS1_16FlashAttnFwdSm90INS1_25CollectiveMainloopFwdSm90ILi2EN4cute5tupleIJNS5_1CILi1EEES8_S8_EEENS6_IJNS7_ILi128EEESA_NS7_ILi192EEEEEELi128ENS_12float_e4m3_tEfNS_4arch4Sm90ELb0ELb1ELb0ELb1ELb1ELb1ELb0ELb1ELb1ELb1ELb1ELb0EEENS1_21CollectiveEpilogueFwdINS6_IJSA_SA_SA_EEES9_NS_10bfloat16_tESF_Li256ELb1ELb1ELb1ELb1EEENS1_36VarlenDynamicPersistentTileSchedulerILi128ELi128ELi256ELi128ELb1ELb1ELb1ELb1ELb0ELb1EEEEEEEEEvNT_6ParamsE)
	.align		4
        /*0034*/ 	.word	index@(__assertfail)
	.align		4
        /*0038*/ 	.word	index@(_ZN7cutlass13device_kernelIN5flash11enable_sm90INS1_16FlashAttnFwdSm90INS1_25CollectiveMainloopFwdSm90ILi2EN4cute5tupleIJNS5_1CILi1EEES8_S8_EEENS6_IJNS7_ILi128EEENS7_ILi160EEENS7_ILi192EEEEEELi128ENS_12float_e4m3_tEfNS_4arch4Sm90ELb1ELb0ELb0ELb0ELb1ELb0ELb0ELb1ELb1ELb1ELb1ELb0EEENS1_21CollectiveEpilogueFwdINS6_IJSA_SA_SB_EEES9_NS_10bfloat16_tESG_Li256ELb0ELb1ELb1ELb1EEENS1_19SingleTileSchedulerILb0ELb1ELb1ELi128EEEEEEEEEvNT_6ParamsE)
	.align		4
        /*003c*/ 	.word	index@(__assertfail)
	.align		4
        /*0040*/ 	.word	index@(_ZN7cutlass13device_kernelIN5flash11enable_sm90INS1_16FlashAttnFwdSm90INS1_25CollectiveMainloopFwdSm90ILi2EN4cute5tupleIJNS5_1CILi1EEES8_S8_EEENS6_IJNS7_ILi128EEENS7_ILi160EEENS7_ILi192EEEEEELi128ENS_12float_e4m3_tEfNS_4arch4Sm90ELb1ELb0ELb0ELb1ELb1ELb0ELb0ELb1ELb1ELb1ELb1ELb0EEENS1_21CollectiveEpilogueFwdINS6_IJSA_SA_SB_EEES9_NS_10bfloat16_tESG_Li256ELb1ELb1ELb1ELb1EEENS1_36VarlenDynamicPersistentTileSchedulerILi128ELi160ELi256ELi128ELb1ELb1ELb1ELb1ELb1ELb1EEEEEEEEEvNT_6ParamsE)
	.align		4
        /*0044*/ 	.word	index@(__assertfail)
	.align		4
        /*0048*/ 	.word	index@(_ZN7cutlass13device_kernelIN5flash11enable_sm90INS1_16FlashAttnFwdSm90INS1_25CollectiveMainloopFwdSm90ILi2EN4cute5tupleIJNS5_1CILi1EEES8_S8_EEENS6_IJNS7_ILi128EEENS7_ILi160EEENS7_ILi192EEEEEELi128ENS_12float_e4m3_tEfNS_4arch4Sm90ELb1ELb0ELb0ELb1ELb1ELb1ELb0ELb1ELb1ELb1ELb1ELb0EEENS1_21CollectiveEpilogueFwdINS6_IJSA_SA_SB_EEES9_NS_10bfloat16_tESG_Li256ELb1ELb1ELb1ELb1EEENS1_36VarlenDynamicPersistentTileSchedulerILi128ELi160ELi256ELi128ELb1ELb1ELb1ELb1ELb1ELb1EEEEEEEEEvNT_6ParamsE)
	.align		4
        /*004c*/ 	.word	index@(__assertfail)
	.align		4
        /*0050*/ 	.word	0x00000000
	.align		4
        /*0054*/ 	.word	0xfffffffe
	.align		4
        /*0058*/ 	.word	0x00000000
	.align		4
        /*005c*/ 	.word	0xfffffffd
	.align		4
        /*0060*/ 	.word	0x00000000
	.align		4
        /*0064*/ 	.word	0xfffffffc


//--------------------- .nv.constant4             --------------------------
	.section	.nv.constant4,"a",@progbits
	.align	8
	.align		8
.nv.constant4:
        /*0000*/ 	.dword	__assertfail
	.align		8
        /*0008*/ 	.dword	__unnamed_1
	.align		8
        /*0010*/ 	.dword	__unnamed_2
	.align		8
        /*0018*/ 	.dword	__unnamed_3
	.align		8
        /*0020*/ 	.dword	__unnamed_4
	.align		8
        /*0028*/ 	.dword	__unnamed_5
	.align		8
        /*0030*/ 	.dword	__unnamed_6
	.align		8
        /*0038*/ 	.dword	__unnamed_7
	.align		8
        /*0040*/ 	.dword	_ZZN5flash28permute_output_fp8_VcolmajorIN4cute6TensorINS1_11ArrayEngineIfLm64EEENS1_6LayoutINS1_5tupleIJNS6_IJNS1_1CILi2EEES8_NS7_ILi16EEEEEENS7_ILi1EEESB_EEENS6_IJNS6_IJSB_S8_NS7_ILi4EEEEEENS7_ILi0EEESF_EEEEEEEEEvRT_E9upper_map
	.align		8
        /*0048*/ 	.dword	__unnamed_8
	.align		8
        /*0050*/ 	.dword	__unnamed_9
	.align		8
        /*0058*/ 	.dword	__unnamed_10
	.align		8
        /*0060*/ 	.dword	__unnamed_11
	.align		8
        /*0068*/ 	.dword	__unnamed_12
	.align		8
        /*0070*/ 	.dword	_ZN79_INTERNAL_250443a5_43_flash_fwd_hdimdiff_e4m3_paged_split_sm90_cu_61719c98_59044cuda3std3__45__cpo5beginE
	.align		8
        /*0078*/ 	.dword	_ZN79_INTERNAL_250443a5_43_flash_fwd_hdimdiff_e4m3_paged_split_sm90_cu_61719c98_59044cuda3std3__45__cpo3endE
	.align		8
        /*0080*/ 	.dword	_ZN79_INTERNAL_250443a5_43_flash_fwd_hdimdiff_e4m3_paged_split_sm90_cu_61719c98_59044cuda3std3__45__cpo6cbeginE
	.align		8
        /*0088*/ 	.dword	_ZN79_INTERNAL_250443a5_43_flash_fwd_hdimdiff_e4m3_paged_split_sm90_cu_61719c98_59044cuda3std3__45__cpo4cendE
	.align		8
        /*0090*/ 	.dword	_ZN79_INTERNAL_250443a5_43_flash_fwd_hdimdiff_e4m3_paged_split_sm90_cu_61719c98_59044cuda3std3__481_GLOBAL__N__250443a5_43_flash_fwd_hdimdiff_e4m3_paged_split_sm90_cu_61719c98_59046ignoreE
	.align		8
        /*0098*/ 	.dword	_ZN79_INTERNAL_250443a5_43_flash_fwd_hdimdiff_e4m3_paged_split_sm90_cu_61719c98_59044cuda3std3__419piecewise_constructE
	.align		8
        /*00a0*/ 	.dword	_ZN79_INTERNAL_250443a5_43_flash_fwd_hdimdiff_e4m3_paged_split_sm90_cu_61719c98_59044cuda3std3__48in_placeE
	.align		8
        /*00a8*/ 	.dword	_ZN79_INTERNAL_250443a5_43_flash_fwd_hdimdiff_e4m3_paged_split_sm90_cu_61719c98_59044cuda3std6ranges3__45__cpo4swapE
	.align		8
        /*00b0*/ 	.dword	_ZN79_INTERNAL_250443a5_43_flash_fwd_hdimdiff_e4m3_paged_split_sm90_cu_61719c98_59044cuda3std6ranges3__45__cpo9iter_moveE
	.align		8
        /*00b8*/ 	.dword	_ZN79_INTERNAL_250443a5_43_flash_fwd_hdimdiff_e4m3_paged_split_sm90_cu_61719c98_59044cute7productE
	.align		8
        /*00c0*/ 	.dword	_ZN79_INTERNAL_250443a5_43_flash_fwd_hdimdiff_e4m3_paged_split_sm90_cu_61719c98_59044cute1_E
	.align		8
        /*00c8*/ 	.dword	$str$23
	.align		8
        /*00d0*/ 	.dword	$str$24


//--------------------- .text._ZN7cutlass13device_kernelIN5flash11enable_sm90INS1_16FlashAttnFwdSm90INS1_25CollectiveMainloopFwdSm90ILi2EN4cute5tupleIJNS5_1CILi1EEES8_S8_EEENS6_IJNS7_ILi128EEENS7_ILi160EEENS7_ILi192EEEEEELi128ENS_12float_e4m3_tEfNS_4arch4Sm90ELb0ELb0ELb0ELb0ELb1ELb0ELb0ELb1ELb1ELb1ELb1ELb0EEENS1_21CollectiveEpilogueFwdINS6_IJSA_SA_SB_EEES9_NS_10bfloat16_tESG_Li256ELb0ELb1ELb1ELb1EEENS1_19SingleTileSchedulerILb0ELb1ELb1ELi128EEEEEEEEEvNT_6ParamsE --------------------------
	.section	.text._ZN7cutlass13device_kernelIN5flash11enable_sm90INS1_16FlashAttnFwdSm90INS1_25CollectiveMainloopFwdSm90ILi2EN4cute5tupleIJNS5_1CILi1EEES8_S8_EEENS6_IJNS7_ILi128EEENS7_ILi160EEENS7_ILi192EEEEEELi128ENS_12float_e4m3_tEfNS_4arch4Sm90ELb0ELb0ELb0ELb0ELb1ELb0ELb0ELb1ELb1ELb1ELb1ELb0EEENS1_21CollectiveEpilogueFwdINS6_IJSA_SA_SB_EEES9_NS_10bfloat16_tESG_Li256ELb0ELb1ELb1ELb1EEENS1_19SingleTileSchedulerILb0ELb1ELb1ELi128EEEEEEEEEvNT_6ParamsE,"ax",@progbits
	.align	128
.text._ZN7cutlass13device_kernelIN5flash11enable_sm90INS1_16FlashAttnFwdSm90INS1_25CollectiveMainloopFwdSm90ILi2EN4cute5tupleIJNS5_1CILi1EEES8_S8_EEENS6_IJNS7_ILi128EEENS7_ILi160EEENS7_ILi192EEEEEELi128ENS_12float_e4m3_tEfNS_4arch4Sm90ELb0ELb0ELb0ELb0ELb1ELb0ELb0ELb1ELb1ELb1ELb1ELb0EEENS1_21CollectiveEpilogueFwdINS6_IJSA_SA_SB_EEES9_NS_10bfloat16_tESG_Li256ELb0ELb1ELb1ELb1EEENS1_19SingleTileSchedulerILb0ELb1ELb1ELi128EEEEEEEEEvNT_6ParamsE:
        .type           _ZN7cutlass13device_kernelIN5flash11enable_sm90INS1_16FlashAttnFwdSm90INS1_25CollectiveMainloopFwdSm90ILi2EN4cute5tupleIJNS5_1CILi1EEES8_S8_EEENS6_IJNS7_ILi128EEENS7_ILi160EEENS7_ILi192EEEEEELi128ENS_12float_e4m3_tEfNS_4arch4Sm90ELb0ELb0ELb0ELb0ELb1ELb0ELb0ELb1ELb1ELb1ELb1ELb0EEENS1_21CollectiveEpilogueFwdINS6_IJSA_SA_SB_EEES9_NS_10bfloat16_tESG_Li256ELb0ELb1ELb1ELb1EEENS1_19SingleTileSchedulerILb0ELb1ELb1ELi128EEEEEEEEEvNT_6ParamsE,@function
        .size           _ZN7cutlass13device_kernelIN5flash11enable_sm90INS1_16FlashAttnFwdSm90INS1_25CollectiveMainloopFwdSm90ILi2EN4cute5tupleIJNS5_1CILi1EEES8_S8_EEENS6_IJNS7_ILi128EEENS7_ILi160EEENS7_ILi192EEEEEELi128ENS_12float_e4m3_tEfNS_4arch4Sm90ELb0ELb0ELb0ELb0ELb1ELb0ELb0ELb1ELb1ELb1ELb1ELb0EEENS1_21CollectiveEpilogueFwdINS6_IJSA_SA_SB_EEES9_NS_10bfloat16_tESG_Li256ELb0ELb1ELb1ELb1EEENS1_19SingleTileSchedulerILb0ELb1ELb1ELi128EEEEEEEEEvNT_6ParamsE,(.L_x_3314 - _ZN7cutlass13device_kernelIN5flash11enable_sm90INS1_16FlashAttnFwdSm90INS1_25CollectiveMainloopFwdSm90ILi2EN4cute5tupleIJNS5_1CILi1EEES8_S8_EEENS6_IJNS7_ILi128EEENS7_ILi160EEENS7_ILi192EEEEEELi128ENS_12float_e4m3_tEfNS_4arch4Sm90ELb0ELb0ELb0ELb0ELb1ELb0ELb0ELb1ELb1ELb1ELb1ELb0EEENS1_21CollectiveEpilogueFwdINS6_IJSA_SA_SB_EEES9_NS_10bfloat16_tESG_Li256ELb0ELb1ELb1ELb1EEENS1_19SingleTileSchedulerILb0ELb1ELb1ELi128EEEEEEEEEvNT_6ParamsE)
        .other          _ZN7cutlass13device_kernelIN5flash11enable_sm90INS1_16FlashAttnFwdSm90INS1_25CollectiveMainloopFwdSm90ILi2EN4cute5tupleIJNS5_1CILi1EEES8_S8_EEENS6_IJNS7_ILi128EEENS7_ILi160EEENS7_ILi192EEEEEELi128ENS_12float_e4m3_tEfNS_4arch4Sm90ELb0ELb0ELb0ELb0ELb1ELb0ELb0ELb1ELb1ELb1ELb1ELb0EEENS1_21CollectiveEpilogueFwdINS6_IJSA_SA_SB_EEES9_NS_10bfloat16_tESG_Li256ELb0ELb1ELb1ELb1EEENS1_19SingleTileSchedulerILb0ELb1ELb1ELi128EEEEEEEEEvNT_6ParamsE,@"STO_CUDA_ENTRY STV_DEFAULT"
_ZN7cutlass13device_kernelIN5flash11enable_sm90INS1_16FlashAttnFwdSm90INS1_25CollectiveMainloopFwdSm90ILi2EN4cute5tupleIJNS5_1CILi1EEES8_S8_EEENS6_IJNS7_ILi128EEENS7_ILi160EEENS7_ILi192EEEEEELi128ENS_12float_e4m3_tEfNS_4arch4Sm90ELb0ELb0ELb0ELb0ELb1ELb0ELb0ELb1ELb1ELb1ELb1ELb0EEENS1_21CollectiveEpilogueFwdINS6_IJSA_SA_SB_EEES9_NS_10bfloat16_tESG_Li256ELb0ELb1ELb1ELb1EEENS1_19SingleTileSchedulerILb0ELb1ELb1ELi128EEEEEEEEEvNT_6ParamsE:
[----:B------:R-:W0:Y:S02]  /*0000*/  LDC R1, c[0x0][0x28] ;  /* 0x00000a00ff017b82 */ /* 0x000e240000000800 */
[----:B0-----:R-:W-:Y:S01]  /*0010*/  VIADD R1, R1, 0xfffffff0 ;  /* 0xfffffff001017836 */ /* 0x001fe20000000000 */
[----:B------:R-:W0:Y:S01]  /*0020*/  S2R R31, SR_TID.X ;  /* 0x00000000001f7919 */ /* 0x000e220000002100 */
[----:B------:R-:W-:Y:S01]  /*0030*/  ELECT P0, URZ, PT ;  /* 0x00000000003f782f */ /* 0x000fe20003800000 */
[----:B------:R-:W-:Y:S01]  /*0040*/  UMOV UR4, 0x80 ;  /* 0x0000008000047882 */ /* 0x000fe20000000000 */
[----:B------:R-:W-:Y:S01]  /*0050*/  UMOV UR7, 0x100 ;  /* 0x0000010000077882 */ /* 0x000fe20000000000 */
[----:B0-----:R-:W-:-:S05]  /*0060*/  SHF.R.U32.HI R0, RZ, 0x5, R31 ;  /* 0x00000005ff007819 */ /* 0x001fca000001161f */
[----:B------:R-:W0:Y:S02]  /*0070*/  SHFL.IDX PT, R2, R0, RZ, 0x1f ;  /* 0x00001fff00027589 */ /* 0x000e2400000e0000 */
[C---:B0-----:R-:W-:Y:S02]  /*0080*/  ISETP.NE.OR P0, PT, R2.reuse, RZ, !P0 ;  /* 0x000000ff0200720c */ /* 0x041fe40004705670 */
[----:B------:R-:W-:Y:S02]  /*0090*/  ISETP.NE.AND P1, PT, R2, RZ, PT ;  /* 0x000000ff0200720c */ /* 0x000fe40003f25270 */
[----:B------:R-:W-:-:S05]  /*00a0*/  SHF.R.U32.HI R2, RZ, 0x7, R31 ;  /* 0x00000007ff027819 */ /* 0x000fca000001161f */
[----:B------:R0:W1:Y:S04]  /*00b0*/  SHFL.IDX PT, R4, R2, RZ, 0x1f ;  /* 0x00001fff02047589 */ /* 0x00006800000e0000 */
[----:B------:R-:W-:Y:S01]  /*00c0*/  VOTEU.ALL UP0, P0 ;  /* 0x00000000003f7886 */ /* 0x000fe20000000000 */
[----:B------:R-:W-:-:S04]  /*00d0*/  VOTEU.ALL UP1, P0 ;  /* 0x00000000003f7886 */ /* 0x000fc80000020000 */
[----:B------:R-:W2:Y:S01]  /*00e0*/  @!UP0 S2UR UR8, SR_CgaCtaId ;  /* 0x00000000000889c3 */ /* 0x000ea20000008800 */
[----:B------:R-:W-:Y:S01]  /*00f0*/  @!UP0 UMOV UR6, 0x400 ;  /* 0x0000040000068882 */ /* 0x000fe20000000000 */
[----:B------:R-:W-:-:S04]  /*0100*/  @!UP0 UIADD3 UR4, -UR4, 0x100000, URZ ;  /* 0x0010000004048890 */ /* 0x000fc8000fffe13f */
[----:B------:R-:W-:Y:S02]  /*0110*/  @!UP0 USHF.L.U32 UR5, UR4, 0xb, URZ ;  /* 0x0000000b04058899 */ /* 0x000fe4000800063f */
[----:B------:R-:W-:Y:S02]  /*0120*/  @!UP0 USHF.L.U32 UR4, UR4, 0x1, URZ ;  /* 0x0000000104048899 */ /* 0x000fe4000800063f */
[----:B--2---:R-:W-:Y:S02]  /*0130*/  @!UP0 ULEA UR8, UR8, UR6, 0x18 ;  /* 0x0000000608088291 */ /* 0x004fe4000f8ec03f */
[----:B------:R-:W-:-:S04]  /*0140*/  @!UP0 UIADD3 UR6, -UR7, 0x100000, URZ ;  /* 0x0010000007068890 */ /* 0x000fc8000fffe13f */
[----:B------:R-:W-:Y:S02]  /*0150*/  @!UP0 USHF.L.U32 UR7, UR6, 0xb, URZ ;  /* 0x0000000b06078899 */ /* 0x000fe4000800063f */
[----:B------:R-:W-:Y:S01]  /*0160*/  @!UP0 USHF.L.U32 UR6, UR6, 0x1, URZ ;  /* 0x0000000106068899 */ /* 0x000fe2000800063f */
[----:B------:R-:W-:-:S05]  /*0170*/  VOTEU.ALL UP0, P0 ;  /* 0x00000000003f7886 */ /* 0x000fca0000000000 */
[----:B------:R0:W2:Y:S06]  /*0180*/  @!UP0 SYNCS.EXCH.64 URZ, [UR8+0x29800], UR4 ;  /* 0x02980004083f85b2 */ /* 0x0000ac0008000100 */
[----:B------:R0:W3:Y:S02]  /*0190*/  @!UP1 SYNCS.EXCH.64 URZ, [UR8+0x29820], UR6 ;  /* 0x02982006083f95b2 */ /* 0x0000e40008000100 */
[----:B01----:R-:W-:Y:S05]  /*01a0*/  @P1 BRA `(.L_x_0) ;  /* 0x0000000000481947 */ /* 0x003fea0003800000 */
[----:B------:R-:W0:Y:S01]  /*01b0*/  S2UR UR5, SR_CgaCtaId ;  /* 0x00000000000579c3 */ /* 0x000e220000008800 */
[----:B------:R-:W-:Y:S01]  /*01c0*/  UMOV UR4, 0x400 ;  /* 0x0000040000047882 */ /* 0x000fe20000000000 */
[----:B------:R-:W-:Y:S01]  /*01d0*/  UMOV UR6, 0x80 ;  /* 0x0000008000067882 */ /* 0x000fe20000000000 */
[----:B------:R-:W-:Y:S01]  /*01e0*/  UMOV UR7, 0x100 ;  /* 0x0000010000077882 */ /* 0x000fe20000000000 */
[----:B------:R-:W-:Y:S01]  /*01f0*/  ELECT P0, URZ, PT ;  /* 0x00000000003f782f */ /* 0x000fe20003800000 */
[----:B0-----:R-:W-:Y:S02]  /*0200*/  ULEA UR8, UR5, UR4, 0x18 ;  /* 0x0000000405087291 */ /* 0x001fe4000f8ec03f */
[----:B------:R-:W-:-:S04]  /*0210*/  UIADD3 UR4, -UR6, 0x100000, URZ ;  /* 0x0010000006047890 */ /* 0x000fc8000fffe13f */
[----:B------:R-:W-:Y:S02]  /*0220*/  USHF.L.U32 UR5, UR4, 0xb, URZ ;  /* 0x0000000b04057899 */ /* 0x000fe4000800063f */
[----:B------:R-:W-:Y:S02]  /*0230*/  USHF.L.U32 UR4, UR4, 0x1, URZ ;  /* 0x0000000104047899 */ /* 0x000fe4000800063f */
[----:B------:R-:W-:-:S04]  /*0240*/  UIADD3 UR6, -UR7, 0x100000, URZ ;  /* 0x0010000007067890 */ /* 0x000fc8000fffe13f */
[----:B------:R-:W-:Y:S02]  /*0250*/  USHF.L.U32 UR7, UR6, 0xb, URZ ;  /* 0x0000000b06077899 */ /* 0x000fe4000800063f */
[----:B------:R-:W-:Y:S01]  /*0260*/  USHF.L.U32 UR6, UR6, 0x1, URZ ;  /* 0x0000000106067899 */ /* 0x000fe2000800063f */
[----:B------:R-:W0:Y:S03]  /*0270*/  FENCE.VIEW.ASYNC.S ;  /* 0x00000000000073c6 */ /* 0x000e260000000000 */
[----:B0-----:R0:W1:Y:S08]  /*0280*/  SYNCS.EXCH.64 URZ, [UR8+0x29830], UR4 ;  /* 0x02983004083f75b2 */ /* 0x0010700008000100 */
[----:B------:R0:W4:Y:S01]  /*0290*/  SYNCS.EXCH.64 URZ, [UR8+0x29840], UR6 ;  /* 0x02984006083f75b2 */ /* 0x0001220008000100 */
[----:B------:R0:W0:Y:S01]  /*02a0*/  SYNCS.EXCH.64 URZ, [UR8+0x29838], UR4 ;  /* 0x02983804083f75b2 */ /* 0x0000220008000100 */
[----:B------:R0:W0:Y:S01]  /*02b0*/  SYNCS.EXCH.64 URZ, [UR8+0x29848], UR6 ;  /* 0x02984806083f75b2 */ /* 0x0000220008000100 */
[----:B------:R-:W-:Y:S01]  /*02c0*/  NOP ;  /* 0x0000000000007918 */ /* 0x000fe20000000000 */
.L_x_0:
[----:B------:R-:W5:Y:S01]  /*02d0*/  SHFL.IDX PT, R3, R0, RZ, 0x1f ;  /* 0x00001fff00037589 */ /* 0x000f6200000e0000 */
[----:B------:R-:W-:Y:S01]  /*02e0*/  NOP ;  /* 0x0000000000007918 */ /* 0x000fe20000000000 */
[----:B-----5:R-:W-:-:S13]  /*02f0*/  ISETP.NE.AND P0, PT, R3, RZ, PT ;  /* 0x000000ff0300720c */ /* 0x020fda0003f05270 */
[----:B------:R-:W-:Y:S05]  /*0300*/  @P0 BRA `(.L_x_1) ;  /* 0x0000000000480947 */ /* 0x000fea0003800000 */
[----:B0-----:R-:W0:Y:S01]  /*0310*/  S2UR UR5, SR_CgaCtaId ;  /* 0x00000000000579c3 */ /* 0x001e220000008800 */
        /* <DEDUP_REMOVED lines=12> */
[----:B0-----:R0:W0:Y:S08]  /*03e0*/  SYNCS.EXCH.64 URZ, [UR8+0x29850], UR4 ;  /* 0x02985004083f75b2 */ /* 0x0010300008000100 */
[----:B------:R0:W0:Y:S01]  /*03f0*/  SYNCS.EXCH.64 URZ, [UR8+0x29860], UR6 ;  /* 0x02986006083f75b2 */ /* 0x0000220008000100 */
[----:B------:R0:W0:Y:S01]  /*0400*/  SYNCS.EXCH.64 URZ, [UR8+0x29858], UR4 ;  /* 0x02985804083f75b2 */ /* 0x0000220008000100 */
[----:B------:R0:W0:Y:S01]  /*0410*/  SYNCS.EXCH.64 URZ, [UR8+0x29868], UR6 ;  /* 0x02986806083f75b2 */ /* 0x0000220008000100 */
[----:B------:R-:W-:Y:S01]  /*0420*/  NOP ;  /* 0x0000000000007918 */ /* 0x000fe20000000000 */
.L_x_1:
[----:B------:R-:W5:Y:S01]  /*0430*/  SHFL.IDX PT, R3, R0, RZ, 0x1f ;  /* 0x00001fff00037589 */ /* 0x000f6200000e0000 */
[----:B------:R-:W-:Y:S01]  /*0440*/  NOP ;  /* 0x0000000000007918 */ /* 0x000fe20000000000 */
[----:B-----5:R-:W-:-:S13]  /*0450*/  ISETP.NE.AND P0, PT, R3, RZ, PT ;  /* 0x000000ff0300720c */ /* 0x020fda0003f05270 */
[----:B------:R-:W-:Y:S05]  /*0460*/  @P0 BRA `(.L_x_2) ;  /* 0x0000000000380947 */ /* 0x000fea0003800000 */
[----:B0-----:R-:W0:Y:S01]  /*0470*/  S2UR UR5, SR_CgaCtaId ;  /* 0x00000000000579c3 */ /* 0x001e220000008800 */
[----:B------:R-:W-:Y:S01]  /*0480*/  UMOV UR4, 0x400 ;  /* 0x0000040000047882 */ /* 0x000fe20000000000 */
[----:B------:R-:W-:Y:S01]  /*0490*/  UMOV UR7, 0x80 ;  /* 0x0000008000077882 */ /* 0x000fe20000000000 */
[----:B------:R-:W-:Y:S01]  /*04a0*/  ELECT P0, URZ, PT ;  /* 0x00000000003f782f */ /* 0x000fe20003800000 */
[----:B0-----:R-:W-:Y:S02]  /*04b0*/  ULEA UR6, UR5, UR4, 0x18 ;  /* 0x0000000405067291 */ /* 0x001fe4000f8ec03f */
[----:B------:R-:W-:-:S04]  /*04c0*/  UIADD3 UR4, -UR7, 0x100000, URZ ;  /* 0x0010000007047890 */ /* 0x000fc8000fffe13f */
[----:B------:R-:W-:Y:S02]  /*04d0*/  USHF.L.U32 UR5, UR4, 0xb, URZ ;  /* 0x0000000b04057899 */ /* 0x000fe4000800063f */
[----:B------:R-:W-:Y:S01]  /*04e0*/  USHF.L.U32 UR4, UR4, 0x1, URZ ;  /* 0x0000000104047899 */ /* 0x000fe2000800063f */
[----:B------:R-:W0:Y:S11]  /*04f0*/  FENCE.VIEW.ASYNC.S ;  /* 0x00000000000073c6 */ /* 0x000e360000000000 */
[----:B0-----:R0:W0:Y:S01]  /*0500*/  SYNCS.EXCH.64 URZ, [UR6+0x29870], UR4 ;  /* 0x02987004063f75b2 */ /* 0x0010220008000100 */
[----:B------:R0:W0:Y:S01]  /*0510*/  SYNCS.EXCH.64 URZ, [UR6+0x29880], UR4 ;  /* 0x02988004063f75b2 */ /* 0x0000220008000100 */
[----:B------:R0:W0:Y:S01]  /*0520*/  SYNCS.EXCH.64 URZ, [UR6+0x29878], UR4 ;  /* 0x02987804063f75b2 */ /* 0x0000220008000100 */
[----:B------:R0:W0:Y:S01]  /*0530*/  SYNCS.EXCH.64 URZ, [UR6+0x29888], UR4 ;  /* 0x02988804063f75b2 */ /* 0x0000220008000100 */
[----:B------:R-:W-:Y:S01]  /*0540*/  NOP ;  /* 0x0000000000007918 */ /* 0x000fe20000000000 */
.L_x_2:
        /* <DEDUP_REMOVED lines=22> */
.L_x_3:
[----:B------:R-:W5:Y:S01]  /*06b0*/  SHFL.IDX PT, R3, R0, RZ, 0x1f ;  /* 0x00001fff00037589 */ /* 0x000f6200000e0000 */
[----:B------:R-:W-:Y:S01]  /*06c0*/  R2UR UR9, R4 ;  /* 0x00000000040972ca */ /* 0x000fe200000e0000 */
        /* <DEDUP_REMOVED lines=21> */
.L_x_4:
[----:B------:R-:W-:Y:S01]  /*0820*/  UISETP.NE.AND UP0, UPT, UR9, URZ, UPT ;  /* 0x0000003f0900728c */ /* 0x000fe2000bf05270 */
[----:B------:R-:W-:Y:S01]  /*0830*/  NOP ;  /* 0x0000000000007918 */ /* 0x000fe20000000000 */
[----:B------:R-:W-:Y:S01]  /*0840*/  UMOV UR48, 0x1 ;  /* 0x0000000100307882 */ /* 0x000fe20000000000 */
[----:B------:R-:W-:Y:S01]  /*0850*/  ULDC.64 UR56, c[0x0][0x208] ;  /* 0x0000820000387ab9 */ /* 0x000fe20000000a00 */
[----:B------:R-:W-:Y:S01]  /*0860*/  USEL UR48, UR48, 0x2, !UP0 ;  /* 0x0000000230307887 */ /* 0x000fe2000c000000 */
[----:B------:R-:W-:Y:S01]  /*0870*/  BSSY B6, `(.L_x_5) ;  /* 0x0000ea9000067945 */ /* 0x000fe20003800000 */
[----:B01234-:R-:W-:Y:S01]  /*0880*/  BAR.SYNC.DEFER_BLOCKING 0x0 ;  /* 0x0000000000007b1d */ /* 0x01ffe20000010000 */
[----:B------:R-:W-:-:S13]  /*0890*/  PLOP3.LUT P0, PT, PT, PT, UP0, 0x80, 0x0 ;  /* 0x000000000000781c */ /* 0x000fda0003f0f008 */
[----:B------:R-:W-:Y:S05]  /*08a0*/  @!P0 BRA `(.L_x_6) ;  /* 0x0000009c00c08947 */ /* 0x000fea0003800000 */
.L_x_7:
[----:B------:R-:W-:-:S08]  /*08b0*/  NOP ;  /* 0x0000000000007918 */ /* 0x000fd00000000000 */
[----:B------:R-:W0:Y:S02]  /*08c0*/  USETMAXREG.TRY_ALLOC.CTAPOOL UP0, 0xe8 ;  /* 0x000000e8000079c8 */ /* 0x000e240008000600 */
[----:B0-----:R-:W-:-:S13]  /*08d0*/  PLOP3.LUT P0, PT, PT, PT, UP0, 0x80, 0x0 ;  /* 0x000000000000781c */ /* 0x001fda0003f0f008 */
[----:B------:R-:W-:Y:S05]  /*08e0*/  @!P0 BRA `(.L_x_7) ;  /* 0xfffffffc00f08947 */ /* 0x000fea000383ffff */
[----:B------:R-:W0:Y:S01]  /*08f0*/  S2UR UR6, SR_CTAID.Y ;  /* 0x00000000000679c3 */ /* 0x000e220000002600 */
[----:B------:R-:W-:Y:S01]  /*0900*/  LOP3.LUT R0, R31, 0xffffff80, RZ, 0xc0, !PT ;  /* 0xffffff801f007812 */ /* 0x000fe200078ec0ff */
[----:B------:R-:W-:Y:S02]  /*0910*/  ULDC UR8, c[0x0][0xc50] ;  /* 0x0003140000087ab9 */ /* 0x000fe40000000800 */
[----:B------:R-:W-:-:S04]  /*0920*/  UISETP.NE.AND UP0, UPT, UR8, 0x1, UPT ;  /* 0x000000010800788c */ /* 0x000fc8000bf05270 */
[----:B------:R-:W-:Y:S08]  /*0930*/  BAR.ARV 0x8, 0x180 ;  /* 0x0206000000007b1d */ /* 0x000ff00000002000 */
[----:B------:R-:W1:Y:S01]  /*0940*/  S2UR UR49, SR_CTAID.Z ;  /* 0x00000000003179c3 */ /* 0x000e620000002700 */
[----:B------:R-:W-:Y:S01]  /*0950*/  ISETP.NE.AND P0, PT, R0, 0x80, PT ;  /* 0x000000800000780c */ /* 0x000fe20003f05270 */
[----:B------:R-:W-:Y:S01]  /*0960*/  @UP0 ULDC UR4, c[0x0][0xc54] ;  /* 0x0003150000040ab9 */ /* 0x000fe20000000800 */
[----:B------:R-:W-:Y:S01]  /*0970*/  @UP0 ULDC UR7, c[0x0][0xc58] ;  /* 0x0003160000070ab9 */ /* 0x000fe20000000800 */
[----:B0-----:R-:W-:-:S10]  /*0980*/  UIMAD.WIDE.U32 UR4, UR6, UR4, URZ ;  /* 0x00000004060472a5 */ /* 0x001fd4000f8e003f */
[----:B------:R-:W-:Y:S06]  /*0990*/  @!P0 BAR.ARV 0x9, 0x100 ;  /* 0x0244000000008b1d */ /* 0x000fec0000002000 */
[----:B------:R-:W-:Y:S01]  /*09a0*/  UMOV UR51, UR6 ;  /* 0x0000000600337c82 */ /* 0x000fe20008000000 */
[----:B------:R-:W-:Y:S01]  /*09b0*/  @UP0 USHF.R.U32.HI UR51, URZ, UR7, UR5 ;  /* 0x000000073f330299 */ /* 0x000fe20008011605 */
[----:B-1----:R-:W-:-:S03]  /*09c0*/  ISETP.LE.AND P0, PT, RZ, UR49, PT ;  /* 0x00000031ff007c0c */ /* 0x002fc6000bf03270 */
[----:B------:R-:W-:-:S04]  /*09d0*/  UIADD3 UR4, -UR51, URZ, URZ ;  /* 0x0000003f33047290 */ /* 0x000fc8000fffe13f */
[----:B------:R-:W-:-:S06]  /*09e0*/  UIMAD UR8, UR8, UR4, UR6 ;  /* 0x00000004080872a4 */ /* 0x000fcc000f8e0206 */
[----:B------:R-:W-:Y:S06]  /*09f0*/  @!P0 BRA `(.L_x_8) ;  /* 0x000000e800408947 */ /* 0x000fec0003800000 */
[----:B------:R-:W-:Y:S01]  /*0a00*/  ULDC.64 UR4, c[0x0][0x990] ;  /* 0x0002640000047ab9 */ /* 0x000fe20000000a00 */
[----:B------:R-:W-:Y:S01]  /*0a10*/  ULDC.64 UR6, c[0x0][0x998] ;  /* 0x0002660000067ab9 */ /* 0x000fe20000000a00 */
[----:B------:R-:W-:Y:S01]  /*0a20*/  UISETP.NE.U32.AND UP0, UPT, UR4, URZ, UPT ;  /* 0x0000003f0400728c */ /* 0x000fe2000bf05070 */
[----:B------:R-:W-:Y:S01]  /*0a30*/  IMAD.MOV.U32 R0, RZ, RZ, 0x3f800000 ;  /* 0x3f800000ff007424 */ /* 0x000fe200078e00ff */
[----:B------:R-:W-:Y:S01]  /*0a40*/  UISETP.NE.U32.AND UP1, UPT, UR6, URZ, UPT ;  /* 0x0000003f0600728c */ /* 0x000fe2000bf25070 */
[----:B------:R-:W-:Y:S01]  /*0a50*/  IMAD.MOV.U32 R3, RZ, RZ, 0x3f800000 ;  /* 0x3f800000ff037424 */ /* 0x000fe200078e00ff */
[----:B------:R-:W-:Y:S02]  /*0a60*/  UISETP.NE.AND.EX UP0, UPT, UR5, URZ, UPT, UP0 ;  /* 0x0000003f0500728c */ /* 0x000fe4000bf05300 */
[----:B------:R-:W-:Y:S02]  /*0a70*/  UISETP.NE.AND.EX UP1, UPT, UR7, URZ, UPT, UP1 ;  /* 0x0000003f0700728c */ /* 0x000fe4000bf25310 */
[----:B------:R-:W-:-:S02]  /*0a80*/  USHF.R.S32.HI UR39, URZ, 0x1f, UR49 ;  /* 0x0000001f3f277899 */ /* 0x000fc40008011431 */
[----:B------:R-:W-:Y:S01]  /*0a90*/  PLOP3.LUT P0, PT, PT, PT, UP0, 0x80, 0x0 ;  /* 0x000000000000781c */ /* 0x000fe20003f0f008 */
[----:B------:R-:W-:Y:S01]  /*0aa0*/  ULDC UR55, c[0x0][0x424] ;  /* 0x0001090000377ab9 */ /* 0x000fe20000000800 */
[----:B------:R-:W-:-:S03]  /*0ab0*/  PLOP3.LUT P1, PT, PT, PT, UP1, 0x80, 0x0 ;  /* 0x000000000000781c */ /* 0x000fc60003f2f018 */
[----:B------:R-:W-:Y:S02]  /*0ac0*/  @UP0 ULDC.64 UR12, c[0x0][0x9a8] ;  /* 0x00026a00000c0ab9 */ /* 0x000fe40000000a00 */
[----:B------:R-:W-:Y:S01]  /*0ad0*/  @UP1 ULDC.64 UR16, c[0x0][0x9b8] ;  /* 0x00026e0000101ab9 */ /* 0x000fe20000000a00 */
[----:B------:R-:W-:Y:S02]  /*0ae0*/  @UP0 UIMAD UR9, UR39, UR12, URZ ;  /* 0x0000000c270902a4 */ /* 0x000fe4000f8e023f */
[----:B------:R-:W-:Y:S02]  /*0af0*/  @UP1 UIMAD UR15, UR39, UR16, URZ ;  /* 0x00000010270f12a4 */ /* 0x000fe4000f8e023f */
[----:B------:R-:W-:Y:S02]  /*0b00*/  @UP0 UIMAD UR14, UR49, UR13, UR9 ;  /* 0x0000000d310e02a4 */ /* 0x000fe4000f8e0209 */
[----:B------:R-:W-:Y:S02]  /*0b10*/  @UP0 UIMAD.WIDE.U32 UR10, UR49, UR12, URZ ;  /* 0x0000000c310a02a5 */ /* 0x000fe4000f8e003f */
[----:B------:R-:W-:-:S02]  /*0b20*/  @UP0 USHF.R.S32.HI UR9, URZ, 0x1f, UR51 ;  /* 0x0000001f3f090899 */ /* 0x000fc40008011433 */
[----:B------:R-:W-:Y:S02]  /*0b30*/  @UP1 UIMAD.WIDE.U32 UR12, UR49, UR16, URZ ;  /* 0x00000010310c12a5 */ /* 0x000fe4000f8e003f */
[----:B------:R-:W-:Y:S02]  /*0b40*/  @UP1 UIMAD UR15, UR49, UR17, UR15 ;  /* 0x00000011310f12a4 */ /* 0x000fe4000f8e020f */
[----:B------:R-:W-:Y:S01]  /*0b50*/  @UP1 USHF.R.S32.HI UR20, URZ, 0x1f, UR51 ;  /* 0x0000001f3f141899 */ /* 0x000fe20008011433 */
[----:B------:R-:W-:Y:S01]  /*0b60*/  @UP0 ULDC.64 UR16, c[0x0][0x9b0] ;  /* 0x00026c0000100ab9 */ /* 0x000fe20000000a00 */
[----:B------:R-:W-:Y:S01]  /*0b70*/  @UP1 ULDC.64 UR18, c[0x0][0x9c0] ;  /* 0x0002700000121ab9 */ /* 0x000fe20000000a00 */
[----:B------:R-:W-:Y:S02]  /*0b80*/  @UP0 UIMAD UR9, UR9, UR16, URZ ;  /* 0x00000010090902a4 */ /* 0x000fe4000f8e023f */
[----:B------:R-:W-:Y:S02]  /*0b90*/  @UP0 UIADD3 UR11, UR11, UR14, URZ ;  /* 0x0000000e0b0b0290 */ /* 0x000fe4000fffe03f */
[----:B------:R-:W-:-:S02]  /*0ba0*/  @UP1 UIMAD UR14, UR20, UR18, URZ ;  /* 0x00000012140e12a4 */ /* 0x000fc4000f8e023f */
[----:B------:R-:W-:Y:S02]  /*0bb0*/  @UP1 UIADD3 UR13, UR13, UR15, URZ ;  /* 0x0000000f0d0d1290 */ /* 0x000fe4000fffe03f */
[----:B------:R-:W-:Y:S02]  /*0bc0*/  @UP0 UIMAD UR9, UR51, UR17, UR9 ;  /* 0x00000011330902a4 */ /* 0x000fe4000f8e0209 */
[----:B------:R-:W-:Y:S02]  /*0bd0*/  @UP0 UIMAD.WIDE.U32 UR10, UR51, UR16, UR10 ;  /* 0x00000010330a02a5 */ /* 0x000fe4000f8e000a */
[----:B------:R-:W-:Y:S02]  /*0be0*/  @UP1 UIMAD UR14, UR51, UR19, UR14 ;  /* 0x00000013330e12a4 */ /* 0x000fe4000f8e020e */
[----:B------:R-:W-:Y:S02]  /*0bf0*/  @UP1 UIMAD.WIDE.U32 UR12, UR51, UR18, UR12 ;  /* 0x00000012330c12a5 */ /* 0x000fe4000f8e000c */
[----:B------:R-:W-:-:S02]  /*0c00*/  @UP0 UIADD3 UR11, UR11, UR9, URZ ;  /* 0x000000090b0b0290 */ /* 0x000fc4000fffe03f */
[----:B------:R-:W-:Y:S02]  /*0c10*/  @UP1 UIADD3 UR9, UR13, UR14, URZ ;  /* 0x0000000e0d091290 */ /* 0x000fe4000fffe03f */
[----:B------:R-:W-:Y:S02]  /*0c20*/  @UP1 ULEA UR6, UP3, UR12, UR6, 0x2 ;  /* 0x000000060c061291 */ /* 0x000fe4000f86103f */
[----:B------:R-:W-:Y:S02]  /*0c30*/  @UP0 ULEA UR4, UP2, UR10, UR4, 0x2 ;  /* 0x000000040a040291 */ /* 0x000fe4000f84103f */
[----:B------:R-:W-:Y:S02]  /*0c40*/  @UP1 ULEA.HI.X UR7, UR12, UR7, UR9, 0x2, UP3 ;  /* 0x000000070c071291 */ /* 0x000fe400098f1409 */
[----:B------:R-:W-:Y:S01]  /*0c50*/  IMAD.U32 R6, RZ, RZ, UR6 ;  /* 0x00000006ff067e24 */ /* 0x000fe2000f8e00ff */
[----:B------:R-:W-:Y:S01]  /*0c60*/  @UP0 ULEA.HI.X UR5, UR10, UR5, UR11, 0x2, UP2 ;  /* 0x000000050a050291 */ /* 0x000fe200090f140b */
[----:B------:R-:W-:-:S02]  /*0c70*/  IMAD.U32 R4, RZ, RZ, UR4 ;  /* 0x00000004ff047e24 */ /* 0x000fc4000f8e00ff */
[----:B------:R-:W-:-:S03]  /*0c80*/  IMAD.U32 R7, RZ, RZ, UR7 ;  /* 0x00000007ff077e24 */ /* 0x000fc6000f8e00ff */
[----:B------:R-:W-:Y:S01]  /*0c90*/  IMAD.U32 R5, RZ, RZ, UR5 ;  /* 0x00000005ff057e24 */ /* 0x000fe2000f8e00ff */
[----:B------:R-:W-:Y:S01]  /*0ca0*/  ULDC.64 UR4, c[0x0][0x418] ;  /* 0x0001060000047ab9 */ /* 0x000fe20000000a00 */
[----:B------:R0:W5:Y:S01]  /*0cb0*/  @P1 LDG.E R0, desc[UR56][R6.64] ;  /* 0x0000003806001981 */ /* 0x000162000c1e1900 */
[----:B------:R-:W-:-:S03]  /*0cc0*/  UISETP.NE.U32.AND UP0, UPT, UR4, URZ, UPT ;  /* 0x0000003f0400728c */ /* 0x000fc6000bf05070 */
[----:B------:R-:W-:Y:S01]  /*0cd0*/  ULDC UR4, c[0x0][0x2f0] ;  /* 0x0000bc0000047ab9 */ /* 0x000fe20000000800 */
[----:B------:R-:W-:Y:S01]  /*0ce0*/  UISETP.NE.AND.EX UP0, UPT, UR5, URZ, UPT, UP0 ;  /* 0x0000003f0500728c */ /* 0x000fe2000bf05300 */
[----:B------:R0:W5:Y:S03]  /*0cf0*/  @P0 LDG.E R3, desc[UR56][R4.64] ;  /* 0x0000003804030981 */ /* 0x000166000c1e1900 */
[----:B------:R-:W-:-:S04]  /*0d00*/  USEL UR55, UR55, 0x1, UP0 ;  /* 0x0000000137377887 */ /* 0x000fc80008000000 */
[----:B------:R-:W-:-:S04]  /*0d10*/  UIMAD UR55, UR55, UR4, URZ ;  /* 0x00000004373772a4 */ /* 0x000fc8000f8e023f */
[----:B------:R-:W-:Y:S02]  /*0d20*/  UISETP.GE.AND UP0, UPT, UR55, 0x1, UPT ;  /* 0x000000013700788c */ /* 0x000fe4000bf06270 */
[----:B------:R-:W-:-:S04]  /*0d30*/  UIADD3 UR4, UR55, 0x9f, URZ ;  /* 0x0000009f37047890 */ /* 0x000fc8000fffe03f */
[----:B------:R-:W-:Y:S01]  /*0d40*/  PLOP3.LUT P0, PT, PT, PT, UP0, 0x80, 0x0 ;  /* 0x000000000000781c */ /* 0x000fe20003f0f008 */
[----:B------:R-:W-:-:S04]  /*0d50*/  UIMAD.WIDE UR4, UR4, 0x66666667, URZ ;  /* 0x66666667040478a5 */ /* 0x000fc8000f8e023f */
[----:B------:R-:W-:Y:S02]  /*0d60*/  USHF.R.U32.HI UR6, URZ, 0x1f, UR5 ;  /* 0x0000001f3f067899 */ /* 0x000fe40008011605 */
[----:B------:R-:W-:Y:S01]  /*0d70*/  ULOP3.LUT UR38, UR8, 0xffff, URZ, 0xc0, !UPT ;  /* 0x0000ffff08267892 */ /* 0x000fe2000f8ec03f */
[----:B------:R-:W-:Y:S01]  /*0d80*/  UMOV UR4, URZ ;  /* 0x0000003f00047c82 */ /* 0x000fe20008000000 */
[----:B------:R-:W-:-:S04]  /*0d90*/  ULEA.HI.SX32 UR6, UR5, UR6, 0x1a ;  /* 0x0000000605067291 */ /* 0x000fc8000f8fd23f */
[----:B0-----:R-:W-:Y:S08]  /*0da0*/  @!P0 BRA `(.L_x_9) ;  /* 0x0000000000908947 */ /* 0x001ff00003800000 */
[----:B------:R-:W-:Y:S01]  /*0db0*/  USHF.R.U32.HI UR8, URZ, 0x10, UR8 ;  /* 0x000000103f087899 */ /* 0x000fe20008011608 */
[----:B------:R-:W-:-:S03]  /*0dc0*/  UMOV UR4, URZ ;  /* 0x0000003f00047c82 */ /* 0x000fc60008000000 */
[----:B------:R-:W-:-:S11]  /*0dd0*/  UISETP.NE.AND UP0, UPT, UR8, URZ, UPT ;  /* 0x0000003f0800728c */ /* 0x000fd6000bf05270 */
[----:B------:R-:W-:Y:S02]  /*0de0*/  @!UP0 ULDC UR8, c[0x0][0x9f0] ;  /* 0x00027c0000088ab9 */ /* 0x000fe40000000800 */
[----:B------:R-:W-:Y:S01]  /*0df0*/  IMAD.U32 R6, RZ, RZ, UR8 ;  /* 0x00000008ff067e24 */ /* 0x000fe2000f8e00ff */
[----:B------:R-:W-:-:S04]  /*0e00*/  UIADD3 UR7, UR6, -0x1, UR8 ;  /* 0xffffffff06077890 */ /* 0x000fc8000fffe008 */
[-C--:B------:R-:W-:Y:S02]  /*0e10*/  IABS R4, R6.reuse ;  /* 0x0000000600047213 */ /* 0x080fe40000000000 */
[----:B------:R-:W-:Y:S01]  /*0e20*/  IMAD.U32 R7, RZ, RZ, UR7 ;  /* 0x00000007ff077e24 */ /* 0x000fe2000f8e00ff */
[----:B------:R-:W-:Y:S01]  /*0e30*/  IABS R8, R6 ;  /* 0x0000000600087213 */ /* 0x000fe20000000000 */
[----:B------:R-:W-:Y:S01]  /*0e40*/  ULOP3.LUT UR7, UR7, UR8, URZ, 0x3c, !UPT ;  /* 0x0000000807077292 */ /* 0x000fe2000f8e3c3f */
[----:B------:R-:W-:Y:S02]  /*0e50*/  R2UR UR11, R4 ;  /* 0x00000000040b72ca */ /* 0x000fe400000e0000 */
[----:B------:R-:W-:-:S05]  /*0e60*/  IABS R7, R7 ;  /* 0x0000000700077213 */ /* 0x000fca0000000000 */
[----:B------:R-:W-:-:S05]  /*0e70*/  IMAD.MOV.U32 R6, RZ, RZ, R7 ;  /* 0x000000ffff067224 */ /* 0x000fca00078e0007 */
[----:B------:R-:W-:Y:S01]  /*0e80*/  R2UR UR10, R6 ;  /* 0x00000000060a72ca */ /* 0x000fe200000e0000 */
[----:B------:R-:W0:Y:S08]  /*0e90*/  I2F.RP R4, UR11 ;  /* 0x0000000b00047d06 */ /* 0x000e300008209400 */
[----:B0-----:R-:W0:Y:S02]  /*0ea0*/  MUFU.RCP R4, R4 ;  /* 0x0000000400047308 */ /* 0x001e240000001000 */
[----:B0-----:R-:W-:-:S02]  /*0eb0*/  VIADD R5, R4, 0xffffffe ;  /* 0x0ffffffe04057836 */ /* 0x001fc40000000000 */
[----:B------:R-:W-:-:S04]  /*0ec0*/  IMAD.MOV R4, RZ, RZ, -R8 ;  /* 0x000000ffff047224 */ /* 0x000fc800078e0a08 */
[----:B------:R-:W0:Y:S02]  /*0ed0*/  F2I.FTZ.U32.TRUNC.NTZ R5, R5 ;  /* 0x0000000500057305 */ /* 0x000e24000021f000 */
[----:B0-----:R-:W-:-:S13]  /*0ee0*/  R2UR UR5, R5 ;  /* 0x00000000050572ca */ /* 0x001fda00000e0000 */
[----:B------:R-:W-:-:S04]  /*0ef0*/  UIADD3 UR9, URZ, -UR5, URZ ;  /* 0x800000053f097290 */ /* 0x000fc8000fffe03f */
[----:B------:R-:W-:-:S04]  /*0f00*/  UIMAD UR9, UR9, UR11, URZ ;  /* 0x0000000b090972a4 */ /* 0x000fc8000f8e023f */
[----:B------:R-:W-:-:S03]  /*0f10*/  UIMAD.WIDE.U32 UR4, UR5, UR9, UR4 ;  /* 0x00000009050472a5 */ /* 0x000fc6000f8e0004 */
[----:B------:R-:W-:Y:S01]  /*0f20*/  R2UR UR9, R4 ;  /* 0x00000000040972ca */ /* 0x000fe200000e0000 */
[----:B------:R-:W-:-:S12]  /*0f30*/  UIMAD.WIDE.U32 UR4, UR5, UR10, URZ ;  /* 0x0000000a050472a5 */ /* 0x000fd8000f8e003f */
[----:B------:R-:W-:-:S04]  /*0f40*/  UIMAD UR4, UR5, UR9, UR10 ;  /* 0x00000009050472a4 */ /* 0x000fc8000f8e020a */
[----:B------:R-:W-:-:S11]  /*0f50*/  UISETP.GT.U32.AND UP1, UPT, UR11, UR4, UPT ;  /* 0x000000040b00728c */ /* 0x000fd6000bf24070 */
[----:B------:R-:W-:Y:S02]  /*0f60*/  @!UP1 UIADD3 UR4, UR4, -UR11, URZ ;  /* 0x8000000b04049290 */ /* 0x000fe4000fffe03f */
[----:B------:R-:W-:Y:S02]  /*0f70*/  @!UP1 UIADD3 UR5, UR5, 0x1, URZ ;  /* 0x0000000105059890 */ /* 0x000fe4000fffe03f */
[----:B------:R-:W-:Y:S02]  /*0f80*/  UISETP.GE.U32.AND UP0, UPT, UR4, UR11, UPT ;  /* 0x0000000b0400728c */ /* 0x000fe4000bf06070 */
[----:B------:R-:W-:-:S09]  /*0f90*/  UISETP.GE.AND UP1, UPT, UR7, URZ, UPT ;  /* 0x0000003f0700728c */ /* 0x000fd2000bf26270 */
[----:B------:R-:W-:Y:S02]  /*0fa0*/  @UP0 UIADD3 UR5, UR5, 0x1, URZ ;  /* 0x0000000105050890 */ /* 0x000fe4000fffe03f */
[----:B------:R-:W-:-:S05]  /*0fb0*/  UISETP.NE.AND UP0, UPT, UR8, URZ, UPT ;  /* 0x0000003f0800728c */ /* 0x000fca000bf05270 */
[----:B------:R-:W-:Y:S02]  /*0fc0*/  UMOV UR4, UR5 ;  /* 0x0000000500047c82 */ /* 0x000fe40008000000 */
[----:B------:R-:W-:-:S04]  /*0fd0*/  @!UP1 UIADD3 UR4, -UR4, URZ, URZ ;  /* 0x0000003f04049290 */ /* 0x000fc8000fffe13f */
[----:B------:R-:W-:-:S12]  /*0fe0*/  @!UP0 ULOP3.LUT UR4, URZ, UR8, URZ, 0x33, !UPT ;  /* 0x000000083f048292 */ /* 0x000fd8000f8e333f */
.L_x_9:
[----:B------:R-:W-:Y:S01]  /*0ff0*/  UIMAD UR38, UR38, UR4, URZ ;  /* 0x00000004262672a4 */ /* 0x000fe2000f8e023f */
[----:B------:R-:W-:Y:S02]  /*1000*/  IMAD.U32 R4, RZ, RZ, UR6 ;  /* 0x00000006ff047e24 */ /* 0x000fe4000f8e00ff */
[----:B-----5:R-:W-:Y:S01]  /*1010*/  FMUL.FTZ R0, R3, R0 ;  /* 0x0000000003007220 */ /* 0x020fe20000410000 */
[----:B------:R-:W-:Y:S01]  /*1020*/  IMAD.U32 R5, RZ, RZ, UR4 ;  /* 0x00000004ff057e24 */ /* 0x000fe2000f8e00ff */
[----:B------:R-:W-:Y:S01]  /*1030*/  ULDC UR4, c[0x0][0x988] ;  /* 0x0002620000047ab9 */ /* 0x000fe20000000800 */
[----:B------:R-:W-:Y:S02]  /*1040*/  VIADD R16, R31, 0xffffff80 ;  /* 0xffffff801f107836 */ /* 0x000fe40000000000 */
[----:B------:R-:W-:Y:S01]  /*1050*/  FMUL.FTZ R0, R0, UR4 ;  /* 0x0000000400007c20 */ /* 0x000fe20008410000 */
[----:B------:R-:W-:Y:S01]  /*1060*/  PLOP3.LUT P0, PT, PT, PT, PT, 0x80, 0x0 ;  /* 0x000000000000781c */ /* 0x000fe20003f0f070 */
[----:B------:R-:W-:Y:S01]  /*1070*/  IMAD.MOV.U32 R3, RZ, RZ, RZ ;  /* 0x000000ffff037224 */ /* 0x000fe200078e00ff */
[----:B------:R-:W-:-:S02]  /*1080*/  VIADDMNMX R4, R5, UR38, R4, PT ;  /* 0x0000002605047c46 */ /* 0x000fc4000b800104 */
[----:B------:R-:W-:Y:S02]  /*1090*/  CS2R R30, SRZ ;  /* 0x00000000001e7805 */ /* 0x000fe4000001ff00 */
[----:B------:R-:W-:Y:S01]  /*10a0*/  R2UR UR37, R0 ;  /* 0x00000000002572ca */ /* 0x000fe200000e0000 */
[----:B------:R-:W-:Y:S01]  /*10b0*/  IMAD.MOV.U32 R0, RZ, RZ, RZ ;  /* 0x000000ffff007224 */ /* 0x000fe200078e00ff */
[----:B------:R-:W-:Y:S02]  /*10c0*/  R2UR UR54, R4 ;  /* 0x00000000043672ca */ /* 0x000fe400000e0000 */
[----:B------:R-:W-:Y:S02]  /*10d0*/  CS2R R4, SRZ ;  /* 0x0000000000047805 */ /* 0x000fe4000001ff00 */
[----:B------:R-:W-:Y:S02]  /*10e0*/  CS2R R26, SRZ ;  /* 0x00000000001a7805 */ /* 0x000fe4000001ff00 */
[----:B------:R-:W-:Y:S01]  /*10f0*/  CS2R R8, SRZ ;  /* 0x0000000000087805 */ /* 0x000fe2000001ff00 */
[----:B------:R-:W-:Y:S01]  /*1100*/  IMAD.MOV.U32 R36, RZ, RZ, RZ ;  /* 0x000000ffff247224 */ /* 0x000fe200078e00ff */
[----:B------:R-:W-:-:S02]  /*1110*/  CS2R R10, SRZ ;  /* 0x00000000000a7805 */ /* 0x000fc4000001ff00 */
[----:B------:R-:W-:Y:S02]  /*1120*/  CS2R R38, SRZ ;  /* 0x0000000000267805 */ /* 0x000fe4000001ff00 */
[----:B------:R-:W-:Y:S01]  /*1130*/  CS2R R34, SRZ ;  /* 0x0000000000227805 */ /* 0x000fe2000001ff00 */
[----:B------:R-:W-:Y:S01]  /*1140*/  IMAD.MOV.U32 R33, RZ, RZ, RZ ;  /* 0x000000ffff217224 */ /* 0x000fe200078e00ff */
[----:B------:R-:W-:Y:S02]  /*1150*/  MOV R44, RZ ;  /* 0x000000ff002c7202 */ /* 0x000fe40000000f00 */
[----:B------:R-:W-:Y:S02]  /*1160*/  CS2R R12, SRZ ;  /* 0x00000000000c7805 */ /* 0x000fe4000001ff00 */
[----:B------:R-:W-:Y:S02]  /*1170*/  CS2R R46, SRZ ;  /* 0x00000000002e7805 */ /* 0x000fe4000001ff00 */
[----:B------:R-:W-:Y:S01]  /*1180*/  CS2R R42, SRZ ;  /* 0x00000000002a7805 */ /* 0x000fe2000001ff00 */
[----:B------:R-:W-:Y:S01]  /*1190*/  UISETP.GT.AND UP0, UPT, UR54, UR38, UPT ;  /* 0x000000263600728c */ /* 0x000fe2000bf04270 */
[----:B------:R-:W-:Y:S01]  /*11a0*/  IMAD.MOV.U32 R41, RZ, RZ, RZ ;  /* 0x000000ffff297224 */ /* 0x000fe200078e00ff */
[----:B------:R-:W-:Y:S01]  /*11b0*/  CS2R R14, SRZ ;  /* 0x00000000000e7805 */ /* 0x000fe2000001ff00 */
[----:B------:R-:W-:Y:S01]  /*11c0*/  IMAD.MOV.U32 R52, RZ, RZ, RZ ;  /* 0x000000ffff347224 */ /* 0x000fe200078e00ff */
[----:B------:R-:W-:-:S02]  /*11d0*/  CS2R R54, SRZ ;  /* 0x0000000000367805 */ /* 0x000fc4000001ff00 */
[----:B------:R-:W-:Y:S02]  /*11e0*/  CS2R R50, SRZ ;  /* 0x0000000000327805 */ /* 0x000fe4000001ff00 */
[----:B------:R-:W-:Y:S01]  /*11f0*/  PLOP3.LUT P1, PT, PT, PT, UP0, 0x80, 0x0 ;  /* 0x000000000000781c */ /* 0x000fe20003f2f008 */
[----:B------:R-:W-:Y:S01]  /*1200*/  IMAD.MOV.U32 R49, RZ, RZ, RZ ;  /* 0x000000ffff317224 */ /* 0x000fe200078e00ff */
[----:B------:R-:W-:Y:S01]  /*1210*/  CS2R R62, SRZ ;  /* 0x00000000003e7805 */ /* 0x000fe2000001ff00 */
[----:B------:R-:W-:Y:S01]  /*1220*/  IMAD.MOV.U32 R60, RZ, RZ, RZ ;  /* 0x000000ffff3c7224 */ /* 0x000fe200078e00ff */
[----:B------:R-:W-:Y:S01]  /*1230*/  CS2R R58, SRZ ;  /* 0x00000000003a7805 */ /* 0x000fe2000001ff00 */
[----:B------:R-:W-:Y:S01]  /*1240*/  IMAD.MOV.U32 R17, RZ, RZ, RZ ;  /* 0x000000ffff117224 */ /* 0x000fe200078e00ff */
[----:B------:R-:W-:Y:S01]  /*1250*/  CS2R R18, SRZ ;  /* 0x0000000000127805 */ /* 0x000fe2000001ff00 */
[----:B------:R-:W-:Y:S01]  /*1260*/  IMAD.MOV.U32 R68, RZ, RZ, RZ ;  /* 0x000000ffff447224 */ /* 0x000fe200078e00ff */
[----:B------:R-:W-:-:S02]  /*1270*/  CS2R R20, SRZ ;  /* 0x0000000000147805 */ /* 0x000fc4000001ff00 */
[----:B------:R-:W-:Y:S02]  /*1280*/  CS2R R70, SRZ ;  /* 0x0000000000467805 */ /* 0x000fe4000001ff00 */
[----:B------:R-:W-:Y:S01]  /*1290*/  CS2R R66, SRZ ;  /* 0x0000000000427805 */ /* 0x000fe2000001ff00 */
[----:B------:R-:W-:Y:S01]  /*12a0*/  IMAD.MOV.U32 R65, RZ, RZ, RZ ;  /* 0x000000ffff417224 */ /* 0x000fe200078e00ff */
[----:B------:R-:W-:Y:S01]  /*12b0*/  CS2R R22, SRZ ;  /* 0x0000000000167805 */ /* 0x000fe2000001ff00 */
[----:B------:R-:W-:Y:S01]  /*12c0*/  IMAD.MOV.U32 R76, RZ, RZ, RZ ;  /* 0x000000ffff4c7224 */ /* 0x000fe200078e00ff */
[----:B------:R-:W-:Y:S02]  /*12d0*/  CS2R R78, SRZ ;  /* 0x00000000004e7805 */ /* 0x000fe4000001ff00 */
[----:B------:R-:W-:Y:S01]  /*12e0*/  CS2R R74, SRZ ;  /* 0x00000000004a7805 */ /* 0x000fe2000001ff00 */
[----:B------:R-:W-:Y:S01]  /*12f0*/  IMAD.MOV.U32 R73, RZ, RZ, RZ ;  /* 0x000000ffff497224 */ /* 0x000fe200078e00ff */
[----:B------:R-:W-:Y:S01]  /*1300*/  CS2R R86, SRZ ;  /* 0x0000000000567805 */ /* 0x000fe2000001ff00 */
[----:B------:R-:W-:Y:S01]  /*1310*/  IMAD.MOV.U32 R84, RZ, RZ, RZ ;  /* 0x000000ffff547224 */ /* 0x000fe200078e00ff */
[----:B------:R-:W-:Y:S01]  /*1320*/  CS2R R82, SRZ ;  /* 0x0000000000527805 */ /* 0x000fe2000001ff00 */
[----:B------:R-:W-:-:S02]  /*1330*/  IMAD.MOV.U32 R24, RZ, RZ, RZ ;  /* 0x000000ffff187224 */ /* 0x000fc400078e00ff */
[----:B------:R-:W-:Y:S02]  /*1340*/  IMAD.MOV.U32 R29, RZ, RZ, RZ ;  /* 0x000000ffff1d7224 */ /* 0x000fe400078e00ff */
[----:B------:R-:W-:Y:S01]  /*1350*/  IMAD.MOV.U32 R81, RZ, RZ, RZ ;  /* 0x000000ffff517224 */ /* 0x000fe200078e00ff */
[----:B------:R-:W-:Y:S06]  /*1360*/  @!P1 BRA `(.L_x_10) ;  /* 0x0000006c00b89947 */ /* 0x000fec0003800000 */
[----:B------:R-:W-:Y:S01]  /*1370*/  SHF.R.S32.HI R3, RZ, 0x1f, R16 ;  /* 0x0000001fff037819 */ /* 0x000fe20000011410 */
[----:B------:R-:W0:Y:S01]  /*1380*/  S2UR UR53, SR_CgaCtaId ;  /* 0x00000000003579c3 */ /* 0x000e220000008800 */
[----:B------:R-:W-:Y:S02]  /*1390*/  UMOV UR36, 0x400 ;  /* 0x0000040000247882 */ /* 0x000fe40000000000 */
[----:B------:R-:W-:-:S04]  /*13a0*/  LEA.HI R17, R3, R16, RZ, 0x7 ;  /* 0x0000001003117211 */ /* 0x000fc800078f38ff */
[----:B------:R-:W-:-:S06]  /*13b0*/  SHF.R.S32.HI R0, RZ, 0x7, R17 ;  /* 0x00000007ff007819 */ /* 0x000fcc0000011411 */
[----:B------:R-:W1:Y:S01]  /*13c0*/  SHFL.IDX PT, R0, R0, RZ, 0x1f ;  /* 0x00001fff00007589 */ /* 0x000e6200000e0000 */
[----:B0-----:R-:W-:-:S04]  /*13d0*/  ULEA UR36, UR53, UR36, 0x18 ;  /* 0x0000002435247291 */ /* 0x001fc8000f8ec03f */
[----:B------:R-:W-:-:S04]  /*13e0*/  UIADD3 UR5, UR36, 0x14400, URZ ;  /* 0x0001440024057890 */ /* 0x000fc8000fffe03f */
[----:B------:R-:W-:Y:S01]  /*13f0*/  ULOP3.LUT UP0, URZ, UR5, 0x9f, URZ, 0xc0, !UPT ;  /* 0x0000009f053f7892 */ /* 0x000fe2000f80c03f */
[----:B-1----:R-:W-:-:S05]  /*1400*/  R2UR UR50, R0 ;  /* 0x00000000003272ca */ /* 0x002fca00000e0000 */
[----:B------:R-:W-:-:S08]  /*1410*/  PLOP3.LUT P0, PT, PT, PT, UP0, 0x80, 0x0 ;  /* 0x000000000000781c */ /* 0x000fd00003f0f008 */
[----:B------:R-:W-:-:S04]  /*1420*/  ULEA.HI UR4, UR50, UR50, URZ, 0x1 ;  /* 0x0000003232047291 */ /* 0x000fc8000f8f083f */
[----:B------:R-:W-:-:S04]  /*1430*/  ULOP3.LUT UR4, UR4, 0x3e, URZ, 0xc0, !UPT ;  /* 0x0000003e04047892 */ /* 0x000fc8000f8ec03f */
[----:B------:R-:W-:-:S04]  /*1440*/  UIADD3 UR4, UR50, -UR4, URZ ;  /* 0x8000000432047290 */ /* 0x000fc8000fffe03f */
[----:B------:R-:W-:-:S04]  /*1450*/  ULEA UR4, UR4, UR5, 0xc ;  /* 0x0000000504047291 */ /* 0x000fc8000f8e603f */
[----:B------:R-:W-:-:S04]  /*1460*/  USHF.R.U32.HI UR4, URZ, 0x4, UR4 ;  /* 0x000000043f047899 */ /* 0x000fc80008011604 */
[----:B------:R-:W-:Y:S01]  /*1470*/  ULOP3.LUT UR40, UR4, 0x3fff, URZ, 0xc0, !UPT ;  /* 0x00003fff04287892 */ /* 0x000fe2000f8ec03f */
[----:B------:R-:W-:Y:S11]  /*1480*/  @!P0 BRA `(.L_x_11) ;  /* 0x0000000000408947 */ /* 0x000ff60003800000 */
[----:B------:R-:W-:Y:S01]  /*1490*/  MOV R0, 0x0 ;  /* 0x0000000000007802 */ /* 0x000fe20000000f00 */
[----:B------:R-:W-:Y:S01]  /*14a0*/  ULDC.64 UR4, c[0x4][0xc8] ;  /* 0x0100320000047ab9 */ /* 0x000fe20000000a00 */
[----:B------:R-:W-:Y:S01]  /*14b0*/  ULDC.64 UR6, c[0x4][0x38] ;  /* 0x01000e0000067ab9 */ /* 0x000fe20000000a00 */
[----:B------:R-:W-:Y:S01]  /*14c0*/  IMAD.U32 R4, RZ, RZ, UR4 ;  /* 0x00000004ff047e24 */ /* 0x000fe2000f8e00ff */
[----:B------:R0:W1:Y:S01]  /*14d0*/  LDC.64 R14, c[0x4][R0] ;  /* 0x01000000000e7b82 */ /* 0x0000620000000a00 */
[----:B------:R-:W-:Y:S01]  /*14e0*/  IMAD.U32 R5, RZ, RZ, UR5 ;  /* 0x00000005ff057e24 */ /* 0x000fe2000f8e00ff */
[----:B------:R-:W-:Y:S01]  /*14f0*/  ULDC.64 UR4, c[0x4][0xd0] ;  /* 0x0100340000047ab9 */ /* 0x000fe20000000a00 */
[----:B------:R-:W-:Y:S01]  /*1500*/  IMAD.U32 R10, RZ, RZ, UR6 ;  /* 0x00000006ff0a7e24 */ /* 0x000fe2000f8e00ff */
[----:B------:R-:W-:Y:S01]  /*1510*/  MOV R11, UR7 ;  /* 0x00000007000b7c02 */ /* 0x000fe20008000f00 */
[----:B------:R-:W-:Y:S02]  /*1520*/  IMAD.U32 R6, RZ, RZ, UR4 ;  /* 0x00000004ff067e24 */ /* 0x000fe4000f8e00ff */
[----:B------:R-:W-:-:S02]  /*1530*/  IMAD.U32 R7, RZ, RZ, UR5 ;  /* 0x00000005ff077e24 */ /* 0x000fc4000f8e00ff */
[----:B------:R-:W-:Y:S02]  /*1540*/  IMAD.MOV.U32 R8, RZ, RZ, 0x70 ;  /* 0x00000070ff087424 */ /* 0x000fe400078e00ff */
[----:B------:R-:W-:Y:S02]  /*1550*/  IMAD.MOV.U32 R12, RZ, RZ, 0x1 ;  /* 0x00000001ff0c7424 */ /* 0x000fe400078e00ff */
[----:B0-----:R-:W-:-:S07]  /*1560*/  IMAD.MOV.U32 R13, RZ, RZ, RZ ;  /* 0x000000ffff0d7224 */ /* 0x001fce00078e00ff */
[----:B------:R-:W-:-:S07]  /*1570*/  LEPC R20, `(.L_x_11) ;  /* 0x000000001014794e */ /* 0x000fce0000000000 */
[----:B-1----:R-:W-:Y:S05]  /*1580*/  CALL.ABS.NOINC R14 ;  /* 0x000000000e007343 */ /* 0x002fea0003c00000 */
.L_x_11:
[----:B------:R-:W-:-:S04]  /*1590*/  SHF.L.U32 R0, RZ, 0x1f, RZ ;  /* 0x0000001fff007819 */ /* 0x000fc800000006ff */
[----:B------:R-:W0:Y:S02]  /*15a0*/  SYNCS.PHASECHK.TRANS64.TRYWAIT P0, [UR36+0x29800], R0 ;  /* 0x02980000ff0075a7 */ /* 0x000e240008000164 */
[----:B0-----:R-:W-:Y:S05]  /*15b0*/  @!P0 BRA `(.L_x_12) ;  /* 0x000000dc00588947 */ /* 0x001fea0003800000 */
.L_x_98:
[----:B------:R-:W-:-:S06]  /*15c0*/  ULOP3.LUT UR4, UR48, 0x1, URZ, 0xfc, !UPT ;  /* 0x0000000130047892 */ /* 0x000fcc000f8efc3f */
[----:B0-----:R-:W-:-:S05]  /*15d0*/  IMAD.U32 R3, RZ, RZ, UR4 ;  /* 0x00000004ff037e24 */ /* 0x001fca000f8e00ff */
[----:B------:R-:W-:-:S13]  /*15e0*/  ISETP.NE.AND P0, PT, R3, 0x3, PT ;  /* 0x000000030300780c */ /* 0x000fda0003f05270 */
[----:B------:R-:W-:Y:S05]  /*15f0*/  @!P0 BRA `(.L_x_13) ;  /* 0x0000000000048947 */ /* 0x000fea0003800000 */
[----:B------:R-:W-:Y:S01]  /*1600*/  BPT.TRAP 0x1 ;  /* 0x000000040000795c */ /* 0x000fe20000300000 */
.L_x_13:
[----:B------:R0:W1:Y:S01]  /*1610*/  SYNCS.PHASECHK.TRANS64.TRYWAIT P1, [UR36+0x29830], R0 ;  /* 0x02983000ff0075a7 */ /* 0x0000620008020164 */
[----:B------:R-:W-:Y:S05]  /*1620*/  @!P0 BRA `(.L_x_14) ;  /* 0x0000000000048947 */ /* 0x000fea0003800000 */
[----:B------:R-:W-:Y:S01]  /*1630*/  BPT.TRAP 0x1 ;  /* 0x000000040000795c */ /* 0x000fe20000300000 */
.L_x_14:
[----:B------:R-:W-:Y:S02]  /*1640*/  IMAD.U32 R4, RZ, RZ, UR40 ;  /* 0x00000028ff047e24 */ /* 0x000fe4000f8e00ff */
[----:B------:R-:W-:Y:S01]  /*1650*/  IMAD.MOV.U32 R3, RZ, RZ, RZ ;  /* 0x000000ffff037224 */ /* 0x000fe200078e00ff */
[----:B-1----:R-:W-:Y:S06]  /*1660*/  @P1 BRA `(.L_x_15) ;  /* 0x0000000000081947 */ /* 0x002fec0003800000 */
[----:B------:R-:W1:Y:S02]  /*1670*/  SYNCS.PHASECHK.TRANS64.TRYWAIT P1, [UR36+0x29830], R0 ;  /* 0x02983000ff0075a7 */ /* 0x000e640008020164 */
[----:B-1----:R-:W-:Y:S05]  /*1680*/  @!P1 BRA `(.L_x_16) ;  /* 0x000000dc003c9947 */ /* 0x002fea0003800000 */
.L_x_15:
[----:B------:R-:W-:Y:S05]  /*1690*/  WARPSYNC.ALL ;  /* 0x0000000000007948 */ /* 0x000fea0003800000 */
[----:B------:R-:W-:Y:S01]  /*16a0*/  IMAD.MOV.U32 R25, RZ, RZ, RZ ;  /* 0x000000ffff197224 */ /* 0x000fe200078e00ff */
[----:B------:R-:W-:Y:S01]  /*16b0*/  LOP3.LUT R4, R4, 0x10000, RZ, 0xfc, !PT ;  /* 0x0001000004047812 */ /* 0x000fe200078efcff */
[----:B-1----:R-:W-:Y:S01]  /*16c0*/  IMAD.MOV.U32 R5, RZ, RZ, -0x7fffffe0 ;  /* 0x80000020ff057424 */ /* 0x002fe200078e00ff */
[----:B------:R-:W-:-:S04]  /*16d0*/  UIADD3 UR4, UR36, 0x1a400, URZ ;  /* 0x0001a40024047890 */ /* 0x000fc8000fffe03f */
[C---:B------:R-:W-:Y:S01]  /*16e0*/  R2UR UR5, R5.reuse ;  /* 0x00000000050572ca */ /* 0x040fe200000e0000 */
[----:B------:R-:W-:Y:S01]  /*16f0*/  WARPGROUP.ARRIVE ;  /* 0x00000000000079c5 */ /* 0x000fe20000000000 */
[----:B------:R-:W-:Y:S01]  /*1700*/  UMOV UR7, 0x80000020 ;  /* 0x8000002000077882 */ /* 0x000fe20000000000 */
[----:B------:R-:W-:Y:S01]  /*1710*/  USHF.R.U32.HI UR6, URZ, 0x4, UR4 ;  /* 0x000000043f067899 */ /* 0x000fe20008011604 */
[C---:B------:R-:W-:Y:S01]  /*1720*/  R2UR UR8, R4.reuse ;  /* 0x00000000040872ca */ /* 0x040fe200000e0000 */
[----:B------:R-:W-:Y:S01]  /*1730*/  UMOV UR11, 0x80000020 ;  /* 0x80000020000b7882 */ /* 0x000fe20000000000 */
[C---:B------:R-:W-:Y:S01]  /*1740*/  R2UR UR4, R4.reuse ;  /* 0x00000000040472ca */ /* 0x040fe200000e0000 */
[----:B------:R-:W-:Y:S01]  /*1750*/  ULOP3.LUT UR6, UR6, 0x3fff, URZ, 0xc0, !UPT ;  /* 0x00003fff06067892 */ /* 0x000fe2000f8ec03f */
[C---:B------:R-:W-:Y:S01]  /*1760*/  R2UR UR9, R5.reuse ;  /* 0x00000000050972ca */ /* 0x040fe200000e0000 */
[----:B------:R-:W-:Y:S01]  /*1770*/  UMOV UR15, 0x80000020 ;  /* 0x80000020000f7882 */ /* 0x000fe20000000000 */
[C---:B------:R-:W-:Y:S01]  /*1780*/  R2UR UR12, R4.reuse ;  /* 0x00000000040c72ca */ /* 0x040fe200000e0000 */
[----:B------:R-:W-:Y:S01]  /*1790*/  ULOP3.LUT UR52, UR6, 0x10000, URZ, 0xfc, !UPT ;  /* 0x0001000006347892 */ /* 0x000fe2000f8efc3f */
[C---:B------:R-:W-:Y:S01]  /*17a0*/  R2UR UR13, R5.reuse ;  /* 0x00000000050d72ca */ /* 0x040fe200000e0000 */
[----:B------:R-:W-:Y:S01]  /*17b0*/  UMOV UR19, 0x80000020 ;  /* 0x8000002000137882 */ /* 0x000fe20000000000 */
[C---:B------:R-:W-:Y:S01]  /*17c0*/  R2UR UR16, R4.reuse ;  /* 0x00000000041072ca */ /* 0x040fe200000e0000 */
[----:B------:R-:W-:Y:S01]  /*17d0*/  UIADD3 UR10, UR52, 0x80, URZ ;  /* 0x00000080340a7890 */ /* 0x000fe2000fffe03f */
[C---:B------:R-:W-:Y:S01]  /*17e0*/  R2UR UR17, R5.reuse ;  /* 0x00000000051172ca */ /* 0x040fe200000e0000 */
[----:B------:R-:W-:Y:S01]  /*17f0*/  UIADD3 UR14, UR52, 0x100, URZ ;  /* 0x00000100340e7890 */ /* 0x000fe2000fffe03f */
[----:B------:R-:W-:Y:S01]  /*1800*/  R2UR UR20, R4 ;  /* 0x00000000041472ca */ /* 0x000fe200000e0000 */
[----:B------:R-:W-:Y:S01]  /*1810*/  UMOV UR6, UR52 ;  /* 0x0000003400067c82 */ /* 0x000fe20008000000 */
[----:B------:R-:W-:Y:S01]  /*1820*/  UIADD3 UR18, UR52, 0x180, URZ ;  /* 0x0000018034127890 */ /* 0x000fe2000fffe03f */
[----:B------:R-:W-:Y:S01]  /*1830*/  QGMMA.64x32x32.F32.E4M3.E4M3 R92, gdesc[UR4], RZ, !UPT, gsb0 ;  /* 0x00600000045c79f3 */ /* 0x000fe2000c0008ff */
[----:B------:R-:W-:Y:S01]  /*1840*/  R2UR UR21, R5 ;  /* 0x00000000051572ca */ /* 0x000fe200000e0000 */
[----:B------:R-:W-:Y:S01]  /*1850*/  UIADD3 UR22, UR52, 0x200, URZ ;  /* 0x0000020034167890 */ /* 0x000fe2000fffe03f */
[----:B------:R-:W-:Y:S01]  /*1860*/  UMOV UR23, 0x80000020 ;  /* 0x8000002000177882 */ /* 0x000fe20000000000 */
[----:B------:R-:W-:Y:S01]  /*1870*/  UIADD3 UR26, UR52, 0x2, URZ ;  /* 0x00000002341a7890 */ /* 0x000fe2000fffe03f */
[----:B------:R-:W-:Y:S01]  /*1880*/  UMOV UR25, 0x80000020 ;  /* 0x8000002000197882 */ /* 0x000fe20000000000 */
[----:B------:R-:W-:Y:S01]  /*1890*/  UMOV UR27, 0x80000020 ;  /* 0x80000020001b7882 */ /* 0x000fe20000000000 */
[----:B------:R-:W-:Y:S01]  /*18a0*/  UIADD3 UR6, UR52, 0x82, URZ ;  /* 0x0000008234067890 */ /* 0x000fe2000fffe03f */
[----:B------:R-:W-:Y:S01]  /*18b0*/  UMOV UR5, UR25 ;  /* 0x0000001900057c82 */ /* 0x000fe20008000000 */
[----:B------:R-:W-:Y:S01]  /*18c0*/  UMOV UR7, 0x80000020 ;  /* 0x8000002000077882 */ /* 0x000fe20000000000 */
[----:B------:R-:W-:Y:S01]  /*18d0*/  UIADD3 UR30, UR52, 0x280, URZ ;  /* 0x00000280341e7890 */ /* 0x000fe2000fffe03f */
[----:B------:R-:W-:Y:S01]  /*18e0*/  UMOV UR29, 0x80000020 ;  /* 0x80000020001d7882 */ /* 0x000fe20000000000 */
        /* <DEDUP_REMOVED lines=10> */
[----:B------:R-:W-:-:S02]  /*1990*/  WARPGROUP.DEPBAR.LE gsb0, 0x0 ;  /* 0x00008000000079c5 */ /* 0x000fc40000010000 */
[----:B------:R-:W-:-:S06]  /*19a0*/  WARPGROUP.ARRIVE ;  /* 0x00000000000079c5 */ /* 0x000fcc0000000000 */
[----:B------:R-:W-:Y:S01]  /*19b0*/  QGMMA.64x32x32.F32.E4M3.E4M3 R76, gdesc[UR8], RZ, !UPT, gsb0 ;  /* 0x00600000084c79f3 */ /* 0x000fe2000c0008ff */
[----:B------:R-:W-:Y:S01]  /*19c0*/  UIADD3 UR10, UR52, 0x102, URZ ;  /* 0x00000102340a7890 */ /* 0x000fe2000fffe03f */
[----:B------:R-:W-:Y:S01]  /*19d0*/  UMOV UR9, UR25 ;  /* 0x0000001900097c82 */ /* 0x000fe20008000000 */
[----:B------:R-:W-:Y:S01]  /*19e0*/  UMOV UR11, 0x80000020 ;  /* 0x80000020000b7882 */ /* 0x000fe20000000000 */
[----:B------:R-:W-:Y:S02]  /*19f0*/  WARPGROUP.DEPBAR.LE gsb0, 0x0 ;  /* 0x00008000000079c5 */ /* 0x000fe40000010000 */
[----:B------:R-:W-:-:S06]  /*1a00*/  WARPGROUP.ARRIVE ;  /* 0x00000000000079c5 */ /* 0x000fcc0000000000 */
[----:B------:R-:W-:Y:S01]  /*1a10*/  QGMMA.64x32x32.F32.E4M3.E4M3 R60, gdesc[UR12], RZ, !UPT, gsb0 ;  /* 0x006000000c3c79f3 */ /* 0x000fe2000c0008ff */
[----:B------:R-:W-:-:S13]  /*1a20*/  R2UR UR12, R4 ;  /* 0x00000000040c72ca */ /* 0x000fda00000e0000 */
[----:B------:R-:W-:Y:S02]  /*1a30*/  UIADD3 UR24, UR12, 0x2, URZ ;  /* 0x000000020c187890 */ /* 0x000fe4000fffe03f */
[----:B------:R-:W-:Y:S02]  /*1a40*/  UIADD3 UR28, UR12, 0x200, URZ ;  /* 0x000002000c1c7890 */ /* 0x000fe4000fffe03f */
[----:B------:R-:W-:Y:S02]  /*1a50*/  UIADD3 UR32, UR12, 0x202, URZ ;  /* 0x000002020c207890 */ /* 0x000fe4000fffe03f */
[----:B------:R-:W-:Y:S01]  /*1a60*/  UIADD3 UR40, UR12, 0x400, URZ ;  /* 0x000004000c287890 */ /* 0x000fe2000fffe03f */
[----:B------:R-:W-:Y:S01]  /*1a70*/  UMOV UR4, UR24 ;  /* 0x0000001800047c82 */ /* 0x000fe20008000000 */
[----:B------:R-:W-:Y:S01]  /*1a80*/  UMOV UR8, UR24 ;  /* 0x0000001800087c82 */ /* 0x000fe20008000000 */
[----:B------:R-:W-:Y:S01]  /*1a90*/  UIADD3 UR44, UR12, 0x402, URZ ;  /* 0x000004020c2c7890 */ /* 0x000fe2000fffe03f */
[----:B------:R-:W-:-:S02]  /*1aa0*/  WARPGROUP.DEPBAR.LE gsb0, 0x0 ;  /* 0x00008000000079c5 */ /* 0x000fc40000010000 */
[----:B------:R-:W-:-:S06]  /*1ab0*/  WARPGROUP.ARRIVE ;  /* 0x00000000000079c5 */ /* 0x000fcc0000000000 */
[----:B------:R-:W-:Y:S03]  /*1ac0*/  QGMMA.64x32x32.F32.E4M3.E4M3 R44, gdesc[UR16], RZ, !UPT, gsb0 ;  /* 0x00600000102c79f3 */ /* 0x000fe6000c0008ff */
[----:B------:R-:W-:Y:S02]  /*1ad0*/  WARPGROUP.DEPBAR.LE gsb0, 0x0 ;  /* 0x00008000000079c5 */ /* 0x000fe40000010000 */
[----:B------:R-:W-:-:S06]  /*1ae0*/  WARPGROUP.ARRIVE ;  /* 0x00000000000079c5 */ /* 0x000fcc0000000000 */
[----:B------:R-:W-:Y:S03]  /*1af0*/  QGMMA.64x32x32.F32.E4M3.E4M3 R28, gdesc[UR20], RZ, !UPT, gsb0 ;  /* 0x00600000141c79f3 */ /* 0x000fe6000c0008ff */
[----:B------:R-:W-:Y:S02]  /*1b00*/  WARPGROUP.DEPBAR.LE gsb0, 0x0 ;  /* 0x00008000000079c5 */ /* 0x000fe40000010000 */
[----:B------:R-:W-:-:S06]  /*1b10*/  WARPGROUP.ARRIVE ;  /* 0x00000000000079c5 */ /* 0x000fcc0000000000 */
[----:B------:R-:W-:Y:S01]  /*1b20*/  QGMMA.64x32x32.F32.E4M3.E4M3 R92, gdesc[UR24], R92, gsb0 ;  /* 0x00600000185c79f3 */ /* 0x000fe2000800085c */
[----:B------:R-:W-:Y:S01]  /*1b30*/  UIADD3 UR26, UR52, 0x182, URZ ;  /* 0x00000182341a7890 */ /* 0x000fe2000fffe03f */
[----:B------:R-:W-:Y:S01]  /*1b40*/  UMOV UR27, 0x80000020 ;  /* 0x80000020001b7882 */ /* 0x000fe20000000000 */
[----:B------:R-:W-:Y:S02]  /*1b50*/  WARPGROUP.DEPBAR.LE gsb0, 0x0 ;  /* 0x00008000000079c5 */ /* 0x000fe40000010000 */
[----:B------:R-:W-:-:S06]  /*1b60*/  WARPGROUP.ARRIVE ;  /* 0x00000000000079c5 */ /* 0x000fcc0000000000 */
[----:B------:R-:W-:Y:S01]  /*1b70*/  QGMMA.64x32x32.F32.E4M3.E4M3 R76, gdesc[UR4], R76, gsb0 ;  /* 0x00600000044c79f3 */ /* 0x000fe2000800084c */
[----:B------:R-:W-:Y:S02]  /*1b80*/  UIADD3 UR4, UR52, 0x202, URZ ;  /* 0x0000020234047890 */ /* 0x000fe4000fffe03f */
[----:B------:R-:W-:Y:S01]  /*1b90*/  UIADD3 UR6, UR52, 0x300, URZ ;  /* 0x0000030034067890 */ /* 0x000fe2000fffe03f */
[----:B------:R-:W-:Y:S01]  /*1ba0*/  UMOV UR5, UR29 ;  /* 0x0000001d00057c82 */ /* 0x000fe20008000000 */
[----:B------:R-:W-:Y:S01]  /*1bb0*/  UMOV UR7, 0x80000020 ;  /* 0x8000002000077882 */ /* 0x000fe20000000000 */
[----:B------:R-:W-:Y:S02]  /*1bc0*/  WARPGROUP.DEPBAR.LE gsb0, 0x0 ;  /* 0x00008000000079c5 */ /* 0x000fe40000010000 */
[----:B------:R-:W-:-:S06]  /*1bd0*/  WARPGROUP.ARRIVE ;  /* 0x00000000000079c5 */ /* 0x000fcc0000000000 */
[----:B------:R-:W-:Y:S01]  /*1be0*/  QGMMA.64x32x32.F32.E4M3.E4M3 R60, gdesc[UR8], R60, gsb0 ;  /* 0x00600000083c79f3 */ /* 0x000fe2000800083c */
[----:B------:R-:W-:Y:S01]  /*1bf0*/  UIADD3 UR10, UR52, 0x380, URZ ;  /* 0x00000380340a7890 */ /* 0x000fe2000fffe03f */
[----:B------:R-:W-:Y:S01]  /*1c00*/  UMOV UR8, UR28 ;  /* 0x0000001c00087c82 */ /* 0x000fe20008000000 */
[----:B------:R-:W-:Y:S01]  /*1c10*/  UMOV UR9, UR29 ;  /* 0x0000001d00097c82 */ /* 0x000fe20008000000 */
[----:B------:R-:W-:Y:S01]  /*1c20*/  UMOV UR11, 0x80000020 ;  /* 0x80000020000b7882 */ /* 0x000fe20000000000 */
[----:B------:R-:W-:Y:S02]  /*1c30*/  WARPGROUP.DEPBAR.LE gsb0, 0x0 ;  /* 0x00008000000079c5 */ /* 0x000fe40000010000 */
[----:B------:R-:W-:-:S06]  /*1c40*/  WARPGROUP.ARRIVE ;  /* 0x00000000000079c5 */ /* 0x000fcc0000000000 */
[----:B------:R-:W-:Y:S01]  /*1c50*/  QGMMA.64x32x32.F32.E4M3.E4M3 R44, gdesc[UR24], R44, gsb0 ;  /* 0x00600000182c79f3 */ /* 0x000fe2000800082c */
[----:B------:R-:W-:Y:S01]  /*1c60*/  UMOV UR26, UR4 ;  /* 0x00000004001a7c82 */ /* 0x000fe20008000000 */
[----:B------:R-:W-:Y:S01]  /*1c70*/  UMOV UR27, 0x80000020 ;  /* 0x80000020001b7882 */ /* 0x000fe20000000000 */
[----:B------:R-:W-:Y:S01]  /*1c80*/  UMOV UR4, UR28 ;  /* 0x0000001c00047c82 */ /* 0x000fe20008000000 */
[----:B------:R-:W-:Y:S02]  /*1c90*/  WARPGROUP.DEPBAR.LE gsb0, 0x0 ;  /* 0x00008000000079c5 */ /* 0x000fe40000010000 */
[----:B------:R-:W-:-:S06]  /*1ca0*/  WARPGROUP.ARRIVE ;  /* 0x00000000000079c5 */ /* 0x000fcc0000000000 */
[----:B------:R-:W-:Y:S03]  /*1cb0*/  QGMMA.64x32x32.F32.E4M3.E4M3 R28, gdesc[UR24], R28, gsb0 ;  /* 0x00600000181c79f3 */ /* 0x000fe6000800081c */
        /* <DEDUP_REMOVED lines=93> */
[----:B------:R-:W-:Y:S02]  /*2290*/  WARPGROUP.DEPBAR.LE gsb0, 0x0 ;  /* 0x00008000000079c5 */ /* 0x000fe40000010000 */
[----:B------:R-:W-:-:S06]  /*22a0*/  WARPGROUP.ARRIVE ;  /* 0x00000000000079c5 */ /* 0x000fcc0000000000 */
[----:B------:R-:W-:Y:S03]  /*22b0*/  QGMMA.64x32x32.F32.E4M3.E4M3 R60, gdesc[UR8], R60, gsb0 ;  /* 0x00600000083c79f3 */ /* 0x000fe6000800083c */
[----:B------:R-:W-:Y:S02]  /*22c0*/  WARPGROUP.DEPBAR.LE gsb0, 0x0 ;  /* 0x00008000000079c5 */ /* 0x000fe40000010000 */
[----:B------:R-:W-:-:S06]  /*22d0*/  WARPGROUP.ARRIVE ;  /* 0x00000000000079c5 */ /* 0x000fcc0000000000 */
[----:B------:R-:W-:Y:S01]  /*22e0*/  QGMMA.64x32x32.F32.E4M3.E4M3 R44, gdesc[UR44], R44, gsb0 ;  /* 0x006000002c2c79f3 */ /* 0x000fe2000800082c */
[----:B------:R-:W-:Y:S01]  /*22f0*/  UMOV UR46, UR4 ;  /* 0x00000004002e7c82 */ /* 0x000fe20008000000 */
[----:B------:R-:W-:Y:S01]  /*2300*/  UMOV UR47, 0x80000020 ;  /* 0x80000020002f7882 */ /* 0x000fe20000000000 */
[----:B------:R-:W-:Y:S02]  /*2310*/  WARPGROUP.DEPBAR.LE gsb0, 0x0 ;  /* 0x00008000000079c5 */ /* 0x000fe40000010000 */
[----:B------:R-:W-:-:S06]  /*2320*/  WARPGROUP.ARRIVE ;  /* 0x00000000000079c5 */ /* 0x000fcc0000000000 */
[----:B------:R-:W-:Y:S03]  /*2330*/  QGMMA.64x32x32.F32.E4M3.E4M3 R28, gdesc[UR44], R28, gsb0 ;  /* 0x006000002c1c79f3 */ /* 0x000fe6000800081c */
[----:B------:R-:W-:Y:S02]  /*2340*/  WARPGROUP.DEPBAR.LE gsb0, 0x0 ;  /* 0x00008000000079c5 */ /* 0x000fe40000010000 */
[----:B------:R-:W-:Y:S05]  /*2350*/  @!P0 BRA `(.L_x_17) ;  /* 0x0000000000048947 */ /* 0x000fea0003800000 */
[----:B------:R-:W-:Y:S01]  /*2360*/  BPT.TRAP 0x1 ;  /* 0x000000040000795c */ /* 0x000fe20000300000 */
.L_x_17:
[----:B------:R-:W-:Y:S01]  /*2370*/  LOP3.LUT R17, R17, 0xffffff80, RZ, 0xc0, !PT ;  /* 0xffffff8011117812 */ /* 0x000fe200078ec0ff */
[----:B------:R-:W-:Y:S01]  /*2380*/  IMAD.MOV.U32 R7, RZ, RZ, -0x2 ;  /* 0xfffffffeff077424 */ /* 0x000fe200078e00ff */
[----:B------:R-:W-:Y:S01]  /*2390*/  P2R R18, PR, RZ, 0x1 ;  /* 0x00000001ff127803 */ /* 0x000fe20000000000 */
[----:B------:R-:W-:Y:S02]  /*23a0*/  UIADD3 UR58, UR54, -0x2, URZ ;  /* 0xfffffffe363a7890 */ /* 0x000fe4000fffe03f */
[----:B------:R-:W-:Y:S01]  /*23b0*/  IMAD.IADD R17, R16, 0x1, -R17 ;  /* 0x0000000110117824 */ /* 0x000fe200078e0a11 */
[----:B------:R-:W-:Y:S02]  /*23c0*/  UIADD3 UR4, UR36, 0x29840, URZ ;  /* 0x0002984024047890 */ /* 0x000fe4000fffe03f */
[----:B------:R-:W-:Y:S02]  /*23d0*/  UISETP.GE.AND UP0, UPT, UR58, UR38, UPT ;  /* 0x000000263a00728c */ /* 0x000fe4000bf06270 */
[----:B0-----:R-:W-:Y:S01]  /*23e0*/  SHF.R.S32.HI R0, RZ, 0x1f, R17 ;  /* 0x0000001fff007819 */ /* 0x001fe20000011411 */
[----:B------:R-:W-:-:S03]  /*23f0*/  UPRMT UR4, UR53, 0x654, UR4 ;  /* 0x0000065435047896 */ /* 0x000fc60008000004 */
[----:B------:R-:W-:-:S04]  /*2400*/  LEA.HI R0, R0, R17, RZ, 0x2 ;  /* 0x0000001100007211 */ /* 0x000fc800078f10ff */
[----:B------:R-:W-:Y:S02]  /*2410*/  LOP3.LUT R0, R0, 0x7ffffffc, RZ, 0xc0, !PT ;  /* 0x7ffffffc00007812 */ /* 0x000fe400078ec0ff */
[----:B------:R-:W-:Y:S03]  /*2420*/  SYNCS.ARRIVE.TRANS64.RED.A1T0 RZ, [UR4], RZ ;  /* 0x000000ffffff79a7 */ /* 0x000fe60008100404 */
[----:B------:R-:W-:-:S04]  /*2430*/  IMAD.IADD R0, R17, 0x1, -R0 ;  /* 0x0000000111007824 */ /* 0x000fc800078e0a00 */
[----:B------:R-:W-:Y:S02]  /*2440*/  IMAD R0, R0, R7, 0xa0 ;  /* 0x000000a000007424 */ /* 0x000fe400078e0207 */
[----:B------:R-:W-:Y:S01]  /*2450*/  IMAD.U32 R7, RZ, RZ, UR54 ;  /* 0x00000036ff077e24 */ /* 0x000fe2000f8e00ff */
[----:B------:R-:W0:Y:S01]  /*2460*/  S2UR UR54, SR_CgaCtaId ;  /* 0x00000000003679c3 */ /* 0x000e220000008800 */
[----:B------:R-:W-:Y:S01]  /*2470*/  VIADD R0, R0, UR55 ;  /* 0x0000003700007c36 */ /* 0x000fe20008000000 */
[----:B------:R-:W-:-:S03]  /*2480*/  UMOV UR55, URZ ;  /* 0x0000003f00377c82 */ /* 0x000fc60008000000 */
[----:B------:R-:W-:-:S05]  /*2490*/  IMAD R7, R7, -0xa0, R0 ;  /* 0xffffff6007077824 */ /* 0x000fca00078e0200 */
[C---:B------:R-:W-:Y:S02]  /*24a0*/  ISETP.GT.AND P6, PT, R7.reuse, RZ, PT ;  /* 0x000000ff0700720c */ /* 0x040fe40003fc4270 */
[C---:B------:R-:W-:Y:S02]  /*24b0*/  ISETP.GT.AND P5, PT, R7.reuse, 0x1, PT ;  /* 0x000000010700780c */ /* 0x040fe40003fa4270 */
[----:B------:R-:W-:Y:S02]  /*24c0*/  ISETP.GT.AND P4, PT, R7, 0x8, PT ;  /* 0x000000080700780c */ /* 0x000fe40003f84270 */
[----:B------:R-:W-:Y:S02]  /*24d0*/  FSEL R94, R94, -INF , P6 ;  /* 0xff8000005e5e7808 */ /* 0x000fe40003000000 */
[----:B------:R-:W-:Y:S02]  /*24e0*/  FSEL R95, R95, -INF , P5 ;  /* 0xff8000005f5f7808 */ /* 0x000fe40002800000 */
[----:B------:R-:W-:-:S02]  /*24f0*/  ISETP.GT.AND P3, PT, R7, 0x9, PT ;  /* 0x000000090700780c */ /* 0x000fc40003f64270 */
[----:B------:R-:W-:Y:S02]  /*2500*/  FSEL R98, R98, -INF , P4 ;  /* 0xff80000062627808 */ /* 0x000fe40002000000 */
[----:B------:R-:W-:Y:S02]  /*2510*/  FMNMX.FTZ R9, R94, R95, !PT ;  /* 0x0000005f5e097209 */ /* 0x000fe40007810000 */
[----:B------:R-:W-:Y:S02]  /*2520*/  ISETP.GT.AND P1, PT, R7, 0x10, PT ;  /* 0x000000100700780c */ /* 0x000fe40003f24270 */
[----:B------:R-:W-:Y:S02]  /*2530*/  FSEL R99, R99, -INF , P3 ;  /* 0xff80000063637808 */ /* 0x000fe40001800000 */
[----:B------:R-:W-:Y:S02]  /*2540*/  FMNMX.FTZ R0, R98, R9, !PT ;  /* 0x0000000962007209 */ /* 0x000fe40007810000 */
[----:B------:R-:W-:-:S02]  /*2550*/  ISETP.GT.AND P2, PT, R7, 0x11, PT ;  /* 0x000000110700780c */ /* 0x000fc40003f44270 */
[----:B------:R-:W-:Y:S02]  /*2560*/  FSEL R102, R102, -INF , P1 ;  /* 0xff80000066667808 */ /* 0x000fe40000800000 */
[----:B------:R-:W-:Y:S02]  /*2570*/  FMNMX.FTZ R9, R99, R0, !PT ;  /* 0x0000000063097209 */ /* 0x000fe40007810000 */
[----:B------:R-:W-:Y:S02]  /*2580*/  FSEL R92, R92, -INF , P6 ;  /* 0xff8000005c5c7808 */ /* 0x000fe40003000000 */
[----:B------:R-:W-:Y:S02]  /*2590*/  ISETP.GT.AND P6, PT, R7, 0x18, PT ;  /* 0x000000180700780c */ /* 0x000fe40003fc4270 */
[----:B------:R-:W-:Y:S02]  /*25a0*/  FSEL R103, R103, -INF , P2 ;  /* 0xff80000067677808 */ /* 0x000fe40001000000 */
[----:B------:R-:W-:-:S02]  /*25b0*/  FMNMX.FTZ R0, R102, R9, !PT ;  /* 0x0000000966007209 */ /* 0x000fc40007810000 */
[----:B------:R-:W-:Y:S02]  /*25c0*/  FSEL R93, R93, -INF , P5 ;  /* 0xff8000005d5d7808 */ /* 0x000fe40002800000 */
[----:B------:R-:W-:Y:S02]  /*25d0*/  ISETP.GT.AND P5, PT, R7, 0x19, PT ;  /* 0x000000190700780c */ /* 0x000fe40003fa4270 */
[----:B------:R-:W-:Y:S02]  /*25e0*/  FSEL R106, R106, -INF , P6 ;  /* 0xff8000006a6a7808 */ /* 0x000fe40003000000 */
[----:B------:R-:W-:Y:S02]  /*25f0*/  FMNMX.FTZ R9, R103, R0, !PT ;  /* 0x0000000067097209 */ /* 0x000fe40007810000 */
[----:B------:R-:W-:Y:S02]  /*2600*/  FSEL R96, R96, -INF , P4 ;  /* 0xff80000060607808 */ /* 0x000fe40002000000 */
        /* <DEDUP_REMOVED lines=87> */
[C---:B------:R-:W-:Y:S02]  /*2b80*/  ISETP.GT.AND P0, PT, R7.reuse, 0x79, PT ;  /* 0x000000790700780c */ /* 0x040fe40003f04270 */
[----:B------:R-:W-:Y:S02]  /*2b90*/  FSEL R44, R44, -INF , P6 ;  /* 0xff8000002c2c7808 */ /* 0x000fe40003000000 */
[----:B------:R-:W-:Y:S02]  /*2ba0*/  ISETP.GT.AND P6, PT, R7, 0x78, PT ;  /* 0x000000780700780c */ /* 0x000fe40003fc4270 */
[----:B------:R-:W-:-:S02]  /*2bb0*/  FSEL R55, R55, -INF , P2 ;  /* 0xff80000037377808 */ /* 0x000fc40001000000 */
[----:B------:R-:W-:Y:S02]  /*2bc0*/  FMNMX.FTZ R0, R54, R9, !PT ;  /* 0x0000000936007209 */ /* 0x000fe40007810000 */
[----:B------:R-:W-:Y:S02]  /*2bd0*/  FSEL R46, R59, -INF , P0 ;  /* 0xff8000003b2e7808 */ /* 0x000fe40000000000 */
[----:B------:R-:W-:Y:S02]  /*2be0*/  ISETP.GT.AND P0, PT, R7, 0x81, PT ;  /* 0x000000810700780c */ /* 0x000fe40003f04270 */
[----:B------:R-:W-:Y:S02]  /*2bf0*/  FSEL R6, R58, -INF , P6 ;  /* 0xff8000003a067808 */ /* 0x000fe40003000000 */
[----:B------:R-:W-:Y:S02]  /*2c00*/  FMNMX.FTZ R9, R55, R0, !PT ;  /* 0x0000000037097209 */ /* 0x000fe40007810000 */
[----:B------:R-:W-:-:S02]  /*2c10*/  FSEL R45, R45, -INF , P5 ;  /* 0xff8000002d2d7808 */ /* 0x000fc40002800000 */
[----:B------:R-:W-:Y:S02]  /*2c20*/  FSEL R63, R31, -INF , P0 ;  /* 0xff8000001f3f7808 */ /* 0x000fe40000000000 */
[----:B------:R-:W-:Y:S02]  /*2c30*/  P2R R15, PR, RZ, 0x1 ;  /* 0x00000001ff0f7803 */ /* 0x000fe40000000000 */
[C---:B------:R-:W-:Y:S02]  /*2c40*/  ISETP.GT.AND P5, PT, R7.reuse, 0x80, PT ;  /* 0x000000800700780c */ /* 0x040fe40003fa4270 */
[----:B------:R-:W-:Y:S02]  /*2c50*/  FMNMX.FTZ R9, R6, R9, !PT ;  /* 0x0000000906097209 */ /* 0x000fe40007810000 */
[----:B------:R-:W-:Y:S02]  /*2c60*/  ISETP.GT.AND P0, PT, R7, 0x80, PT ;  /* 0x000000800700780c */ /* 0x000fe40003f04270 */
[----:B------:R-:W-:-:S02]  /*2c70*/  FSEL R66, R30, -INF , P5 ;  /* 0xff8000001e427808 */ /* 0x000fc40002800000 */
[----:B------:R-:W-:Y:S02]  /*2c80*/  FMNMX.FTZ R9, R46, R9, !PT ;  /* 0x000000092e097209 */ /* 0x000fe40007810000 */
[----:B------:R-:W-:Y:S02]  /*2c90*/  FSEL R28, R28, -INF , P0 ;  /* 0xff8000001c1c7808 */ /* 0x000fe40000000000 */
[----:B------:R-:W-:Y:S02]  /*2ca0*/  ISETP.NE.AND P0, PT, R15, RZ, PT ;  /* 0x000000ff0f00720c */ /* 0x000fe40003f05270 */
[----:B------:R-:W-:Y:S02]  /*2cb0*/  FMNMX.FTZ R15, R92, R93, !PT ;  /* 0x0000005d5c0f7209 */ /* 0x000fe40007810000 */
[----:B------:R-:W-:Y:S02]  /*2cc0*/  FSEL R52, R52, -INF , P1 ;  /* 0xff80000034347808 */ /* 0x000fe40000800000 */
[----:B------:R-:W-:-:S02]  /*2cd0*/  ISETP.GT.AND P1, PT, R7, 0x88, PT ;  /* 0x000000880700780c */ /* 0x000fc40003f24270 */
[----:B------:R-:W-:Y:S02]  /*2ce0*/  FMNMX.FTZ R0, R66, R9, !PT ;  /* 0x0000000942007209 */ /* 0x000fe40007810000 */
[----:B------:R-:W-:Y:S02]  /*2cf0*/  FMNMX.FTZ R16, R96, R15, !PT ;  /* 0x0000000f60107209 */ /* 0x000fe40007810000 */
[----:B------:R-:W-:Y:S02]  /*2d00*/  FSEL R53, R53, -INF , P2 ;  /* 0xff80000035357808 */ /* 0x000fe40001000000 */
[----:B------:R-:W-:Y:S02]  /*2d10*/  ISETP.GT.AND P2, PT, R7, 0x89, PT ;  /* 0x000000890700780c */ /* 0x000fe40003f44270 */
[----:B------:R-:W-:Y:S02]  /*2d20*/  FSEL R70, R34, -INF , P1 ;  /* 0xff80000022467808 */ /* 0x000fe40000800000 */
[----:B------:R-:W-:-:S02]  /*2d30*/  FMNMX.FTZ R9, R63, R0, !PT ;  /* 0x000000003f097209 */ /* 0x000fc40007810000 */
[----:B------:R-:W-:Y:S02]  /*2d40*/  FMNMX.FTZ R15, R97, R16, !PT ;  /* 0x00000010610f7209 */ /* 0x000fe40007810000 */
[----:B------:R-:W-:Y:S02]  /*2d50*/  FSEL R49, R49, -INF , P3 ;  /* 0xff80000031317808 */ /* 0x000fe40001800000 */
[----:B------:R-:W-:Y:S02]  /*2d60*/  FSEL R71, R35, -INF , P2 ;  /* 0xff80000023477808 */ /* 0x000fe40001000000 */
[----:B------:R-:W-:Y:S02]  /*2d70*/  FMNMX.FTZ R0, R70, R9, !PT ;  /* 0x0000000946007209 */ /* 0x000fe40007810000 */
[----:B------:R-:W-:Y:S02]  /*2d80*/  ISETP.GT.AND P3, PT, R7, 0x90, PT ;  /* 0x000000900700780c */ /* 0x000fe40003f64270 */
[----:B------:R-:W-:-:S02]  /*2d90*/  FMNMX.FTZ R16, R100, R15, !PT ;  /* 0x0000000f64107209 */ /* 0x000fc40007810000 */
[----:B------:R-:W-:Y:S02]  /*2da0*/  FSEL R48, R48, -INF , P4 ;  /* 0xff80000030307808 */ /* 0x000fe40002000000 */
[----:B------:R-:W-:Y:S02]  /*2db0*/  FSEL R74, R38, -INF , P3 ;  /* 0xff800000264a7808 */ /* 0x000fe40001800000 */
[----:B------:R-:W-:Y:S02]  /*2dc0*/  FMNMX.FTZ R9, R71, R0, !PT ;  /* 0x0000000047097209 */ /* 0x000fe40007810000 */
[----:B------:R-:W-:Y:S02]  /*2dd0*/  ISETP.GT.AND P4, PT, R7, 0x91, PT ;  /* 0x000000910700780c */ /* 0x000fe40003f84270 */
[----:B------:R-:W-:Y:S02]  /*2de0*/  FMNMX.FTZ R17, R101, R16, !PT ;  /* 0x0000001065117209 */ /* 0x000fe40007810000 */
[----:B------:R-:W-:-:S02]  /*2df0*/  FSEL R67, R39, -INF , P4 ;  /* 0xff80000027437808 */ /* 0x000fc40002000000 */
[----:B------:R-:W-:Y:S02]  /*2e00*/  FMNMX.FTZ R0, R74, R9, !PT ;  /* 0x000000094a007209 */ /* 0x000fe40007810000 */
[----:B------:R-:W-:Y:S02]  /*2e10*/  ISETP.GT.AND P5, PT, R7, 0x98, PT ;  /* 0x000000980700780c */ /* 0x000fe40003fa4270 */
[----:B------:R-:W-:Y:S02]  /*2e20*/  FSEL R29, R29, -INF , P0 ;  /* 0xff8000001d1d7808 */ /* 0x000fe40000000000 */
[----:B------:R-:W-:Y:S02]  /*2e30*/  ISETP.NE.AND P0, PT, R18, RZ, PT ;  /* 0x000000ff1200720c */ /* 0x000fe40003f05270 */
[----:B------:R-:W-:Y:S02]  /*2e40*/  FMNMX.FTZ R18, R104, R17, !PT ;  /* 0x0000001168127209 */ /* 0x000fe40007810000 */
[----:B------:R-:W-:-:S02]  /*2e50*/  FSEL R59, R42, -INF , P5 ;  /* 0xff8000002a3b7808 */ /* 0x000fc40002800000 */
[----:B------:R-:W-:Y:S02]  /*2e60*/  FMNMX.FTZ R0, R67, R0, !PT ;  /* 0x0000000043007209 */ /* 0x000fe40007810000 */
[----:B------:R-:W-:Y:S02]  /*2e70*/  ISETP.GT.AND P6, PT, R7, 0x99, PT ;  /* 0x000000990700780c */ /* 0x000fe40003fc4270 */
[----:B------:R-:W-:Y:S02]  /*2e80*/  FMNMX.FTZ R17, R105, R18, !PT ;  /* 0x0000001269117209 */ /* 0x000fe40007810000 */
[----:B------:R-:W-:Y:S02]  /*2e90*/  FSEL R58, R43, -INF , P6 ;  /* 0xff8000002b3a7808 */ /* 0x000fe40003000000 */
[----:B------:R-:W-:Y:S02]  /*2ea0*/  FMNMX.FTZ R9, R59, R0, !PT ;  /* 0x000000003b097209 */ /* 0x000fe40007810000 */
[----:B------:R-:W-:-:S02]  /*2eb0*/  FMNMX.FTZ R18, R76, R17, !PT ;  /* 0x000000114c127209 */ /* 0x000fc40007810000 */
[----:B------:R-:W-:Y:S02]  /*2ec0*/  FMNMX.FTZ R9, R58, R9, !PT ;  /* 0x000000093a097209 */ /* 0x000fe40007810000 */
[----:B------:R-:W-:Y:S02]  /*2ed0*/  FMNMX.FTZ R19, R77, R18, !PT ;  /* 0x000000124d137209 */ /* 0x000fe40007810000 */
[----:B------:R-:W-:Y:S01]  /*2ee0*/  P2R R12, PR, RZ, 0x8 ;  /* 0x00000008ff0c7803 */ /* 0x000fe20000000000 */
[----:B------:R-:W1:Y:S01]  /*2ef0*/  SHFL.BFLY PT, R0, R9, 0x2, 0x1f ;  /* 0x0c401f0009007f89 */ /* 0x000e6200000e0000 */
[----:B------:R-:W-:Y:S02]  /*2f00*/  FMNMX.FTZ R18, R80, R19, !PT ;  /* 0x0000001350127209 */ /* 0x000fe40007810000 */
[----:B------:R-:W-:Y:S02]  /*2f10*/  P2R R13, PR, RZ, 0x4 ;  /* 0x00000004ff0d7803 */ /* 0x000fe40000000000 */
[----:B------:R-:W-:-:S02]  /*2f20*/  FMNMX.FTZ R19, R81, R18, !PT ;  /* 0x0000001251137209 */ /* 0x000fc40007810000 */
[----:B------:R-:W-:Y:S02]  /*2f30*/  ISETP.GT.AND P2, PT, R7, 0x78, PT ;  /* 0x000000780700780c */ /* 0x000fe40003f44270 */
[----:B------:R-:W-:Y:S02]  /*2f40*/  FMNMX.FTZ R24, R84, R19, !PT ;  /* 0x0000001354187209 */ /* 0x000fe40007810000 */
[----:B------:R-:W-:Y:S02]  /*2f50*/  P2R R14, PR, RZ, 0x2 ;  /* 0x00000002ff0e7803 */ /* 0x000fe40000000000 */
[----:B------:R-:W-:Y:S02]  /*2f60*/  FMNMX.FTZ R19, R85, R24, !PT ;  /* 0x0000001855137209 */ /* 0x000fe40007810000 */
[----:B------:R-:W-:Y:S02]  /*2f70*/  ISETP.GT.AND P1, PT, R7, 0x79, PT ;  /* 0x000000790700780c */ /* 0x000fe40003f24270 */
[----:B------:R-:W-:-:S02]  /*2f80*/  FMNMX.FTZ R24, R88, R19, !PT ;  /* 0x0000001358187209 */ /* 0x000fc40007810000 */
[----:B------:R-:W-:Y:S02]  /*2f90*/  FSEL R56, R56, -INF , P2 ;  /* 0xff80000038387808 */ /* 0x000fe40001000000 */
[----:B------:R-:W-:Y:S02]  /*2fa0*/  FMNMX.FTZ R21, R89, R24, !PT ;  /* 0x0000001859157209 */ /* 0x000fe40007810000 */
[----:B------:R-:W-:Y:S02]  /*2fb0*/  FSEL R57, R57, -INF , P1 ;  /* 0xff80000039397808 */ /* 0x000fe40000800000 */
[----:B-1----:R-:W-:Y:S02]  /*2fc0*/  FMNMX.FTZ R8, R9, R0, !PT ;  /* 0x0000000009087209 */ /* 0x002fe40007810000 */
[----:B------:R-:W-:Y:S02]  /*2fd0*/  FMNMX.FTZ R24, R60, R21, !PT ;  /* 0x000000153c187209 */ /* 0x000fe40007810000 */
[----:B------:R-:W-:Y:S01]  /*2fe0*/  ISETP.NE.AND P1, PT, R14, RZ, PT ;  /* 0x000000ff0e00720c */ /* 0x000fe20003f25270 */
[----:B------:R-:W1:Y:S01]  /*2ff0*/  SHFL.BFLY PT, R11, R8, 0x1, 0x1f ;  /* 0x0c201f00080b7f89 */ /* 0x000e6200000e0000 */
[----:B------:R-:W-:-:S02]  /*3000*/  FMNMX.FTZ R31, R61, R24, !PT ;  /* 0x000000183d1f7209 */ /* 0x000fc40007810000 */
[----:B------:R-:W-:Y:S02]  /*3010*/  ISETP.NE.AND P2, PT, R13, RZ, PT ;  /* 0x000000ff0d00720c */ /* 0x000fe40003f45270 */
[----:B------:R-:W-:-:S04]  /*3020*/  FMNMX.FTZ R30, R64, R31, !PT ;  /* 0x0000001f401e7209 */ /* 0x000fc80007810000 */
[----:B------:R-:W-:-:S04]  /*3030*/  FMNMX.FTZ R31, R65, R30, !PT ;  /* 0x0000001e411f7209 */ /* 0x000fc80007810000 */
[----:B------:R-:W-:-:S04]  /*3040*/  FMNMX.FTZ R30, R68, R31, !PT ;  /* 0x0000001f441e7209 */ /* 0x000fc80007810000 */
[----:B------:R-:W-:-:S04]  /*3050*/  FMNMX.FTZ R31, R69, R30, !PT ;  /* 0x0000001e451f7209 */ /* 0x000fc80007810000 */
[----:B------:R-:W-:Y:S02]  /*3060*/  FMNMX.FTZ R30, R72, R31, !PT ;  /* 0x0000001f481e7209 */ /* 0x000fe40007810000 */
[----:B-1----:R-:W-:Y:S01]  /*3070*/  FMNMX.FTZ R0, R8, R11, !PT ;  /* 0x0000000b08007209 */ /* 0x002fe20007810000 */
[----:B------:R-:W-:Y:S01]  /*3080*/  IMAD.U32 R11, RZ, RZ, UR37 ;  /* 0x00000025ff0b7e24 */ /* 0x000fe2000f8e00ff */
[----:B------:R-:W-:Y:S02]  /*3090*/  FMNMX.FTZ R31, R73, R30, !PT ;  /* 0x0000001e491f7209 */ /* 0x000fe40007810000 */
[C---:B------:R-:W-:Y:S01]  /*30a0*/  FSETP.NEU.FTZ.AND P3, PT, R0.reuse, -INF , PT ;  /* 0xff8000000000780b */ /* 0x040fe20003f7d000 */
[----:B------:R-:W-:Y:S01]  /*30b0*/  FFMA.FTZ R10, R0, R11, -8 ;  /* 0xc1000000000a7423 */ /* 0x000fe2000001000b */
[----:B------:R-:W-:-:S04]  /*30c0*/  FMNMX.FTZ R30, R44, R31, !PT ;  /* 0x0000001f2c1e7209 */ /* 0x000fc80007810000 */
[----:B------:R-:W-:Y:S02]  /*30d0*/  FMNMX.FTZ R31, R45, R30, !PT ;  /* 0x0000001e2d1f7209 */ /* 0x000fe40007810000 */
[----:B------:R-:W-:Y:S02]  /*30e0*/  FSEL R111, R10, RZ, P3 ;  /* 0x000000ff0a6f7208 */ /* 0x000fe40001800000 */
[----:B------:R-:W-:Y:S02]  /*30f0*/  FMNMX.FTZ R30, R48, R31, !PT ;  /* 0x0000001f301e7209 */ /* 0x000fe40007810000 */
[----:B------:R-:W-:Y:S01]  /*3100*/  ISETP.NE.AND P3, PT, R12, RZ, PT ;  /* 0x000000ff0c00720c */ /* 0x000fe20003f65270 */
[--C-:B------:R-:W-:Y:S01]  /*3110*/  FFMA.FTZ R38, R27, UR37, -R111.reuse ;  /* 0x000000251b267c23 */ /* 0x100fe2000801086f */
[----:B------:R-:W-:Y:S01]  /*3120*/  FMNMX.FTZ R27, R49, R30, !PT ;  /* 0x0000001e311b7209 */ /* 0x000fe20007810000 */
[--C-:B------:R-:W-:Y:S01]  /*3130*/  FFMA.FTZ R78, R78, UR37, -R111.reuse ;  /* 0x000000254e4e7c23 */ /* 0x100fe2000801086f */
[--C-:B------:R-:W-:Y:S01]  /*3140*/  FFMA.FTZ R16, R79, UR37, -R111.reuse ;  /* 0x000000254f107c23 */ /* 0x100fe2000801086f */
[----:B------:R-:W-:Y:S01]  /*3150*/  FSEL R79, R33, -INF , P2 ;  /* 0xff800000214f7808 */ /* 0x000fe20001000000 */
[--C-:B------:R-:W-:Y:S01]  /*3160*/  FFMA.FTZ R82, R82, UR37, -R111.reuse ;  /* 0x0000002552527c23 */ /* 0x100fe2000801086f */
[----:B------:R-:W-:Y:S01]  /*3170*/  FMNMX.FTZ R30, R52, R27, !PT ;  /* 0x0000001b341e7209 */ /* 0x000fe20007810000 */
[----:B------:R1:W-:Y:S01]  /*3180*/  MUFU.EX2 R15, R78 ;  /* 0x0000004e000f7308 */ /* 0x0003e20000000800 */
[--C-:B------:R-:W-:Y:S01]  /*3190*/  FFMA.FTZ R33, R75, UR37, -R111.reuse ;  /* 0x000000254b217c23 */ /* 0x100fe2000801086f */
[----:B------:R-:W-:Y:S01]  /*31a0*/  FSEL R75, R36, -INF , P3 ;  /* 0xff800000244b7808 */ /* 0x000fe20001800000 */
[--C-:B------:R-:W-:Y:S01]  /*31b0*/  FFMA.FTZ R20, R83, UR37, -R111.reuse ;  /* 0x0000002553147c23 */ /* 0x100fe2000801086f */
[----:B------:R-:W-:Y:S01]  /*31c0*/  FMNMX.FTZ R35, R53, R30, !PT ;  /* 0x0000001e35237209 */ /* 0x000fe20007810000 */
[--C-:B------:R-:W-:Y:S01]  /*31d0*/  FFMA.FTZ R18, R86, UR37, -R111.reuse ;  /* 0x0000002556127c23 */ /* 0x100fe2000801086f */
[----:B------:R-:W-:Y:S01]  /*31e0*/  FSEL R83, R40, -INF , P5 ;  /* 0xff80000028537808 */ /* 0x000fe20002800000 */
[--C-:B------:R-:W-:Y:S01]  /*31f0*/  FFMA.FTZ R39, R51, UR37, -R111.reuse ;  /* 0x0000002533277c23 */ /* 0x100fe2000801086f */
[----:B------:R-:W-:Y:S01]  /*3200*/  FMNMX.FTZ R34, R56, R35, !PT ;  /* 0x0000002338227209 */ /* 0x000fe20007810000 */
[----:B------:R2:W-:Y:S01]  /*3210*/  MUFU.EX2 R17, R82 ;  /* 0x0000005200117308 */ /* 0x0005e20000000800 */
[----:B-1----:R-:W-:Y:S01]  /*3220*/  FSEL R78, R32, -INF , P1 ;  /* 0xff800000204e7808 */ /* 0x002fe20000800000 */
[--C-:B------:R-:W-:Y:S01]  /*3230*/  FFMA.FTZ R40, R6, UR37, -R111.reuse ;  /* 0x0000002506287c23 */ /* 0x100fe2000801086f */
[----:B------:R-:W-:Y:S01]  /*3240*/  FMNMX.FTZ R35, R57, R34, !PT ;  /* 0x0000002239237209 */ /* 0x000fe20007810000 */
[--C-:B------:R-:W-:Y:S01]  /*3250*/  FFMA.FTZ R62, R62, UR37, -R111.reuse ;  /* 0x000000253e3e7c23 */ /* 0x100fe2000801086f */
[----:B------:R-:W-:Y:S01]  /*3260*/  FSEL R86, R41, -INF , P6 ;  /* 0xff80000029567808 */ /* 0x000fe20003000000 */
[--C-:B------:R-:W-:Y:S01]  /*3270*/  FFMA.FTZ R7, R94, UR37, -R111.reuse ;  /* 0x000000255e077c23 */ /* 0x100fe2000801086f */
[----:B------:R-:W-:Y:S01]  /*3280*/  FMNMX.FTZ R34, R28, R35, !PT ;  /* 0x000000231c227209 */ /* 0x000fe20007810000 */
[----:B------:R1:W-:Y:S01]  /*3290*/  MUFU.EX2 R31, R38 ;  /* 0x00000026001f7308 */ /* 0x0003e20000000800 */
[----:B--2---:R-:W-:Y:S01]  /*32a0*/  FSEL R82, R37, -INF , P4 ;  /* 0xff80000025527808 */ /* 0x004fe20002000000 */
[--C-:B------:R-:W-:Y:S01]  /*32b0*/  FFMA.FTZ R8, R95, UR37, -R111.reuse ;  /* 0x000000255f087c23 */ /* 0x100fe2000801086f */
[----:B------:R-:W-:Y:S01]  /*32c0*/  FMNMX.FTZ R35, R29, R34, !PT ;  /* 0x000000221d237209 */ /* 0x000fe20007810000 */
[--C-:B------:R-:W-:Y:S01]  /*32d0*/  FFMA.FTZ R9, R98, UR37, -R111.reuse ;  /* 0x0000002562097c23 */ /* 0x100fe2000801086f */
[--C-:B------:R-:W-:Y:S01]  /*32e0*/  FFMA.FTZ R10, R99, UR37, -R111.reuse ;  /* 0x00000025630a7c23 */ /* 0x100fe2000801086f */
[--C-:B------:R-:W-:Y:S01]  /*32f0*/  FFMA.FTZ R11, R102, UR37, -R111.reuse ;  /* 0x00000025660b7c23 */ /* 0x100fe2000801086f */
[----:B------:R-:W-:Y:S01]  /*3300*/  FMNMX.FTZ R34, R78, R35, !PT ;  /* 0x000000234e227209 */ /* 0x000fe20007810000 */
[--C-:B------:R-:W-:Y:S01]  /*3310*/  FFMA.FTZ R12, R103, UR37, -R111.reuse ;  /* 0x00000025670c7c23 */ /* 0x100fe2000801086f */
[--C-:B-1----:R-:W-:Y:S01]  /*3320*/  FFMA.FTZ R38, R55, UR37, -R111.reuse ;  /* 0x0000002537267c23 */ /* 0x102fe2000801086f */
[----:B------:R-:W-:Y:S01]  /*3330*/  IMAD.U32 R55, RZ, RZ, UR37 ;  /* 0x00000025ff377e24 */ /* 0x000fe2000f8e00ff */
[----:B------:R-:W-:Y:S01]  /*3340*/  FMNMX.FTZ R34, R79, R34, !PT ;  /* 0x000000224f227209 */ /* 0x000fe20007810000 */
[--C-:B------:R-:W-:Y:S01]  /*3350*/  FFMA.FTZ R13, R106, UR37, -R111.reuse ;  /* 0x000000256a0d7c23 */ /* 0x100fe2000801086f */
[--C-:B------:R-:W-:Y:S01]  /*3360*/  FFMA.FTZ R14, R107, UR37, -R111.reuse ;  /* 0x000000256b0e7c23 */ /* 0x100fe2000801086f */
[--C-:B------:R-:W-:Y:S01]  /*3370*/  FFMA.FTZ R87, R87, UR37, -R111.reuse ;  /* 0x0000002557577c23 */ /* 0x100fe2000801086f */
[----:B------:R-:W-:Y:S01]  /*3380*/  FMNMX.FTZ R35, R75, R34, !PT ;  /* 0x000000224b237209 */ /* 0x000fe20007810000 */
[--C-:B------:R-:W-:Y:S01]  /*3390*/  FFMA.FTZ R90, R90, UR37, -R111.reuse ;  /* 0x000000255a5a7c23 */ /* 0x100fe2000801086f */
[----:B------:R1:W-:Y:S01]  /*33a0*/  MUFU.EX2 R34, R62 ;  /* 0x0000003e00227308 */ /* 0x0003e20000000800 */
[--C-:B------:R-:W-:Y:S01]  /*33b0*/  FFMA.FTZ R24, R91, UR37, -R111.reuse ;  /* 0x000000255b187c23 */ /* 0x100fe2000801086f */
[----:B------:R-:W-:Y:S01]  /*33c0*/  FMNMX.FTZ R36, R82, R35, !PT ;  /* 0x0000002352247209 */ /* 0x000fe20007810000 */
[--C-:B------:R-:W-:Y:S01]  /*33d0*/  FFMA.FTZ R35, R47, UR37, -R111.reuse ;  /* 0x000000252f237c23 */ /* 0x100fe2000801086f */
[--C-:B------:R-:W-:Y:S01]  /*33e0*/  FFMA.FTZ R22, R22, UR37, -R111.reuse ;  /* 0x0000002516167c23 */ /* 0x100fe2000801086f */
[--C-:B------:R-:W-:Y:S01]  /*33f0*/  FFMA.FTZ R23, R23, UR37, -R111.reuse ;  /* 0x0000002517177c23 */ /* 0x100fe2000801086f */
[----:B------:R-:W-:Y:S01]  /*3400*/  FMNMX.FTZ R37, R83, R36, !PT ;  /* 0x0000002453257209 */ /* 0x000fe20007810000 */
[--C-:B------:R-:W-:Y:S01]  /*3410*/  FFMA.FTZ R36, R50, UR37, -R111.reuse ;  /* 0x0000002532247c23 */ /* 0x100fe2000801086f */
[--C-:B------:R-:W-:Y:S01]  /*3420*/  FFMA.FTZ R50, R46, UR37, -R111.reuse ;  /* 0x000000252e327c23 */ /* 0x100fe2000801086f */
[--C-:B-1----:R-:W-:Y:S01]  /*3430*/  FFMA.FTZ R62, R74, UR37, -R111.reuse ;  /* 0x000000254a3e7c23 */ /* 0x102fe2000801086f */
[----:B------:R-:W-:Y:S01]  /*3440*/  FMNMX.FTZ R41, R86, R37, !PT ;  /* 0x0000002556297209 */ /* 0x000fe20007810000 */
[--C-:B------:R-:W-:Y:S01]  /*3450*/  FFMA.FTZ R37, R54, UR37, -R111.reuse ;  /* 0x0000002536257c23 */ /* 0x100fe2000801086f */
[--C-:B------:R-:W-:Y:S01]  /*3460*/  FFMA.FTZ R26, R26, UR37, -R111.reuse ;  /* 0x000000251a1a7c23 */ /* 0x100fe2000801086f */
[--C-:B------:R-:W-:Y:S01]  /*3470*/  FFMA.FTZ R108, R108, UR37, -R111.reuse ;  /* 0x000000256c6c7c23 */ /* 0x100fe2000801086f */
[--C-:B------:R-:W-:Y:S01]  /*3480*/  FFMA.FTZ R30, R109, UR37, -R111.reuse ;  /* 0x000000256d1e7c23 */ /* 0x100fe2000801086f */
[----:B------:R-:W1:Y:S01]  /*3490*/  SHFL.BFLY PT, R42, R41, 0x2, 0x1f ;  /* 0x0c401f00292a7f89 */ /* 0x000e6200000e0000 */
[--C-:B------:R-:W-:Y:S01]  /*34a0*/  FFMA.FTZ R110, R110, UR37, -R111.reuse ;  /* 0x000000256e6e7c23 */ /* 0x100fe2000801086f */
[--C-:B------:R-:W-:Y:S01]  /*34b0*/  FFMA.FTZ R43, R63, UR37, -R111.reuse ;  /* 0x000000253f2b7c23 */ /* 0x100fe2000801086f */
[--C-:B------:R-:W-:Y:S01]  /*34c0*/  FFMA.FTZ R46, R70, UR37, -R111.reuse ;  /* 0x00000025462e7c23 */ /* 0x100fe2000801086f */
[--C-:B------:R-:W-:Y:S01]  /*34d0*/  FFMA.FTZ R47, R71, UR37, -R111.reuse ;  /* 0x00000025472f7c23 */ /* 0x100fe2000801086f */
[--C-:B------:R-:W-:Y:S01]  /*34e0*/  FFMA.FTZ R54, R59, UR37, -R111.reuse ;  /* 0x000000253b367c23 */ /* 0x100fe2000801086f */
[----:B------:R-:W-:Y:S08]  /*34f0*/  MUFU.EX2 R7, R7 ;  /* 0x0000000700077308 */ /* 0x000ff00000000800 */
[----:B------:R-:W2:Y:S08]  /*3500*/  MUFU.EX2 R8, R8 ;  /* 0x0000000800087308 */ /* 0x000eb00000000800 */
[----:B------:R-:W3:Y:S01]  /*3510*/  MUFU.EX2 R9, R9 ;  /* 0x0000000900097308 */ /* 0x000ee20000000800 */
[----:B-1----:R-:W-:Y:S01]  /*3520*/  FMNMX.FTZ R51, R41, R42, !PT ;  /* 0x0000002a29337209 */ /* 0x002fe20007810000 */
[----:B------:R-:W-:-:S04]  /*3530*/  FFMA.FTZ R42, R66, UR37, -R111 ;  /* 0x00000025422a7c23 */ /* 0x000fc8000801086f */
[----:B------:R-:W1:Y:S02]  /*3540*/  SHFL.BFLY PT, R6, R51, 0x1, 0x1f ;  /* 0x0c201f0033067f89 */ /* 0x000e6400000e0000 */
[----:B------:R-:W-:Y:S08]  /*3550*/  MUFU.EX2 R41, R50 ;  /* 0x0000003200297308 */ /* 0x000ff00000000800 */
[----:B------:R4:W-:Y:S08]  /*3560*/  MUFU.EX2 R50, R62 ;  /* 0x0000003e00327308 */ /* 0x0009f00000000800 */
[----:B------:R-:W5:Y:S01]  /*3570*/  MUFU.EX2 R10, R10 ;  /* 0x0000000a000a7308 */ /* 0x000f620000000800 */
[----:B-1----:R-:W-:Y:S01]  /*3580*/  FMNMX.FTZ R6, R51, R6, !PT ;  /* 0x0000000633067209 */ /* 0x002fe20007810000 */
[--C-:B------:R-:W-:Y:S01]  /*3590*/  FFMA.FTZ R51, R67, UR37, -R111.reuse ;  /* 0x0000002543337c23 */ /* 0x100fe2000801086f */
[----:B------:R-:W-:-:S05]  /*35a0*/  FFMA.FTZ R111, R58, UR37, -R111 ;  /* 0x000000253a6f7c23 */ /* 0x000fca000801086f */
[----:B------:R-:W1:Y:S01]  /*35b0*/  MUFU.EX2 R11, R11 ;  /* 0x0000000b000b7308 */ /* 0x000e620000000800 */
[C---:B------:R-:W-:Y:S01]  /*35c0*/  FSETP.NEU.FTZ.AND P1, PT, R6.reuse, -INF , PT ;  /* 0xff8000000600780b */ /* 0x040fe20003f3d000 */
[----:B------:R-:W-:-:S05]  /*35d0*/  FFMA.FTZ R55, R6, R55, -8 ;  /* 0xc100000006377423 */ /* 0x000fca0000010037 */
[----:B------:R-:W-:Y:S01]  /*35e0*/  FSEL R74, R55, RZ, P1 ;  /* 0x000000ff374a7208 */ /* 0x000fe20000800000 */
[----:B------:R-:W0:Y:S01]  /*35f0*/  MUFU.EX2 R12, R12 ;  /* 0x0000000c000c7308 */ /* 0x000e220000000800 */
[----:B------:R-:W-:-:S03]  /*3600*/  PLOP3.LUT P1, PT, PT, PT, UP0, 0x80, 0x0 ;  /* 0x000000000000781c */ /* 0x000fc60003f2f008 */
[--C-:B------:R-:W-:Y:S01]  /*3610*/  FFMA.FTZ R58, R92, UR37, -R74.reuse ;  /* 0x000000255c3a7c23 */ /* 0x100fe2000801084a */
[--C-:B------:R-:W-:Y:S01]  /*3620*/  FFMA.FTZ R59, R93, UR37, -R74.reuse ;  /* 0x000000255d3b7c23 */ /* 0x100fe2000801084a */
[--C-:B------:R-:W-:Y:S01]  /*3630*/  FFMA.FTZ R96, R96, UR37, -R74.reuse ;  /* 0x0000002560607c23 */ /* 0x100fe2000801084a */
[--C-:B------:R-:W-:Y:S01]  /*3640*/  FFMA.FTZ R97, R97, UR37, -R74.reuse ;  /* 0x0000002561617c23 */ /* 0x100fe2000801084a */
[--C-:B----4-:R-:W-:Y:S01]  /*3650*/  FFMA.FTZ R62, R100, UR37, -R74.reuse ;  /* 0x00000025643e7c23 */ /* 0x110fe2000801084a */
[--C-:B------:R-:W-:Y:S01]  /*3660*/  FFMA.FTZ R63, R101, UR37, -R74.reuse ;  /* 0x00000025653f7c23 */ /* 0x100fe2000801084a */
[----:B------:R-:W-:Y:S01]  /*3670*/  MUFU.EX2 R58, R58 ;  /* 0x0000003a003a7308 */ /* 0x000fe20000000800 */
[--C-:B------:R-:W-:Y:S01]  /*3680*/  FFMA.FTZ R104, R104, UR37, -R74.reuse ;  /* 0x0000002568687c23 */ /* 0x100fe2000801084a */
[--C-:B------:R-:W-:Y:S01]  /*3690*/  FFMA.FTZ R66, R76, UR37, -R74.reuse ;  /* 0x000000254c427c23 */ /* 0x100fe2000801084a */
[----:B------:R-:W-:Y:S01]  /*36a0*/  FFMA.FTZ R67, R77, UR37, -R74 ;  /* 0x000000254d437c23 */ /* 0x000fe2000801084a */
[----:B--2---:R-:W-:Y:S01]  /*36b0*/  FADD.FTZ R76, R7, R8 ;  /* 0x00000008074c7221 */ /* 0x004fe20000010000 */
[--C-:B------:R-:W-:Y:S01]  /*36c0*/  FFMA.FTZ R105, R105, UR37, -R74.reuse ;  /* 0x0000002569697c23 */ /* 0x100fe2000801084a */
[--C-:B------:R-:W-:Y:S01]  /*36d0*/  FFMA.FTZ R71, R85, UR37, -R74.reuse ;  /* 0x0000002555477c23 */ /* 0x100fe2000801084a */
[----:B------:R-:W-:Y:S01]  /*36e0*/  FFMA.FTZ R70, R84, UR37, -R74 ;  /* 0x0000002554467c23 */ /* 0x000fe2000801084a */
[----:B------:R-:W2:Y:S01]  /*36f0*/  MUFU.EX2 R59, R59 ;  /* 0x0000003b003b7308 */ /* 0x000ea20000000800 */
[----:B---3--:R-:W-:Y:S01]  /*3700*/  FADD.FTZ R85, R9, R76 ;  /* 0x0000004c09557221 */ /* 0x008fe20000010000 */
[--C-:B------:R-:W-:Y:S01]  /*3710*/  FFMA.FTZ R80, R80, UR37, -R74.reuse ;  /* 0x0000002550507c23 */ /* 0x100fe2000801084a */
[--C-:B------:R-:W-:Y:S01]  /*3720*/  FFMA.FTZ R81, R81, UR37, -R74.reuse ;  /* 0x0000002551517c23 */ /* 0x100fe2000801084a */
[--C-:B------:R-:W-:Y:S01]  /*3730*/  FFMA.FTZ R88, R88, UR37, -R74.reuse ;  /* 0x0000002558587c23 */ /* 0x100fe2000801084a */
[----:B-----5:R-:W-:Y:S01]  /*3740*/  FADD.FTZ R84, R10, R85 ;  /* 0x000000550a547221 */ /* 0x020fe20000010000 */
[--C-:B------:R-:W-:Y:S01]  /*3750*/  FFMA.FTZ R89, R89, UR37, -R74.reuse ;  /* 0x0000002559597c23 */ /* 0x100fe2000801084a */
[----:B------:R-:W-:Y:S01]  /*3760*/  FFMA.FTZ R60, R60, UR37, -R74 ;  /* 0x000000253c3c7c23 */ /* 0x000fe2000801084a */
[----:B------:R-:W3:Y:S01]  /*3770*/  MUFU.EX2 R96, R96 ;  /* 0x0000006000607308 */ /* 0x000ee20000000800 */
[----:B-1----:R-:W-:Y:S01]  /*3780*/  FADD.FTZ R85, R11, R84 ;  /* 0x000000540b557221 */ /* 0x002fe20000010000 */
[--C-:B------:R-:W-:Y:S01]  /*3790*/  FFMA.FTZ R61, R61, UR37, -R74.reuse ;  /* 0x000000253d3d7c23 */ /* 0x100fe2000801084a */
[--C-:B------:R-:W-:Y:S01]  /*37a0*/  FFMA.FTZ R64, R64, UR37, -R74.reuse ;  /* 0x0000002540407c23 */ /* 0x100fe2000801084a */
[--C-:B------:R-:W-:Y:S01]  /*37b0*/  FFMA.FTZ R65, R65, UR37, -R74.reuse ;  /* 0x0000002541417c23 */ /* 0x100fe2000801084a */
[----:B0-----:R-:W-:Y:S01]  /*37c0*/  FADD.FTZ R84, R12, R85 ;  /* 0x000000550c547221 */ /* 0x001fe20000010000 */
[--C-:B------:R-:W-:Y:S01]  /*37d0*/  FFMA.FTZ R68, R68, UR37, -R74.reuse ;  /* 0x0000002544447c23 */ /* 0x100fe2000801084a */
[--C-:B------:R-:W-:Y:S01]  /*37e0*/  FFMA.FTZ R69, R69, UR37, -R74.reuse ;  /* 0x0000002545457c23 */ /* 0x100fe2000801084a */
[----:B------:R-:W0:Y:S01]  /*37f0*/  MUFU.EX2 R97, R97 ;  /* 0x0000006100617308 */ /* 0x000e220000000800 */
[----:B--2---:R-:W-:Y:S01]  /*3800*/  FADD.FTZ R77, R58, R59 ;  /* 0x0000003b3a4d7221 */ /* 0x004fe20000010000 */
[--C-:B------:R-:W-:Y:S01]  /*3810*/  FFMA.FTZ R72, R72, UR37, -R74.reuse ;  /* 0x0000002548487c23 */ /* 0x100fe2000801084a */
[--C-:B------:R-:W-:Y:S01]  /*3820*/  FFMA.FTZ R73, R73, UR37, -R74.reuse ;  /* 0x0000002549497c23 */ /* 0x100fe2000801084a */
[--C-:B------:R-:W-:Y:S01]  /*3830*/  FFMA.FTZ R44, R44, UR37, -R74.reuse ;  /* 0x000000252c2c7c23 */ /* 0x100fe2000801084a */
[--C-:B------:R-:W-:Y:S01]  /*3840*/  FFMA.FTZ R45, R45, UR37, -R74.reuse ;  /* 0x000000252d2d7c23 */ /* 0x100fe2000801084a */
[--C-:B------:R-:W-:Y:S01]  /*3850*/  FFMA.FTZ R48, R48, UR37, -R74.reuse ;  /* 0x0000002530307c23 */ /* 0x100fe2000801084a */
[--C-:B------:R-:W-:Y:S01]  /*3860*/  FFMA.FTZ R49, R49, UR37, -R74.reuse ;  /* 0x0000002531317c23 */ /* 0x100fe2000801084a */
[----:B------:R-:W1:Y:S01]  /*3870*/  MUFU.EX2 R62, R62 ;  /* 0x0000003e003e7308 */ /* 0x000e620000000800 */
[----:B---3--:R-:W-:Y:S01]  /*3880*/  FADD.FTZ R76, R96, R77 ;  /* 0x0000004d604c7221 */ /* 0x008fe20000010000 */
[--C-:B------:R-:W-:Y:S01]  /*3890*/  FFMA.FTZ R52, R52, UR37, -R74.reuse ;  /* 0x0000002534347c23 */ /* 0x100fe2000801084a */
[--C-:B------:R-:W-:Y:S01]  /*38a0*/  FFMA.FTZ R53, R53, UR37, -R74.reuse ;  /* 0x0000002535357c23 */ /* 0x100fe2000801084a */
[--C-:B------:R-:W-:Y:S01]  /*38b0*/  FFMA.FTZ R56, R56, UR37, -R74.reuse ;  /* 0x0000002538387c23 */ /* 0x100fe2000801084a */
[--C-:B------:R-:W-:Y:S01]  /*38c0*/  FFMA.FTZ R57, R57, UR37, -R74.reuse ;  /* 0x0000002539397c23 */ /* 0x100fe2000801084a */
[--C-:B------:R-:W-:Y:S01]  /*38d0*/  FFMA.FTZ R28, R28, UR37, -R74.reuse ;  /* 0x000000251c1c7c23 */ /* 0x100fe2000801084a */
[----:B------:R-:W-:Y:S01]  /*38e0*/  FFMA.FTZ R29, R29, UR37, -R74 ;  /* 0x000000251d1d7c23 */ /* 0x000fe2000801084a */
[----:B------:R-:W2:Y:S01]  /*38f0*/  MUFU.EX2 R63, R63 ;  /* 0x0000003f003f7308 */ /* 0x000ea20000000800 */
[----:B0-----:R-:W-:Y:S01]  /*3900*/  FADD.FTZ R77, R97, R76 ;  /* 0x0000004c614d7221 */ /* 0x001fe20000010000 */
[--C-:B------:R-:W-:Y:S01]  /*3910*/  FFMA.FTZ R78, R78, UR37, -R74.reuse ;  /* 0x000000254e4e7c23 */ /* 0x100fe2000801084a */
[--C-:B------:R-:W-:Y:S01]  /*3920*/  FFMA.FTZ R79, R79, UR37, -R74.reuse ;  /* 0x000000254f4f7c23 */ /* 0x100fe2000801084a */
[--C-:B------:R-:W-:Y:S01]  /*3930*/  FFMA.FTZ R75, R75, UR37, -R74.reuse ;  /* 0x000000254b4b7c23 */ /* 0x100fe2000801084a */
[--C-:B------:R-:W-:Y:S01]  /*3940*/  FFMA.FTZ R82, R82, UR37, -R74.reuse ;  /* 0x0000002552527c23 */ /* 0x100fe2000801084a */
[--C-:B------:R-:W-:Y:S01]  /*3950*/  FFMA.FTZ R83, R83, UR37, -R74.reuse ;  /* 0x0000002553537c23 */ /* 0x100fe2000801084a */
[----:B------:R-:W-:Y:S01]  /*3960*/  FFMA.FTZ R74, R86, UR37, -R74 ;  /* 0x00000025564a7c23 */ /* 0x000fe2000801084a */
[----:B------:R-:W0:Y:S01]  /*3970*/  MUFU.EX2 R13, R13 ;  /* 0x0000000d000d7308 */ /* 0x000e220000000800 */
[----:B-1----:R-:W-:Y:S01]  /*3980*/  FADD.FTZ R76, R62, R77 ;  /* 0x0000004d3e4c7221 */ /* 0x002fe20000010000 */
[----:B------:R-:W-:Y:S01]  /*3990*/  F2FP.SATFINITE.E4M3.F32.PACK_AB_MERGE_C R96, R97, R96, RZ ;  /* 0x000000606160723e */ /* 0x000fe200048070ff */
[----:B------:R-:W-:-:S03]  /*39a0*/  IMAD.MOV.U32 R86, RZ, RZ, R25 ;  /* 0x000000ffff567224 */ /* 0x000fc600078e0019 */
[----:B------:R-:W-:Y:S01]  /*39b0*/  F2FP.SATFINITE.E4M3.F32.PACK_AB_MERGE_C R184, R59, R58, R96 ;  /* 0x0000003a3bb8723e */ /* 0x000fe20004807060 */
[--C-:B------:R-:W-:Y:S01]  /*39c0*/  IMAD.MOV.U32 R59, RZ, RZ, R25.reuse ;  /* 0x000000ffff3b7224 */ /* 0x100fe200078e0019 */
[----:B------:R-:W1:Y:S01]  /*39d0*/  MUFU.EX2 R104, R104 ;  /* 0x0000006800687308 */ /* 0x000e620000000800 */
[----:B--2---:R-:W-:Y:S01]  /*39e0*/  FADD.FTZ R77, R63, R76 ;  /* 0x0000004c3f4d7221 */ /* 0x004fe20000010000 */
[----:B------:R-:W-:-:S06]  /*39f0*/  IMAD.MOV.U32 R58, RZ, RZ, R25 ;  /* 0x000000ffff3a7224 */ /* 0x000fcc00078e0019 */
[----:B------:R-:W2:Y:S01]  /*3a00*/  MUFU.EX2 R14, R14 ;  /* 0x0000000e000e7308 */ /* 0x000ea20000000800 */
[----:B0-----:R-:W-:-:S07]  /*3a10*/  FADD.FTZ R85, R13, R84 ;  /* 0x000000540d557221 */ /* 0x001fce0000010000 */
[----:B------:R-:W0:Y:S01]  /*3a20*/  MUFU.EX2 R105, R105 ;  /* 0x0000006900697308 */ /* 0x000e220000000800 */
[----:B-1----:R-:W-:-:S07]  /*3a30*/  FADD.FTZ R76, R104, R77 ;  /* 0x0000004d684c7221 */ /* 0x002fce0000010000 */
[----:B------:R-:W1:Y:S01]  /*3a40*/  MUFU.EX2 R66, R66 ;  /* 0x0000004200427308 */ /* 0x000e620000000800 */
[----:B--2---:R-:W-:-:S04]  /*3a50*/  FADD.FTZ R84, R14, R85 ;  /* 0x000000550e547221 */ /* 0x004fc80000010000 */
[----:B------:R-:W-:-:S03]  /*3a60*/  FADD.FTZ R85, R15, R84 ;  /* 0x000000540f557221 */ /* 0x000fc60000010000 */
[----:B------:R-:W2:Y:S01]  /*3a70*/  MUFU.EX2 R16, R16 ;  /* 0x0000001000107308 */ /* 0x000ea20000000800 */
[C---:B0-----:R-:W-:Y:S01]  /*3a80*/  FADD.FTZ R77, R105.reuse, R76 ;  /* 0x0000004c694d7221 */ /* 0x041fe20000010000 */
[----:B------:R-:W-:-:S04]  /*3a90*/  F2FP.SATFINITE.E4M3.F32.PACK_AB_MERGE_C R104, R105, R104, RZ ;  /* 0x000000686968723e */ /* 0x000fc800048070ff */
[----:B------:R-:W-:Y:S01]  /*3aa0*/  F2FP.SATFINITE.E4M3.F32.PACK_AB_MERGE_C R186, R63, R62, R104 ;  /* 0x0000003e3fba723e */ /* 0x000fe20004807068 */
[----:B------:R-:W-:Y:S01]  /*3ab0*/  IMAD.MOV.U32 R63, RZ, RZ, R25 ;  /* 0x000000ffff3f7224 */ /* 0x000fe200078e0019 */
[----:B------:R-:W0:Y:S01]  /*3ac0*/  MUFU.EX2 R67, R67 ;  /* 0x0000004300437308 */ /* 0x000e220000000800 */
[----:B-1----:R-:W-:Y:S01]  /*3ad0*/  FADD.FTZ R76, R66, R77 ;  /* 0x0000004d424c7221 */ /* 0x002fe20000010000 */
[----:B------:R-:W-:-:S06]  /*3ae0*/  IMAD.MOV.U32 R62, RZ, RZ, R25 ;  /* 0x000000ffff3e7224 */ /* 0x000fcc00078e0019 */
[----:B------:R-:W1:Y:S01]  /*3af0*/  MUFU.EX2 R80, R80 ;  /* 0x0000005000507308 */ /* 0x000e620000000800 */
[----:B--2---:R-:W-:-:S04]  /*3b00*/  FADD.FTZ R84, R16, R85 ;  /* 0x0000005510547221 */ /* 0x004fc80000010000 */
[----:B------:R-:W-:-:S03]  /*3b10*/  FADD.FTZ R85, R17, R84 ;  /* 0x0000005411557221 */ /* 0x000fc60000010000 */
[----:B------:R-:W2:Y:S01]  /*3b20*/  MUFU.EX2 R20, R20 ;  /* 0x0000001400147308 */ /* 0x000ea20000000800 */
[----:B0-----:R-:W-:-:S07]  /*3b30*/  FADD.FTZ R77, R67, R76 ;  /* 0x0000004c434d7221 */ /* 0x001fce0000010000 */
[----:B------:R-:W0:Y:S01]  /*3b40*/  MUFU.EX2 R81, R81 ;  /* 0x0000005100517308 */ /* 0x000e220000000800 */
[----:B-1----:R-:W-:-:S07]  /*3b50*/  FADD.FTZ R76, R80, R77 ;  /* 0x0000004d504c7221 */ /* 0x002fce0000010000 */
[----:B------:R-:W1:Y:S01]  /*3b60*/  MUFU.EX2 R18, R18 ;  /* 0x0000001200127308 */ /* 0x000e620000000800 */
[C---:B--2---:R-:W-:Y:S01]  /*3b70*/  FADD.FTZ R85, R20.reuse, R85 ;  /* 0x0000005514557221 */ /* 0x044fe20000010000 */
[----:B------:R-:W-:-:S04]  /*3b80*/  F2FP.SATFINITE.E4M3.F32.PACK_AB_MERGE_C R17, R20, R17, RZ ;  /* 0x000000111411723e */ /* 0x000fc800048070ff */
[----:B------:R-:W-:Y:S02]  /*3b90*/  F2FP.SATFINITE.E4M3.F32.PACK_AB_MERGE_C R181, R16, R15, R17 ;  /* 0x0000000f10b5723e */ /* 0x000fe40004807011 */
[----:B------:R-:W2:Y:S01]  /*3ba0*/  MUFU.EX2 R70, R70 ;  /* 0x0000004600467308 */ /* 0x000ea20000000800 */
[C---:B0-----:R-:W-:Y:S01]  /*3bb0*/  FADD.FTZ R77, R81.reuse, R76 ;  /* 0x0000004c514d7221 */ /* 0x041fe20000010000 */
[----:B------:R-:W-:Y:S01]  /*3bc0*/  F2FP.SATFINITE.E4M3.F32.PACK_AB_MERGE_C R80, R81, R80, RZ ;  /* 0x000000505150723e */ /* 0x000fe200048070ff */
[----:B------:R-:W-:-:S03]  /*3bd0*/  IMAD.MOV.U32 R81, RZ, RZ, R25 ;  /* 0x000000ffff517224 */ /* 0x000fc600078e0019 */
[----:B------:R-:W-:Y:S01]  /*3be0*/  F2FP.SATFINITE.E4M3.F32.PACK_AB_MERGE_C R180, R67, R66, R80 ;  /* 0x0000004243b4723e */ /* 0x000fe20004807050 */
[----:B------:R-:W-:Y:S01]  /*3bf0*/  IMAD.MOV.U32 R66, RZ, RZ, R25 ;  /* 0x000000ffff427224 */ /* 0x000fe200078e0019 */
[----:B------:R0:W3:Y:S01]  /*3c00*/  MUFU.EX2 R19, R87 ;  /* 0x0000005700137308 */ /* 0x0000e20000000800 */
[----:B-1----:R-:W-:Y:S01]  /*3c10*/  FADD.FTZ R84, R18, R85 ;  /* 0x0000005512547221 */ /* 0x002fe20000010000 */
[----:B------:R-:W-:Y:S01]  /*3c20*/  MOV R67, R25 ;  /* 0x0000001900437202 */ /* 0x000fe20000000f00 */
[----:B------:R-:W-:-:S05]  /*3c30*/  IMAD.MOV.U32 R80, RZ, RZ, R25 ;  /* 0x000000ffff507224 */ /* 0x000fca00078e0019 */
[----:B------:R-:W1:Y:S01]  /*3c40*/  MUFU.EX2 R71, R71 ;  /* 0x0000004700477308 */ /* 0x000e620000000800 */
[----:B--2---:R-:W-:Y:S01]  /*3c50*/  FADD.FTZ R76, R70, R77 ;  /* 0x0000004d464c7221 */ /* 0x004fe20000010000 */
[----:B0-----:R-:W-:-:S06]  /*3c60*/  IMAD.MOV.U32 R87, RZ, RZ, R25 ;  /* 0x000000ffff577224 */ /* 0x001fcc00078e0019 */
[----:B------:R-:W0:Y:S01]  /*3c70*/  MUFU.EX2 R21, R90 ;  /* 0x0000005a00157308 */ /* 0x000e220000000800 */
[----:B---3--:R-:W-:-:S07]  /*3c80*/  FADD.FTZ R84, R19, R84 ;  /* 0x0000005413547221 */ /* 0x008fce0000010000 */
[----:B------:R-:W2:Y:S01]  /*3c90*/  MUFU.EX2 R88, R88 ;  /* 0x0000005800587308 */ /* 0x000ea20000000800 */
[----:B-1----:R-:W-:-:S07]  /*3ca0*/  FADD.FTZ R77, R71, R76 ;  /* 0x0000004c474d7221 */ /* 0x002fce0000010000 */
[----:B------:R-:W1:Y:S01]  /*3cb0*/  MUFU.EX2 R24, R24 ;  /* 0x0000001800187308 */ /* 0x000e620000000800 */
[----:B0-----:R-:W-:Y:S01]  /*3cc0*/  FADD.FTZ R85, R21, R84 ;  /* 0x0000005415557221 */ /* 0x001fe20000010000 */
[----:B------:R-:W-:-:S04]  /*3cd0*/  F2FP.SATFINITE.E4M3.F32.PACK_AB_MERGE_C R84, R14, R13, RZ ;  /* 0x0000000d0e54723e */ /* 0x000fc800048070ff */
[----:B------:R-:W-:Y:S02]  /*3ce0*/  F2FP.SATFINITE.E4M3.F32.PACK_AB_MERGE_C R187, R12, R11, R84 ;  /* 0x0000000b0cbb723e */ /* 0x000fe40004807054 */
[----:B------:R-:W0:Y:S01]  /*3cf0*/  MUFU.EX2 R89, R89 ;  /* 0x0000005900597308 */ /* 0x000e220000000800 */
[----:B--2---:R-:W-:Y:S01]  /*3d00*/  FADD.FTZ R76, R88, R77 ;  /* 0x0000004d584c7221 */ /* 0x004fe20000010000 */
[----:B------:R-:W-:Y:S02]  /*3d10*/  F2FP.SATFINITE.E4M3.F32.PACK_AB_MERGE_C R77, R10, R9, RZ ;  /* 0x000000090a4d723e */ /* 0x000fe400048070ff */
[----:B------:R-:W-:Y:S02]  /*3d20*/  MOV R84, R25 ;  /* 0x0000001900547202 */ /* 0x000fe40000000f00 */
[----:B------:R-:W-:Y:S01]  /*3d30*/  F2FP.SATFINITE.E4M3.F32.PACK_AB_MERGE_C R185, R8, R7, R77 ;  /* 0x0000000708b9723e */ /* 0x000fe2000480704d */
[----:B------:R-:W-:Y:S01]  /*3d40*/  IMAD.MOV.U32 R77, RZ, RZ, R25 ;  /* 0x000000ffff4d7224 */ /* 0x000fe200078e0019 */
[----:B------:R-:W2:Y:S01]  /*3d50*/  MUFU.EX2 R22, R22 ;  /* 0x0000001600167308 */ /* 0x000ea20000000800 */
[C---:B-1----:R-:W-:Y:S01]  /*3d60*/  FADD.FTZ R85, R24.reuse, R85 ;  /* 0x0000005518557221 */ /* 0x042fe20000010000 */
[----:B------:R-:W-:Y:S01]  /*3d70*/  F2FP.SATFINITE.E4M3.F32.PACK_AB_MERGE_C R21, R24, R21, RZ ;  /* 0x000000151815723e */ /* 0x000fe200048070ff */
[----:B------:R-:W-:-:S03]  /*3d80*/  IMAD.MOV.U32 R24, RZ, RZ, R25 ;  /* 0x000000ffff187224 */ /* 0x000fc600078e0019 */
[----:B------:R-:W-:Y:S02]  /*3d90*/  F2FP.SATFINITE.E4M3.F32.PACK_AB_MERGE_C R183, R19, R18, R21 ;  /* 0x0000001213b7723e */ /* 0x000fe40004807015 */
[----:B------:R-:W1:Y:S01]  /*3da0*/  MUFU.EX2 R60, R60 ;  /* 0x0000003c003c7308 */ /* 0x000e620000000800 */
[C---:B0-----:R-:W-:Y:S01]  /*3db0*/  FADD.FTZ R9, R89.reuse, R76 ;  /* 0x0000004c59097221 */ /* 0x041fe20000010000 */
[----:B------:R-:W-:-:S04]  /*3dc0*/  F2FP.SATFINITE.E4M3.F32.PACK_AB_MERGE_C R88, R89, R88, RZ ;  /* 0x000000585958723e */ /* 0x000fc800048070ff */
[----:B------:R-:W-:Y:S01]  /*3dd0*/  F2FP.SATFINITE.E4M3.F32.PACK_AB_MERGE_C R182, R71, R70, R88 ;  /* 0x0000004647b6723e */ /* 0x000fe20004807058 */
[----:B------:R-:W-:Y:S01]  /*3de0*/  IMAD.MOV.U32 R71, RZ, RZ, R25 ;  /* 0x000000ffff477224 */ /* 0x000fe200078e0019 */
[----:B------:R-:W0:Y:S01]  /*3df0*/  MUFU.EX2 R23, R23 ;  /* 0x0000001700177308 */ /* 0x000e220000000800 */
[----:B--2---:R-:W-:Y:S01]  /*3e00*/  FADD.FTZ R76, R22, R85 ;  /* 0x00000055164c7221 */ /* 0x004fe20000010000 */
[--C-:B------:R-:W-:Y:S02]  /*3e10*/  IMAD.MOV.U32 R70, RZ, RZ, R25.reuse ;  /* 0x000000ffff467224 */ /* 0x100fe400078e0019 */
[----:B------:R-:W-:-:S04]  /*3e20*/  IMAD.MOV.U32 R85, RZ, RZ, R25 ;  /* 0x000000ffff557224 */ /* 0x000fc800078e0019 */
[----:B------:R-:W2:Y:S01]  /*3e30*/  MUFU.EX2 R61, R61 ;  /* 0x0000003d003d7308 */ /* 0x000ea20000000800 */
[----:B-1----:R-:W-:-:S07]  /*3e40*/  FADD.FTZ R10, R60, R9 ;  /* 0x000000093c0a7221 */ /* 0x002fce0000010000 */
[----:B------:R-:W1:Y:S01]  /*3e50*/  MUFU.EX2 R26, R26 ;  /* 0x0000001a001a7308 */ /* 0x000e620000000800 */
[----:B0-----:R-:W-:Y:S01]  /*3e60*/  FADD.FTZ R13, R23, R76 ;  /* 0x0000004c170d7221 */ /* 0x001fe20000010000 */
[----:B------:R-:W-:-:S06]  /*3e70*/  IMAD.MOV.U32 R76, RZ, RZ, R25 ;  /* 0x000000ffff4c7224 */ /* 0x000fcc00078e0019 */
[----:B------:R-:W0:Y:S01]  /*3e80*/  MUFU.EX2 R64, R64 ;  /* 0x0000004000407308 */ /* 0x000e220000000800 */
[----:B--2---:R-:W-:-:S07]  /*3e90*/  FADD.FTZ R9, R61, R10 ;  /* 0x0000000a3d097221 */ /* 0x004fce0000010000 */
[----:B------:R-:W2:Y:S01]  /*3ea0*/  MUFU.EX2 R65, R65 ;  /* 0x0000004100417308 */ /* 0x000ea20000000800 */
[----:B-1----:R-:W-:Y:S01]  /*3eb0*/  FADD.FTZ R14, R26, R13 ;  /* 0x0000000d1a0e7221 */ /* 0x002fe20000010000 */
[----:B------:R-:W-:-:S03]  /*3ec0*/  F2FP.SATFINITE.E4M3.F32.PACK_AB_MERGE_C R26, R31, R26, RZ ;  /* 0x0000001a1f1a723e */ /* 0x000fc600048070ff */
[----:B------:R-:W-:Y:S01]  /*3ed0*/  FADD.FTZ R14, R31, R14 ;  /* 0x0000000e1f0e7221 */ /* 0x000fe20000010000 */
[----:B------:R-:W-:Y:S01]  /*3ee0*/  F2FP.SATFINITE.E4M3.F32.PACK_AB_MERGE_C R177, R23, R22, R26 ;  /* 0x0000001617b1723e */ /* 0x000fe2000480701a */
[----:B------:R-:W-:Y:S01]  /*3ef0*/  IMAD.MOV.U32 R26, RZ, RZ, R25 ;  /* 0x000000ffff1a7224 */ /* 0x000fe200078e0019 */
[----:B------:R-:W1:Y:S01]  /*3f00*/  MUFU.EX2 R27, R108 ;  /* 0x0000006c001b7308 */ /* 0x000e620000000800 */
[----:B0-----:R-:W-:Y:S01]  /*3f10*/  FADD.FTZ R10, R64, R9 ;  /* 0x00000009400a7221 */ /* 0x001fe20000010000 */
[----:B------:R-:W-:-:S06]  /*3f20*/  IMAD.MOV.U32 R31, RZ, RZ, R25 ;  /* 0x000000ffff1f7224 */ /* 0x000fcc00078e0019 */
[----:B------:R-:W0:Y:S01]  /*3f30*/  MUFU.EX2 R68, R68 ;  /* 0x0000004400447308 */ /* 0x000e220000000800 */
[C---:B--2---:R-:W-:Y:S01]  /*3f40*/  FADD.FTZ R9, R65.reuse, R10 ;  /* 0x0000000a41097221 */ /* 0x044fe20000010000 */
[----:B------:R-:W-:Y:S01]  /*3f50*/  F2FP.SATFINITE.E4M3.F32.PACK_AB_MERGE_C R64, R65, R64, RZ ;  /* 0x000000404140723e */ /* 0x000fe200048070ff */
[----:B------:R-:W-:-:S03]  /*3f60*/  IMAD.MOV.U32 R65, RZ, RZ, R25 ;  /* 0x000000ffff417224 */ /* 0x000fc600078e0019 */
[----:B------:R-:W-:Y:S01]  /*3f70*/  F2FP.SATFINITE.E4M3.F32.PACK_AB_MERGE_C R176, R61, R60, R64 ;  /* 0x0000003c3db0723e */ /* 0x000fe20004807040 */
[--C-:B------:R-:W-:Y:S01]  /*3f80*/  IMAD.MOV.U32 R61, RZ, RZ, R25.reuse ;  /* 0x000000ffff3d7224 */ /* 0x100fe200078e0019 */
[----:B------:R-:W2:Y:S01]  /*3f90*/  MUFU.EX2 R30, R30 ;  /* 0x0000001e001e7308 */ /* 0x000ea20000000800 */
[----:B-1----:R-:W-:Y:S01]  /*3fa0*/  FADD.FTZ R13, R27, R14 ;  /* 0x0000000e1b0d7221 */ /* 0x002fe20000010000 */
[--C-:B------:R-:W-:Y:S02]  /*3fb0*/  IMAD.MOV.U32 R60, RZ, RZ, R25.reuse ;  /* 0x000000ffff3c7224 */ /* 0x100fe400078e0019 */
[----:B------:R-:W-:-:S04]  /*3fc0*/  IMAD.MOV.U32 R64, RZ, RZ, R25 ;  /* 0x000000ffff407224 */ /* 0x000fc800078e0019 */
[----:B------:R-:W1:Y:S01]  /*3fd0*/  MUFU.EX2 R69, R69 ;  /* 0x0000004500457308 */ /* 0x000e620000000800 */
[----:B0-----:R-:W-:-:S07]  /*3fe0*/  FADD.FTZ R10, R68, R9 ;  /* 0x00000009440a7221 */ /* 0x001fce0000010000 */
[----:B------:R-:W0:Y:S01]  /*3ff0*/  MUFU.EX2 R32, R110 ;  /* 0x0000006e00207308 */ /* 0x000e220000000800 */
[----:B--2---:R-:W-:-:S07]  /*4000*/  FADD.FTZ R13, R30, R13 ;  /* 0x0000000d1e0d7221 */ /* 0x004fce0000010000 */
[----:B------:R-:W2:Y:S01]  /*4010*/  MUFU.EX2 R72, R72 ;  /* 0x0000004800487308 */ /* 0x000ea20000000800 */
[----:B-1----:R-:W-:-:S07]  /*4020*/  FADD.FTZ R9, R69, R10 ;  /* 0x0000000a45097221 */ /* 0x002fce0000010000 */
[----:B------:R-:W1:Y:S01]  /*4030*/  MUFU.EX2 R33, R33 ;  /* 0x0000002100217308 */ /* 0x000e620000000800 */
[----:B0-----:R-:W-:-:S07]  /*4040*/  FADD.FTZ R10, R32, R13 ;  /* 0x0000000d200a7221 */ /* 0x001fce0000010000 */
[----:B------:R-:W0:Y:S01]  /*4050*/  MUFU.EX2 R73, R73 ;  /* 0x0000004900497308 */ /* 0x000e220000000800 */
[----:B--2---:R-:W-:-:S07]  /*4060*/  FADD.FTZ R8, R72, R9 ;  /* 0x0000000948087221 */ /* 0x004fce0000010000 */
[----:B------:R-:W2:Y:S01]  /*4070*/  MUFU.EX2 R44, R44 ;  /* 0x0000002c002c7308 */ /* 0x000ea20000000800 */
[C---:B-1----:R-:W-:Y:S01]  /*4080*/  F2FP.SATFINITE.E4M3.F32.PACK_AB_MERGE_C R32, R33.reuse, R32, RZ ;  /* 0x000000202120723e */ /* 0x042fe200048070ff */
[----:B------:R-:W-:-:S03]  /*4090*/  FADD.FTZ R33, R33, R10 ;  /* 0x0000000a21217221 */ /* 0x000fc60000010000 */
[----:B------:R-:W-:Y:S01]  /*40a0*/  F2FP.SATFINITE.E4M3.F32.PACK_AB_MERGE_C R179, R30, R27, R32 ;  /* 0x0000001b1eb3723e */ /* 0x000fe20004807020 */
[----:B------:R-:W-:Y:S01]  /*40b0*/  FADD.FTZ R10, R34, R33 ;  /* 0x00000021220a7221 */ /* 0x000fe20000010000 */
[--C-:B------:R-:W-:Y:S01]  /*40c0*/  IMAD.MOV.U32 R27, RZ, RZ, R25.reuse ;  /* 0x000000ffff1b7224 */ /* 0x100fe200078e0019 */
[----:B------:R-:W1:Y:S01]  /*40d0*/  MUFU.EX2 R35, R35 ;  /* 0x0000002300237308 */ /* 0x000e620000000800 */
[C---:B0-----:R-:W-:Y:S01]  /*40e0*/  F2FP.SATFINITE.E4M3.F32.PACK_AB_MERGE_C R72, R73.reuse, R72, RZ ;  /* 0x000000484948723e */ /* 0x041fe200048070ff */
[----:B------:R-:W-:Y:S01]  /*40f0*/  FADD.FTZ R73, R73, R8 ;  /* 0x0000000849497221 */ /* 0x000fe20000010000 */
[--C-:B------:R-:W-:Y:S02]  /*4100*/  IMAD.MOV.U32 R30, RZ, RZ, R25.reuse ;  /* 0x000000ffff1e7224 */ /* 0x100fe400078e0019 */
[----:B------:R-:W-:Y:S01]  /*4110*/  F2FP.SATFINITE.E4M3.F32.PACK_AB_MERGE_C R178, R69, R68, R72 ;  /* 0x0000004445b2723e */ /* 0x000fe20004807048 */
[----:B------:R-:W-:Y:S02]  /*4120*/  IMAD.MOV.U32 R33, RZ, RZ, R25 ;  /* 0x000000ffff217224 */ /* 0x000fe400078e0019 */
[----:B------:R-:W0:Y:S01]  /*4130*/  MUFU.EX2 R45, R45 ;  /* 0x0000002d002d7308 */ /* 0x000e220000000800 */
[----:B--2---:R-:W-:Y:S01]  /*4140*/  FADD.FTZ R8, R44, R73 ;  /* 0x000000492c087221 */ /* 0x004fe20000010000 */
[----:B------:R-:W-:-:S02]  /*4150*/  IMAD.MOV.U32 R32, RZ, RZ, R25 ;  /* 0x000000ffff207224 */ /* 0x000fc400078e0019 */
[--C-:B------:R-:W-:Y:S02]  /*4160*/  IMAD.MOV.U32 R69, RZ, RZ, R25.reuse ;  /* 0x000000ffff457224 */ /* 0x100fe400078e0019 */
[--C-:B------:R-:W-:Y:S02]  /*4170*/  IMAD.MOV.U32 R68, RZ, RZ, R25.reuse ;  /* 0x000000ffff447224 */ /* 0x100fe400078e0019 */
        /* <DEDUP_REMOVED lines=11> */
[C---:B0-----:R-:W-:Y:S01]  /*4230*/  FADD.FTZ R10, R39.reuse, R10 ;  /* 0x0000000a270a7221 */ /* 0x041fe20000010000 */
[----:B------:R-:W-:Y:S01]  /*4240*/  F2FP.SATFINITE.E4M3.F32.PACK_AB_MERGE_C R36, R39, R36, RZ ;  /* 0x000000242724723e */ /* 0x000fe200048070ff */
[----:B------:R-:W-:-:S03]  /*4250*/  IMAD.MOV.U32 R39, RZ, RZ, R25 ;  /* 0x000000ffff277224 */ /* 0x000fc600078e0019 */
[----:B------:R-:W-:Y:S01]  /*4260*/  F2FP.SATFINITE.E4M3.F32.PACK_AB_MERGE_C R173, R35, R34, R36 ;  /* 0x0000002223ad723e */ /* 0x000fe20004807024 */
[--C-:B------:R-:W-:Y:S01]  /*4270*/  IMAD.MOV.U32 R35, RZ, RZ, R25.reuse ;  /* 0x000000ffff237224 */ /* 0x100fe200078e0019 */
[----:B------:R-:W0:Y:S01]  /*4280*/  MUFU.EX2 R52, R52 ;  /* 0x0000003400347308 */ /* 0x000e220000000800 */
[C---:B--2---:R-:W-:Y:S01]  /*4290*/  F2FP.SATFINITE.E4M3.F32.PACK_AB_MERGE_C R48, R49.reuse, R48, RZ ;  /* 0x000000303130723e */ /* 0x044fe200048070ff */
[----:B------:R-:W-:Y:S01]  /*42a0*/  FADD.FTZ R49, R49, R8 ;  /* 0x0000000831317221 */ /* 0x000fe20000010000 */
[--C-:B------:R-:W-:Y:S02]  /*42b0*/  IMAD.MOV.U32 R34, RZ, RZ, R25.reuse ;  /* 0x000000ffff227224 */ /* 0x100fe400078e0019 */
[----:B------:R-:W-:Y:S01]  /*42c0*/  F2FP.SATFINITE.E4M3.F32.PACK_AB_MERGE_C R172, R45, R44, R48 ;  /* 0x0000002c2dac723e */ /* 0x000fe20004807030 */
[--C-:B------:R-:W-:Y:S02]  /*42d0*/  IMAD.MOV.U32 R36, RZ, RZ, R25.reuse ;  /* 0x000000ffff247224 */ /* 0x100fe400078e0019 */
[----:B------:R-:W2:Y:S01]  /*42e0*/  MUFU.EX2 R38, R38 ;  /* 0x0000002600267308 */ /* 0x000ea20000000800 */
[----:B-1----:R-:W-:Y:S01]  /*42f0*/  FADD.FTZ R7, R37, R10 ;  /* 0x0000000a25077221 */ /* 0x002fe20000010000 */
[----:B------:R-:W-:-:S02]  /*4300*/  IMAD.MOV.U32 R45, RZ, RZ, R25 ;  /* 0x000000ffff2d7224 */ /* 0x000fc400078e0019 */
[--C-:B------:R-:W-:Y:S02]  /*4310*/  IMAD.MOV.U32 R44, RZ, RZ, R25.reuse ;  /* 0x000000ffff2c7224 */ /* 0x100fe400078e0019 */
[----:B------:R-:W-:Y:S02]  /*4320*/  IMAD.MOV.U32 R48, RZ, RZ, R25 ;  /* 0x000000ffff307224 */ /* 0x000fe400078e0019 */
[----:B------:R-:W1:Y:S01]  /*4330*/  MUFU.EX2 R53, R53 ;  /* 0x0000003500357308 */ /* 0x000e620000000800 */
[----:B0-----:R-:W-:Y:S01]  /*4340*/  FADD.FTZ R8, R52, R49 ;  /* 0x0000003134087221 */ /* 0x001fe20000010000 */
[----:B------:R-:W-:-:S06]  /*4350*/  IMAD.MOV.U32 R49, RZ, RZ, R25 ;  /* 0x000000ffff317224 */ /* 0x000fcc00078e0019 */
[----:B------:R-:W0:Y:S01]  /*4360*/  MUFU.EX2 R40, R40 ;  /* 0x0000002800287308 */ /* 0x000e220000000800 */
[----:B--2---:R-:W-:-:S07]  /*4370*/  FADD.FTZ R9, R38, R7 ;  /* 0x0000000726097221 */ /* 0x004fce0000010000 */
[----:B------:R-:W2:Y:S01]  /*4380*/  MUFU.EX2 R56, R56 ;  /* 0x0000003800387308 */ /* 0x000ea20000000800 */
[----:B-1----:R-:W-:-:S07]  /*4390*/  FADD.FTZ R7, R53, R8 ;  /* 0x0000000835077221 */ /* 0x002fce0000010000 */
[----:B------:R-:W1:Y:S01]  /*43a0*/  MUFU.EX2 R57, R57 ;  /* 0x0000003900397308 */ /* 0x000e620000000800 */
[----:B0-----:R-:W-:Y:S01]  /*43b0*/  F2FP.SATFINITE.E4M3.F32.PACK_AB_MERGE_C R10, R41, R40, RZ ;  /* 0x00000028290a723e */ /* 0x001fe200048070ff */
[----:B------:R-:W-:-:S03]  /*43c0*/  FADD.FTZ R40, R40, R9 ;  /* 0x0000000928287221 */ /* 0x000fc60000010000 */
[----:B------:R-:W-:Y:S01]  /*43d0*/  F2FP.SATFINITE.E4M3.F32.PACK_AB_MERGE_C R175, R38, R37, R10 ;  /* 0x0000002526af723e */ /* 0x000fe2000480700a */
[----:B------:R-:W-:Y:S01]  /*43e0*/  FADD.FTZ R41, R41, R40 ;  /* 0x0000002829297221 */ /* 0x000fe20000010000 */
[----:B------:R-:W-:Y:S01]  /*43f0*/  IMAD.MOV.U32 R37, RZ, RZ, R25 ;  /* 0x000000ffff257224 */ /* 0x000fe200078e0019 */
[----:B------:R-:W-:Y:S01]  /*4400*/  MUFU.EX2 R46, R46 ;  /* 0x0000002e002e7308 */ /* 0x000fe20000000800 */
[----:B--2---:R-:W-:Y:S01]  /*4410*/  FADD.FTZ R8, R56, R7 ;  /* 0x0000000738087221 */ /* 0x004fe20000010000 */
[--C-:B------:R-:W-:Y:S02]  /*4420*/  IMAD.MOV.U32 R38, RZ, RZ, R25.reuse ;  /* 0x000000ffff267224 */ /* 0x100fe400078e0019 */
[----:B------:R-:W-:-:S04]  /*4430*/  IMAD.MOV.U32 R40, RZ, RZ, R25 ;  /* 0x000000ffff287224 */ /* 0x000fc800078e0019 */
[----:B------:R-:W0:Y:S01]  /*4440*/  MUFU.EX2 R47, R47 ;  /* 0x0000002f002f7308 */ /* 0x000e220000000800 */
[C---:B-1----:R-:W-:Y:S01]  /*4450*/  F2FP.SATFINITE.E4M3.F32.PACK_AB_MERGE_C R56, R57.reuse, R56, RZ ;  /* 0x000000383938723e */ /* 0x042fe200048070ff */
[----:B------:R-:W-:-:S03]  /*4460*/  FADD.FTZ R57, R57, R8 ;  /* 0x0000000839397221 */ /* 0x000fc60000010000 */
[----:B------:R-:W-:Y:S01]  /*4470*/  F2FP.SATFINITE.E4M3.F32.PACK_AB_MERGE_C R174, R53, R52, R56 ;  /* 0x0000003435ae723e */ /* 0x000fe20004807038 */
[--C-:B------:R-:W-:Y:S02]  /*4480*/  IMAD.MOV.U32 R53, RZ, RZ, R25.reuse ;  /* 0x000000ffff357224 */ /* 0x100fe400078e0019 */
[----:B------:R-:W1:Y:S01]  /*4490*/  MUFU.EX2 R42, R42 ;  /* 0x0000002a002a7308 */ /* 0x000e620000000800 */
[--C-:B------:R-:W-:Y:S02]  /*44a0*/  IMAD.MOV.U32 R52, RZ, RZ, R25.reuse ;  /* 0x000000ffff347224 */ /* 0x100fe400078e0019 */
[----:B------:R-:W-:-:S05]  /*44b0*/  IMAD.MOV.U32 R56, RZ, RZ, R25 ;  /* 0x000000ffff387224 */ /* 0x000fca00078e0019 */
[----:B------:R-:W2:Y:S01]  /*44c0*/  MUFU.EX2 R28, R28 ;  /* 0x0000001c001c7308 */ /* 0x000ea20000000800 */
[----:B0-----:R-:W-:-:S07]  /*44d0*/  F2FP.SATFINITE.E4M3.F32.PACK_AB_MERGE_C R7, R47, R46, RZ ;  /* 0x0000002e2f07723e */ /* 0x001fce00048070ff */
[----:B------:R-:W0:Y:S01]  /*44e0*/  MUFU.EX2 R43, R43 ;  /* 0x0000002b002b7308 */ /* 0x000e220000000800 */
[----:B-1----:R-:W-:Y:S01]  /*44f0*/  FADD.FTZ R10, R42, R41 ;  /* 0x000000292a0a7221 */ /* 0x002fe20000010000 */
[----:B------:R-:W-:-:S06]  /*4500*/  IMAD.MOV.U32 R41, RZ, RZ, R25 ;  /* 0x000000ffff297224 */ /* 0x000fcc00078e0019 */
[----:B------:R-:W1:Y:S01]  /*4510*/  MUFU.EX2 R29, R29 ;  /* 0x0000001d001d7308 */ /* 0x000e620000000800 */
[----:B--2---:R-:W-:Y:S01]  /*4520*/  FADD.FTZ R8, R28, R57 ;  /* 0x000000391c087221 */ /* 0x004fe20000010000 */
[----:B------:R-:W-:-:S06]  /*4530*/  IMAD.MOV.U32 R57, RZ, RZ, R25 ;  /* 0x000000ffff397224 */ /* 0x000fcc00078e0019 */
[----:B------:R-:W2:Y:S01]  /*4540*/  MUFU.EX2 R78, R78 ;  /* 0x0000004e004e7308 */ /* 0x000ea20000000800 */
[C---:B0-----:R-:W-:Y:S01]  /*4550*/  F2FP.SATFINITE.E4M3.F32.PACK_AB_MERGE_C R169, R43.reuse, R42, R7 ;  /* 0x0000002a2ba9723e */ /* 0x041fe20004807007 */
[----:B------:R-:W-:Y:S01]  /*4560*/  FADD.FTZ R43, R43, R10 ;  /* 0x0000000a2b2b7221 */ /* 0x000fe20000010000 */
[----:B------:R-:W-:-:S03]  /*4570*/  IMAD.MOV.U32 R42, RZ, RZ, R25 ;  /* 0x000000ffff2a7224 */ /* 0x000fc600078e0019 */
[----:B------:R-:W-:Y:S01]  /*4580*/  FADD.FTZ R46, R46, R43 ;  /* 0x0000002b2e2e7221 */ /* 0x000fe20000010000 */
[----:B------:R-:W-:Y:S01]  /*4590*/  IMAD.MOV.U32 R43, RZ, RZ, R25 ;  /* 0x000000ffff2b7224 */ /* 0x000fe200078e0019 */
[----:B------:R-:W0:Y:S01]  /*45a0*/  MUFU.EX2 R79, R79 ;  /* 0x0000004f004f7308 */ /* 0x000e220000000800 */
[----:B-1----:R-:W-:Y:S01]  /*45b0*/  FADD.FTZ R7, R29, R8 ;  /* 0x000000081d077221 */ /* 0x002fe20000010000 */
[----:B------:R-:W-:Y:S01]  /*45c0*/  FADD.FTZ R47, R47, R46 ;  /* 0x0000002e2f2f7221 */ /* 0x000fe20000010000 */
[----:B------:R-:W-:-:S03]  /*45d0*/  MOV R46, R25 ;  /* 0x00000019002e7202 */ /* 0x000fc60000000f00 */
[----:B------:R-:W-:Y:S01]  /*45e0*/  FADD.FTZ R10, R50, R47 ;  /* 0x0000002f320a7221 */ /* 0x000fe20000010000 */
[----:B------:R-:W-:Y:S01]  /*45f0*/  IMAD.MOV.U32 R47, RZ, RZ, R25 ;  /* 0x000000ffff2f7224 */ /* 0x000fe200078e0019 */
[----:B------:R-:W-:Y:S01]  /*4600*/  MUFU.EX2 R54, R54 ;  /* 0x0000003600367308 */ /* 0x000fe20000000800 */
[----:B--2---:R-:W-:-:S07]  /*4610*/  FADD.FTZ R8, R78, R7 ;  /* 0x000000074e087221 */ /* 0x004fce0000010000 */
[----:B------:R-:W1:Y:S01]  /*4620*/  MUFU.EX2 R55, R111 ;  /* 0x0000006f00377308 */ /* 0x000e620000000800 */
[C---:B0-----:R-:W-:Y:S01]  /*4630*/  FADD.FTZ R8, R79.reuse, R8 ;  /* 0x000000084f087221 */ /* 0x041fe20000010000 */
[----:B------:R-:W-:Y:S01]  /*4640*/  F2FP.SATFINITE.E4M3.F32.PACK_AB_MERGE_C R78, R79, R78, RZ ;  /* 0x0000004e4f4e723e */ /* 0x000fe200048070ff */
[----:B------:R-:W-:-:S03]  /*4650*/  IMAD.MOV.U32 R79, RZ, RZ, R25 ;  /* 0x000000ffff4f7224 */ /* 0x000fc600078e0019 */
[----:B------:R-:W-:Y:S01]  /*4660*/  F2FP.SATFINITE.E4M3.F32.PACK_AB_MERGE_C R168, R29, R28, R78 ;  /* 0x0000001c1da8723e */ /* 0x000fe2000480704e */
[--C-:B------:R-:W-:Y:S01]  /*4670*/  IMAD.MOV.U32 R28, RZ, RZ, R25.reuse ;  /* 0x000000ffff1c7224 */ /* 0x100fe200078e0019 */
[----:B------:R-:W0:Y:S01]  /*4680*/  MUFU.EX2 R75, R75 ;  /* 0x0000004b004b7308 */ /* 0x000e220000000800 */
[----:B------:R-:W-:Y:S01]  /*4690*/  MOV R29, R25 ;  /* 0x00000019001d7202 */ /* 0x000fe20000000f00 */
[----:B------:R-:W-:-:S06]  /*46a0*/  IMAD.MOV.U32 R78, RZ, RZ, R25 ;  /* 0x000000ffff4e7224 */ /* 0x000fcc00078e0019 */
[----:B------:R-:W2:Y:S01]  /*46b0*/  MUFU.EX2 R51, R51 ;  /* 0x0000003300337308 */ /* 0x000ea20000000800 */
[----:B-1----:R-:W-:-:S07]  /*46c0*/  F2FP.SATFINITE.E4M3.F32.PACK_AB_MERGE_C R9, R55, R54, RZ ;  /* 0x000000363709723e */ /* 0x002fce00048070ff */
[----:B------:R-:W1:Y:S01]  /*46d0*/  MUFU.EX2 R82, R82 ;  /* 0x0000005200527308 */ /* 0x000e620000000800 */
[----:B0-----:R-:W-:-:S07]  /*46e0*/  FADD.FTZ R7, R75, R8 ;  /* 0x000000084b077221 */ /* 0x001fce0000010000 */
[----:B------:R-:W0:Y:S01]  /*46f0*/  MUFU.EX2 R83, R83 ;  /* 0x0000005300537308 */ /* 0x000e220000000800 */
[C---:B--2---:R-:W-:Y:S01]  /*4700*/  F2FP.SATFINITE.E4M3.F32.PACK_AB_MERGE_C R171, R51.reuse, R50, R9 ;  /* 0x0000003233ab723e */ /* 0x044fe20004807009 */
[----:B------:R-:W-:Y:S01]  /*4710*/  FADD.FTZ R51, R51, R10 ;  /* 0x0000000a33337221 */ /* 0x000fe20000010000 */
[----:B------:R-:W-:-:S03]  /*4720*/  IMAD.MOV.U32 R50, RZ, RZ, R25 ;  /* 0x000000ffff327224 */ /* 0x000fc600078e0019 */
[----:B------:R-:W-:Y:S01]  /*4730*/  FADD.FTZ R54, R54, R51 ;  /* 0x0000003336367221 */ /* 0x000fe20000010000 */
[----:B------:R-:W-:Y:S01]  /*4740*/  IMAD.MOV.U32 R51, RZ, RZ, R25 ;  /* 0x000000ffff337224 */ /* 0x000fe200078e0019 */
[----:B------:R-:W2:Y:S01]  /*4750*/  MUFU.EX2 R74, R74 ;  /* 0x0000004a004a7308 */ /* 0x000ea20000000800 */
[----:B-1----:R-:W-:-:S04]  /*4760*/  FADD.FTZ R8, R82, R7 ;  /* 0x0000000752087221 */ /* 0x002fc80000010000 */
[----:B0-----:R-:W-:Y:S01]  /*4770*/  FADD.FTZ R7, R83, R8 ;  /* 0x0000000853077221 */ /* 0x001fe20000010000 */
[----:B------:R-:W-:Y:S01]  /*4780*/  FADD.FTZ R8, R55, R54 ;  /* 0x0000003637087221 */ /* 0x000fe20000010000 */
[--C-:B------:R-:W-:Y:S02]  /*4790*/  IMAD.MOV.U32 R55, RZ, RZ, R25.reuse ;  /* 0x000000ffff377224 */ /* 0x100fe400078e0019 */
[----:B------:R-:W-:Y:S01]  /*47a0*/  IMAD.MOV.U32 R54, RZ, RZ, R25 ;  /* 0x000000ffff367224 */ /* 0x000fe200078e0019 */
[C---:B--2---:R-:W-:Y:S01]  /*47b0*/  F2FP.SATFINITE.E4M3.F32.PACK_AB_MERGE_C R9, R74.reuse, R83, RZ ;  /* 0x000000534a09723e */ /* 0x044fe200048070ff */
[----:B------:R-:W-:Y:S01]  /*47c0*/  FADD.FTZ R7, R74, R7 ;  /* 0x000000074a077221 */ /* 0x000fe20000010000 */
[----:B------:R-:W-:Y:S02]  /*47d0*/  IMAD.MOV.U32 R74, RZ, RZ, R25 ;  /* 0x000000ffff4a7224 */ /* 0x000fe400078e0019 */
[----:B------:R-:W-:Y:S01]  /*47e0*/  F2FP.SATFINITE.E4M3.F32.PACK_AB_MERGE_C R170, R82, R75, R9 ;  /* 0x0000004b52aa723e */ /* 0x000fe20004807009 */
[----:B------:R-:W-:-:S02]  /*47f0*/  IMAD.MOV.U32 R75, RZ, RZ, R25 ;  /* 0x000000ffff4b7224 */ /* 0x000fc400078e0019 */
[--C-:B------:R-:W-:Y:S02]  /*4800*/  IMAD.MOV.U32 R83, RZ, RZ, R25.reuse ;  /* 0x000000ffff537224 */ /* 0x100fe400078e0019 */
[----:B------:R-:W-:Y:S01]  /*4810*/  IMAD.MOV.U32 R82, RZ, RZ, R25 ;  /* 0x000000ffff527224 */ /* 0x000fe200078e0019 */
[----:B------:R-:W-:Y:S06]  /*4820*/  @!P1 BRA `(.L_x_18) ;  /* 0x0000002c00dc9947 */ /* 0x000fec0003800000 */
[----:B------:R-:W-:Y:S01]  /*4830*/  IMAD.MOV.U32 R11, RZ, RZ, R0 ;  /* 0x000000ffff0b7224 */ /* 0x000fe200078e0000 */
[----:B------:R-:W-:Y:S01]  /*4840*/  CS2R R86, SRZ ;  /* 0x0000000000567805 */ /* 0x000fe2000001ff00 */
[----:B------:R-:W-:Y:S01]  /*4850*/  IMAD.MOV.U32 R9, RZ, RZ, R6 ;  /* 0x000000ffff097224 */ /* 0x000fe200078e0006 */
[----:B------:R-:W-:Y:S02]  /*4860*/  CS2R R84, SRZ ;  /* 0x0000000000547805 */ /* 0x000fe4000001ff00 */
[----:B------:R-:W-:Y:S02]  /*4870*/  CS2R R82, SRZ ;  /* 0x0000000000527805 */ /* 0x000fe4000001ff00 */
[----:B------:R-:W-:Y:S02]  /*4880*/  CS2R R80, SRZ ;  /* 0x0000000000507805 */ /* 0x000fe4000001ff00 */
[----:B------:R-:W-:Y:S02]  /*4890*/  CS2R R78, SRZ ;  /* 0x00000000004e7805 */ /* 0x000fe4000001ff00 */
[----:B------:R-:W-:-:S02]  /*48a0*/  CS2R R76, SRZ ;  /* 0x00000000004c7805 */ /* 0x000fc4000001ff00 */
[----:B------:R-:W-:Y:S02]  /*48b0*/  CS2R R74, SRZ ;  /* 0x00000000004a7805 */ /* 0x000fe4000001ff00 */
        /* <DEDUP_REMOVED lines=24> */
[----:B------:R-:W-:Y:S01]  /*4a40*/  CS2R R24, SRZ ;  /* 0x0000000000187805 */ /* 0x000fe2000001ff00 */
[----:B------:R-:W-:Y:S01]  /*4a50*/  UMOV UR60, URZ ;  /* 0x0000003f003c7c82 */ /* 0x000fe20008000000 */
[----:B------:R-:W-:-:S05]  /*4a60*/  UMOV UR53, URZ ;  /* 0x0000003f00357c82 */ /* 0x000fca0008000000 */
.L_x_29:
[----:B------:R-:W-:Y:S01]  /*4a70*/  ISETP.NE.AND P2, PT, RZ, UR50, PT ;  /* 0x00000032ff007c0c */ /* 0x000fe2000bf45270 */
[----:B------:R-:W-:-:S04]  /*4a80*/  UISETP.NE.AND UP0, UPT, UR53, 0x1, UPT ;  /* 0x000000013500788c */ /* 0x000fc8000bf05270 */
[----:B------:R-:W-:-:S04]  /*4a90*/  USEL UR55, URZ, 0x1, UP0 ;  /* 0x000000013f377887 */ /* 0x000fc80008000000 */
[----:B------:R-:W-:-:S04]  /*4aa0*/  ULOP3.LUT UR55, UR60, UR55, URZ, 0x3c, !UPT ;  /* 0x000000373c377292 */ /* 0x000fc8000f8e3c3f */
[----:B------:R-:W-:Y:S08]  /*4ab0*/  @P2 BRA `(.L_x_19) ;  /* 0x0000000000382947 */ /* 0x000ff00003800000 */
[----:B------:R-:W-:Y:S05]  /*4ac0*/  @!P0 BRA `(.L_x_20) ;  /* 0x0000000000048947 */ /* 0x000fea0003800000 */
[----:B------:R-:W-:Y:S01]  /*4ad0*/  BPT.TRAP 0x1 ;  /* 0x000000040000795c */ /* 0x000fe20000300000 */
.L_x_20:
[----:B------:R-:W-:Y:S01]  /*4ae0*/  UIADD3 UR4, UR53, 0x1, URZ ;  /* 0x0000000135047890 */ /* 0x000fe2000fffe03f */
[----:B------:R-:W-:-:S03]  /*4af0*/  IMAD.U32 R0, RZ, RZ, UR55 ;  /* 0x00000037ff007e24 */ /* 0x000fc6000f8e00ff */
[----:B------:R-:W-:Y:S02]  /*4b00*/  UISETP.NE.AND UP0, UPT, UR4, 0x2, UPT ;  /* 0x000000020400788c */ /* 0x000fe4000bf05270 */
[----:B------:R-:W-:Y:S02]  /*4b10*/  SHF.L.U32 R0, R0, 0x1f, RZ ;  /* 0x0000001f00007819 */ /* 0x000fe400000006ff */
[----:B------:R-:W-:-:S04]  /*4b20*/  USEL UR4, UR4, URZ, UP0 ;  /* 0x0000003f04047287 */ /* 0x000fc80008000000 */
[----:B------:R-:W-:-:S09]  /*4b30*/  ULEA UR4, UR4, UR36, 0x3 ;  /* 0x0000002404047291 */ /* 0x000fd2000f8e183f */
[----:B------:R0:W1:Y:S01]  /*4b40*/  SYNCS.PHASECHK.TRANS64.TRYWAIT P1, [UR4+0x29830], R0 ;  /* 0x02983000ff0075a7 */ /* 0x0000620008020144 */
[----:B------:R-:W-:Y:S05]  /*4b50*/  @!P0 BRA `(.L_x_21) ;  /* 0x0000000000048947 */ /* 0x000fea0003800000 */
[----:B------:R-:W-:Y:S01]  /*4b60*/  BPT.TRAP 0x1 ;  /* 0x000000040000795c */ /* 0x000fe20000300000 */
.L_x_21:
[----:B-1----:R-:W-:Y:S05]  /*4b70*/  @P1 BRA `(.L_x_19) ;  /* 0x0000000000081947 */ /* 0x002fea0003800000 */
[----:B------:R-:W1:Y:S02]  /*4b80*/  SYNCS.PHASECHK.TRANS64.TRYWAIT P1, [UR4+0x29830], R0 ;  /* 0x02983000ff0075a7 */ /* 0x000e640008020144 */
[----:B-1----:R-:W-:Y:S05]  /*4b90*/  @!P1 BRA `(.L_x_22) ;  /* 0x000000a800109947 */ /* 0x002fea0003800000 */
.L_x_19:
[----:B01----:R-:W-:Y:S01]  /*4ba0*/  VIADD R0, R2, 0x8 ;  /* 0x0000000802007836 */ /* 0x003fe20000000000 */
[----:B------:R-:W-:Y:S01]  /*4bb0*/  UIADD3 UR59, UR53, 0x1, URZ ;  /* 0x00000001353b7890 */ /* 0x000fe2000fffe03f */
[C---:B------:R-:W-:Y:S01]  /*4bc0*/  R2UR UR4, R4.reuse ;  /* 0x00000000040472ca */ /* 0x040fe200000e0000 */
[----:B------:R-:W-:Y:S01]  /*4bd0*/  UMOV UR7, 0x80000020 ;  /* 0x8000002000077882 */ /* 0x000fe20000000000 */
[C---:B------:R-:W-:Y:S01]  /*4be0*/  R2UR UR5, R5.reuse ;  /* 0x00000000050572ca */ /* 0x040fe200000e0000 */
[----:B------:R0:W-:Y:S01]  /*4bf0*/  BAR.SYNC.DEFER_BLOCKING R0, 0x100 ;  /* 0x000400000000751d */ /* 0x0001e20000010000 */
[----:B------:R-:W-:Y:S01]  /*4c00*/  UISETP.NE.AND UP0, UPT, UR59, 0x2, UPT ;  /* 0x000000023b00788c */ /* 0x000fe2000bf05270 */
[C---:B------:R-:W-:Y:S02]  /*4c10*/  R2UR UR8, R4.reuse ;  /* 0x00000000040872ca */ /* 0x040fe400000e0000 */
[C---:B------:R-:W-:Y:S01]  /*4c20*/  R2UR UR9, R5.reuse ;  /* 0x00000000050972ca */ /* 0x040fe200000e0000 */
[----:B------:R-:W-:Y:S01]  /*4c30*/  USEL UR59, UR59, URZ, UP0 ;  /* 0x0000003f3b3b7287 */ /* 0x000fe20008000000 */
[C---:B------:R-:W-:Y:S01]  /*4c40*/  R2UR UR12, R4.reuse ;  /* 0x00000000040c72ca */ /* 0x040fe200000e0000 */
[----:B------:R-:W-:Y:S01]  /*4c50*/  UMOV UR11, 0x80000020 ;  /* 0x80000020000b7882 */ /* 0x000fe20000000000 */
[C---:B------:R-:W-:Y:S01]  /*4c60*/  R2UR UR13, R5.reuse ;  /* 0x00000000050d72ca */ /* 0x040fe200000e0000 */
[----:B------:R-:W-:Y:S01]  /*4c70*/  UIMAD UR61, UR59, 0x780, UR52 ;  /* 0x000007803b3d78a4 */ /* 0x000fe2000f8e0234 */
[C---:B------:R-:W-:Y:S01]  /*4c80*/  R2UR UR16, R4.reuse ;  /* 0x00000000041072ca */ /* 0x040fe200000e0000 */
[----:B------:R-:W-:Y:S01]  /*4c90*/  UMOV UR15, 0x80000020 ;  /* 0x80000020000f7882 */ /* 0x000fe20000000000 */
[C---:B------:R-:W-:Y:S01]  /*4ca0*/  R2UR UR17, R5.reuse ;  /* 0x00000000051172ca */ /* 0x040fe200000e0000 */
[----:B------:R-:W-:Y:S01]  /*4cb0*/  UIADD3 UR10, UR61, 0x80, URZ ;  /* 0x000000803d0a7890 */ /* 0x000fe2000fffe03f */
[----:B------:R-:W-:Y:S01]  /*4cc0*/  R2UR UR20, R4 ;  /* 0x00000000041472ca */ /* 0x000fe200000e0000 */
[----:B------:R-:W-:Y:S01]  /*4cd0*/  UIADD3 UR14, UR61, 0x100, URZ ;  /* 0x000001003d0e7890 */ /* 0x000fe2000fffe03f */
[----:B------:R-:W-:Y:S01]  /*4ce0*/  R2UR UR21, R5 ;  /* 0x00000000051572ca */ /* 0x000fe200000e0000 */
[----:B------:R-:W-:Y:S01]  /*4cf0*/  UMOV UR6, UR61 ;  /* 0x0000003d00067c82 */ /* 0x000fe20008000000 */
[----:B------:R-:W-:Y:S01]  /*4d00*/  UIADD3 UR18, UR61, 0x180, URZ ;  /* 0x000001803d127890 */ /* 0x000fe2000fffe03f */
[----:B------:R-:W-:Y:S01]  /*4d10*/  IMAD.U32 R3, RZ, RZ, UR59 ;  /* 0x0000003bff037e24 */ /* 0x000fe2000f8e00ff */
[----:B------:R-:W-:Y:S01]  /*4d20*/  UMOV UR19, 0x80000020 ;  /* 0x8000002000137882 */ /* 0x000fe20000000000 */
[----:B------:R-:W-:Y:S01]  /*4d30*/  UIADD3 UR22, UR61, 0x200, URZ ;  /* 0x000002003d167890 */ /* 0x000fe2000fffe03f */
[----:B------:R-:W-:Y:S01]  /*4d40*/  UMOV UR23, 0x80000020 ;  /* 0x8000002000177882 */ /* 0x000fe20000000000 */
[----:B------:R-:W-:Y:S01]  /*4d50*/  WARPGROUP.ARRIVE ;  /* 0x00000000000079c5 */ /* 0x000fe20000000000 */
[----:B------:R-:W-:Y:S01]  /*4d60*/  UIADD3 UR26, UR61, 0x2, URZ ;  /* 0x000000023d1a7890 */ /* 0x000fe2000fffe03f */
[----:B------:R-:W-:Y:S01]  /*4d70*/  UMOV UR27, 0x80000020 ;  /* 0x80000020001b7882 */ /* 0x000fe20000000000 */
[----:B------:R-:W-:-:S03]  /*4d80*/  UIADD3 UR30, UR61, 0x280, URZ ;  /* 0x000002803d1e7890 */ /* 0x000fc6000fffe03f */
[----:B------:R-:W-:Y:S01]  /*4d90*/  QGMMA.64x32x32.F32.E4M3.E4M3 R152, gdesc[UR4], RZ, !UPT, gsb0 ;  /* 0x00600000049879f3 */ /* 0x000fe2000c0008ff */
[----:B------:R-:W-:Y:S01]  /*4da0*/  UIADD3 UR6, UR61, 0x82, URZ ;  /* 0x000000823d067890 */ /* 0x000fe2000fffe03f */
[----:B------:R-:W-:Y:S01]  /*4db0*/  UMOV UR4, UR24 ;  /* 0x0000001800047c82 */ /* 0x000fe20008000000 */
[----:B------:R-:W-:Y:S01]  /*4dc0*/  UMOV UR5, UR25 ;  /* 0x0000001900057c82 */ /* 0x000fe20008000000 */
[----:B------:R-:W-:Y:S01]  /*4dd0*/  UMOV UR7, 0x80000020 ;  /* 0x8000002000077882 */ /* 0x000fe20000000000 */
[----:B------:R-:W-:Y:S01]  /*4de0*/  UMOV UR31, 0x80000020 ;  /* 0x80000020001f7882 */ /* 0x000fe20000000000 */
[----:B------:R-:W-:Y:S01]  /*4df0*/  UIADD3 UR34, UR61, 0x282, URZ ;  /* 0x000002823d227890 */ /* 0x000fe2000fffe03f */
[----:B------:R-:W-:Y:S01]  /*4e00*/  UMOV UR35, 0x80000020 ;  /* 0x8000002000237882 */ /* 0x000fe20000000000 */
[----:B------:R-:W-:Y:S01]  /*4e10*/  UIADD3 UR42, UR61, 0x500, URZ ;  /* 0x000005003d2a7890 */ /* 0x000fe2000fffe03f */
[----:B------:R-:W-:Y:S01]  /*4e20*/  UMOV UR43, 0x80000020 ;  /* 0x80000020002b7882 */ /* 0x000fe20000000000 */
[----:B------:R-:W-:Y:S01]  /*4e30*/  UIADD3 UR46, UR61, 0x502, URZ ;  /* 0x000005023d2e7890 */ /* 0x000fe2000fffe03f */
[----:B------:R-:W-:Y:S01]  /*4e40*/  UMOV UR47, 0x80000020 ;  /* 0x80000020002f7882 */ /* 0x000fe20000000000 */
[----:B------:R-:W-:-:S02]  /*4e50*/  WARPGROUP.DEPBAR.LE gsb0, 0x0 ;  /* 0x00008000000079c5 */ /* 0x000fc40000010000 */
[----:B------:R-:W-:-:S06]  /*4e60*/  WARPGROUP.ARRIVE ;  /* 0x00000000000079c5 */ /* 0x000fcc0000000000 */
[----:B------:R-:W-:Y:S01]  /*4e70*/  QGMMA.64x32x32.F32.E4M3.E4M3 R136, gdesc[UR8], RZ, !UPT, gsb0 ;  /* 0x00600000088879f3 */ /* 0x000fe2000c0008ff */
[----:B------:R-:W-:Y:S02]  /*4e80*/  UIADD3 UR8, UR61, 0x102, URZ ;  /* 0x000001023d087890 */ /* 0x000fe4000fffe03f */
[----:B------:R-:W-:Y:S02]  /*4e90*/  UIADD3 UR9, UR61, 0x182, URZ ;  /* 0x000001823d097890 */ /* 0x000fe4000fffe03f */
[----:B------:R-:W-:Y:S01]  /*4ea0*/  UIADD3 UR10, UR61, 0x202, URZ ;  /* 0x000002023d0a7890 */ /* 0x000fe2000fffe03f */
[----:B------:R-:W-:Y:S02]  /*4eb0*/  WARPGROUP.DEPBAR.LE gsb0, 0x0 ;  /* 0x00008000000079c5 */ /* 0x000fe40000010000 */
[----:B------:R-:W-:-:S06]  /*4ec0*/  WARPGROUP.ARRIVE ;  /* 0x00000000000079c5 */ /* 0x000fcc0000000000 */
[----:B------:R-:W-:Y:S03]  /*4ed0*/  QGMMA.64x32x32.F32.E4M3.E4M3 R120, gdesc[UR12], RZ, !UPT, gsb0 ;  /* 0x006000000c7879f3 */ /* 0x000fe6000c0008ff */
        /* <DEDUP_REMOVED lines=9> */
[----:B------:R-:W-:Y:S01]  /*4f70*/  UMOV UR26, UR6 ;  /* 0x00000006001a7c82 */ /* 0x000fe20008000000 */
[----:B------:R-:W-:Y:S01]  /*4f80*/  UMOV UR27, 0x80000020 ;  /* 0x80000020001b7882 */ /* 0x000fe20000000000 */
[----:B------:R-:W-:Y:S01]  /*4f90*/  UMOV UR6, UR8 ;  /* 0x0000000800067c82 */ /* 0x000fe20008000000 */
[----:B------:R-:W-:Y:S01]  /*4fa0*/  UIADD3 UR8, UR61, 0x380, URZ ;  /* 0x000003803d087890 */ /* 0x000fe2000fffe03f */
[----:B------:R-:W-:Y:S02]  /*4fb0*/  WARPGROUP.DEPBAR.LE gsb0, 0x0 ;  /* 0x00008000000079c5 */ /* 0x000fe40000010000 */
[----:B------:R-:W-:-:S06]  /*4fc0*/  WARPGROUP.ARRIVE ;  /* 0x00000000000079c5 */ /* 0x000fcc0000000000 */
[----:B------:R-:W-:Y:S01]  /*4fd0*/  QGMMA.64x32x32.F32.E4M3.E4M3 R136, gdesc[UR24], R136, gsb0 ;  /* 0x00600000188879f3 */ /* 0x000fe20008000888 */
[----:B------:R-:W-:Y:S01]  /*4fe0*/  UMOV UR26, UR9 ;  /* 0x00000009001a7c82 */ /* 0x000fe20008000000 */
[----:B------:R-:W-:Y:S01]  /*4ff0*/  UMOV UR27, 0x80000020 ;  /* 0x80000020001b7882 */ /* 0x000fe20000000000 */
[----:B------:R-:W-:Y:S01]  /*5000*/  UIADD3 UR9, UR61, 0x400, URZ ;  /* 0x000004003d097890 */ /* 0x000fe2000fffe03f */
        /* <DEDUP_REMOVED lines=94> */
[----:B------:R-:W-:Y:S01]  /*55f0*/  UIADD3 UR61, UR61, 0x702, URZ ;  /* 0x000007023d3d7890 */ /* 0x000fe2000fffe03f */
        /* <DEDUP_REMOVED lines=31> */
[----:B0-----:R-:W-:Y:S05]  /*57f0*/  @P2 BRA `(.L_x_23) ;  /* 0x00000000002c2947 */ /* 0x001fea0003800000 */
[----:B------:R-:W-:Y:S05]  /*5800*/  @!P0 BRA `(.L_x_24) ;  /* 0x0000000000048947 */ /* 0x000fea0003800000 */
[----:B------:R-:W-:Y:S01]  /*5810*/  BPT.TRAP 0x1 ;  /* 0x000000040000795c */ /* 0x000fe20000300000 */
.L_x_24:
[----:B------:R-:W-:Y:S01]  /*5820*/  ULEA UR4, UR53, UR36, 0x3 ;  /* 0x0000002435047291 */ /* 0x000fe2000f8e183f */
[----:B------:R-:W-:-:S05]  /*5830*/  IMAD.U32 R0, RZ, RZ, UR60 ;  /* 0x0000003cff007e24 */ /* 0x000fca000f8e00ff */
[----:B------:R-:W-:-:S04]  /*5840*/  SHF.L.U32 R0, R0, 0x1f, RZ ;  /* 0x0000001f00007819 */ /* 0x000fc800000006ff */
[----:B------:R0:W1:Y:S01]  /*5850*/  SYNCS.PHASECHK.TRANS64.TRYWAIT P1, [UR4+0x29850], R0 ;  /* 0x02985000ff0075a7 */ /* 0x0000620008020144 */
[----:B------:R-:W-:Y:S05]  /*5860*/  @!P0 BRA `(.L_x_25) ;  /* 0x0000000000048947 */ /* 0x000fea0003800000 */
[----:B------:R-:W-:Y:S01]  /*5870*/  BPT.TRAP 0x1 ;  /* 0x000000040000795c */ /* 0x000fe20000300000 */
.L_x_25:
[----:B-1----:R-:W-:Y:S05]  /*5880*/  @P1 BRA `(.L_x_23) ;  /* 0x0000000000081947 */ /* 0x002fea0003800000 */
[----:B------:R-:W1:Y:S02]  /*5890*/  SYNCS.PHASECHK.TRANS64.TRYWAIT P1, [UR4+0x29850], R0 ;  /* 0x02985000ff0075a7 */ /* 0x000e640008020144 */
[----:B-1----:R-:W-:Y:S05]  /*58a0*/  @!P1 BRA `(.L_x_26) ;  /* 0x0000009800e49947 */ /* 0x002fea0003800000 */
.L_x_23:
[----:B------:R-:W-:Y:S01]  /*58b0*/  UIADD3 UR4, UR36, 0x400, URZ ;  /* 0x0000040024047890 */ /* 0x000fe2000fffe03f */
[----:B------:R-:W-:Y:S01]  /*58c0*/  WARPGROUP.ARRIVE ;  /* 0x00000000000079c5 */ /* 0x000fe20000000000 */
[----:B------:R-:W-:Y:S01]  /*58d0*/  UMOV UR7, 0xc0000010 ;  /* 0xc000001000077882 */ /* 0x000fe20000000000 */
[----:B01----:R-:W-:Y:S01]  /*58e0*/  IADD3 R0, -R2, 0xb, RZ ;  /* 0x0000000b02007810 */ /* 0x003fe20007ffe1ff */
[----:B------:R-:W-:-:S04]  /*58f0*/  USHF.R.U32.HI UR4, URZ, 0x4, UR4 ;  /* 0x000000043f047899 */ /* 0x000fc80008011604 */
[----:B------:R-:W-:-:S04]  /*5900*/  ULOP3.LUT UR4, UR4, 0x3fff, URZ, 0xc0, !UPT ;  /* 0x00003fff04047892 */ /* 0x000fc8000f8ec03f */
[----:B------:R-:W-:-:S04]  /*5910*/  ULOP3.LUT UR4, UR4, 0x10000, URZ, 0xfc, !UPT ;  /* 0x0001000004047892 */ /* 0x000fc8000f8efc3f */
[----:B------:R-:W-:-:S07]  /*5920*/  UIMAD UR4, UR53, 0x500, UR4 ;  /* 0x00000500350478a4 */ /* 0x000fce000f8e0204 */
[----:B------:R-:W-:Y:S02]  /*5930*/  UMOV UR6, UR4 ;  /* 0x0000000400067c82 */ /* 0x000fe40008000000 */
[----:B------:R-:W-:Y:S01]  /*5940*/  QGMMA.64x128x32.F32.E4M3.E4M3 R24, R184, gdesc[UR4], R24, gsb0 ;  /* 0x01e00004b8187df3 */ /* 0x000fe20008000818 */
[----:B------:R-:W-:Y:S01]  /*5950*/  UIADD3 UR6, UR4, 0x100, URZ ;  /* 0x0000010004067890 */ /* 0x000fe2000fffe03f */
[----:B------:R-:W-:Y:S01]  /*5960*/  UMOV UR7, 0xc0000010 ;  /* 0xc000001000077882 */ /* 0x000fe20000000000 */
[----:B------:R-:W-:Y:S02]  /*5970*/  WARPGROUP.DEPBAR.LE gsb0, 0x0 ;  /* 0x00008000000079c5 */ /* 0x000fe40000010000 */
[----:B------:R-:W-:-:S07]  /*5980*/  WARPGROUP.ARRIVE ;  /* 0x00000000000079c5 */ /* 0x000fce0000000000 */
        /* <DEDUP_REMOVED lines=15> */
[----:B------:R-:W-:Y:S03]  /*5a80*/  QGMMA.64x128x32.F32.E4M3.E4M3 R24, R168, gdesc[UR4], R24, gsb0 ;  /* 0x01e00004a8187df3 */ /* 0x000fe60008000818 */
[----:B------:R-:W-:Y:S02]  /*5a90*/  WARPGROUP.DEPBAR.LE gsb0, 0x0 ;  /* 0x00008000000079c5 */ /* 0x000fe40000010000 */
[----:B------:R0:W-:Y:S06]  /*5aa0*/  BAR.ARV R0, 0x100 ;  /* 0x000400000000751d */ /* 0x0001ec0000002000 */
[----:B------:R-:W-:Y:S05]  /*5ab0*/  @!P0 BRA `(.L_x_27) ;  /* 0x0000000000048947 */ /* 0x000fea0003800000 */
[----:B------:R-:W-:Y:S01]  /*5ac0*/  BPT.TRAP 0x1 ;  /* 0x000000040000795c */ /* 0x000fe20000300000 */
.L_x_27:
[----:B0-----:R-:W-:Y:S01]  /*5ad0*/  FMNMX.FTZ R0, R152, R9, !PT ;  /* 0x0000000998007209 */ /* 0x001fe20007810000 */
[----:B------:R-:W-:Y:S01]  /*5ae0*/  IMAD.U32 R17, RZ, RZ, UR37 ;  /* 0x00000025ff117e24 */ /* 0x000fe2000f8e00ff */
[----:B------:R-:W-:Y:S02]  /*5af0*/  FMNMX.FTZ R6, R154, R11, !PT ;  /* 0x0000000b9a067209 */ /* 0x000fe40007810000 */
[----:B------:R-:W-:Y:S02]  /*5b00*/  FMNMX.FTZ R13, R153, R0, !PT ;  /* 0x00000000990d7209 */ /* 0x000fe40007810000 */
[----:B------:R-:W-:Y:S02]  /*5b10*/  FMNMX.FTZ R15, R155, R6, !PT ;  /* 0x000000069b0f7209 */ /* 0x000fe40007810000 */
[----:B------:R-:W-:Y:S02]  /*5b20*/  FMNMX.FTZ R0, R156, R13, !PT ;  /* 0x0000000d9c007209 */ /* 0x000fe40007810000 */
[----:B------:R-:W-:-:S02]  /*5b30*/  FMNMX.FTZ R6, R158, R15, !PT ;  /* 0x0000000f9e067209 */ /* 0x000fc40007810000 */
[----:B------:R-:W-:Y:S02]  /*5b40*/  FMNMX.FTZ R13, R157, R0, !PT ;  /* 0x000000009d0d7209 */ /* 0x000fe40007810000 */
        /* <DEDUP_REMOVED lines=73> */
[----:B------:R-:W-:Y:S01]  /*5fe0*/  R2UR UR4, R3 ;  /* 0x00000000030472ca */ /* 0x000fe200000e0000 */
[----:B------:R-:W0:Y:S04]  /*5ff0*/  SHFL.BFLY PT, R13, R10, 0x2, 0x1f ;  /* 0x0c401f000a0d7f89 */ /* 0x000e2800000e0000 */
[----:B------:R-:W1:Y:S08]  /*6000*/  SHFL.BFLY PT, R15, R12, 0x2, 0x1f ;  /* 0x0c401f000c0f7f89 */ /* 0x000e7000000e0000 */
[----:B------:R-:W-:-:S04]  /*6010*/  ULEA UR4, UR4, UR36, 0x3 ;  /* 0x0000002404047291 */ /* 0x000fc8000f8e183f */
[----:B------:R-:W-:-:S04]  /*6020*/  UIADD3 UR4, UR4, 0x29840, URZ ;  /* 0x0002984004047890 */ /* 0x000fc8000fffe03f */
[----:B------:R-:W-:Y:S01]  /*6030*/  UPRMT UR4, UR54, 0x654, UR4 ;  /* 0x0000065436047896 */ /* 0x000fe20008000004 */
[----:B0-----:R-:W-:Y:S02]  /*6040*/  FMNMX.FTZ R13, R10, R13, !PT ;  /* 0x0000000d0a0d7209 */ /* 0x001fe40007810000 */
[----:B-1----:R-:W-:-:S03]  /*6050*/  FMNMX.FTZ R15, R12, R15, !PT ;  /* 0x0000000f0c0f7209 */ /* 0x002fc60007810000 */
[----:B------:R-:W0:Y:S03]  /*6060*/  SHFL.BFLY PT, R6, R13, 0x1, 0x1f ;  /* 0x0c201f000d067f89 */ /* 0x000e2600000e0000 */
[----:B------:R-:W-:Y:S01]  /*6070*/  SYNCS.ARRIVE.TRANS64.RED.A1T0 RZ, [UR4], RZ ;  /* 0x000000ffffff79a7 */ /* 0x000fe20008100404 */
[----:B------:R-:W1:Y:S01]  /*6080*/  SHFL.BFLY PT, R0, R15, 0x1, 0x1f ;  /* 0x0c201f000f007f89 */ /* 0x000e6200000e0000 */
[----:B0-----:R-:W-:Y:S02]  /*6090*/  FMNMX.FTZ R6, R13, R6, !PT ;  /* 0x000000060d067209 */ /* 0x001fe40007810000 */
[----:B-1----:R-:W-:-:S03]  /*60a0*/  FMNMX.FTZ R0, R15, R0, !PT ;  /* 0x000000000f007209 */ /* 0x002fc60007810000 */
[C---:B------:R-:W-:Y:S01]  /*60b0*/  FFMA.FTZ R168, R6.reuse, R17, -8 ;  /* 0xc100000006a87423 */ /* 0x040fe20000010011 */
[----:B------:R-:W-:-:S03]  /*60c0*/  FADD.FTZ R9, -R6, R9 ;  /* 0x0000000906097221 */ /* 0x000fc60000010100 */
[--C-:B------:R-:W-:Y:S01]  /*60d0*/  FFMA.FTZ R19, R136, UR37, -R168.reuse ;  /* 0x0000002588137c23 */ /* 0x100fe200080108a8 */
[----:B------:R-:W-:-:S01]  /*60e0*/  FFMA.FTZ R136, R145, UR37, -R168 ;  /* 0x0000002591887c23 */ /* 0x000fc200080108a8 */
[----:B------:R-:W-:Y:S02]  /*60f0*/  IMAD.U32 R145, RZ, RZ, UR37 ;  /* 0x00000025ff917e24 */ /* 0x000fe4000f8e00ff */
[----:B------:R-:W-:-:S01]  /*6100*/  FFMA.FTZ R22, R141, UR37, -R168 ;  /* 0x000000258d167c23 */ /* 0x000fc200080108a8 */
[----:B------:R-:W-:Y:S01]  /*6110*/  FMUL.FTZ R14, R9, UR37 ;  /* 0x00000025090e7c20 */ /* 0x000fe20008410000 */
[----:B------:R-:W-:-:S01]  /*6120*/  FFMA.FTZ R141, R101, UR37, -R168 ;  /* 0x00000025658d7c23 */ /* 0x000fc200080108a8 */
[C---:B------:R-:W-:Y:S01]  /*6130*/  FADD.FTZ R9, -R0.reuse, R11 ;  /* 0x0000000b00097221 */ /* 0x040fe20000010100 */
[----:B------:R-:W-:-:S01]  /*6140*/  FFMA.FTZ R101, R0, R145, -8 ;  /* 0xc100000000657423 */ /* 0x000fc20000010091 */
[--C-:B------:R-:W-:Y:S01]  /*6150*/  FFMA.FTZ R11, R152, UR37, -R168.reuse ;  /* 0x00000025980b7c23 */ /* 0x100fe200080108a8 */
[----:B------:R-:W-:-:S01]  /*6160*/  FFMA.FTZ R23, R144, UR37, -R168 ;  /* 0x0000002590177c23 */ /* 0x000fc200080108a8 */
[----:B------:R-:W-:Y:S01]  /*6170*/  FMUL.FTZ R9, R9, UR37 ;  /* 0x0000002509097c20 */ /* 0x000fe20008410000 */
[----:B------:R-:W-:-:S01]  /*6180*/  FFMA.FTZ R144, R154, UR37, -R101 ;  /* 0x000000259a907c23 */ /* 0x000fc20008010865 */
[----:B------:R-:W-:Y:S01]  /*6190*/  FFMA.FTZ R12, R153, UR37, -R168 ;  /* 0x00000025990c7c23 */ /* 0x000fe200080108a8 */
[----:B------:R-:W-:-:S01]  /*61a0*/  FFMA.FTZ R145, R155, UR37, -R101 ;  /* 0x000000259b917c23 */ /* 0x000fc20008010865 */
[----:B------:R-:W-:Y:S01]  /*61b0*/  MUFU.EX2 R10, R14 ;  /* 0x0000000e000a7308 */ /* 0x000fe20000000800 */
[----:B------:R-:W-:-:S01]  /*61c0*/  FFMA.FTZ R20, R137, UR37, -R168 ;  /* 0x0000002589147c23 */ /* 0x000fc200080108a8 */
[--C-:B------:R-:W-:Y:S01]  /*61d0*/  FFMA.FTZ R13, R156, UR37, -R168.reuse ;  /* 0x000000259c0d7c23 */ /* 0x100fe200080108a8 */
[----:B------:R-:W-:-:S01]  /*61e0*/  FFMA.FTZ R137, R148, UR37, -R168 ;  /* 0x0000002594897c23 */ /* 0x000fc200080108a8 */
[----:B------:R-:W-:Y:S01]  /*61f0*/  FFMA.FTZ R148, R158, UR37, -R101 ;  /* 0x000000259e947c23 */ /* 0x000fe20008010865 */
[----:B------:R-:W-:-:S01]  /*6200*/  FFMA.FTZ R21, R140, UR37, -R168 ;  /* 0x000000258c157c23 */ /* 0x000fc200080108a8 */
[----:B------:R-:W-:Y:S01]  /*6210*/  FFMA.FTZ R140, R149, UR37, -R168 ;  /* 0x00000025958c7c23 */ /* 0x000fe200080108a8 */
[----:B------:R-:W-:-:S01]  /*6220*/  FFMA.FTZ R149, R159, UR37, -R101 ;  /* 0x000000259f957c23 */ /* 0x000fc20008010865 */
[----:B------:R-:W0:Y:S01]  /*6230*/  MUFU.EX2 R11, R11 ;  /* 0x0000000b000b7308 */ /* 0x000e220000000800 */
[----:B------:R-:W-:-:S01]  /*6240*/  FFMA.FTZ R157, R157, UR37, -R168 ;  /* 0x000000259d9d7c23 */ /* 0x000fc200080108a8 */
[----:B------:R-:W-:Y:S01]  /*6250*/  FFMA.FTZ R15, R160, UR37, -R168 ;  /* 0x00000025a00f7c23 */ /* 0x000fe200080108a8 */
[----:B------:R-:W-:-:S01]  /*6260*/  FFMA.FTZ R152, R162, UR37, -R101 ;  /* 0x00000025a2987c23 */ /* 0x000fc20008010865 */
[----:B------:R-:W-:Y:S01]  /*6270*/  FFMA.FTZ R16, R161, UR37, -R168 ;  /* 0x00000025a1107c23 */ /* 0x000fe200080108a8 */
[----:B------:R-:W-:-:S01]  /*6280*/  FFMA.FTZ R153, R163, UR37, -R101 ;  /* 0x00000025a3997c23 */ /* 0x000fc20008010865 */
[----:B------:R-:W-:Y:S01]  /*6290*/  FFMA.FTZ R17, R164, UR37, -R168 ;  /* 0x00000025a4117c23 */ /* 0x000fe200080108a8 */
[----:B------:R-:W-:-:S01]  /*62a0*/  FFMA.FTZ R154, R166, UR37, -R101 ;  /* 0x00000025a69a7c23 */ /* 0x000fc20008010865 */
[----:B------:R-:W-:Y:S01]  /*62b0*/  MUFU.EX2 R9, R9 ;  /* 0x0000000900097308 */ /* 0x000fe20000000800 */
[----:B------:R-:W-:-:S01]  /*62c0*/  FFMA.FTZ R18, R165, UR37, -R168 ;  /* 0x00000025a5127c23 */ /* 0x000fc200080108a8 */
[--C-:B------:R-:W-:Y:S01]  /*62d0*/  FFMA.FTZ R155, R167, UR37, -R101.reuse ;  /* 0x00000025a79b7c23 */ /* 0x100fe20008010865 */
[----:B------:R-:W-:-:S01]  /*62e0*/  FFMA.FTZ R138, R138, UR37, -R101 ;  /* 0x000000258a8a7c23 */ /* 0x000fc20008010865 */
[--C-:B------:R-:W-:Y:S01]  /*62f0*/  FFMA.FTZ R139, R139, UR37, -R101.reuse ;  /* 0x000000258b8b7c23 */ /* 0x100fe20008010865 */
[----:B------:R-:W-:-:S01]  /*6300*/  FFMA.FTZ R142, R142, UR37, -R101 ;  /* 0x000000258e8e7c23 */ /* 0x000fc20008010865 */
[--C-:B------:R-:W-:Y:S01]  /*6310*/  FFMA.FTZ R143, R143, UR37, -R101.reuse ;  /* 0x000000258f8f7c23 */ /* 0x100fe20008010865 */
[----:B------:R-:W-:-:S01]  /*6320*/  FFMA.FTZ R146, R146, UR37, -R101 ;  /* 0x0000002592927c23 */ /* 0x000fc20008010865 */
[----:B------:R-:W1:Y:S01]  /*6330*/  MUFU.EX2 R144, R144 ;  /* 0x0000009000907308 */ /* 0x000e620000000800 */
[----:B0-----:R-:W-:-:S01]  /*6340*/  FFMA.FTZ R7, R10, R7, R11 ;  /* 0x000000070a077223 */ /* 0x001fc2000001000b */
        /* <DEDUP_REMOVED lines=14> */
[----:B------:R-:W2:Y:S01]  /*6430*/  MUFU.EX2 R145, R145 ;  /* 0x0000009100917308 */ /* 0x000ea20000000800 */
[----:B-1----:R-:W-:-:S01]  /*6440*/  FFMA.FTZ R8, R9, R8, R144 ;  /* 0x0000000809087223 */ /* 0x002fc20000010090 */
[----:B------:R-:W-:Y:S01]  /*6450*/  FFMA.FTZ R129, R129, UR37, -R168 ;  /* 0x0000002581817c23 */ /* 0x000fe200080108a8 */
[----:B------:R-:W-:-:S01]  /*6460*/  FFMA.FTZ R131, R131, UR37, -R101 ;  /* 0x0000002583837c23 */ /* 0x000fc20008010865 */
[----:B------:R-:W-:Y:S01]  /*6470*/  FFMA.FTZ R132, R132, UR37, -R168 ;  /* 0x0000002584847c23 */ /* 0x000fe200080108a8 */
[----:B------:R-:W-:-:S01]  /*6480*/  FFMA.FTZ R134, R134, UR37, -R101 ;  /* 0x0000002586867c23 */ /* 0x000fc20008010865 */
[----:B------:R-:W-:Y:S01]  /*6490*/  FFMA.FTZ R133, R133, UR37, -R168 ;  /* 0x0000002585857c23 */ /* 0x000fe200080108a8 */
[----:B------:R-:W-:-:S01]  /*64a0*/  FFMA.FTZ R135, R135, UR37, -R101 ;  /* 0x0000002587877c23 */ /* 0x000fc20008010865 */
[----:B------:R-:W1:Y:S01]  /*64b0*/  MUFU.EX2 R13, R13 ;  /* 0x0000000d000d7308 */ /* 0x000e620000000800 */
[----:B0-----:R-:W-:-:S01]  /*64c0*/  FADD.FTZ R156, R12, R7 ;  /* 0x000000070c9c7221 */ /* 0x001fc20000010000 */
[----:B------:R-:W-:Y:S01]  /*64d0*/  FFMA.FTZ R104, R104, UR37, -R168 ;  /* 0x0000002568687c23 */ /* 0x000fe200080108a8 */
[----:B------:R-:W-:-:S01]  /*64e0*/  FFMA.FTZ R106, R106, UR37, -R101 ;  /* 0x000000256a6a7c23 */ /* 0x000fc20008010865 */
[----:B------:R-:W-:Y:S01]  /*64f0*/  FFMA.FTZ R105, R105, UR37, -R168 ;  /* 0x0000002569697c23 */ /* 0x000fe200080108a8 */
[----:B------:R-:W-:-:S01]  /*6500*/  FFMA.FTZ R107, R107, UR37, -R101 ;  /* 0x000000256b6b7c23 */ /* 0x000fc20008010865 */
[----:B------:R-:W-:Y:S01]  /*6510*/  FFMA.FTZ R108, R108, UR37, -R168 ;  /* 0x000000256c6c7c23 */ /* 0x000fe200080108a8 */
[----:B------:R-:W-:-:S01]  /*6520*/  FFMA.FTZ R110, R110, UR37, -R101 ;  /* 0x000000256e6e7c23 */ /* 0x000fc20008010865 */
[----:B------:R-:W0:Y:S01]  /*6530*/  MUFU.EX2 R148, R148 ;  /* 0x0000009400947308 */ /* 0x000e220000000800 */
[----:B--2---:R-:W-:-:S01]  /*6540*/  FADD.FTZ R7, R145, R8 ;  /* 0x0000000891077221 */ /* 0x004fc20000010000 */
[----:B------:R-:W-:Y:S01]  /*6550*/  FFMA.FTZ R109, R109, UR37, -R168 ;  /* 0x000000256d6d7c23 */ /* 0x000fe200080108a8 */
[----:B------:R-:W-:-:S01]  /*6560*/  FFMA.FTZ R111, R111, UR37, -R101 ;  /* 0x000000256f6f7c23 */ /* 0x000fc20008010865 */
[----:B------:R-:W-:Y:S01]  /*6570*/  FFMA.FTZ R119, R119, UR37, -R101 ;  /* 0x0000002577777c23 */ /* 0x000fe20008010865 */
[----:B------:R-:W-:-:S01]  /*6580*/  FFMA.FTZ R112, R112, UR37, -R168 ;  /* 0x0000002570707c23 */ /* 0x000fc200080108a8 */
[----:B------:R-:W-:Y:S01]  /*6590*/  FFMA.FTZ R114, R114, UR37, -R101 ;  /* 0x0000002572727c23 */ /* 0x000fe20008010865 */
[----:B------:R-:W-:-:S01]  /*65a0*/  FFMA.FTZ R113, R113, UR37, -R168 ;  /* 0x0000002571717c23 */ /* 0x000fc200080108a8 */
[----:B------:R1:W2:Y:S01]  /*65b0*/  MUFU.EX2 R14, R157 ;  /* 0x0000009d000e7308 */ /* 0x0002a20000000800 */
[----:B------:R-:W-:-:S01]  /*65c0*/  FFMA.FTZ R115, R115, UR37, -R101 ;  /* 0x0000002573737c23 */ /* 0x000fc20008010865 */
[----:B------:R-:W-:Y:S01]  /*65d0*/  FFMA.FTZ R116, R116, UR37, -R168 ;  /* 0x0000002574747c23 */ /* 0x000fe200080108a8 */
[----:B------:R-:W-:-:S01]  /*65e0*/  FFMA.FTZ R118, R118, UR37, -R101 ;  /* 0x0000002576767c23 */ /* 0x000fc20008010865 */
[--C-:B------:R-:W-:Y:S01]  /*65f0*/  FFMA.FTZ R117, R117, UR37, -R168.reuse ;  /* 0x0000002575757c23 */ /* 0x100fe200080108a8 */
[----:B------:R-:W-:-:S01]  /*6600*/  FFMA.FTZ R88, R88, UR37, -R168 ;  /* 0x0000002558587c23 */ /* 0x000fc200080108a8 */
[--C-:B------:R-:W-:Y:S01]  /*6610*/  FFMA.FTZ R90, R90, UR37, -R101.reuse ;  /* 0x000000255a5a7c23 */ /* 0x100fe20008010865 */
[----:B------:R-:W-:-:S01]  /*6620*/  FFMA.FTZ R94, R94, UR37, -R101 ;  /* 0x000000255e5e7c23 */ /* 0x000fc20008010865 */
[----:B------:R-:W3:Y:S01]  /*6630*/  MUFU.EX2 R149, R149 ;  /* 0x0000009500957308 */ /* 0x000ee20000000800 */
[----:B-1----:R-:W-:-:S01]  /*6640*/  FADD.FTZ R157, R13, R156 ;  /* 0x0000009c0d9d7221 */ /* 0x002fc20000010000 */
[----:B0-----:R-:W-:Y:S01]  /*6650*/  FADD.FTZ R8, R148, R7 ;  /* 0x0000000794087221 */ /* 0x001fe20000010000 */
        /* <DEDUP_REMOVED lines=13> */
[----:B------:R-:W1:Y:S01]  /*6730*/  MUFU.EX2 R152, R152 ;  /* 0x0000009800987308 */ /* 0x000e620000000800 */
[----:B---3--:R-:W-:-:S01]  /*6740*/  FADD.FTZ R7, R149, R8 ;  /* 0x0000000895077221 */ /* 0x008fc20000010000 */
[----:B------:R-:W-:-:S06]  /*6750*/  FFMA.FTZ R101, R103, UR37, -R101 ;  /* 0x0000002567657c23 */ /* 0x000fcc0008010865 */
[----:B------:R-:W2:Y:S01]  /*6760*/  MUFU.EX2 R16, R16 ;  /* 0x0000001000107308 */ /* 0x000ea20000000800 */
[----:B0-----:R-:W-:-:S07]  /*6770*/  FADD.FTZ R157, R15, R156 ;  /* 0x0000009c0f9d7221 */ /* 0x001fce0000010000 */
[----:B------:R-:W0:Y:S01]  /*6780*/  MUFU.EX2 R153, R153 ;  /* 0x0000009900997308 */ /* 0x000e220000000800 */
[----:B-1----:R-:W-:-:S07]  /*6790*/  FADD.FTZ R8, R152, R7 ;  /* 0x0000000798087221 */ /* 0x002fce0000010000 */
[----:B------:R-:W1:Y:S01]  /*67a0*/  MUFU.EX2 R17, R17 ;  /* 0x0000001100117308 */ /* 0x000e620000000800 */
[----:B--2---:R-:W-:-:S07]  /*67b0*/  FADD.FTZ R156, R16, R157 ;  /* 0x0000009d109c7221 */ /* 0x004fce0000010000 */
        /* <DEDUP_REMOVED lines=68> */
[----:B------:R-:W-:Y:S01]  /*6c00*/  MUFU.EX2 R135, R135 ;  /* 0x0000008700877308 */ /* 0x000fe20000000800 */
[----:B-1----:R-:W-:-:S07]  /*6c10*/  FADD.FTZ R156, R134, R157 ;  /* 0x0000009d869c7221 */ /* 0x002fce0000010000 */
[----:B------:R-:W0:Y:S01]  /*6c20*/  MUFU.EX2 R104, R104 ;  /* 0x0000006800687308 */ /* 0x000e220000000800 */
[----:B--2---:R-:W-:-:S07]  /*6c30*/  FADD.FTZ R7, R133, R8 ;  /* 0x0000000885077221 */ /* 0x004fce0000010000 */
[----:B------:R-:W-:Y:S08]  /*6c40*/  MUFU.EX2 R106, R106 ;  /* 0x0000006a006a7308 */ /* 0x000ff00000000800 */
[----:B------:R-:W1:Y:S01]  /*6c50*/  MUFU.EX2 R105, R105 ;  /* 0x0000006900697308 */ /* 0x000e620000000800 */
[----:B0-----:R-:W-:-:S07]  /*6c60*/  FADD.FTZ R8, R104, R7 ;  /* 0x0000000768087221 */ /* 0x001fce0000010000 */
[----:B------:R-:W-:Y:S08]  /*6c70*/  MUFU.EX2 R107, R107 ;  /* 0x0000006b006b7308 */ /* 0x000ff00000000800 */
[----:B------:R-:W0:Y:S01]  /*6c80*/  MUFU.EX2 R108, R108 ;  /* 0x0000006c006c7308 */ /* 0x000e220000000800 */
[----:B-1----:R-:W-:-:S07]  /*6c90*/  FADD.FTZ R7, R105, R8 ;  /* 0x0000000869077221 */ /* 0x002fce0000010000 */
[----:B------:R-:W-:Y:S08]  /*6ca0*/  MUFU.EX2 R110, R110 ;  /* 0x0000006e006e7308 */ /* 0x000ff00000000800 */
[----:B------:R-:W1:Y:S01]  /*6cb0*/  MUFU.EX2 R109, R109 ;  /* 0x0000006d006d7308 */ /* 0x000e620000000800 */
[----:B0-----:R-:W-:-:S07]  /*6cc0*/  FADD.FTZ R8, R108, R7 ;  /* 0x000000076c087221 */ /* 0x001fce0000010000 */
[----:B------:R-:W0:Y:S08]  /*6cd0*/  MUFU.EX2 R111, R111 ;  /* 0x0000006f006f7308 */ /* 0x000e300000000800 */
[----:B------:R2:W-:Y:S01]  /*6ce0*/  MUFU.EX2 R158, R119 ;  /* 0x00000077009e7308 */ /* 0x0005e20000000800 */
[----:B-1----:R-:W-:-:S07]  /*6cf0*/  FADD.FTZ R7, R109, R8 ;  /* 0x000000086d077221 */ /* 0x002fce0000010000 */
[----:B------:R-:W1:Y:S01]  /*6d00*/  MUFU.EX2 R112, R112 ;  /* 0x0000007000707308 */ /* 0x000e620000000800 */
[----:B--2---:R-:W-:-:S04]  /*6d10*/  FADD.FTZ R119, R135, R156 ;  /* 0x0000009c87777221 */ /* 0x004fc80000010000 */
[----:B------:R-:W-:-:S03]  /*6d20*/  FADD.FTZ R156, R106, R119 ;  /* 0x000000776a9c7221 */ /* 0x000fc60000010000 */
[----:B------:R-:W-:Y:S01]  /*6d30*/  MUFU.EX2 R114, R114 ;  /* 0x0000007200727308 */ /* 0x000fe20000000800 */
[----:B------:R-:W-:-:S04]  /*6d40*/  FADD.FTZ R119, R107, R156 ;  /* 0x0000009c6b777221 */ /* 0x000fc80000010000 */
[----:B------:R-:W-:-:S03]  /*6d50*/  FADD.FTZ R156, R110, R119 ;  /* 0x000000776e9c7221 */ /* 0x000fc60000010000 */
[----:B------:R-:W2:Y:S01]  /*6d60*/  MUFU.EX2 R113, R113 ;  /* 0x0000007100717308 */ /* 0x000ea20000000800 */
[----:B0-----:R-:W-:-:S01]  /*6d70*/  FADD.FTZ R119, R111, R156 ;  /* 0x0000009c6f777221 */ /* 0x001fc20000010000 */
[----:B-1----:R-:W-:-:S06]  /*6d80*/  FADD.FTZ R8, R112, R7 ;  /* 0x0000000770087221 */ /* 0x002fcc0000010000 */
[----:B------:R-:W-:Y:S08]  /*6d90*/  MUFU.EX2 R115, R115 ;  /* 0x0000007300737308 */ /* 0x000ff00000000800 */
[----:B------:R-:W0:Y:S01]  /*6da0*/  MUFU.EX2 R116, R116 ;  /* 0x0000007400747308 */ /* 0x000e220000000800 */
[----:B--2---:R-:W-:-:S07]  /*6db0*/  FADD.FTZ R7, R113, R8 ;  /* 0x0000000871077221 */ /* 0x004fce0000010000 */
[----:B------:R-:W-:Y:S08]  /*6dc0*/  MUFU.EX2 R118, R118 ;  /* 0x0000007600767308 */ /* 0x000ff00000000800 */
[----:B------:R-:W1:Y:S01]  /*6dd0*/  MUFU.EX2 R117, R117 ;  /* 0x0000007500757308 */ /* 0x000e620000000800 */
[----:B0-----:R-:W-:-:S07]  /*6de0*/  FADD.FTZ R8, R116, R7 ;  /* 0x0000000774087221 */ /* 0x001fce0000010000 */
[----:B------:R-:W0:Y:S08]  /*6df0*/  MUFU.EX2 R88, R88 ;  /* 0x0000005800587308 */ /* 0x000e300000000800 */
[----:B------:R-:W2:Y:S01]  /*6e00*/  MUFU.EX2 R90, R90 ;  /* 0x0000005a005a7308 */ /* 0x000ea20000000800 */
[----:B-1----:R-:W-:-:S07]  /*6e10*/  FADD.FTZ R7, R117, R8 ;  /* 0x0000000875077221 */ /* 0x002fce0000010000 */
[----:B------:R1:W-:Y:S01]  /*6e20*/  MUFU.EX2 R157, R94 ;  /* 0x0000005e009d7308 */ /* 0x0003e20000000800 */
[----:B0-----:R-:W-:-:S07]  /*6e30*/  FADD.FTZ R8, R88, R7 ;  /* 0x0000000758087221 */ /* 0x001fce0000010000 */
[----:B------:R-:W0:Y:S01]  /*6e40*/  MUFU.EX2 R89, R89 ;  /* 0x0000005900597308 */ /* 0x000e220000000800 */
[----:B-1----:R-:W-:-:S04]  /*6e50*/  FADD.FTZ R94, R114, R119 ;  /* 0x00000077725e7221 */ /* 0x002fc80000010000 */
[----:B------:R-:W-:-:S03]  /*6e60*/  FADD.FTZ R119, R115, R94 ;  /* 0x0000005e73777221 */ /* 0x000fc60000010000 */
[----:B------:R-:W1:Y:S01]  /*6e70*/  MUFU.EX2 R91, R91 ;  /* 0x0000005b005b7308 */ /* 0x000e620000000800 */
[----:B------:R-:W-:-:S04]  /*6e80*/  FADD.FTZ R119, R118, R119 ;  /* 0x0000007776777221 */ /* 0x000fc80000010000 */
[----:B------:R-:W-:-:S03]  /*6e90*/  FADD.FTZ R119, R158, R119 ;  /* 0x000000779e777221 */ /* 0x000fc60000010000 */
[----:B------:R-:W3:Y:S01]  /*6ea0*/  MUFU.EX2 R92, R92 ;  /* 0x0000005c005c7308 */ /* 0x000ee20000000800 */
[----:B--2---:R-:W-:-:S01]  /*6eb0*/  FADD.FTZ R94, R90, R119 ;  /* 0x000000775a5e7221 */ /* 0x004fc20000010000 */
[----:B0-----:R-:W-:-:S06]  /*6ec0*/  FADD.FTZ R7, R89, R8 ;  /* 0x0000000859077221 */ /* 0x001fcc0000010000 */
[----:B------:R-:W0:Y:S01]  /*6ed0*/  MUFU.EX2 R93, R93 ;  /* 0x0000005d005d7308 */ /* 0x000e220000000800 */
[----:B-1----:R-:W-:-:S04]  /*6ee0*/  FADD.FTZ R94, R91, R94 ;  /* 0x0000005e5b5e7221 */ /* 0x002fc80000010000 */
[----:B------:R-:W-:-:S03]  /*6ef0*/  FADD.FTZ R94, R157, R94 ;  /* 0x0000005e9d5e7221 */ /* 0x000fc60000010000 */
[----:B------:R-:W1:Y:S01]  /*6f00*/  MUFU.EX2 R95, R95 ;  /* 0x0000005f005f7308 */ /* 0x000e620000000800 */
[----:B---3--:R-:W-:-:S07]  /*6f10*/  FADD.FTZ R8, R92, R7 ;  /* 0x000000075c087221 */ /* 0x008fce0000010000 */
        /* <DEDUP_REMOVED lines=15> */
[----:B-1----:R-:W-:-:S01]  /*7010*/  FADD.FTZ R94, R119, R94 ;  /* 0x0000005e775e7221 */ /* 0x002fc20000010000 */
[----:B--2---:R-:W-:-:S03]  /*7020*/  FADD.FTZ R7, R141, R8 ;  /* 0x000000088d077221 */ /* 0x004fc60000010000 */
[----:B0-----:R-:W-:Y:S01]  /*7030*/  FADD.FTZ R8, R101, R94 ;  /* 0x0000005e65087221 */ /* 0x001fe20000010000 */
[----:B------:R-:W-:Y:S06]  /*7040*/  @!P0 BRA `(.L_x_28) ;  /* 0x0000000000048947 */ /* 0x000fec0003800000 */
[----:B------:R-:W-:Y:S01]  /*7050*/  BPT.TRAP 0x1 ;  /* 0x000000040000795c */ /* 0x000fe20000300000 */
.L_x_28:
[----:B------:R-:W-:Y:S01]  /*7060*/  UISETP.GT.AND UP0, UPT, UR58, UR38, UPT ;  /* 0x000000263a00728c */ /* 0x000fe2000bf04270 */
[----:B------:R-:W-:Y:S01]  /*7070*/  F2FP.SATFINITE.E4M3.F32.PACK_AB_MERGE_C R13, R14, R13, RZ ;  /* 0x0000000d0e0d723e */ /* 0x000fe200048070ff */
[----:B------:R-:W-:Y:S01]  /*7080*/  ULEA UR4, UR53, UR36, 0x3 ;  /* 0x0000002435047291 */ /* 0x000fe2000f8e183f */
[----:B------:R-:W-:Y:S01]  /*7090*/  F2FP.SATFINITE.E4M3.F32.PACK_AB_MERGE_C R17, R18, R17, RZ ;  /* 0x000000111211723e */ /* 0x000fe200048070ff */
[----:B------:R-:W-:Y:S01]  /*70a0*/  UIADD3 UR58, UR58, -0x1, URZ ;  /* 0xffffffff3a3a7890 */ /* 0x000fe2000fffe03f */
[----:B------:R-:W-:Y:S01]  /*70b0*/  F2FP.SATFINITE.E4M3.F32.PACK_AB_MERGE_C R148, R149, R148, RZ ;  /* 0x000000949594723e */ /* 0x000fe200048070ff */
[----:B------:R-:W-:Y:S01]  /*70c0*/  UIADD3 UR4, UR4, 0x29860, URZ ;  /* 0x0002986004047890 */ /* 0x000fe2000fffe03f */
[----:B------:R-:W-:Y:S01]  /*70d0*/  PLOP3.LUT P1, PT, PT, PT, UP0, 0x80, 0x0 ;  /* 0x000000000000781c */ /* 0x000fe20003f2f008 */
[----:B------:R-:W-:Y:S01]  /*70e0*/  UMOV UR60, UR55 ;  /* 0x00000037003c7c82 */ /* 0x000fe20008000000 */
[----:B------:R-:W-:Y:S01]  /*70f0*/  F2FP.SATFINITE.E4M3.F32.PACK_AB_MERGE_C R154, R155, R154, RZ ;  /* 0x0000009a9b9a723e */ /* 0x000fe200048070ff */
[----:B------:R-:W-:Y:S01]  /*7100*/  UPRMT UR4, UR54, 0x654, UR4 ;  /* 0x0000065436047896 */ /* 0x000fe20008000004 */
[----:B------:R-:W-:Y:S01]  /*7110*/  F2FP.SATFINITE.E4M3.F32.PACK_AB_MERGE_C R21, R22, R21, RZ ;  /* 0x000000151615723e */ /* 0x000fe200048070ff */
[-C--:B------:R-:W-:Y:S01]  /*7120*/  FMUL.FTZ R26, R26, R9.reuse ;  /* 0x000000091a1a7220 */ /* 0x080fe20000410000 */
[----:B------:R-:W-:Y:S01]  /*7130*/  F2FP.SATFINITE.E4M3.F32.PACK_AB_MERGE_C R142, R143, R142, RZ ;  /* 0x0000008e8f8e723e */ /* 0x000fe200048070ff */
[----:B------:R-:W-:Y:S01]  /*7140*/  FMUL.FTZ R27, R27, R9 ;  /* 0x000000091b1b7220 */ /* 0x000fe20000410000 */
[----:B------:R-:W-:Y:S01]  /*7150*/  F2FP.SATFINITE.E4M3.F32.PACK_AB_MERGE_C R137, R140, R137, RZ ;  /* 0x000000898c89723e */ /* 0x000fe200048070ff */
[-C--:B------:R-:W-:Y:S01]  /*7160*/  FMUL.FTZ R30, R30, R9.reuse ;  /* 0x000000091e1e7220 */ /* 0x080fe20000410000 */
[----:B------:R-:W-:Y:S01]  /*7170*/  F2FP.SATFINITE.E4M3.F32.PACK_AB_MERGE_C R150, R151, R150, RZ ;  /* 0x000000969796723e */ /* 0x000fe200048070ff */
[-C--:B------:R-:W-:Y:S01]  /*7180*/  FMUL.FTZ R31, R31, R9.reuse ;  /* 0x000000091f1f7220 */ /* 0x080fe20000410000 */
[----:B------:R-:W-:Y:S01]  /*7190*/  F2FP.SATFINITE.E4M3.F32.PACK_AB_MERGE_C R124, R125, R124, RZ ;  /* 0x0000007c7d7c723e */ /* 0x000fe200048070ff */
[----:B------:R-:W-:Y:S01]  /*71a0*/  SYNCS.ARRIVE.TRANS64.RED.A1T0 RZ, [UR4], RZ ;  /* 0x000000ffffff79a7 */ /* 0x000fe20008100404 */
[----:B------:R-:W-:Y:S01]  /*71b0*/  F2FP.SATFINITE.E4M3.F32.PACK_AB_MERGE_C R126, R127, R126, RZ ;  /* 0x0000007e7f7e723e */ /* 0x000fe200048070ff */
[-C--:B------:R-:W-:Y:S01]  /*71c0*/  FMUL.FTZ R34, R34, R9.reuse ;  /* 0x0000000922227220 */ /* 0x080fe20000410000 */
        /* <DEDUP_REMOVED lines=13> */
[----:B------:R-:W-:Y:S01]  /*72a0*/  FMUL.FTZ R47, R47, R9 ;  /* 0x000000092f2f7220 */ /* 0x000fe20000410000 */
[----:B------:R-:W-:Y:S01]  /*72b0*/  F2FP.SATFINITE.E4M3.F32.PACK_AB_MERGE_C R14, R95, R157, RZ ;  /* 0x0000009d5f0e723e */ /* 0x000fe200048070ff */
[-C--:B------:R-:W-:Y:S01]  /*72c0*/  FMUL.FTZ R50, R50, R9.reuse ;  /* 0x0000000932327220 */ /* 0x080fe20000410000 */
[----:B------:R-:W-:Y:S01]  /*72d0*/  F2FP.SATFINITE.E4M3.F32.PACK_AB_MERGE_C R100, R141, R100, RZ ;  /* 0x000000648d64723e */ /* 0x000fe200048070ff */
[----:B------:R-:W-:Y:S01]  /*72e0*/  FMUL.FTZ R51, R51, R9 ;  /* 0x0000000933337220 */ /* 0x000fe20000410000 */
[----:B------:R-:W-:Y:S01]  /*72f0*/  F2FP.SATFINITE.E4M3.F32.PACK_AB_MERGE_C R18, R101, R119, RZ ;  /* 0x000000776512723e */ /* 0x000fe200048070ff */
[-C--:B------:R-:W-:Y:S01]  /*7300*/  FMUL.FTZ R54, R54, R9.reuse ;  /* 0x0000000936367220 */ /* 0x080fe20000410000 */
[----:B------:R-:W-:Y:S01]  /*7310*/  R2UR UR53, R3 ;  /* 0x00000000033572ca */ /* 0x000fe200000e0000 */
[----:B------:R-:W-:Y:S01]  /*7320*/  FMUL.FTZ R55, R55, R9 ;  /* 0x0000000937377220 */ /* 0x000fe20000410000 */
[----:B------:R-:W-:Y:S01]  /*7330*/  F2FP.SATFINITE.E4M3.F32.PACK_AB_MERGE_C R184, R12, R11, R13 ;  /* 0x0000000b0cb8723e */ /* 0x000fe2000480700d */
[-C--:B------:R-:W-:Y:S01]  /*7340*/  FMUL.FTZ R58, R58, R9.reuse ;  /* 0x000000093a3a7220 */ /* 0x080fe20000410000 */
        /* <DEDUP_REMOVED lines=14> */
[----:B------:R-:W-:Y:S01]  /*7430*/  FMUL.FTZ R87, R87, R9 ;  /* 0x0000000957577220 */ /* 0x000fe20000410000 */
[----:B------:R-:W-:Y:S01]  /*7440*/  F2FP.SATFINITE.E4M3.F32.PACK_AB_MERGE_C R185, R145, R144, R148 ;  /* 0x0000009091b9723e */ /* 0x000fe20004807094 */
[-C--:B------:R-:W-:Y:S01]  /*7450*/  FMUL.FTZ R24, R24, R10.reuse ;  /* 0x0000000a18187220 */ /* 0x080fe20000410000 */
[----:B------:R-:W-:Y:S01]  /*7460*/  F2FP.SATFINITE.E4M3.F32.PACK_AB_MERGE_C R186, R16, R15, R17 ;  /* 0x0000000f10ba723e */ /* 0x000fe20004807011 */
        /* <DEDUP_REMOVED lines=32> */
[-C--:B------:R-:W-:Y:S01]  /*7670*/  FMUL.FTZ R57, R57, R10.reuse ;  /* 0x0000000a39397220 */ /* 0x080fe20000410000 */
        /* <DEDUP_REMOVED lines=15> */
[----:B------:R-:W-:-:S02]  /*7770*/  IMAD.MOV.U32 R11, RZ, RZ, R0 ;  /* 0x000000ffff0b7224 */ /* 0x000fc400078e0000 */
[----:B------:R-:W-:Y:S01]  /*7780*/  IMAD.MOV.U32 R9, RZ, RZ, R6 ;  /* 0x000000ffff097224 */ /* 0x000fe200078e0006 */
[----:B------:R-:W-:Y:S06]  /*7790*/  @P1 BRA `(.L_x_29) ;  /* 0xffffffd000b41947 */ /* 0x000fec000383ffff */
.L_x_18:
[----:B------:R-:W-:Y:S06]  /*77a0*/  BAR.ARV 0x8, 0x180 ;  /* 0x0206000000007b1d */ /* 0x000fec0000002000 */
[----:B------:R-:W-:Y:S05]  /*77b0*/  @!P0 BRA `(.L_x_30) ;  /* 0x0000000000048947 */ /* 0x000fea0003800000 */
[----:B------:R-:W-:Y:S01]  /*77c0*/  BPT.TRAP 0x1 ;  /* 0x000000040000795c */ /* 0x000fe20000300000 */
.L_x_30:
[----:B------:R-:W-:Y:S01]  /*77d0*/  R2UR UR9, R3 ;  /* 0x00000000030972ca */ /* 0x000fe200000e0000 */
[----:B------:R-:W-:-:S05]  /*77e0*/  IMAD.U32 R2, RZ, RZ, UR55 ;  /* 0x00000037ff027e24 */ /* 0x000fca000f8e00ff */
[----:B------:R-:W-:-:S07]  /*77f0*/  SHF.L.U32 R2, R2, 0x1f, RZ ;  /* 0x0000001f02027819 */ /* 0x000fce00000006ff */
[----:B------:R-:W-:-:S09]  /*7800*/  ULEA UR9, UR9, UR36, 0x3 ;  /* 0x0000002409097291 */ /* 0x000fd2000f8e183f */
[----:B------:R0:W1:Y:S01]  /*7810*/  SYNCS.PHASECHK.TRANS64.TRYWAIT P1, [UR9+0x29850], R2 ;  /* 0x02985002ff0075a7 */ /* 0x0000620008020149 */
[----:B------:R-:W-:Y:S05]  /*7820*/  @!P0 BRA `(.L_x_31) ;  /* 0x0000000000048947 */ /* 0x000fea0003800000 */
[----:B------:R-:W-:Y:S01]  /*7830*/  BPT.TRAP 0x1 ;  /* 0x000000040000795c */ /* 0x000fe20000300000 */
.L_x_31:
[----:B-1----:R-:W-:Y:S05]  /*7840*/  @P1 BRA `(.L_x_32) ;  /* 0x0000000000081947 */ /* 0x002fea0003800000 */
[----:B------:R-:W1:Y:S02]  /*7850*/  SYNCS.PHASECHK.TRANS64.TRYWAIT P1, [UR9+0x29850], R2 ;  /* 0x02985002ff0075a7 */ /* 0x000e640008020149 */
[----:B-1----:R-:W-:Y:S05]  /*7860*/  @!P1 BRA `(.L_x_33) ;  /* 0x0000007c000c9947 */ /* 0x002fea0003800000 */
.L_x_32:
[----:B------:R-:W-:Y:S01]  /*7870*/  UIADD3 UR36, UR36, 0x400, URZ ;  /* 0x0000040024247890 */ /* 0x000fe2000fffe03f */
[----:B------:R-:W-:Y:S01]  /*7880*/  R2UR UR4, R3 ;  /* 0x00000000030472ca */ /* 0x000fe200000e0000 */
[----:B------:R-:W-:Y:S01]  /*7890*/  WARPGROUP.ARRIVE ;  /* 0x00000000000079c5 */ /* 0x000fe20000000000 */
[----:B------:R-:W-:Y:S01]  /*78a0*/  UMOV UR7, 0xc0000010 ;  /* 0xc000001000077882 */ /* 0x000fe20000000000 */
[----:B------:R-:W-:Y:S01]  /*78b0*/  USHF.R.U32.HI UR36, URZ, 0x4, UR36 ;  /* 0x000000043f247899 */ /* 0x000fe20008011624 */
[----:B-1----:R-:W-:Y:S01]  /*78c0*/  IMAD.MOV.U32 R5, RZ, RZ, 0x3f800000 ;  /* 0x3f800000ff057424 */ /* 0x002fe200078e00ff */
[----:B------:R-:W-:Y:S02]  /*78d0*/  ULDC.64 UR10, c[0x0][0x9a0] ;  /* 0x00026800000a7ab9 */ /* 0x000fe40000000a00 */
[----:B------:R-:W-:Y:S02]  /*78e0*/  ULOP3.LUT UR36, UR36, 0x3fff, URZ, 0xc0, !UPT ;  /* 0x00003fff24247892 */ /* 0x000fe4000f8ec03f */
[----:B------:R-:W-:-:S02]  /*78f0*/  UISETP.NE.U32.AND UP0, UPT, UR10, URZ, UPT ;  /* 0x0000003f0a00728c */ /* 0x000fc4000bf05070 */
[----:B------:R-:W-:Y:S02]  /*7900*/  ULOP3.LUT UR8, UR36, 0x10000, URZ, 0xfc, !UPT ;  /* 0x0001000024087892 */ /* 0x000fe4000f8efc3f */
[----:B------:R-:W-:Y:S02]  /*7910*/  UISETP.NE.AND.EX UP0, UPT, UR11, URZ, UPT, UP0 ;  /* 0x0000003f0b00728c */ /* 0x000fe4000bf05300 */
[----:B------:R-:W-:-:S04]  /*7920*/  UIMAD UR8, UR4, 0x500, UR8 ;  /* 0x00000500040878a4 */ /* 0x000fc8000f8e0208 */
[----:B------:R-:W-:Y:S01]  /*7930*/  UIADD3 UR4, UR8, 0x100, URZ ;  /* 0x0000010008047890 */ /* 0x000fe2000fffe03f */
[----:B------:R-:W-:Y:S02]  /*7940*/  PLOP3.LUT P1, PT, PT, PT, UP0, 0x80, 0x0 ;  /* 0x000000000000781c */ /* 0x000fe40003f2f008 */
[----:B------:R-:W-:-:S06]  /*7950*/  UMOV UR6, UR8 ;  /* 0x0000000800067c82 */ /* 0x000fcc0008000000 */
[----:B------:R-:W-:Y:S01]  /*7960*/  QGMMA.64x128x32.F32.E4M3.E4M3 R24, R184, gdesc[UR4], R24, gsb0 ;  /* 0x01e00004b8187df3 */ /* 0x000fe20008000818 */
[----:B------:R-:W-:Y:S01]  /*7970*/  UMOV UR7, 0xc0000010 ;  /* 0xc000001000077882 */ /* 0x000fe20000000000 */
[----:B------:R-:W-:Y:S01]  /*7980*/  UMOV UR6, UR4 ;  /* 0x0000000400067c82 */ /* 0x000fe20008000000 */
[----:B------:R-:W-:Y:S02]  /*7990*/  @UP0 ULDC.64 UR12, c[0x0][0x9c8] ;  /* 0x00027200000c0ab9 */ /* 0x000fe40000000a00 */
[----:B------:R-:W-:Y:S01]  /*79a0*/  @UP0 UIMAD.WIDE.U32 UR4, UR49, UR12, URZ ;  /* 0x0000000c310402a5 */ /* 0x000fe2000f8e003f */
[----:B------:R-:W-:Y:S02]  /*79b0*/  WARPGROUP.DEPBAR.LE gsb0, 0x0 ;  /* 0x00008000000079c5 */ /* 0x000fe40000010000 */
[----:B------:R-:W-:-:S06]  /*79c0*/  WARPGROUP.ARRIVE ;  /* 0x00000000000079c5 */ /* 0x000fcc0000000000 */
[----:B------:R-:W-:Y:S01]  /*79d0*/  QGMMA.64x128x32.F32.E4M3.E4M3 R24, R180, gdesc[UR4], R24, gsb0 ;  /* 0x01e00004b4187df3 */ /* 0x000fe20008000818 */
[----:B------:R-:W-:Y:S02]  /*79e0*/  @UP0 UIMAD UR6, UR39, UR12, URZ ;  /* 0x0000000c270602a4 */ /* 0x000fe4000f8e023f */
[----:B------:R-:W-:Y:S02]  /*79f0*/  @UP0 USHF.R.S32.HI UR7, URZ, 0x1f, UR51 ;  /* 0x0000001f3f070899 */ /* 0x000fe40008011433 */
[----:B------:R-:W-:-:S03]  /*7a00*/  @UP0 UIMAD UR6, UR49, UR13, UR6 ;  /* 0x0000000d310602a4 */ /* 0x000fc6000f8e0206 */
[----:B------:R-:W-:Y:S01]  /*7a10*/  @UP0 ULDC.64 UR12, c[0x0][0x9d0] ;  /* 0x00027400000c0ab9 */ /* 0x000fe20000000a00 */
[----:B------:R-:W-:Y:S02]  /*7a20*/  @UP0 UIADD3 UR5, UR5, UR6, URZ ;  /* 0x0000000605050290 */ /* 0x000fe4000fffe03f */
[----:B------:R-:W-:Y:S02]  /*7a30*/  @UP0 UIMAD UR6, UR7, UR12, URZ ;  /* 0x0000000c070602a4 */ /* 0x000fe4000f8e023f */
[----:B------:R-:W-:Y:S02]  /*7a40*/  @UP0 UIMAD.WIDE.U32 UR4, UR51, UR12, UR4 ;  /* 0x0000000c330402a5 */ /* 0x000fe4000f8e0004 */
[----:B------:R-:W-:-:S04]  /*7a50*/  @UP0 UIMAD UR6, UR51, UR13, UR6 ;  /* 0x0000000d330602a4 */ /* 0x000fc8000f8e0206 */
[----:B------:R-:W-:Y:S02]  /*7a60*/  @UP0 UIADD3 UR5, UR5, UR6, URZ ;  /* 0x0000000605050290 */ /* 0x000fe4000fffe03f */
[----:B------:R-:W-:-:S04]  /*7a70*/  @UP0 ULEA UR6, UP1, UR4, UR10, 0x2 ;  /* 0x0000000a04060291 */ /* 0x000fc8000f82103f */
[----:B------:R-:W-:Y:S02]  /*7a80*/  @UP0 ULEA.HI.X UR7, UR4, UR11, UR5, 0x2, UP1 ;  /* 0x0000000b04070291 */ /* 0x000fe400088f1405 */
[----:B------:R-:W-:Y:S01]  /*7a90*/  UIADD3 UR4, UR8, 0x200, URZ ;  /* 0x0000020008047890 */ /* 0x000fe2000fffe03f */
[----:B0-----:R-:W-:-:S03]  /*7aa0*/  IMAD.U32 R2, RZ, RZ, UR6 ;  /* 0x00000006ff027e24 */ /* 0x001fc6000f8e00ff */
[----:B------:R-:W-:Y:S01]  /*7ab0*/  IMAD.U32 R3, RZ, RZ, UR7 ;  /* 0x00000007ff037e24 */ /* 0x000fe2000f8e00ff */
[----:B------:R-:W-:Y:S02]  /*7ac0*/  UMOV UR7, 0xc0000010 ;  /* 0xc000001000077882 */ /* 0x000fe40000000000 */
[----:B------:R-:W-:Y:S02]  /*7ad0*/  UMOV UR6, UR4 ;  /* 0x0000000400067c82 */ /* 0x000fe40008000000 */
[----:B------:R0:W2:Y:S01]  /*7ae0*/  @P1 LDG.E R5, desc[UR56][R2.64] ;  /* 0x0000003802051981 */ /* 0x0000a2000c1e1900 */
[----:B------:R-:W-:Y:S01]  /*7af0*/  UIADD3 UR4, UR8, 0x300, URZ ;  /* 0x0000030008047890 */ /* 0x000fe2000fffe03f */
[----:B------:R-:W-:Y:S02]  /*7b00*/  WARPGROUP.DEPBAR.LE gsb0, 0x0 ;  /* 0x00008000000079c5 */ /* 0x000fe40000010000 */
[----:B------:R-:W-:-:S06]  /*7b10*/  WARPGROUP.ARRIVE ;  /* 0x00000000000079c5 */ /* 0x000fcc0000000000 */
[----:B------:R-:W-:Y:S01]  /*7b20*/  QGMMA.64x128x32.F32.E4M3.E4M3 R24, R176, gdesc[UR4], R24, gsb0 ;  /* 0x01e00004b0187df3 */ /* 0x000fe20008000818 */
[----:B------:R-:W-:Y:S01]  /*7b30*/  UMOV UR6, UR4 ;  /* 0x0000000400067c82 */ /* 0x000fe20008000000 */
[----:B------:R-:W-:Y:S01]  /*7b40*/  UMOV UR7, 0xc0000010 ;  /* 0xc000001000077882 */ /* 0x000fe20000000000 */
[----:B------:R-:W-:Y:S01]  /*7b50*/  UIADD3 UR8, UR8, 0x400, URZ ;  /* 0x0000040008087890 */ /* 0x000fe2000fffe03f */
[----:B------:R-:W1:Y:S04]  /*7b60*/  SHFL.BFLY PT, R4, R7, 0x2, 0x1f ;  /* 0x0c401f0007047f89 */ /* 0x000e6800000e0000 */
[----:B------:R-:W3:Y:S01]  /*7b70*/  SHFL.BFLY PT, R9, R8, 0x2, 0x1f ;  /* 0x0c401f0008097f89 */ /* 0x000ee200000e0000 */
[----:B------:R-:W-:Y:S02]  /*7b80*/  WARPGROUP.DEPBAR.LE gsb0, 0x0 ;  /* 0x00008000000079c5 */ /* 0x000fe40000010000 */
[----:B------:R-:W-:-:S06]  /*7b90*/  WARPGROUP.ARRIVE ;  /* 0x00000000000079c5 */ /* 0x000fcc0000000000 */
[----:B------:R-:W-:Y:S01]  /*7ba0*/  QGMMA.64x128x32.F32.E4M3.E4M3 R24, R172, gdesc[UR4], R24, gsb0 ;  /* 0x01e00004ac187df3 */ /* 0x000fe20008000818 */
[----:B------:R-:W-:Y:S01]  /*7bb0*/  UMOV UR6, UR8 ;  /* 0x0000000800067c82 */ /* 0x000fe20008000000 */
[----:B------:R-:W-:Y:S01]  /*7bc0*/  UMOV UR7, 0xc0000010 ;  /* 0xc000001000077882 */ /* 0x000fe20000000000 */
[----:B-1----:R-:W-:Y:S01]  /*7bd0*/  FADD.FTZ R4, R4, R7 ;  /* 0x0000000704047221 */ /* 0x002fe20000010000 */
[----:B---3--:R-:W-:-:S04]  /*7be0*/  FADD.FTZ R9, R9, R8 ;  /* 0x0000000809097221 */ /* 0x008fc80000010000 */
[----:B0-----:R-:W0:Y:S04]  /*7bf0*/  SHFL.BFLY PT, R3, R4, 0x1, 0x1f ;  /* 0x0c201f0004037f89 */ /* 0x001e2800000e0000 */
[----:B------:R-:W1:Y:S01]  /*7c00*/  SHFL.BFLY PT, R2, R9, 0x1, 0x1f ;  /* 0x0c201f0009027f89 */ /* 0x000e6200000e0000 */
[----:B0-----:R-:W-:Y:S01]  /*7c10*/  FADD.FTZ R11, R4, R3 ;  /* 0x00000003040b7221 */ /* 0x001fe20000010000 */
[----:B-1----:R-:W-:-:S04]  /*7c20*/  FADD.FTZ R12, R9, R2 ;  /* 0x00000002090c7221 */ /* 0x002fc80000010000 */
[C---:B------:R-:W-:Y:S01]  /*7c30*/  FSETP.NE.FTZ.AND P1, PT, R11.reuse, RZ, PT ;  /* 0x000000ff0b00720b */ /* 0x040fe20003f35000 */
[----:B------:R-:W-:Y:S01]  /*7c40*/  FMUL.FTZ R13, R11, 0.00390625 ;  /* 0x3b8000000b0d7820 */ /* 0x000fe20000410000 */
[----:B------:R-:W-:Y:S01]  /*7c50*/  FMUL.FTZ R14, R12, 0.00390625 ;  /* 0x3b8000000c0e7820 */ /* 0x000fe20000410000 */
[----:B------:R-:W-:-:S03]  /*7c60*/  IMAD.MOV.U32 R2, RZ, RZ, RZ ;  /* 0x000000ffff027224 */ /* 0x000fc600078e00ff */
[----:B------:R-:W-:Y:S02]  /*7c70*/  FSETP.NE.FTZ.AND P2, PT, R13, RZ, PT ;  /* 0x000000ff0d00720b */ /* 0x000fe40003f55000 */
[----:B------:R-:W-:-:S05]  /*7c80*/  FSETP.NE.FTZ.AND P3, PT, R14, RZ, PT ;  /* 0x000000ff0e00720b */ /* 0x000fca0003f75000 */
[----:B------:R-:W-:Y:S01]  /*7c90*/  @P1 MUFU.RCP R2, R11 ;  /* 0x0000000b00021308 */ /* 0x000fe20000001000 */
[----:B------:R-:W-:Y:S01]  /*7ca0*/  FSETP.NE.FTZ.AND P1, PT, R12, RZ, PT ;  /* 0x000000ff0c00720b */ /* 0x000fe20003f35000 */
[----:B------:R-:W-:Y:S01]  /*7cb0*/  IMAD.MOV.U32 R10, RZ, RZ, RZ ;  /* 0x000000ffff0a7224 */ /* 0x000fe200078e00ff */
[----:B------:R-:W-:Y:S02]  /*7cc0*/  WARPGROUP.DEPBAR.LE gsb0, 0x0 ;  /* 0x00008000000079c5 */ /* 0x000fe40000010000 */
[----:B------:R-:W-:-:S06]  /*7cd0*/  WARPGROUP.ARRIVE ;  /* 0x00000000000079c5 */ /* 0x000fcc0000000000 */
[----:B------:R-:W-:Y:S01]  /*7ce0*/  QGMMA.64x128x32.F32.E4M3.E4M3 R24, R168, gdesc[UR4], R24, gsb0 ;  /* 0x01e00004a8187df3 */ /* 0x000fe20008000818 */
[----:B------:R-:W0:Y:S08]  /*7cf0*/  @P2 MUFU.LG2 R8, R13 ;  /* 0x0000000d00082308 */ /* 0x000e300000000c00 */
[----:B------:R-:W1:Y:S01]  /*7d00*/  @P3 MUFU.LG2 R9, R14 ;  /* 0x0000000e00093308 */ /* 0x000e620000000c00 */
[----:B------:R-:W-:-:S07]  /*7d10*/  MOV R7, UR37 ;  /* 0x0000002500077c02 */ /* 0x000fce0008000f00 */
[----:B------:R-:W3:Y:S01]  /*7d20*/  @P1 MUFU.RCP R10, R12 ;  /* 0x0000000c000a1308 */ /* 0x000ee20000001000 */
[----:B------:R-:W-:Y:S02]  /*7d30*/  IMAD.U32 R16, RZ, RZ, UR37 ;  /* 0x00000025ff107e24 */ /* 0x000fe4000f8e00ff */
[----:B------:R-:W-:Y:S01]  /*7d40*/  @P2 FMUL.FTZ R7, R7, 0.69314718246459960938 ;  /* 0x3f31721807072820 */ /* 0x000fe20000410000 */
[----:B0-----:R-:W-:Y:S01]  /*7d50*/  @P2 FMUL.FTZ R8, R8, 0.69314718246459960938 ;  /* 0x3f31721808082820 */ /* 0x001fe20000410000 */
[----:B------:R-:W-:Y:S01]  /*7d60*/  @P3 FMUL.FTZ R16, R16, 0.69314718246459960938 ;  /* 0x3f31721810103820 */ /* 0x000fe20000410000 */
[----:B------:R-:W-:Y:S02]  /*7d70*/  IMAD.MOV.U32 R3, RZ, RZ, -0x800000 ;  /* 0xff800000ff037424 */ /* 0x000fe400078e00ff */
[----:B-1----:R-:W-:Y:S01]  /*7d80*/  @P3 FMUL.FTZ R9, R9, 0.69314718246459960938 ;  /* 0x3f31721809093820 */ /* 0x002fe20000410000 */
[----:B------:R-:W-:Y:S02]  /*7d90*/  IMAD.MOV.U32 R4, RZ, RZ, -0x800000 ;  /* 0xff800000ff047424 */ /* 0x000fe400078e00ff */
[----:B------:R-:W-:Y:S01]  /*7da0*/  @P2 FFMA.FTZ R3, R7, R6, R8 ;  /* 0x0000000607032223 */ /* 0x000fe20000010008 */
[-C--:B--2---:R-:W-:Y:S01]  /*7db0*/  FMUL.FTZ R2, R2, R5.reuse ;  /* 0x0000000502027220 */ /* 0x084fe20000410000 */
[----:B------:R-:W-:Y:S01]  /*7dc0*/  @P3 FFMA.FTZ R4, R16, R0, R9 ;  /* 0x0000000010043223 */ /* 0x000fe20000010009 */
[----:B---3--:R-:W-:Y:S01]  /*7dd0*/  FMUL.FTZ R6, R10, R5 ;  /* 0x000000050a067220 */ /* 0x008fe20000410000 */
[----:B------:R-:W-:-:S02]  /*7de0*/  WARPGROUP.DEPBAR.LE gsb0, 0x0 ;  /* 0x00008000000079c5 */ /* 0x000fc40000010000 */
[----:B------:R-:W-:Y:S05]  /*7df0*/  @!P0 BRA `(.L_x_34) ;  /* 0x0000000000048947 */ /* 0x000fea0003800000 */
[----:B------:R-:W-:Y:S01]  /*7e00*/  BPT.TRAP 0x1 ;  /* 0x000000040000795c */ /* 0x000fe20000300000 */
.L_x_34:
[----:B------:R-:W-:Y:S01]  /*7e10*/  UIADD3 UR4, UR9, 0x29860, URZ ;  /* 0x0002986009047890 */ /* 0x000fe2000fffe03f */
[-C--:B------:R-:W-:Y:S01]  /*7e20*/  FMUL.FTZ R5, R24, R2.reuse ;  /* 0x0000000218057220 */ /* 0x080fe20000410000 */
[-C--:B------:R-:W-:Y:S01]  /*7e30*/  FMUL.FTZ R9, R29, R2.reuse ;  /* 0x000000021d097220 */ /* 0x080fe20000410000 */
[-C--:B------:R-:W-:Y:S01]  /*7e40*/  FMUL.FTZ R10, R32, R2.reuse ;  /* 0x00000002200a7220 */ /* 0x080fe20000410000 */
[----:B------:R-:W-:Y:S01]  /*7e50*/  UPRMT UR4, UR54, 0x654, UR4 ;  /* 0x0000065436047896 */ /* 0x000fe20008000004 */
        /* <DEDUP_REMOVED lines=8> */
[----:B------:R-:W-:Y:S01]  /*7ee0*/  SYNCS.ARRIVE.TRANS64.RED.A1T0 RZ, [UR4], RZ ;  /* 0x000000ffffff79a7 */ /* 0x000fe20008100404 */
        /* <DEDUP_REMOVED lines=47> */
[----:B------:R-:W-:Y:S01]  /*81e0*/  PLOP3.LUT P0, PT, PT, PT, PT, 0x8, 0x0 ;  /* 0x000000000000781c */ /* 0x000fe20003f0e170 */
[-C--:B------:R-:W-:Y:S01]  /*81f0*/  FMUL.FTZ R70, R70, R6.reuse ;  /* 0x0000000646467220 */ /* 0x080fe20000410000 */
[-C--:B------:R-:W-:Y:S01]  /*8200*/  FMUL.FTZ R67, R67, R6.reuse ;  /* 0x0000000643437220 */ /* 0x080fe20000410000 */
[-C--:B------:R-:W-:Y:S01]  /*8210*/  FMUL.FTZ R78, R78, R6.reuse ;  /* 0x000000064e4e7220 */ /* 0x080fe20000410000 */
[-C--:B------:R-:W-:Y:S01]  /*8220*/  FMUL.FTZ R75, R75, R6.reuse ;  /* 0x000000064b4b7220 */ /* 0x080fe20000410000 */
[-C--:B------:R-:W-:Y:S01]  /*8230*/  FMUL.FTZ R86, R86, R6.reuse ;  /* 0x0000000656567220 */ /* 0x080fe20000410000 */
[----:B------:R-:W-:-:S07]  /*8240*/  FMUL.FTZ R83, R83, R6 ;  /* 0x0000000653537220 */ /* 0x000fce0000410000 */
.L_x_10:
[----:B------:R-:W-:Y:S05]  /*8250*/  @P0 BRA `(.L_x_35) ;  /* 0x00000020006c0947 */ /* 0x000fea0003800000 */
[----:B------:R-:W0:Y:S01]  /*8260*/  S2R R25, SR_TID.X ;  /* 0x0000000000197919 */ /* 0x000e220000002100 */
[----:B------:R-:W-:Y:S01]  /*8270*/  ULDC.64 UR4, c[0x4][0x40] ;  /* 0x0100100000047ab9 */ /* 0x000fe20000000a00 */
[----:B------:R-:W1:Y:S01]  /*8280*/  LDC R119, c[0x0][0xbe8] ;  /* 0x0002fa00ff777b82 */ /* 0x000e620000000800 */
[----:B------:R-:W-:Y:S01]  /*8290*/  ULDC.64 UR8, c[0x0][0xbd0] ;  /* 0x0002f40000087ab9 */ /* 0x000fe20000000a00 */
[----:B------:R-:W-:Y:S01]  /*82a0*/  USHF.R.S32.HI UR7, URZ, 0x1f, UR51 ;  /* 0x0000001f3f077899 */ /* 0x000fe20008011433 */
[----:B------:R-:W-:Y:S01]  /*82b0*/  ULDC.64 UR10, c[0x0][0xb38] ;  /* 0x0002ce00000a7ab9 */ /* 0x000fe20000000a00 */
[----:B0-----:R-:W-:-:S05]  /*82c0*/  IMAD.SHL.U32 R2, R25, 0x4, RZ ;  /* 0x0000000419027824 */ /* 0x001fca00078e00ff */
[----:B------:R-:W-:Y:S01]  /*82d0*/  LOP3.LUT R2, R2, 0xc, RZ, 0xc0, !PT ;  /* 0x0000000c02027812 */ /* 0x000fe200078ec0ff */
[----:B------:R-:W-:Y:S03]  /*82e0*/  BAR.SYNC.DEFER_BLOCKING 0x1, 0x100 ;  /* 0x0044000000007b1d */ /* 0x000fe60000010000 */
[----:B------:R-:W-:-:S05]  /*82f0*/  IADD3 R6, P0, R2, UR4, RZ ;  /* 0x0000000402067c10 */ /* 0x000fca000ff1e0ff */
[----:B------:R-:W-:-:S06]  /*8300*/  IMAD.X R7, RZ, RZ, UR5, P0 ;  /* 0x00000005ff077e24 */ /* 0x000fcc00080e06ff */
[----:B------:R0:W2:Y:S01]  /*8310*/  LDG.E.CONSTANT R7, desc[UR56][R6.64] ;  /* 0x0000003806077981 */ /* 0x0000a2000c1e9900 */
[C---:B------:R-:W-:Y:S01]  /*8320*/  LOP3.LUT P0, R2, R25.reuse, 0x3, RZ, 0xc0, !PT ;  /* 0x0000000319027812 */ /* 0x040fe2000780c0ff */
[----:B------:R-:W-:Y:S01]  /*8330*/  VIADD R25, R25, 0xffffff80 ;  /* 0xffffff8019197836 */ /* 0x000fe20000000000 */
[----:B-1----:R-:W-:Y:S01]  /*8340*/  ISETP.NE.AND P2, PT, R119, 0x1, PT ;  /* 0x000000017700780c */ /* 0x002fe20003f45270 */
[----:B------:R-:W-:Y:S01]  /*8350*/  UIMAD.WIDE.U32 UR4, UR51, UR8, URZ ;  /* 0x00000008330472a5 */ /* 0x000fe2000f8e003f */
[----:B------:R-:W-:Y:S01]  /*8360*/  ISETP.EQ.OR P0, PT, R2, 0x3, !P0 ;  /* 0x000000030200780c */ /* 0x000fe20004702670 */
[----:B------:R-:W-:Y:S01]  /*8370*/  UIMAD UR6, UR7, UR8, URZ ;  /* 0x00000008070672a4 */ /* 0x000fe2000f8e023f */
[----:B------:R-:W-:Y:S01]  /*8380*/  SHF.R.S32.HI R2, RZ, 0x1f, R25 ;  /* 0x0000001fff027819 */ /* 0x000fe20000011419 */
[----:B------:R-:W-:Y:S01]  /*8390*/  UIMAD UR8, UR7, UR10, URZ ;  /* 0x0000000a070872a4 */ /* 0x000fe2000f8e023f */
[----:B------:R-:W-:Y:S01]  /*83a0*/  SEL R108, R0, R9, P0 ;  /* 0x00000009006c7207 */ /* 0x000fe20000000000 */
[----:B------:R-:W-:Y:S01]  /*83b0*/  IMAD.U32 R32, RZ, RZ, UR4 ;  /* 0x00000004ff207e24 */ /* 0x000fe2000f8e00ff */
[----:B------:R-:W-:Y:S01]  /*83c0*/  SEL R117, R9, R0, P0 ;  /* 0x0000000009757207 */ /* 0x000fe20000000000 */
[----:B------:R-:W-:Y:S01]  /*83d0*/  UIMAD UR9, UR51, UR9, UR6 ;  /* 0x00000009330972a4 */ /* 0x000fe2000f8e0206 */
[----:B------:R-:W-:Y:S01]  /*83e0*/  LEA.HI R0, R2, R25, RZ, 0x7 ;  /* 0x0000001902007211 */ /* 0x000fe200078f38ff */
[----:B------:R-:W-:Y:S01]  /*83f0*/  UIMAD.WIDE.U32 UR6, UR51, UR10, URZ ;  /* 0x0000000a330672a5 */ /* 0x000fe2000f8e003f */
[----:B------:R-:W-:Y:S01]  /*8400*/  SEL R104, R36, R11, P0 ;  /* 0x0000000b24687207 */ /* 0x000fe20000000000 */
[----:B------:R-:W1:Y:S01]  /*8410*/  S2UR UR4, SR_CTAID.Y ;  /* 0x00000000000479c3 */ /* 0x000e620000002600 */
[----:B0-----:R-:W-:Y:S01]  /*8420*/  LOP3.LUT R6, R0, 0xffffff80, RZ, 0xc0, !PT ;  /* 0xffffff8000067812 */ /* 0x001fe200078ec0ff */
[----:B------:R-:W-:Y:S01]  /*8430*/  UIADD3 UR9, UR5, UR9, URZ ;  /* 0x0000000905097290 */ /* 0x000fe2000fffe03f */
[----:B------:R-:W-:Y:S01]  /*8440*/  SEL R113, R11, R36, P0 ;  /* 0x000000240b717207 */ /* 0x000fe20000000000 */
[----:B------:R-:W-:Y:S01]  /*8450*/  UIMAD UR8, UR51, UR11, UR8 ;  /* 0x0000000b330872a4 */ /* 0x000fe2000f8e0208 */
[----:B------:R-:W-:Y:S01]  /*8460*/  SHF.R.S32.HI R9, RZ, 0x7, R0 ;  /* 0x00000007ff097819 */ /* 0x000fe20000011400 */
[----:B------:R-:W-:Y:S01]  /*8470*/  IMAD.IADD R64, R25, 0x1, -R6 ;  /* 0x0000000119407824 */ /* 0x000fe200078e0a06 */
[----:B------:R-:W-:Y:S01]  /*8480*/  SEL R16, R10, R33, P0 ;  /* 0x000000210a107207 */ /* 0x000fe20000000000 */
[----:B------:R-:W-:Y:S01]  /*8490*/  UIADD3 UR8, UR7, UR8, URZ ;  /* 0x0000000807087290 */ /* 0x000fe2000fffe03f */
[----:B------:R-:W-:Y:S01]  /*84a0*/  SEL R111, R33, R10, P0 ;  /* 0x0000000a216f7207 */ /* 0x000fe20000000000 */
[----:B------:R-:W-:Y:S01]  /*84b0*/  IMAD.U32 R33, RZ, RZ, UR5 ;  /* 0x00000005ff217e24 */ /* 0x000fe2000f8e00ff */
[----:B------:R-:W-:Y:S01]  /*84c0*/  SHF.R.S32.HI R11, RZ, 0x1f, R64 ;  /* 0x0000001fff0b7819 */ /* 0x000fe20000011440 */
[----:B------:R-:W-:Y:S01]  /*84d0*/  IMAD.U32 R33, RZ, RZ, UR9 ;  /* 0x00000009ff217e24 */ /* 0x000fe2000f8e00ff */
[----:B------:R-:W-:Y:S01]  /*84e0*/  LEA.HI R2, R2, R25, RZ, 0x2 ;  /* 0x0000001902027211 */ /* 0x000fe200078f10ff */
[----:B------:R-:W-:Y:S01]  /*84f0*/  IMAD.U32 R45, RZ, RZ, UR7 ;  /* 0x00000007ff2d7e24 */ /* 0x000fe2000f8e00ff */
[----:B------:R-:W-:Y:S01]  /*8500*/  LEA.HI R10, R11, R64, RZ, 0x2 ;  /* 0x000000400b0a7211 */ /* 0x000fe200078f10ff */
[----:B------:R-:W-:Y:S01]  /*8510*/  IMAD.U32 R45, RZ, RZ, UR8 ;  /* 0x00000008ff2d7e24 */ /* 0x000fe2000f8e00ff */
[----:B------:R-:W-:Y:S01]  /*8520*/  SEL R100, R12, R41, P0 ;  /* 0x000000290c647207 */ /* 0x000fe20000000000 */
[----:B------:R-:W-:Y:S01]  /*8530*/  ULDC.64 UR8, c[0x0][0xb28] ;  /* 0x0002ca0000087ab9 */ /* 0x000fe20000000a00 */
[----:B------:R-:W-:Y:S01]  /*8540*/  SEL R107, R41, R12, P0 ;  /* 0x0000000c296b7207 */ /* 0x000fe20000000000 */
[----:B------:R-:W-:Y:S01]  /*8550*/  BSSY B0, `(.L_x_36) ;  /* 0x0000171000007945 */ /* 0x000fe20003800000 */
[----:B------:R-:W-:-:S02]  /*8560*/  SEL R48, R26, R27, P0 ;  /* 0x0000001b1a307207 */ /* 0x000fc40000000000 */
[----:B------:R-:W-:Y:S02]  /*8570*/  SEL R85, R27, R26, P0 ;  /* 0x0000001a1b557207 */ /* 0x000fe40000000000 */
[----:B------:R-:W-:Y:S02]  /*8580*/  LEA.HI R0, R0, R9, RZ, 0x1 ;  /* 0x0000000900007211 */ /* 0x000fe400078f08ff */
[----:B------:R-:W-:Y:S02]  /*8590*/  SEL R106, R5, R8, P0 ;  /* 0x00000008056a7207 */ /* 0x000fe40000000000 */
[----:B------:R-:W-:Y:S02]  /*85a0*/  SEL R115, R8, R5, P0 ;  /* 0x0000000508737207 */ /* 0x000fe40000000000 */
[----:B------:R-:W-:Y:S02]  /*85b0*/  SEL R26, R74, R75, P0 ;  /* 0x0000004b4a1a7207 */ /* 0x000fe40000000000 */
[----:B------:R-:W-:-:S02]  /*85c0*/  SEL R41, R75, R74, P0 ;  /* 0x0000004a4b297207 */ /* 0x000fc40000000000 */
[----:B------:R-:W-:Y:S01]  /*85d0*/  LOP3.LUT R6, R2, 0xfffffffc, RZ, 0xc0, !PT ;  /* 0xfffffffc02067812 */ /* 0x000fe200078ec0ff */
[----:B------:R-:W0:Y:S01]  /*85e0*/  S2R R74, SR_CTAID.X ;  /* 0x00000000004a7919 */ /* 0x000e220000002500 */
[--C-:B------:R-:W-:Y:S02]  /*85f0*/  SHF.R.S32.HI R2, RZ, 0x2, R10.reuse ;  /* 0x00000002ff027819 */ /* 0x100fe4000001140a */
[----:B------:R-:W-:Y:S01]  /*8600*/  SHF.R.S32.HI R5, RZ, 0x1f, R10 ;  /* 0x0000001fff057819 */ /* 0x000fe2000001140a */
[----:B------:R-:W-:Y:S01]  /*8610*/  IMAD.IADD R6, R25, 0x1, -R6 ;  /* 0x0000000119067824 */ /* 0x000fe200078e0a06 */
[----:B------:R-:W-:Y:S02]  /*8620*/  LOP3.LUT R0, R0, 0x3fffffe, RZ, 0xc0, !PT ;  /* 0x03fffffe00007812 */ /* 0x000fe400078ec0ff */
[----:B------:R-:W-:Y:S02]  /*8630*/  LEA.HI R5, R5, R2, RZ, 0x3 ;  /* 0x0000000205057211 */ /* 0x000fe400078f18ff */
[----:B------:R-:W-:Y:S01]  /*8640*/  LEA.HI R8, R6, R6, RZ, 0x1 ;  /* 0x0000000606087211 */ /* 0x000fe200078f08ff */
[----:B------:R-:W-:Y:S01]  /*8650*/  IMAD.IADD R0, R9, 0x1, -R0 ;  /* 0x0000000109007824 */ /* 0x000fe200078e0a00 */
[----:B------:R-:W-:-:S02]  /*8660*/  LOP3.LUT R9, R5, 0xfffffff8, RZ, 0xc0, !PT ;  /* 0xfffffff805097812 */ /* 0x000fc400078ec0ff */
[----:B------:R-:W-:Y:S02]  /*8670*/  LEA.HI R5, R11, R64, RZ, 0x5 ;  /* 0x000000400b057211 */ /* 0x000fe400078f28ff */
[----:B------:R-:W-:Y:S01]  /*8680*/  SEL R96, R14, R49, P0 ;  /* 0x000000310e607207 */ /* 0x000fe20000000000 */
[----:B------:R-:W-:Y:S01]  /*8690*/  IMAD.IADD R2, R2, 0x1, -R9 ;  /* 0x0000000102027824 */ /* 0x000fe200078e0a09 */
[----:B------:R-:W-:Y:S02]  /*86a0*/  SHF.R.S32.HI R5, RZ, 0x5, R5 ;  /* 0x00000005ff057819 */ /* 0x000fe40000011405 */
[----:B------:R-:W-:Y:S02]  /*86b0*/  LOP3.LUT R9, R8, 0x1ffffffe, RZ, 0xc0, !PT ;  /* 0x1ffffffe08097812 */ /* 0x000fe400078ec0ff */
[----:B------:R-:W-:Y:S01]  /*86c0*/  SEL R103, R49, R14, P0 ;  /* 0x0000000e31677207 */ /* 0x000fe20000000000 */
[----:B------:R-:W-:Y:S01]  /*86d0*/  IMAD R5, R5, 0x10, R2 ;  /* 0x0000001005057824 */ /* 0x000fe200078e0202 */
[----:B------:R-:W-:Y:S01]  /*86e0*/  SEL R14, R30, R31, P0 ;  /* 0x0000001f1e0e7207 */ /* 0x000fe20000000000 */
[----:B------:R-:W-:Y:S01]  /*86f0*/  IMAD.IADD R9, R6, 0x1, -R9 ;  /* 0x0000000106097824 */ /* 0x000fe200078e0a09 */
[----:B------:R-:W-:-:S02]  /*8700*/  SEL R98, R52, R15, P0 ;  /* 0x0000000f34627207 */ /* 0x000fc40000000000 */
[----:B------:R-:W-:Y:S02]  /*8710*/  LEA R0, R0, R5, 0x6 ;  /* 0x0000000500007211 */ /* 0x000fe400078e30ff */
[----:B------:R-:W-:Y:S02]  /*8720*/  SEL R105, R15, R52, P0 ;  /* 0x000000340f697207 */ /* 0x000fe40000000000 */
[----:B------:R-:W-:Y:S01]  /*8730*/  SEL R72, R24, R81, P0 ;  /* 0x0000005118487207 */ /* 0x000fe20000000000 */
[----:B------:R-:W-:Y:S01]  /*8740*/  IMAD R9, R9, 0x8, R0 ;  /* 0x0000000809097824 */ /* 0x000fe200078e0200 */
[----:B------:R-:W-:Y:S02]  /*8750*/  SEL R91, R81, R24, P0 ;  /* 0x00000018515b7207 */ /* 0x000fe40000000000 */
[----:B------:R-:W-:Y:S02]  /*8760*/  SEL R52, R34, R35, P0 ;  /* 0x0000002322347207 */ /* 0x000fe40000000000 */
[----:B------:R-:W-:-:S02]  /*8770*/  SEL R81, R35, R34, P0 ;  /* 0x0000002223517207 */ /* 0x000fc40000000000 */
[----:B------:R-:W-:Y:S02]  /*8780*/  SEL R34, R86, R87, P0 ;  /* 0x0000005756227207 */ /* 0x000fe40000000000 */
[----:B------:R-:W-:Y:S02]  /*8790*/  LOP3.LUT R5, R10, 0x7ffffffc, RZ, 0xc0, !PT ;  /* 0x7ffffffc0a057812 */ /* 0x000fe400078ec0ff */
[----:B------:R-:W-:Y:S02]  /*87a0*/  SEL R90, R68, R21, P0 ;  /* 0x00000015445a7207 */ /* 0x000fe40000000000 */
[----:B------:R-:W-:Y:S02]  /*87b0*/  SEL R97, R21, R68, P0 ;  /* 0x0000004415617207 */ /* 0x000fe40000000000 */
[----:B------:R-:W-:Y:S02]  /*87c0*/  SEL R87, R87, R86, P0 ;  /* 0x0000005657577207 */ /* 0x000fe40000000000 */
[----:B------:R-:W-:-:S02]  /*87d0*/  SEL R88, R20, R65, P0 ;  /* 0x0000004114587207 */ /* 0x000fc40000000000 */
[----:B------:R-:W-:Y:S02]  /*87e0*/  SEL R95, R65, R20, P0 ;  /* 0x00000014415f7207 */ /* 0x000fe40000000000 */
[----:B------:R-:W-:Y:S02]  /*87f0*/  SEL R68, R22, R73, P0 ;  /* 0x0000004916447207 */ /* 0x000fe40000000000 */
        /* <DEDUP_REMOVED lines=10> */
[C---:B------:R-:W-:Y:S01]  /*88a0*/  LOP3.LUT P1, RZ, R64.reuse, 0x3, RZ, 0xc0, !PT ;  /* 0x0000000340ff7812 */ /* 0x040fe2000782c0ff */
[----:B------:R-:W-:Y:S01]  /*88b0*/  IMAD.IADD R64, R64, 0x1, -R5 ;  /* 0x0000000140407824 */ /* 0x000fe200078e0a05 */
[----:B------:R-:W-:Y:S02]  /*88c0*/  SEL R38, R66, R67, P0 ;  /* 0x0000004342267207 */ /* 0x000fe40000000000 */
[----:B------:R-:W-:Y:S01]  /*88d0*/  SEL R47, R67, R66, P0 ;  /* 0x00000042432f7207 */ /* 0x000fe20000000000 */
[----:B0-----:R-:W-:Y:S01]  /*88e0*/  IMAD R66, R74, 0x80, R0 ;  /* 0x000000804a427824 */ /* 0x001fe200078e0200 */
[----:B------:R-:W-:Y:S01]  /*88f0*/  SEL R46, R54, R55, P0 ;  /* 0x00000037362e7207 */ /* 0x000fe20000000000 */
[----:B------:R-:W-:Y:S01]  /*8900*/  IMAD R74, R74, 0x80, R9 ;  /* 0x000000804a4a7824 */ /* 0x000fe200078e0209 */
[----:B------:R-:W-:Y:S02]  /*8910*/  SEL R61, R55, R54, P0 ;  /* 0x00000036373d7207 */ /* 0x000fe40000000000 */
[----:B------:R-:W-:-:S02]  /*8920*/  SEL R102, R44, R13, P0 ;  /* 0x0000000d2c667207 */ /* 0x000fc40000000000 */
[----:B------:R-:W-:Y:S01]  /*8930*/  SEL R109, R13, R44, P0 ;  /* 0x0000002c0d6d7207 */ /* 0x000fe20000000000 */
[----:B------:R-:W-:Y:S01]  /*8940*/  IMAD.U32 R44, RZ, RZ, UR6 ;  /* 0x00000006ff2c7e24 */ /* 0x000fe2000f8e00ff */
[----:B------:R-:W-:Y:S01]  /*8950*/  SEL R94, R60, R19, P0 ;  /* 0x000000133c5e7207 */ /* 0x000fe20000000000 */
[----:B------:R-:W-:Y:S01]  /*8960*/  ULDC.64 UR6, c[0x0][0xb48] ;  /* 0x0002d20000067ab9 */ /* 0x000fe20000000a00 */
[----:B------:R-:W-:Y:S02]  /*8970*/  SEL R101, R19, R60, P0 ;  /* 0x0000003c13657207 */ /* 0x000fe40000000000 */
[----:B------:R-:W-:Y:S02]  /*8980*/  SEL R80, R76, R23, P0 ;  /* 0x000000174c507207 */ /* 0x000fe40000000000 */
[----:B------:R-:W-:Y:S02]  /*8990*/  SEL R93, R23, R76, P0 ;  /* 0x0000004c175d7207 */ /* 0x000fe40000000000 */
[----:B------:R-:W-:Y:S01]  /*89a0*/  SEL R60, R42, R43, P0 ;  /* 0x0000002b2a3c7207 */ /* 0x000fe20000000000 */
[----:B------:R-:W1:Y:S01]  /*89b0*/  LDC R76, c[0x0][0xc50] ;  /* 0x00031400ff4c7b82 */ /* 0x000e620000000800 */
        /* <DEDUP_REMOVED lines=12> */
[----:B------:R-:W0:Y:S01]  /*8a80*/  @P2 LDC R83, c[0x0][0xbf0] ;  /* 0x0002fc00ff532b82 */ /* 0x000e220000000800 */
[----:B------:R-:W-:-:S07]  /*8a90*/  SEL R43, R71, R70, P0 ;  /* 0x00000046472b7207 */ /* 0x000fce0000000000 */
[----:B------:R-:W3:Y:S01]  /*8aa0*/  @P2 LDC R82, c[0x0][0xbf0] ;  /* 0x0002fc00ff522b82 */ /* 0x000ee20000000800 */
[----:B--2---:R2:W-:Y:S04]  /*8ab0*/  SHFL.IDX PT, R49, R14, R7, 0x1c1f ;  /* 0x001c1f070e317589 */ /* 0x0045e800000e0000 */
[----:B------:R-:W-:Y:S04]  /*8ac0*/  SHFL.IDX PT, R5, R34, R7, 0x1c1f ;  /* 0x001c1f0722057589 */ /* 0x000fe800000e0000 */
[----:B------:R-:W-:Y:S01]  /*8ad0*/  SHFL.IDX PT, R10, R106, R7, 0x1c1f ;  /* 0x001c1f076a0a7589 */ /* 0x000fe200000e0000 */
[----:B--2---:R-:W-:-:S03]  /*8ae0*/  LOP3.LUT R14, R7, 0x2, RZ, 0x3c, !PT ;  /* 0x00000002070e7812 */ /* 0x004fc600078e3cff */
[----:B------:R-:W-:Y:S04]  /*8af0*/  SHFL.IDX PT, R54, R12, R7, 0x1c1f ;  /* 0x001c1f070c367589 */ /* 0x000fe800000e0000 */
[----:B------:R2:W4:Y:S04]  /*8b00*/  SHFL.IDX PT, R8, R87, R14, 0x1c1f ;  /* 0x001c1f0e57087589 */ /* 0x00052800000e0000 */
[----:B------:R-:W5:Y:S04]  /*8b10*/  SHFL.IDX PT, R9, R115, R14, 0x1c1f ;  /* 0x001c1f0e73097589 */ /* 0x000f6800000e0000 */
[----:B------:R-:W-:Y:S01]  /*8b20*/  SHFL.IDX PT, R11, R108, R7, 0x1c1f ;  /* 0x001c1f076c0b7589 */ /* 0x000fe200000e0000 */
[----:B--2---:R-:W2:Y:S03]  /*8b30*/  LDC.64 R86, c[0x0][0xb40] ;  /* 0x0002d000ff567b82 */ /* 0x004ea60000000a00 */
[----:B------:R-:W1:Y:S04]  /*8b40*/  SHFL.IDX PT, R12, R117, R14, 0x1c1f ;  /* 0x001c1f0e750c7589 */ /* 0x000e6800000e0000 */
[----:B------:R-:W-:Y:S04]  /*8b50*/  SHFL.IDX PT, R16, R16, R7, 0x1c1f ;  /* 0x001c1f0710107589 */ /* 0x000fe800000e0000 */
[----:B------:R-:W0:Y:S04]  /*8b60*/  SHFL.IDX PT, R17, R111, R14, 0x1c1f ;  /* 0x001c1f0e6f117589 */ /* 0x000e2800000e0000 */
[----:B------:R-:W-:Y:S04]  /*8b70*/  SHFL.IDX PT, R22, R100, R7, 0x1c1f ;  /* 0x001c1f0764167589 */ /* 0x000fe800000e0000 */
[----:B------:R-:W-:Y:S04]  /*8b80*/  SHFL.IDX PT, R53, R18, R7, 0x1c1f ;  /* 0x001c1f0712357589 */ /* 0x000fe800000e0000 */
[----:B------:R-:W-:Y:S01]  /*8b90*/  SHFL.IDX PT, R23, R107, R14, 0x1c1f ;  /* 0x001c1f0e6b177589 */ /* 0x000fe200000e0000 */
[----:B--2---:R-:W-:-:S03]  /*8ba0*/  IMAD.WIDE.U32 R44, R86, UR49, R44 ;  /* 0x00000031562c7c25 */ /* 0x004fc6000f8e002c */
[----:B------:R-:W-:Y:S04]  /*8bb0*/  SHFL.IDX PT, R15, R104, R7, 0x1c1f ;  /* 0x001c1f07680f7589 */ /* 0x000fe800000e0000 */
[----:B------:R-:W-:Y:S04]  /*8bc0*/  SHFL.IDX PT, R30, R92, R7, 0x1c1f ;  /* 0x001c1f075c1e7589 */ /* 0x000fe800000e0000 */
[----:B------:R-:W-:Y:S04]  /*8bd0*/  SHFL.IDX PT, R50, R20, R7, 0x1c1f ;  /* 0x001c1f0714327589 */ /* 0x000fe800000e0000 */
[----:B------:R-:W2:Y:S04]  /*8be0*/  SHFL.IDX PT, R18, R113, R14, 0x1c1f ;  /* 0x001c1f0e71127589 */ /* 0x000ea800000e0000 */
[----:B------:R-:W3:Y:S04]  /*8bf0*/  SHFL.IDX PT, R31, R99, R14, 0x1c1f ;  /* 0x001c1f0e631f7589 */ /* 0x000ee800000e0000 */
[----:B------:R-:W-:Y:S04]  /*8c00*/  SHFL.IDX PT, R19, R102, R7, 0x1c1f ;  /* 0x001c1f0766137589 */ /* 0x000fe800000e0000 */
[----:B------:R-:W-:Y:S04]  /*8c10*/  SHFL.IDX PT, R20, R109, R14, 0x1c1f ;  /* 0x001c1f0e6d147589 */ /* 0x000fe800000e0000 */
[----:B------:R-:W-:Y:S04]  /*8c20*/  SHFL.IDX PT, R24, R96, R7, 0x1c1f ;  /* 0x001c1f0760187589 */ /* 0x000fe800000e0000 */
[----:B------:R-:W-:Y:S04]  /*8c30*/  SHFL.IDX PT, R27, R94, R7, 0x1c1f ;  /* 0x001c1f075e1b7589 */ /* 0x000fe800000e0000 */
[----:B------:R-:W-:Y:S04]  /*8c40*/  SHFL.IDX PT, R21, R103, R14, 0x1c1f ;  /* 0x001c1f0e67157589 */ /* 0x000fe800000e0000 */
[----:B------:R-:W3:Y:S04]  /*8c50*/  SHFL.IDX PT, R34, R101, R14, 0x1c1f ;  /* 0x001c1f0e65227589 */ /* 0x000ee800000e0000 */
[----:B------:R4:W-:Y:S04]  /*8c60*/  SHFL.IDX PT, R79, R85, R14, 0x1c1f ;  /* 0x001c1f0e554f7589 */ /* 0x0009e800000e0000 */
[----:B------:R-:W-:Y:S04]  /*8c70*/  SHFL.IDX PT, R6, R26, R7, 0x1c1f ;  /* 0x001c1f071a067589 */ /* 0x000fe800000e0000 */
[----:B------:R-:W-:Y:S01]  /*8c80*/  SHFL.IDX PT, R25, R98, R7, 0x1c1f ;  /* 0x001c1f0762197589 */ /* 0x000fe200000e0000 */
[----:B----4-:R-:W4:Y:S03]  /*8c90*/  LDC.64 R84, c[0x0][0xbd8] ;  /* 0x0002f600ff547b82 */ /* 0x010f260000000a00 */
[----:B------:R-:W-:Y:S04]  /*8ca0*/  SHFL.IDX PT, R26, R105, R14, 0x1c1f ;  /* 0x001c1f0e691a7589 */ /* 0x000fe800000e0000 */
[----:B------:R-:W-:Y:S04]  /*8cb0*/  SHFL.IDX PT, R0, R58, R7, 0x1c1f ;  /* 0x001c1f073a007589 */ /* 0x000fe800000e0000 */
[----:B------:R-:W-:Y:S04]  /*8cc0*/  SHFL.IDX PT, R51, R88, R7, 0x1c1f ;  /* 0x001c1f0758337589 */ /* 0x000fe800000e0000 */
[----:B------:R-:W-:Y:S04]  /*8cd0*/  SHFL.IDX PT, R63, R80, R7, 0x1c1f ;  /* 0x001c1f07503f7589 */ /* 0x000fe800000e0000 */
[----:B------:R-:W-:Y:S04]  /*8ce0*/  SHFL.IDX PT, R58, R95, R14, 0x1c1f ;  /* 0x001c1f0e5f3a7589 */ /* 0x000fe800000e0000 */
[----:B------:R-:W-:Y:S04]  /*8cf0*/  SHFL.IDX PT, R35, R90, R7, 0x1c1f ;  /* 0x001c1f075a237589 */ /* 0x000fe800000e0000 */
[----:B------:R-:W4:Y:S04]  /*8d00*/  SHFL.IDX PT, R62, R97, R14, 0x1c1f ;  /* 0x001c1f0e613e7589 */ /* 0x000f2800000e0000 */
[----:B------:R5:W-:Y:S04]  /*8d10*/  SHFL.IDX PT, R80, R77, R14, 0x1c1f ;  /* 0x001c1f0e4d507589 */ /* 0x000be800000e0000 */
[----:B------:R-:W-:Y:S04]  /*8d20*/  SHFL.IDX PT, R68, R68, R7, 0x1c1f ;  /* 0x001c1f0744447589 */ /* 0x000fe800000e0000 */
[----:B------:R-:W4:Y:S01]  /*8d30*/  SHFL.IDX PT, R69, R69, R14, 0x1c1f ;  /* 0x001c1f0e45457589 */ /* 0x000f2200000e0000 */
[----:B-----5:R-:W5:Y:S03]  /*8d40*/  @P2 LDC R77, c[0x0][0xbec] ;  /* 0x0002fb00ff4d2b82 */ /* 0x020f660000000800 */
[----:B------:R-:W-:Y:S04]  /*8d50*/  SHFL.IDX PT, R72, R72, R7, 0x1c1f ;  /* 0x001c1f0748487589 */ /* 0x000fe800000e0000 */
        /* <DEDUP_REMOVED lines=9> */
[----:B------:R1:W-:Y:S04]  /*8df0*/  SHFL.IDX PT, R2, R28, R7, 0x1c1f ;  /* 0x001c1f071c027589 */ /* 0x0003e800000e0000 */
[----:B------:R-:W5:Y:S04]  /*8e00*/  SHFL.IDX PT, R70, R93, R14, 0x1c1f ;  /* 0x001c1f0e5d467589 */ /* 0x000f6800000e0000 */
[----:B------:R-:W-:Y:S01]  /*8e10*/  SHFL.IDX PT, R73, R73, R14, 0x1c1f ;  /* 0x001c1f0e49497589 */ /* 0x000fe200000e0000 */
[----:B-1----:R-:W-:-:S02]  /*8e20*/  SEL R7, R5, R8, P0 ;  /* 0x0000000805077207 */ /* 0x002fc40000000000 */
[----:B------:R-:W-:Y:S01]  /*8e30*/  SEL R5, R8, R5, P0 ;  /* 0x0000000508057207 */ /* 0x000fe20000000000 */
[----:B------:R-:W1:Y:S01]  /*8e40*/  SHFL.IDX PT, R75, R91, R14, 0x1c1f ;  /* 0x001c1f0e5b4b7589 */ /* 0x000e6200000e0000 */
[----:B------:R-:W-:Y:S02]  /*8e50*/  SEL R8, R10, R9, P0 ;  /* 0x000000090a087207 */ /* 0x000fe40000000000 */
[----:B------:R-:W-:Y:S01]  /*8e60*/  SEL R10, R9, R10, P0 ;  /* 0x0000000a090a7207 */ /* 0x000fe20000000000 */
[----:B------:R3:W1:Y:S01]  /*8e70*/  SHFL.IDX PT, R78, R89, R14, 0x1c1f ;  /* 0x001c1f0e594e7589 */ /* 0x00066200000e0000 */
[----:B------:R-:W-:Y:S02]  /*8e80*/  SEL R9, R11, R12, P0 ;  /* 0x0000000c0b097207 */ /* 0x000fe40000000000 */
[----:B------:R-:W-:Y:S01]  /*8e90*/  SEL R11, R12, R11, P0 ;  /* 0x0000000b0c0b7207 */ /* 0x000fe20000000000 */
[----:B------:R-:W1:Y:S01]  /*8ea0*/  SHFL.IDX PT, R81, R81, R14, 0x1c1f ;  /* 0x001c1f0e51517589 */ /* 0x000e6200000e0000 */
[----:B0-----:R-:W-:-:S02]  /*8eb0*/  SEL R12, R16, R17, P0 ;  /* 0x00000011100c7207 */ /* 0x001fc40000000000 */
[----:B------:R-:W-:Y:S01]  /*8ec0*/  SEL R16, R17, R16, P0 ;  /* 0x0000001011107207 */ /* 0x000fe20000000000 */
[----:B------:R0:W-:Y:S01]  /*8ed0*/  SHFL.IDX PT, R67, R29, R14, 0x1c1f ;  /* 0x001c1f0e1d437589 */ /* 0x0001e200000e0000 */
[----:B--2---:R-:W-:Y:S01]  /*8ee0*/  SEL R17, R18, R15, P0 ;  /* 0x0000000f12117207 */ /* 0x004fe20000000000 */
[----:B---3--:R-:W2:Y:S01]  /*8ef0*/  @P2 LDC R89, c[0x0][0xbec] ;  /* 0x0002fb00ff592b82 */ /* 0x008ea20000000800 */
[----:B------:R-:W-:Y:S01]  /*8f00*/  SEL R28, R30, R31, P0 ;  /* 0x0000001f1e1c7207 */ /* 0x000fe20000000000 */
[----:B------:R3:W-:Y:S01]  /*8f10*/  SHFL.IDX PT, R71, R13, R14, 0x1c1f ;  /* 0x001c1f0e0d477589 */ /* 0x0007e200000e0000 */
[----:B------:R-:W-:Y:S02]  /*8f20*/  SEL R30, R31, R30, P0 ;  /* 0x0000001e1f1e7207 */ /* 0x000fe40000000000 */
[----:B------:R-:W-:Y:S01]  /*8f30*/  SEL R31, R34, R27, P0 ;  /* 0x0000001b221f7207 */ /* 0x000fe20000000000 */
[----:B------:R-:W-:Y:S01]  /*8f40*/  SHFL.IDX PT, R61, R61, R14, 0x1c1f ;  /* 0x001c1f0e3d3d7589 */ /* 0x000fe200000e0000 */
[----:B0-----:R-:W-:Y:S01]  /*8f50*/  SEL R29, R27, R34, P0 ;  /* 0x000000221b1d7207 */ /* 0x001fe20000000000 */
[----:B----4-:R-:W-:-:S02]  /*8f60*/  IMAD R34, R84, UR39, RZ ;  /* 0x0000002754227c24 */ /* 0x010fc4000f8e02ff */
[----:B------:R-:W-:Y:S01]  /*8f70*/  SHFL.IDX PT, R65, R65, R14, 0x1c1f ;  /* 0x001c1f0e41417589 */ /* 0x000fe200000e0000 */
[----:B------:R-:W-:Y:S02]  /*8f80*/  SEL R27, R62, R35, P0 ;  /* 0x000000233e1b7207 */ /* 0x000fe40000000000 */
[----:B---3--:R-:W-:Y:S01]  /*8f90*/  SEL R13, R15, R18, P0 ;  /* 0x000000120f0d7207 */ /* 0x008fe20000000000 */
[----:B------:R-:W-:Y:S01]  /*8fa0*/  SHFL.IDX PT, R55, R55, R14, 0x1c1f ;  /* 0x001c1f0e37377589 */ /* 0x000fe200000e0000 */
[----:B------:R-:W-:Y:S02]  /*8fb0*/  SEL R15, R19, R20, P0 ;  /* 0x00000014130f7207 */ /* 0x000fe40000000000 */
[----:B------:R-:W-:Y:S01]  /*8fc0*/  SEL R18, R51, R58, P0 ;  /* 0x0000003a33127207 */ /* 0x000fe20000000000 */
[----:B------:R-:W-:Y:S04]  /*8fd0*/  SHFL.IDX PT, R57, R57, R14, 0x1c1f ;  /* 0x001c1f0e39397589 */ /* 0x000fe800000e0000 */
[----:B------:R-:W-:Y:S01]  /*8fe0*/  SHFL.IDX PT, R43, R43, R14, 0x1c1f ;  /* 0x001c1f0e2b2b7589 */ /* 0x000fe200000e0000 */
[----:B--2---:R-:W-:-:S03]  /*8ff0*/  @P2 IMAD.HI.U32 R89, R74, R89, RZ ;  /* 0x000000594a592227 */ /* 0x004fc600078e00ff */
[----:B------:R-:W-:Y:S04]  /*9000*/  SHFL.IDX PT, R47, R47, R14, 0x1c1f ;  /* 0x001c1f0e2f2f7589 */ /* 0x000fe800000e0000 */
[----:B------:R-:W-:Y:S04]  /*9010*/  SHFL.IDX PT, R37, R37, R14, 0x1c1f ;  /* 0x001c1f0e25257589 */ /* 0x000fe800000e0000 */
[----:B------:R-:W-:Y:S04]  /*9020*/  SHFL.IDX PT, R41, R41, R14, 0x1c1f ;  /* 0x001c1f0e29297589 */ /* 0x000fe800000e0000 */
[----:B------:R0:W-:Y:S02]  /*9030*/  SHFL.IDX PT, R39, R39, R14, 0x1c1f ;  /* 0x001c1f0e27277589 */ /* 0x0001e400000e0000 */
[----:B0-----:R-:W-:-:S02]  /*9040*/  SEL R14, R22, R23, P0 ;  /* 0x00000017160e7207 */ /* 0x001fc40000000000 */
[----:B------:R-:W-:Y:S02]  /*9050*/  SEL R22, R23, R22, P0 ;  /* 0x0000001617167207 */ /* 0x000fe40000000000 */
[----:B------:R-:W-:Y:S02]  /*9060*/  SEL R23, R20, R19, P0 ;  /* 0x0000001314177207 */ /* 0x000fe40000000000 */
[----:B------:R-:W-:Y:S02]  /*9070*/  SEL R20, R24, R21, P0 ;  /* 0x0000001518147207 */ /* 0x000fe40000000000 */
[----:B------:R-:W-:Y:S02]  /*9080*/  SEL R24, R21, R24, P0 ;  /* 0x0000001815187207 */ /* 0x000fe40000000000 */
[----:B------:R-:W-:Y:S02]  /*9090*/  SEL R21, R25, R26, P0 ;  /* 0x0000001a19157207 */ /* 0x000fe40000000000 */
[----:B------:R-:W-:-:S02]  /*90a0*/  SEL R25, R26, R25, P0 ;  /* 0x000000191a197207 */ /* 0x000fc40000000000 */
[----:B------:R-:W-:Y:S01]  /*90b0*/  SEL R26, R58, R51, P0 ;  /* 0x000000333a1a7207 */ /* 0x000fe20000000000 */
[----:B------:R-:W-:Y:S01]  /*90c0*/  IMAD R51, R85, UR49, R34 ;  /* 0x0000003155337c24 */ /* 0x000fe2000f8e0222 */
[----:B------:R-:W-:Y:S01]  /*90d0*/  SEL R19, R35, R62, P0 ;  /* 0x0000003e23137207 */ /* 0x000fe20000000000 */
[----:B------:R-:W-:Y:S01]  /*90e0*/  IMAD.WIDE.U32 R58, R84, UR49, R32 ;  /* 0x00000031543a7c25 */ /* 0x000fe2000f8e0020 */
[----:B------:R-:W-:Y:S02]  /*90f0*/  SEL R32, R68, R69, P0 ;  /* 0x0000004544207207 */ /* 0x000fe40000000000 */
[----:B------:R-:W-:Y:S01]  /*9100*/  SEL R34, R69, R68, P0 ;  /* 0x0000004445227207 */ /* 0x000fe20000000000 */
[----:B-----5:R-:W-:Y:S01]  /*9110*/  @P2 IMAD.HI.U32 R62, R74, R77, RZ ;  /* 0x0000004d4a3e2227 */ /* 0x020fe200078e00ff */
[----:B------:R-:W-:Y:S02]  /*9120*/  SEL R33, R63, R70, P0 ;  /* 0x000000463f217207 */ /* 0x000fe40000000000 */
[----:B------:R-:W-:Y:S01]  /*9130*/  SEL R35, R70, R63, P0 ;  /* 0x0000003f46237207 */ /* 0x000fe20000000000 */
[----:B------:R-:W-:-:S02]  /*9140*/  IMAD R69, RZ, RZ, -UR51 ;  /* 0x80000033ff457e24 */ /* 0x000fc4000f8e02ff */
[----:B------:R-:W-:Y:S02]  /*9150*/  IMAD.IADD R59, R59, 0x1, R51 ;  /* 0x000000013b3b7824 */ /* 0x000fe400078e0233 */
[----:B------:R-:W-:Y:S01]  /*9160*/  IMAD.MOV.U32 R51, RZ, RZ, R74 ;  /* 0x000000ffff337224 */ /* 0x000fe200078e004a */
[----:B------:R-:W-:Y:S01]  /*9170*/  @P2 SHF.R.U32.HI R51, RZ, R83, R62 ;  /* 0x00000053ff332219 */ /* 0x000fe2000001163e */
[----:B------:R-:W-:Y:S01]  /*9180*/  IMAD R83, R76, R69, UR4 ;  /* 0x000000044c537e24 */ /* 0x000fe2000f8e0245 */
[----:B------:R-:W-:Y:S01]  /*9190*/  ULDC.64 UR4, c[0x0][0xbe0] ;  /* 0x0002f80000047ab9 */ /* 0x000fe20000000a00 */
[----:B------:R-:W-:Y:S02]  /*91a0*/  IMAD R68, R86, UR39, RZ ;  /* 0x0000002756447c24 */ /* 0x000fe4000f8e02ff */
[----:B------:R-:W-:Y:S01]  /*91b0*/  IMAD.MOV.U32 R62, RZ, RZ, R44 ;  /* 0x000000ffff3e7224 */ /* 0x000fe200078e002c */
[----:B------:R-:W-:Y:S01]  /*91c0*/  SHF.R.S32.HI R70, RZ, 0x1f, R83 ;  /* 0x0000001fff467819 */ /* 0x000fe20000011453 */
[----:B------:R-:W-:-:S02]  /*91d0*/  IMAD R63, R87, UR49, R68 ;  /* 0x00000031573f7c24 */ /* 0x000fc4000f8e0244 */
[----:B------:R-:W-:Y:S01]  /*91e0*/  IMAD.MOV.U32 R69, RZ, RZ, R74 ;  /* 0x000000ffff457224 */ /* 0x000fe200078e004a */
[----:B------:R-:W-:Y:S01]  /*91f0*/  @P2 SHF.R.U32.HI R69, RZ, R82, R89 ;  /* 0x00000052ff452219 */ /* 0x000fe20000011659 */
[----:B------:R-:W-:Y:S02]  /*9200*/  IMAD.IADD R63, R45, 0x1, R63 ;  /* 0x000000012d3f7824 */ /* 0x000fe400078e023f */
[C---:B------:R-:W-:Y:S02]  /*9210*/  IMAD R45, R70.reuse, UR4, RZ ;  /* 0x00000004462d7c24 */ /* 0x040fe4000f8e02ff */
[----:B------:R-:W-:Y:S02]  /*9220*/  IMAD R70, R70, UR6, RZ ;  /* 0x0000000646467c24 */ /* 0x000fe4000f8e02ff */
[C---:B------:R-:W-:Y:S02]  /*9230*/  IMAD R68, R83.reuse, UR5, R45 ;  /* 0x0000000553447c24 */ /* 0x040fe4000f8e022d */
[----:B------:R-:W-:Y:S01]  /*9240*/  IMAD.WIDE.U32 R44, R83, UR4, R58 ;  /* 0x00000004532c7c25 */ /* 0x000fe2000f8e003a */
[----:B------:R-:W-:-:S03]  /*9250*/  ULDC.64 UR4, c[0x0][0xb30] ;  /* 0x0002cc0000047ab9 */ /* 0x000fc60000000a00 */
[----:B------:R-:W-:Y:S01]  /*9260*/  IMAD.WIDE.U32 R58, R83, UR6, R62 ;  /* 0x00000006533a7c25 */ /* 0x000fe2000f8e003e */
[--C-:B------:R-:W-:Y:S02]  /*9270*/  SHF.R.S32.HI R63, RZ, 0x1f, R51.reuse ;  /* 0x0000001fff3f7819 */ /* 0x100fe40000011433 */
[----:B------:R-:W-:Y:S01]  /*9280*/  IADD3 R44, P2, R51, R44, RZ ;  /* 0x0000002c332c7210 */ /* 0x000fe20007f5e0ff */
[----:B------:R-:W-:Y:S01]  /*9290*/  IMAD.MOV R51, RZ, RZ, -R51 ;  /* 0x000000ffff337224 */ /* 0x000fe200078e0a33 */
[--C-:B------:R-:W-:Y:S01]  /*92a0*/  SHF.R.S32.HI R62, RZ, 0x1f, R69.reuse ;  /* 0x0000001fff3e7819 */ /* 0x100fe20000011445 */
[----:B------:R-:W-:Y:S01]  /*92b0*/  IMAD R77, R83, UR7, R70 ;  /* 0x00000007534d7c24 */ /* 0x000fe2000f8e0246 */
[----:B------:R-:W-:Y:S01]  /*92c0*/  IADD3.X R45, R63, R45, R68, P2, !PT ;  /* 0x0000002d3f2d7210 */ /* 0x000fe200017fe444 */
[----:B------:R-:W-:Y:S01]  /*92d0*/  IMAD.MOV R70, RZ, RZ, -R69 ;  /* 0x000000ffff467224 */ /* 0x000fe200078e0a45 */
[----:B------:R-:W-:Y:S01]  /*92e0*/  ULDC.64 UR6, c[0x0][0xbc8] ;  /* 0x0002f20000067ab9 */ /* 0x000fe20000000a00 */
[----:B------:R-:W-:-:S02]  /*92f0*/  IMAD R62, R62, UR4, RZ ;  /* 0x000000043e3e7c24 */ /* 0x000fc4000f8e02ff */
[C-C-:B------:R-:W-:Y:S02]  /*9300*/  IMAD R51, R119.reuse, R51, R74.reuse ;  /* 0x0000003377337224 */ /* 0x140fe400078e024a */
[----:B------:R-:W-:Y:S02]  /*9310*/  IMAD R63, R119, R70, R74 ;  /* 0x00000046773f7224 */ /* 0x000fe400078e024a */
[----:B------:R-:W-:Y:S02]  /*9320*/  IMAD.IADD R59, R59, 0x1, R77 ;  /* 0x000000013b3b7824 */ /* 0x000fe400078e024d */
[C---:B------:R-:W-:Y:S01]  /*9330*/  IMAD R77, R69.reuse, UR5, R62 ;  /* 0x00000005454d7c24 */ /* 0x040fe2000f8e023e */
[----:B------:R-:W-:Y:S01]  /*9340*/  SHF.R.S32.HI R62, RZ, 0x1f, R51 ;  /* 0x0000001fff3e7819 */ /* 0x000fe20000011433 */
[----:B------:R-:W-:Y:S01]  /*9350*/  IMAD.WIDE.U32 R58, R69, UR4, R58 ;  /* 0x00000004453a7c25 */ /* 0x000fe2000f8e003a */
[----:B------:R-:W-:Y:S01]  /*9360*/  SHF.R.S32.HI R68, RZ, 0x1f, R63 ;  /* 0x0000001fff447819 */ /* 0x000fe2000001143f */
[----:B------:R-:W0:Y:S01]  /*9370*/  S2UR UR5, SR_CgaCtaId ;  /* 0x00000000000579c3 */ /* 0x000e220000008800 */
[----:B------:R-:W-:Y:S01]  /*9380*/  UMOV UR4, 0x400 ;  /* 0x0000040000047882 */ /* 0x000fe20000000000 */
[----:B------:R-:W-:-:S02]  /*9390*/  IMAD R62, R62, UR6, RZ ;  /* 0x000000063e3e7c24 */ /* 0x000fc4000f8e02ff */
[----:B------:R-:W-:Y:S02]  /*93a0*/  IMAD R68, R68, UR8, RZ ;  /* 0x0000000844447c24 */ /* 0x000fe4000f8e02ff */
[----:B------:R-:W-:Y:S02]  /*93b0*/  IMAD.IADD R59, R59, 0x1, R77 ;  /* 0x000000013b3b7824 */ /* 0x000fe400078e024d */
[----:B------:R-:W-:Y:S01]  /*93c0*/  IMAD R77, R51, UR7, R62 ;  /* 0x00000007334d7c24 */ /* 0x000fe2000f8e023e */
[----:B-1----:R-:W-:Y:S01]  /*93d0*/  SEL R62, R75, R72, P0 ;  /* 0x000000484b3e7207 */ /* 0x002fe20000000000 */
[----:B------:R-:W-:Y:S01]  /*93e0*/  IMAD.WIDE.U32 R44, R51, UR6, R44 ;  /* 0x00000006332c7c25 */ /* 0x000fe2000f8e002c */
[----:B------:R-:W-:-:S03]  /*93f0*/  ULDC.64 UR6, c[0x0][0xba8] ;  /* 0x0002ea0000067ab9 */ /* 0x000fc60000000a00 */
[C---:B------:R-:W-:Y:S02]  /*9400*/  IMAD R83, R63.reuse, UR9, R68 ;  /* 0x000000093f537c24 */ /* 0x040fe4000f8e0244 */
[----:B------:R-:W-:Y:S01]  /*9410*/  IMAD.WIDE.U32 R68, R63, UR8, R58 ;  /* 0x000000083f447c25 */ /* 0x000fe2000f8e003a */
[----:B------:R-:W-:Y:S01]  /*9420*/  SEL R58, R72, R75, P0 ;  /* 0x0000004b483a7207 */ /* 0x000fe20000000000 */
[----:B------:R-:W-:Y:S01]  /*9430*/  ULDC.64 UR8, c[0x0][0xb00] ;  /* 0x0002c00000087ab9 */ /* 0x000fe20000000a00 */
[----:B------:R-:W-:Y:S01]  /*9440*/  LEA R72, P2, R44, UR6, 0x2 ;  /* 0x000000062c487c11 */ /* 0x000fe2000f8410ff */
[----:B------:R-:W-:Y:S01]  /*9450*/  IMAD.IADD R51, R45, 0x1, R77 ;  /* 0x000000012d337824 */ /* 0x000fe200078e024d */
[----:B------:R-:W-:Y:S01]  /*9460*/  ULDC UR6, c[0x0][0xa88] ;  /* 0x0002a20000067ab9 */ /* 0x000fe20000000800 */
[----:B------:R-:W-:Y:S01]  /*9470*/  IMAD.IADD R45, R69, 0x1, R83 ;  /* 0x00000001452d7824 */ /* 0x000fe200078e0253 */
[----:B------:R-:W-:Y:S01]  /*9480*/  LEA R82, P3, R68, UR8, 0x2 ;  /* 0x0000000844527c11 */ /* 0x000fe2000f8610ff */
[----:B------:R-:W-:Y:S01]  /*9490*/  SHFL.IDX PT, R74, R72, RZ, 0x1c1f ;  /* 0x001c1fff484a7589 */ /* 0x000fe200000e0000 */
[----:B------:R-:W-:Y:S01]  /*94a0*/  LEA.HI.X R51, R44, UR7, R51, 0x2, P2 ;  /* 0x000000072c337c11 */ /* 0x000fe200090f1433 */
[----:B0-----:R-:W-:Y:S01]  /*94b0*/  ULEA UR4, UR5, UR4, 0x18 ;  /* 0x0000000405047291 */ /* 0x001fe2000f8ec03f */
[----:B------:R-:W-:Y:S01]  /*94c0*/  IMAD R83, R119, UR6, RZ ;  /* 0x0000000677537c24 */ /* 0x000fe2000f8e02ff */
[----:B------:R-:W-:Y:S01]  /*94d0*/  SHFL.IDX PT, R76, R72, 0x1, 0x1c1f ;  /* 0x003c1f00484c7f89 */ /* 0x000fe200000e0000 */
[----:B------:R-:W-:Y:S01]  /*94e0*/  VIADD R70, R66, 0x8 ;  /* 0x0000000842467836 */ /* 0x000fe20000000000 */
[----:B------:R-:W-:Y:S01]  /*94f0*/  UIADD3 UR4, UR4, 0x29820, URZ ;  /* 0x0002982004047890 */ /* 0x000fe2000fffe03f */
[----:B------:R-:W-:Y:S01]  /*9500*/  LEA.HI.X R84, R68, UR9, R45, 0x2, P3 ;  /* 0x0000000944547c11 */ /* 0x000fe200098f142d */
[----:B------:R-:W0:Y:S01]  /*9510*/  SHFL.IDX PT, R75, R51, RZ, 0x1c1f ;  /* 0x001c1fff334b7589 */ /* 0x000e2200000e0000 */
[-C--:B------:R-:W-:Y:S01]  /*9520*/  ISETP.GE.OR P2, PT, R66, R83.reuse, P1 ;  /* 0x000000534200720c */ /* 0x080fe20000f46670 */
[----:B------:R-:W-:Y:S01]  /*9530*/  UPRMT UR4, URZ, 0x654, UR4 ;  /* 0x000006543f047896 */ /* 0x000fe20008000004 */
[-C--:B------:R-:W-:Y:S01]  /*9540*/  ISETP.GE.OR P1, PT, R70, R83.reuse, P1 ;  /* 0x000000534600720c */ /* 0x080fe20000f26670 */
[----:B------:R1:W2:Y:S01]  /*9550*/  SHFL.IDX PT, R77, R51, 0x1, 0x1c1f ;  /* 0x003c1f00334d7f89 */ /* 0x0002a200000e0000 */
[----:B------:R-:W-:-:S02]  /*9560*/  ISETP.GE.AND P3, PT, R66, R83, PT ;  /* 0x000000534200720c */ /* 0x000fc40003f66270 */
[----:B------:R-:W-:Y:S01]  /*9570*/  SEL R59, R50, R73, P0 ;  /* 0x00000049323b7207 */ /* 0x000fe20000000000 */
[----:B------:R3:W4:Y:S01]  /*9580*/  SHFL.IDX PT, R68, R82, RZ, 0x1c1f ;  /* 0x001c1fff52447589 */ /* 0x00072200000e0000 */
[----:B------:R-:W-:Y:S01]  /*9590*/  SEL R63, R73, R50, P0 ;  /* 0x00000032493f7207 */ /* 0x000fe20000000000 */
[----:B------:R-:W-:Y:S01]  /*95a0*/  IMAD.SHL.U32 R73, R64, 0x2, RZ ;  /* 0x0000000240497824 */ /* 0x000fe200078e00ff */
[----:B------:R-:W-:Y:S01]  /*95b0*/  SYNCS.ARRIVE.TRANS64.RED.A1T0 RZ, [UR4], RZ ;  /* 0x000000ffffff79a7 */ /* 0x000fe20008100404 */
[----:B------:R3:W3:Y:S01]  /*95c0*/  SHFL.IDX PT, R69, R84, RZ, 0x1c1f ;  /* 0x001c1fff54457589 */ /* 0x0006e200000e0000 */
[----:B------:R-:W-:Y:S02]  /*95d0*/  SEL R44, R48, R79, P0 ;  /* 0x0000004f302c7207 */ /* 0x000fe40000000000 */
[----:B------:R-:W-:Y:S02]  /*95e0*/  SEL R45, R49, R78, P0 ;  /* 0x0000004e312d7207 */ /* 0x000fe40000000000 */
[----:B------:R-:W-:-:S02]  /*95f0*/  SEL R50, R52, R81, P0 ;  /* 0x0000005134327207 */ /* 0x000fc40000000000 */
[----:B-1----:R-:W-:Y:S02]  /*9600*/  SEL R51, R53, R80, P0 ;  /* 0x0000005035337207 */ /* 0x002fe40000000000 */
[----:B------:R-:W-:Y:S02]  /*9610*/  SEL R48, R79, R48, P0 ;  /* 0x000000304f307207 */ /* 0x000fe40000000000 */
[----:B------:R-:W-:Y:S01]  /*9620*/  SEL R49, R78, R49, P0 ;  /* 0x000000314e317207 */ /* 0x000fe20000000000 */
[----:B0-----:R0:W-:Y:S01]  /*9630*/  @!P2 ST.E desc[UR56][R74.64], R3 ;  /* 0x000000034a00a985 */ /* 0x0011e2000c101938 */
[----:B------:R-:W-:Y:S02]  /*9640*/  SEL R52, R81, R52, P0 ;  /* 0x0000003451347207 */ /* 0x000fe40000000000 */
[----:B------:R-:W-:Y:S01]  /*9650*/  SEL R53, R80, R53, P0 ;  /* 0x0000003550357207 */ /* 0x000fe20000000000 */
[----:B--2---:R0:W-:Y:S01]  /*9660*/  @!P1 ST.E desc[UR56][R76.64], R4 ;  /* 0x000000044c009985 */ /* 0x0041e2000c101938 */
[----:B------:R-:W-:Y:S05]  /*9670*/  @P3 BRA `(.L_x_37) ;  /* 0x0000000400783947 */ /* 0x000fea0003800000 */
[C---:B0-----:R-:W-:Y:S01]  /*9680*/  IADD3 R3, R73.reuse, 0x8, RZ ;  /* 0x0000000849037810 */ /* 0x041fe20007ffe0ff */
[----:B------:R-:W-:Y:S01]  /*9690*/  ULDC UR4, c[0x0][0xac8] ;  /* 0x0002b20000047ab9 */ /* 0x000fe20000000800 */
[C---:B------:R-:W-:Y:S01]  /*96a0*/  VIADD R64, R73.reuse, 0x10 ;  /* 0x0000001049407836 */ /* 0x040fe20000000000 */
[C---:B------:R-:W-:Y:S01]  /*96b0*/  ISETP.GE.AND P2, PT, R73.reuse, UR4, PT ;  /* 0x0000000449007c0c */ /* 0x040fe2000bf46270 */
[----:B------:R-:W-:Y:S01]  /*96c0*/  VIADD R66, R73, 0x18 ;  /* 0x0000001849427836 */ /* 0x000fe20000000000 */
[----:B------:R-:W-:Y:S01]  /*96d0*/  ISETP.GE.AND P3, PT, R3, UR4, PT ;  /* 0x0000000403007c0c */ /* 0x000fe2000bf66270 */
[C---:B------:R-:W-:Y:S01]  /*96e0*/  VIADD R72, R73.reuse, 0x20 ;  /* 0x0000002049487836 */ /* 0x040fe20000000000 */
[----:B------:R-:W-:Y:S01]  /*96f0*/  ISETP.GE.AND P4, PT, R64, UR4, PT ;  /* 0x0000000440007c0c */ /* 0x000fe2000bf86270 */
[----:B------:R-:W-:Y:S01]  /*9700*/  VIADD R80, R73, 0x38 ;  /* 0x0000003849507836 */ /* 0x000fe20000000000 */
[----:B------:R-:W-:-:S04]  /*9710*/  ISETP.GE.AND P1, PT, R66, UR4, PT ;  /* 0x0000000442007c0c */ /* 0x000fc8000bf26270 */
[----:B------:R-:W-:-:S03]  /*9720*/  ISETP.GE.AND P5, PT, R80, UR4, PT ;  /* 0x0000000450007c0c */ /* 0x000fc6000bfa6270 */
[--C-:B---34-:R-:W-:Y:S02]  /*9730*/  @!P2 IMAD.WIDE R74, R73, 0x4, R68.reuse ;  /* 0x00000004494aa825 */ /* 0x118fe400078e0244 */
[----:B------:R-:W-:Y:S02]  /*9740*/  @!P3 LEA.HI R3, R3, R3, RZ, 0x1 ;  /* 0x000000030303b211 */ /* 0x000fe400078f08ff */
[----:B------:R-:W-:Y:S01]  /*9750*/  @!P4 LEA.HI R64, R64, R64, RZ, 0x1 ;  /* 0x000000404040c211 */ /* 0x000fe200078f08ff */
[----:B------:R0:W-:Y:S01]  /*9760*/  @!P2 ST.E.64 desc[UR56][R74.64], R8 ;  /* 0x000000084a00a985 */ /* 0x0001e2000c101b38 */
[----:B------:R-:W-:Y:S02]  /*9770*/  @!P3 LOP3.LUT R3, R3, 0xfffffffe, RZ, 0xc0, !PT ;  /* 0xfffffffe0303b812 */ /* 0x000fe400078ec0ff */
[----:B------:R-:W-:Y:S02]  /*9780*/  @!P1 LEA.HI R66, R66, R66, RZ, 0x1 ;  /* 0x0000004242429211 */ /* 0x000fe400078f08ff */
[----:B------:R-:W-:Y:S01]  /*9790*/  @!P4 LOP3.LUT R79, R64, 0xfffffffe, RZ, 0xc0, !PT ;  /* 0xfffffffe404fc812 */ /* 0x000fe200078ec0ff */
[----:B------:R-:W-:Y:S01]  /*97a0*/  @!P3 IMAD.WIDE R76, R3, 0x4, R68 ;  /* 0x00000004034cb825 */ /* 0x000fe200078e0244 */
[----:B------:R-:W-:-:S02]  /*97b0*/  ISETP.GE.AND P2, PT, R72, UR4, PT ;  /* 0x0000000448007c0c */ /* 0x000fc4000bf46270 */
[----:B------:R-:W-:Y:S01]  /*97c0*/  @!P5 LEA.HI R80, R80, R80, RZ, 0x1 ;  /* 0x000000505050d211 */ /* 0x000fe200078f08ff */
[C---:B------:R-:W-:Y:S01]  /*97d0*/  VIADD R3, R73.reuse, 0x28 ;  /* 0x0000002849037836 */ /* 0x040fe20000000000 */
[----:B------:R1:W-:Y:S01]  /*97e0*/  @!P3 ST.E.64 desc[UR56][R76.64], R10 ;  /* 0x0000000a4c00b985 */ /* 0x0003e2000c101b38 */
[----:B------:R-:W-:Y:S01]  /*97f0*/  VIADD R64, R73, 0x30 ;  /* 0x0000003049407836 */ /* 0x000fe20000000000 */
[----:B0-----:R-:W-:Y:S01]  /*9800*/  @!P1 LOP3.LUT R9, R66, 0xfffffffe, RZ, 0xc0, !PT ;  /* 0xfffffffe42099812 */ /* 0x001fe200078ec0ff */
[--C-:B------:R-:W-:Y:S01]  /*9810*/  @!P4 IMAD.WIDE R78, R79, 0x4, R68.reuse ;  /* 0x000000044f4ec825 */ /* 0x100fe200078e0244 */
[----:B------:R-:W-:Y:S02]  /*9820*/  ISETP.GE.AND P3, PT, R3, UR4, PT ;  /* 0x0000000403007c0c */ /* 0x000fe4000bf66270 */
[----:B------:R-:W-:Y:S01]  /*9830*/  ISETP.GE.AND P6, PT, R64, UR4, PT ;  /* 0x0000000440007c0c */ /* 0x000fe2000bfc6270 */
[----:B------:R-:W-:Y:S01]  /*9840*/  VIADD R74, R73, 0x40 ;  /* 0x00000040494a7836 */ /* 0x000fe20000000000 */
[----:B------:R0:W-:Y:S01]  /*9850*/  @!P4 ST.E.64 desc[UR56][R78.64], R12 ;  /* 0x0000000c4e00c985 */ /* 0x0001e2000c101b38 */
[----:B------:R-:W-:Y:S01]  /*9860*/  @!P1 IMAD.WIDE R8, R9, 0x4, R68 ;  /* 0x0000000409089825 */ /* 0x000fe200078e0244 */
[----:B------:R-:W-:-:S02]  /*9870*/  @!P2 LEA.HI R72, R72, R72, RZ, 0x1 ;  /* 0x000000484848a211 */ /* 0x000fc400078f08ff */
[----:B------:R-:W-:Y:S01]  /*9880*/  ISETP.GE.AND P4, PT, R74, UR4, PT ;  /* 0x000000044a007c0c */ /* 0x000fe2000bf86270 */
[----:B------:R-:W-:Y:S01]  /*9890*/  VIADD R66, R73, 0x48 ;  /* 0x0000004849427836 */ /* 0x000fe20000000000 */
[----:B------:R2:W-:Y:S01]  /*98a0*/  @!P1 ST.E.64 desc[UR56][R8.64], R16 ;  /* 0x0000001008009985 */ /* 0x0005e2000c101b38 */
[----:B-1----:R-:W-:Y:S02]  /*98b0*/  @!P2 LOP3.LUT R11, R72, 0xfffffffe, RZ, 0xc0, !PT ;  /* 0xfffffffe480ba812 */ /* 0x002fe400078ec0ff */
[----:B------:R-:W-:Y:S02]  /*98c0*/  @!P3 LEA.HI R3, R3, R3, RZ, 0x1 ;  /* 0x000000030303b211 */ /* 0x000fe400078f08ff */
[----:B------:R-:W-:Y:S01]  /*98d0*/  ISETP.GE.AND P1, PT, R66, UR4, PT ;  /* 0x0000000442007c0c */ /* 0x000fe2000bf26270 */
[----:B------:R-:W-:Y:S01]  /*98e0*/  @!P2 IMAD.WIDE R10, R11, 0x4, R68 ;  /* 0x000000040b0aa825 */ /* 0x000fe200078e0244 */
[----:B------:R-:W-:Y:S02]  /*98f0*/  @!P3 LOP3.LUT R3, R3, 0xfffffffe, RZ, 0xc0, !PT ;  /* 0xfffffffe0303b812 */ /* 0x000fe400078ec0ff */
[----:B------:R-:W-:-:S02]  /*9900*/  @!P6 LEA.HI R64, R64, R64, RZ, 0x1 ;  /* 0x000000404040e211 */ /* 0x000fc400078f08ff */
[----:B------:R-:W-:Y:S01]  /*9910*/  @!P4 LEA.HI R74, R74, R74, RZ, 0x1 ;  /* 0x0000004a4a4ac211 */ /* 0x000fe200078f08ff */
[----:B0-----:R-:W-:Y:S01]  /*9920*/  @!P3 IMAD.WIDE R12, R3, 0x4, R68 ;  /* 0x00000004030cb825 */ /* 0x001fe200078e0244 */
[----:B------:R-:W-:Y:S01]  /*9930*/  @!P6 LOP3.LUT R3, R64, 0xfffffffe, RZ, 0xc0, !PT ;  /* 0xfffffffe4003e812 */ /* 0x000fe200078ec0ff */
[----:B------:R0:W-:Y:S01]  /*9940*/  @!P2 ST.E.64 desc[UR56][R10.64], R14 ;  /* 0x0000000e0a00a985 */ /* 0x0001e2000c101b38 */
[----:B--2---:R-:W-:-:S03]  /*9950*/  @!P5 LOP3.LUT R17, R80, 0xfffffffe, RZ, 0xc0, !PT ;  /* 0xfffffffe5011d812 */ /* 0x004fc600078ec0ff */
[----:B------:R-:W-:Y:S01]  /*9960*/  @!P1 LEA.HI R66, R66, R66, RZ, 0x1 ;  /* 0x0000004242429211 */ /* 0x000fe200078f08ff */
[--C-:B------:R-:W-:Y:S01]  /*9970*/  @!P6 IMAD.WIDE R8, R3, 0x4, R68.reuse ;  /* 0x000000040308e825 */ /* 0x100fe200078e0244 */
[----:B------:R-:W-:Y:S01]  /*9980*/  @!P4 LOP3.LUT R3, R74, 0xfffffffe, RZ, 0xc0, !PT ;  /* 0xfffffffe4a03c812 */ /* 0x000fe200078ec0ff */
[----:B------:R1:W-:Y:S02]  /*9990*/  @!P3 ST.E.64 desc[UR56][R12.64], R22 ;  /* 0x000000160c00b985 */ /* 0x0003e4000c101b38 */
[--C-:B------:R-:W-:Y:S02]  /*99a0*/  @!P5 IMAD.WIDE R16, R17, 0x4, R68.reuse ;  /* 0x000000041110d825 */ /* 0x100fe400078e0244 */
[----:B------:R2:W-:Y:S01]  /*99b0*/  @!P6 ST.E.64 desc[UR56][R8.64], R20 ;  /* 0x000000140800e985 */ /* 0x0005e2000c101b38 */
[----:B0-----:R-:W-:Y:S01]  /*99c0*/  @!P1 LOP3.LUT R15, R66, 0xfffffffe, RZ, 0xc0, !PT ;  /* 0xfffffffe420f9812 */ /* 0x001fe200078ec0ff */
[----:B------:R-:W-:Y:S02]  /*99d0*/  @!P4 IMAD.WIDE R10, R3, 0x4, R68 ;  /* 0x00000004030ac825 */ /* 0x000fe400078e0244 */
[----:B------:R-:W-:Y:S02]  /*99e0*/  @!P5 ST.E.64 desc[UR56][R16.64], R24 ;  /* 0x000000181000d985 */ /* 0x000fe4000c101b38 */
[----:B------:R-:W-:-:S02]  /*99f0*/  VIADD R3, R73, 0x50 ;  /* 0x0000005049037836 */ /* 0x000fc40000000000 */
[----:B------:R0:W-:Y:S01]  /*9a00*/  @!P4 ST.E.64 desc[UR56][R10.64], R28 ;  /* 0x0000001c0a00c985 */ /* 0x0001e2000c101b38 */
[----:B-1----:R-:W-:-:S04]  /*9a10*/  @!P1 IMAD.WIDE R12, R15, 0x4, R68 ;  /* 0x000000040f0c9825 */ /* 0x002fc800078e0244 */
[C---:B------:R-:W-:Y:S01]  /*9a20*/  VIADD R14, R73.reuse, 0x58 ;  /* 0x00000058490e7836 */ /* 0x040fe20000000000 */
[----:B------:R1:W-:Y:S01]  /*9a30*/  @!P1 ST.E.64 desc[UR56][R12.64], R30 ;  /* 0x0000001e0c009985 */ /* 0x0003e2000c101b38 */
[----:B------:R-:W-:Y:S01]  /*9a40*/  VIADD R15, R73, 0x60 ;  /* 0x00000060490f7836 */ /* 0x000fe20000000000 */
[----:B------:R-:W-:Y:S01]  /*9a50*/  ISETP.GE.AND P1, PT, R3, UR4, PT ;  /* 0x0000000403007c0c */ /* 0x000fe2000bf26270 */
[C---:B------:R-:W-:Y:S01]  /*9a60*/  VIADD R22, R73.reuse, 0x68 ;  /* 0x0000006849167836 */ /* 0x040fe20000000000 */
[----:B------:R-:W-:Y:S01]  /*9a70*/  ISETP.GE.AND P2, PT, R14, UR4, PT ;  /* 0x000000040e007c0c */ /* 0x000fe2000bf46270 */
[----:B--2---:R-:W-:Y:S01]  /*9a80*/  VIADD R8, R73, 0x70 ;  /* 0x0000007049087836 */ /* 0x004fe20000000000 */
[----:B------:R-:W-:Y:S01]  /*9a90*/  ISETP.GE.AND P3, PT, R15, UR4, PT ;  /* 0x000000040f007c0c */ /* 0x000fe2000bf66270 */
[----:B------:R-:W-:Y:S01]  /*9aa0*/  VIADD R9, R73, 0x78 ;  /* 0x0000007849097836 */ /* 0x000fe20000000000 */
[----:B------:R-:W-:Y:S02]  /*9ab0*/  ISETP.GE.AND P4, PT, R22, UR4, PT ;  /* 0x0000000416007c0c */ /* 0x000fe4000bf86270 */
[----:B------:R-:W-:-:S02]  /*9ac0*/  ISETP.GE.AND P5, PT, R8, UR4, PT ;  /* 0x0000000408007c0c */ /* 0x000fc4000bfa6270 */
[----:B------:R-:W-:-:S03]  /*9ad0*/  ISETP.GE.AND P6, PT, R9, UR4, PT ;  /* 0x0000000409007c0c */ /* 0x000fc6000bfc6270 */
[----:B------:R-:W-:Y:S02]  /*9ae0*/  @!P1 LEA.HI R3, R3, R3, RZ, 0x1 ;  /* 0x0000000303039211 */ /* 0x000fe400078f08ff */
[----:B------:R-:W-:Y:S02]  /*9af0*/  @!P2 LEA.HI R14, R14, R14, RZ, 0x1 ;  /* 0x0000000e0e0ea211 */ /* 0x000fe400078f08ff */
[----:B------:R-:W-:Y:S02]  /*9b00*/  @!P3 LEA.HI R15, R15, R15, RZ, 0x1 ;  /* 0x0000000f0f0fb211 */ /* 0x000fe400078f08ff */
[----:B------:R-:W-:Y:S02]  /*9b10*/  @!P4 LEA.HI R22, R22, R22, RZ, 0x1 ;  /* 0x000000161616c211 */ /* 0x000fe400078f08ff */
[----:B------:R-:W-:Y:S02]  /*9b20*/  @!P5 LEA.HI R8, R8, R8, RZ, 0x1 ;  /* 0x000000080808d211 */ /* 0x000fe400078f08ff */
[----:B------:R-:W-:-:S02]  /*9b30*/  @!P6 LEA.HI R9, R9, R9, RZ, 0x1 ;  /* 0x000000090909e211 */ /* 0x000fc400078f08ff */
[----:B------:R-:W-:Y:S02]  /*9b40*/  @!P1 LOP3.LUT R3, R3, 0xfffffffe, RZ, 0xc0, !PT ;  /* 0xfffffffe03039812 */ /* 0x000fe400078ec0ff */
[----:B0-----:R-:W-:Y:S02]  /*9b50*/  @!P2 LOP3.LUT R11, R14, 0xfffffffe, RZ, 0xc0, !PT ;  /* 0xfffffffe0e0ba812 */ /* 0x001fe400078ec0ff */
[----:B-1----:R-:W-:Y:S02]  /*9b60*/  @!P3 LOP3.LUT R13, R15, 0xfffffffe, RZ, 0xc0, !PT ;  /* 0xfffffffe0f0db812 */ /* 0x002fe400078ec0ff */
[----:B------:R-:W-:Y:S01]  /*9b70*/  @!P4 LOP3.LUT R15, R22, 0xfffffffe, RZ, 0xc0, !PT ;  /* 0xfffffffe160fc812 */ /* 0x000fe200078ec0ff */
[--C-:B------:R-:W-:Y:S01]  /*9b80*/  @!P2 IMAD.WIDE R10, R11, 0x4, R68.reuse ;  /* 0x000000040b0aa825 */ /* 0x100fe200078e0244 */
[----:B------:R-:W-:Y:S02]  /*9b90*/  @!P5 LOP3.LUT R17, R8, 0xfffffffe, RZ, 0xc0, !PT ;  /* 0xfffffffe0811d812 */ /* 0x000fe400078ec0ff */
[----:B------:R-:W-:Y:S01]  /*9ba0*/  @!P6 LOP3.LUT R21, R9, 0xfffffffe, RZ, 0xc0, !PT ;  /* 0xfffffffe0915e812 */ /* 0x000fe200078ec0ff */
[----:B------:R-:W-:-:S04]  /*9bb0*/  @!P1 IMAD.WIDE R8, R3, 0x4, R68 ;  /* 0x0000000403089825 */ /* 0x000fc800078e0244 */
[--C-:B------:R-:W-:Y:S01]  /*9bc0*/  @!P3 IMAD.WIDE R12, R13, 0x4, R68.reuse ;  /* 0x000000040d0cb825 */ /* 0x100fe200078e0244 */
[----:B------:R1:W-:Y:S03]  /*9bd0*/  @!P1 ST.E.64 desc[UR56][R8.64], R18 ;  /* 0x0000001208009985 */ /* 0x0003e6000c101b38 */
[--C-:B------:R-:W-:Y:S01]  /*9be0*/  @!P4 IMAD.WIDE R14, R15, 0x4, R68.reuse ;  /* 0x000000040f0ec825 */ /* 0x100fe200078e0244 */
[----:B------:R1:W-:Y:S03]  /*9bf0*/  @!P2 ST.E.64 desc[UR56][R10.64], R26 ;  /* 0x0000001a0a00a985 */ /* 0x0003e6000c101b38 */
[--C-:B------:R-:W-:Y:S01]  /*9c00*/  @!P5 IMAD.WIDE R16, R17, 0x4, R68.reuse ;  /* 0x000000041110d825 */ /* 0x100fe200078e0244 */
[----:B------:R1:W-:Y:S03]  /*9c10*/  @!P3 ST.E.64 desc[UR56][R12.64], R32 ;  /* 0x000000200c00b985 */ /* 0x0003e6000c101b38 */
[----:B------:R-:W-:Y:S01]  /*9c20*/  @!P6 IMAD.WIDE R68, R21, 0x4, R68 ;  /* 0x000000041544e825 */ /* 0x000fe200078e0244 */
[----:B------:R1:W-:Y:S04]  /*9c30*/  @!P4 ST.E.64 desc[UR56][R14.64], R34 ;  /* 0x000000220e00c985 */ /* 0x0003e8000c101b38 */
[----:B------:R1:W-:Y:S04]  /*9c40*/  @!P5 ST.E.64 desc[UR56][R16.64], R58 ;  /* 0x0000003a1000d985 */ /* 0x0003e8000c101b38 */
[----:B------:R1:W-:Y:S02]  /*9c50*/  @!P6 ST.E.64 desc[UR56][R68.64], R62 ;  /* 0x0000003e4400e985 */ /* 0x0003e4000c101b38 */
.L_x_37:
[----:B------:R-:W-:Y:S05]  /*9c60*/  BSYNC B0 ;  /* 0x0000000000007941 */ /* 0x000fea0003800000 */
.L_x_36:
[----:B------:R-:W-:Y:S01]  /*9c70*/  ISETP.GE.AND P1, PT, R70, R83, PT ;  /* 0x000000534600720c */ /* 0x000fe20003f26270 */
[----:B-1----:R1:W2:Y:S01]  /*9c80*/  SHFL.IDX PT, R35, R84, 0x1, 0x1c1f ;  /* 0x003c1f0054237f89 */ /* 0x0022a200000e0000 */
[----:B------:R-:W-:Y:S02]  /*9c90*/  SEL R30, R6, R41, P0 ;  /* 0x00000029061e7207 */ /* 0x000fe40000000000 */
[----:B------:R-:W-:Y:S01]  /*9ca0*/  SEL R32, R41, R6, P0 ;  /* 0x0000000629207207 */ /* 0x000fe20000000000 */
[----:B------:R1:W0:Y:S01]  /*9cb0*/  SHFL.IDX PT, R34, R82, 0x1, 0x1c1f ;  /* 0x003c1f0052227f89 */ /* 0x00022200000e0000 */
        /* <DEDUP_REMOVED lines=19> */
[----:B0-----:R-:W-:Y:S01]  /*9df0*/  SEL R4, R39, R2, P0 ;  /* 0x0000000227047207 */ /* 0x001fe20000000000 */
[----:B-12---:R-:W-:Y:S06]  /*9e00*/  @P1 BRA `(.L_x_8) ;  /* 0x00000054003c1947 */ /* 0x006fec0003800000 */
[C---:B------:R-:W-:Y:S01]  /*9e10*/  VIADD R0, R73.reuse, 0x8 ;  /* 0x0000000849007836 */ /* 0x040fe20000000000 */
[----:B------:R-:W-:Y:S01]  /*9e20*/  ULDC UR4, c[0x0][0xac8] ;  /* 0x0002b20000047ab9 */ /* 0x000fe20000000800 */
[C---:B------:R-:W-:Y:S01]  /*9e30*/  VIADD R10, R73.reuse, 0x10 ;  /* 0x00000010490a7836 */ /* 0x040fe20000000000 */
[C---:B------:R-:W-:Y:S01]  /*9e40*/  ISETP.GE.AND P0, PT, R73.reuse, UR4, PT ;  /* 0x0000000449007c0c */ /* 0x040fe2000bf06270 */
[C---:B------:R-:W-:Y:S01]  /*9e50*/  VIADD R11, R73.reuse, 0x18 ;  /* 0x00000018490b7836 */ /* 0x040fe20000000000 */
[----:B------:R-:W-:Y:S01]  /*9e60*/  ISETP.GE.AND P4, PT, R0, UR4, PT ;  /* 0x0000000400007c0c */ /* 0x000fe2000bf86270 */
[C---:B------:R-:W-:Y:S01]  /*9e70*/  VIADD R12, R73.reuse, 0x20 ;  /* 0x00000020490c7836 */ /* 0x040fe20000000000 */
[----:B------:R-:W-:Y:S01]  /*9e80*/  ISETP.GE.AND P1, PT, R10, UR4, PT ;  /* 0x000000040a007c0c */ /* 0x000fe2000bf26270 */
[----:B------:R-:W-:Y:S01]  /*9e90*/  VIADD R37, R73, 0x30 ;  /* 0x0000003049257836 */ /* 0x000fe20000000000 */
[----:B------:R-:W-:Y:S01]  /*9ea0*/  ISETP.GE.AND P2, PT, R11, UR4, PT ;  /* 0x000000040b007c0c */ /* 0x000fe2000bf46270 */
[C---:B------:R-:W-:Y:S01]  /*9eb0*/  VIADD R38, R73.reuse, 0x38 ;  /* 0x0000003849267836 */ /* 0x040fe20000000000 */
[----:B------:R-:W-:-:S02]  /*9ec0*/  IADD3 R36, R73, 0x28, RZ ;  /* 0x0000002849247810 */ /* 0x000fc40007ffe0ff */
[----:B------:R-:W-:Y:S02]  /*9ed0*/  ISETP.GE.AND P3, PT, R12, UR4, PT ;  /* 0x000000040c007c0c */ /* 0x000fe4000bf66270 */
[----:B------:R-:W-:Y:S01]  /*9ee0*/  ISETP.GE.AND P5, PT, R36, UR4, PT ;  /* 0x0000000424007c0c */ /* 0x000fe2000bfa6270 */
[----:B------:R-:W-:Y:S02]  /*9ef0*/  @!P0 IMAD.WIDE R2, R73, 0x4, R34 ;  /* 0x0000000449028825 */ /* 0x000fe400078e0222 */
[----:B------:R-:W-:Y:S02]  /*9f00*/  @!P4 LEA.HI R0, R0, R0, RZ, 0x1 ;  /* 0x000000000000c211 */ /* 0x000fe400078f08ff */
[----:B------:R-:W-:Y:S01]  /*9f10*/  @!P1 LEA.HI R10, R10, R10, RZ, 0x1 ;  /* 0x0000000a0a0a9211 */ /* 0x000fe200078f08ff */
[----:B------:R0:W-:Y:S01]  /*9f20*/  @!P0 ST.E.64 desc[UR56][R2.64], R44 ;  /* 0x0000002c02008985 */ /* 0x0001e2000c101b38 */
[----:B------:R-:W-:Y:S02]  /*9f30*/  @!P4 LOP3.LUT R9, R0, 0xfffffffe, RZ, 0xc0, !PT ;  /* 0xfffffffe0009c812 */ /* 0x000fe400078ec0ff */
[----:B------:R-:W-:-:S02]  /*9f40*/  ISETP.GE.AND P0, PT, R38, UR4, PT ;  /* 0x0000000426007c0c */ /* 0x000fc4000bf06270 */
[----:B------:R-:W-:Y:S01]  /*9f50*/  @!P2 LEA.HI R0, R11, R11, RZ, 0x1 ;  /* 0x0000000b0b00a211 */ /* 0x000fe200078f08ff */
[--C-:B------:R-:W-:Y:S01]  /*9f60*/  @!P4 IMAD.WIDE R8, R9, 0x4, R34.reuse ;  /* 0x000000040908c825 */ /* 0x100fe200078e0222 */
[----:B------:R-:W-:Y:S02]  /*9f70*/  @!P1 LOP3.LUT R11, R10, 0xfffffffe, RZ, 0xc0, !PT ;  /* 0xfffffffe0a0b9812 */ /* 0x000fe400078ec0ff */
[----:B------:R-:W-:Y:S01]  /*9f80*/  @!P2 LOP3.LUT R13, R0, 0xfffffffe, RZ, 0xc0, !PT ;  /* 0xfffffffe000da812 */ /* 0x000fe200078ec0ff */
[----:B------:R-:W-:Y:S01]  /*9f90*/  VIADD R0, R73, 0x40 ;  /* 0x0000004049007836 */ /* 0x000fe20000000000 */
[----:B------:R1:W-:Y:S01]  /*9fa0*/  @!P4 ST.E.64 desc[UR56][R8.64], R48 ;  /* 0x000000300800c985 */ /* 0x0003e2000c101b38 */
[----:B------:R-:W-:Y:S02]  /*9fb0*/  ISETP.GE.AND P4, PT, R37, UR4, PT ;  /* 0x0000000425007c0c */ /* 0x000fe4000bf86270 */
[----:B------:R-:W-:Y:S01]  /*9fc0*/  @!P3 LEA.HI R12, R12, R12, RZ, 0x1 ;  /* 0x0000000c0c0cb211 */ /* 0x000fe200078f08ff */
[----:B0-----:R-:W-:Y:S01]  /*9fd0*/  @!P1 IMAD.WIDE R2, R11, 0x4, R34 ;  /* 0x000000040b029825 */ /* 0x001fe200078e0222 */
[----:B------:R-:W-:-:S02]  /*9fe0*/  @!P5 LEA.HI R36, R36, R36, RZ, 0x1 ;  /* 0x000000242424d211 */ /* 0x000fc400078f08ff */
[----:B------:R-:W-:Y:S02]  /*9ff0*/  @!P3 LOP3.LUT R11, R12, 0xfffffffe, RZ, 0xc0, !PT ;  /* 0xfffffffe0c0bb812 */ /* 0x000fe400078ec0ff */
[----:B------:R-:W-:Y:S01]  /*a000*/  @!P0 LEA.HI R38, R38, R38, RZ, 0x1 ;  /* 0x0000002626268211 */ /* 0x000fe200078f08ff */
[----:B------:R0:W-:Y:S01]  /*a010*/  @!P1 ST.E.64 desc[UR56][R2.64], R50 ;  /* 0x0000003202009985 */ /* 0x0001e2000c101b38 */
[----:B------:R-:W-:Y:S01]  /*a020*/  ISETP.GE.AND P1, PT, R0, UR4, PT ;  /* 0x0000000400007c0c */ /* 0x000fe2000bf26270 */
[--C-:B------:R-:W-:Y:S01]  /*a030*/  @!P3 IMAD.WIDE R10, R11, 0x4, R34.reuse ;  /* 0x000000040b0ab825 */ /* 0x100fe200078e0222 */
[----:B------:R-:W-:Y:S02]  /*a040*/  @!P0 LOP3.LUT R39, R38, 0xfffffffe, RZ, 0xc0, !PT ;  /* 0xfffffffe26278812 */ /* 0x000fe400078ec0ff */
[----:B------:R-:W-:Y:S01]  /*a050*/  @!P4 LEA.HI R37, R37, R37, RZ, 0x1 ;  /* 0x000000252525c211 */ /* 0x000fe200078f08ff */
[----:B-1----:R-:W-:Y:S01]  /*a060*/  @!P2 IMAD.WIDE R8, R13, 0x4, R34 ;  /* 0x000000040d08a825 */ /* 0x002fe200078e0222 */
[----:B------:R-:W-:-:S02]  /*a070*/  @!P5 LOP3.LUT R13, R36, 0xfffffffe, RZ, 0xc0, !PT ;  /* 0xfffffffe240dd812 */ /* 0x000fc400078ec0ff */
[----:B------:R-:W-:Y:S01]  /*a080*/  @!P4 LOP3.LUT R37, R37, 0xfffffffe, RZ, 0xc0, !PT ;  /* 0xfffffffe2525c812 */ /* 0x000fe200078ec0ff */
[----:B------:R-:W-:Y:S01]  /*a090*/  VIADD R36, R73, 0x48 ;  /* 0x0000004849247836 */ /* 0x000fe20000000000 */
[----:B------:R1:W-:Y:S01]  /*a0a0*/  @!P2 ST.E.64 desc[UR56][R8.64], R52 ;  /* 0x000000340800a985 */ /* 0x0003e2000c101b38 */
[--C-:B------:R-:W-:Y:S02]  /*a0b0*/  @!P5 IMAD.WIDE R12, R13, 0x4, R34.reuse ;  /* 0x000000040d0cd825 */ /* 0x100fe400078e0222 */
[----:B------:R-:W-:Y:S01]  /*a0c0*/  @!P1 LEA.HI R0, R0, R0, RZ, 0x1 ;  /* 0x0000000000009211 */ /* 0x000fe200078f08ff */
[----:B------:R2:W-:Y:S01]  /*a0d0*/  @!P3 ST.E.64 desc[UR56][R10.64], R14 ;  /* 0x0000000e0a00b985 */ /* 0x0005e2000c101b38 */
[--C-:B0-----:R-:W-:Y:S01]  /*a0e0*/  @!P4 IMAD.WIDE R2, R37, 0x4, R34.reuse ;  /* 0x000000042502c825 */ /* 0x101fe200078e0222 */
[----:B------:R-:W-:Y:S02]  /*a0f0*/  ISETP.GE.AND P2, PT, R36, UR4, PT ;  /* 0x0000000424007c0c */ /* 0x000fe4000bf46270 */
[----:B------:R0:W-:Y:S04]  /*a100*/  @!P5 ST.E.64 desc[UR56][R12.64], R16 ;  /* 0x000000100c00d985 */ /* 0x0001e8000c101b38 */
[----:B------:R-:W-:Y:S01]  /*a110*/  @!P4 ST.E.64 desc[UR56][R2.64], R18 ;  /* 0x000000120200c985 */ /* 0x000fe2000c101b38 */
[----:B-1----:R-:W-:-:S04]  /*a120*/  @!P0 IMAD.WIDE R8, R39, 0x4, R34 ;  /* 0x0000000427088825 */ /* 0x002fc800078e0222 */
[C---:B--2---:R-:W-:Y:S01]  /*a130*/  VIADD R10, R73.reuse, 0x50 ;  /* 0x00000050490a7836 */ /* 0x044fe20000000000 */
[----:B------:R1:W-:Y:S01]  /*a140*/  @!P0 ST.E.64 desc[UR56][R8.64], R20 ;  /* 0x0000001408008985 */ /* 0x0003e2000c101b38 */
[C---:B------:R-:W-:Y:S01]  /*a150*/  VIADD R14, R73.reuse, 0x68 ;  /* 0x00000068490e7836 */ /* 0x040fe20000000000 */
[----:B------:R-:W-:Y:S01]  /*a160*/  @!P2 LEA.HI R36, R36, R36, RZ, 0x1 ;  /* 0x000000242424a211 */ /* 0x000fe200078f08ff */
[C---:B0-----:R-:W-:Y:S01]  /*a170*/  VIADD R12, R73.reuse, 0x58 ;  /* 0x00000058490c7836 */ /* 0x041fe20000000000 */
[----:B------:R-:W-:Y:S01]  /*a180*/  ISETP.GE.AND P3, PT, R10, UR4, PT ;  /* 0x000000040a007c0c */ /* 0x000fe2000bf66270 */
[C---:B------:R-:W-:Y:S01]  /*a190*/  VIADD R13, R73.reuse, 0x60 ;  /* 0x00000060490d7836 */ /* 0x040fe20000000000 */
[----:B------:R-:W-:Y:S01]  /*a1a0*/  ISETP.GE.AND P5, PT, R14, UR4, PT ;  /* 0x000000040e007c0c */ /* 0x000fe2000bfa6270 */
[C---:B------:R-:W-:Y:S01]  /*a1b0*/  VIADD R15, R73.reuse, 0x70 ;  /* 0x00000070490f7836 */ /* 0x040fe20000000000 */
[----:B------:R-:W-:Y:S01]  /*a1c0*/  ISETP.GE.AND P0, PT, R12, UR4, PT ;  /* 0x000000040c007c0c */ /* 0x000fe2000bf06270 */
[----:B------:R-:W-:Y:S01]  /*a1d0*/  VIADD R73, R73, 0x78 ;  /* 0x0000007849497836 */ /* 0x000fe20000000000 */
[----:B------:R-:W-:-:S02]  /*a1e0*/  ISETP.GE.AND P4, PT, R13, UR4, PT ;  /* 0x000000040d007c0c */ /* 0x000fc4000bf86270 */
[----:B------:R-:W-:Y:S02]  /*a1f0*/  ISETP.GE.AND P6, PT, R15, UR4, PT ;  /* 0x000000040f007c0c */ /* 0x000fe4000bfc6270 */
[----:B------:R-:W-:Y:S02]  /*a200*/  @!P1 LOP3.LUT R11, R0, 0xfffffffe, RZ, 0xc0, !PT ;  /* 0xfffffffe000b9812 */ /* 0x000fe400078ec0ff */
[----:B-1----:R-:W-:Y:S02]  /*a210*/  @!P2 LOP3.LUT R9, R36, 0xfffffffe, RZ, 0xc0, !PT ;  /* 0xfffffffe2409a812 */ /* 0x002fe400078ec0ff */
[----:B------:R-:W-:Y:S01]  /*a220*/  @!P3 LEA.HI R10, R10, R10, RZ, 0x1 ;  /* 0x0000000a0a0ab211 */ /* 0x000fe200078f08ff */
[--C-:B------:R-:W-:Y:S01]  /*a230*/  @!P1 IMAD.WIDE R2, R11, 0x4, R34.reuse ;  /* 0x000000040b029825 */ /* 0x100fe200078e0222 */
[----:B------:R-:W-:Y:S02]  /*a240*/  @!P5 LEA.HI R14, R14, R14, RZ, 0x1 ;  /* 0x0000000e0e0ed211 */ /* 0x000fe400078f08ff */
[----:B------:R-:W-:Y:S01]  /*a250*/  @!P0 LEA.HI R12, R12, R12, RZ, 0x1 ;  /* 0x0000000c0c0c8211 */ /* 0x000fe200078f08ff */
[----:B------:R-:W-:Y:S01]  /*a260*/  @!P2 IMAD.WIDE R8, R9, 0x4, R34 ;  /* 0x000000040908a825 */ /* 0x000fe200078e0222 */
[----:B------:R-:W-:Y:S01]  /*a270*/  @!P4 LEA.HI R0, R13, R13, RZ, 0x1 ;  /* 0x0000000d0d00c211 */ /* 0x000fe200078f08ff */
[----:B------:R0:W-:Y:S01]  /*a280*/  @!P1 ST.E.64 desc[UR56][R2.64], R22 ;  /* 0x0000001602009985 */ /* 0x0001e2000c101b38 */
[----:B------:R-:W-:-:S02]  /*a290*/  @!P3 LOP3.LUT R11, R10, 0xfffffffe, RZ, 0xc0, !PT ;  /* 0xfffffffe0a0bb812 */ /* 0x000fc400078ec0ff */
[----:B------:R-:W-:Y:S01]  /*a2a0*/  @!P6 LEA.HI R16, R15, R15, RZ, 0x1 ;  /* 0x0000000f0f10e211 */ /* 0x000fe200078f08ff */
[----:B------:R1:W-:Y:S01]  /*a2b0*/  @!P2 ST.E.64 desc[UR56][R8.64], R24 ;  /* 0x000000180800a985 */ /* 0x0003e2000c101b38 */
[----:B------:R-:W-:Y:S01]  /*a2c0*/  @!P0 LOP3.LUT R13, R12, 0xfffffffe, RZ, 0xc0, !PT ;  /* 0xfffffffe0c0d8812 */ /* 0x000fe200078ec0ff */
[--C-:B------:R-:W-:Y:S01]  /*a2d0*/  @!P3 IMAD.WIDE R10, R11, 0x4, R34.reuse ;  /* 0x000000040b0ab825 */ /* 0x100fe200078e0222 */
[----:B------:R-:W-:Y:S02]  /*a2e0*/  @!P4 LOP3.LUT R15, R0, 0xfffffffe, RZ, 0xc0, !PT ;  /* 0xfffffffe000fc812 */ /* 0x000fe400078ec0ff */
[----:B------:R-:W-:Y:S01]  /*a2f0*/  @!P5 LOP3.LUT R17, R14, 0xfffffffe, RZ, 0xc0, !PT ;  /* 0xfffffffe0e11d812 */ /* 0x000fe200078ec0ff */
[--C-:B------:R-:W-:Y:S01]  /*a300*/  @!P0 IMAD.WIDE R12, R13, 0x4, R34.reuse ;  /* 0x000000040d0c8825 */ /* 0x100fe200078e0222 */
[----:B------:R-:W-:Y:S01]  /*a310*/  @!P6 LOP3.LUT R19, R16, 0xfffffffe, RZ, 0xc0, !PT ;  /* 0xfffffffe1013e812 */ /* 0x000fe200078ec0ff */
[----:B------:R2:W-:Y:S02]  /*a320*/  @!P3 ST.E.64 desc[UR56][R10.64], R26 ;  /* 0x0000001a0a00b985 */ /* 0x0005e4000c101b38 */
[----:B0-----:R-:W-:-:S02]  /*a330*/  @!P4 IMAD.WIDE R2, R15, 0x4, R34 ;  /* 0x000000040f02c825 */ /* 0x001fc400078e0222 */
[----:B------:R2:W-:Y:S01]  /*a340*/  @!P0 ST.E.64 desc[UR56][R12.64], R28 ;  /* 0x0000001c0c008985 */ /* 0x0005e2000c101b38 */
[----:B------:R-:W-:Y:S01]  /*a350*/  ISETP.GE.AND P0, PT, R73, UR4, PT ;  /* 0x0000000449007c0c */ /* 0x000fe2000bf06270 */
[--C-:B-1----:R-:W-:Y:S02]  /*a360*/  @!P5 IMAD.WIDE R8, R17, 0x4, R34.reuse ;  /* 0x000000041108d825 */ /* 0x102fe400078e0222 */
[----:B------:R2:W-:Y:S02]  /*a370*/  @!P4 ST.E.64 desc[UR56][R2.64], R30 ;  /* 0x0000001e0200c985 */ /* 0x0005e4000c101b38 */
[----:B------:R-:W-:Y:S02]  /*a380*/  @!P6 IMAD.WIDE R14, R19, 0x4, R34 ;  /* 0x00000004130ee825 */ /* 0x000fe400078e0222 */
[----:B------:R2:W-:Y:S04]  /*a390*/  @!P5 ST.E.64 desc[UR56][R8.64], R32 ;  /* 0x000000200800d985 */ /* 0x0005e8000c101b38 */
[----:B------:R2:W-:Y:S02]  /*a3a0*/  @!P6 ST.E.64 desc[UR56][R14.64], R6 ;  /* 0x000000060e00e985 */ /* 0x0005e4000c101b38 */
[----:B------:R-:W-:Y:S05]  /*a3b0*/  @P0 BRA `(.L_x_8) ;  /* 0x0000004c00d00947 */ /* 0x000fea0003800000 */
[----:B------:R-:W-:-:S04]  /*a3c0*/  LEA.HI R73, R73, R73, RZ, 0x1 ;  /* 0x0000004949497211 */ /* 0x000fc800078f08ff */
[----:B--2---:R-:W-:-:S05]  /*a3d0*/  LOP3.LUT R3, R73, 0xfffffffe, RZ, 0xc0, !PT ;  /* 0xfffffffe49037812 */ /* 0x004fca00078ec0ff */
[----:B------:R-:W-:-:S05]  /*a3e0*/  IMAD.WIDE R2, R3, 0x4, R34 ;  /* 0x0000000403027825 */ /* 0x000fca00078e0222 */
[----:B------:R1:W-:Y:S01]  /*a3f0*/  ST.E.64 desc[UR56][R2.64], R4 ;  /* 0x0000000402007985 */ /* 0x0003e2000c101b38 */
[----:B------:R-:W-:Y:S05]  /*a400*/  BRA `(.L_x_8) ;  /* 0x0000004c00bc7947 */ /* 0x000fea0003800000 */
.L_x_35:
[----:B------:R-:W0:Y:S02]  /*a410*/  S2R R0, SR_TID.X ;  /* 0x0000000000007919 */ /* 0x000e240000002100 */
[----:B0-----:R-:W-:-:S05]  /*a420*/  VIADD R2, R0, 0xffffff80 ;  /* 0xffffff8000027836 */ /* 0x001fca0000000000 */
[----:B------:R-:W-:-:S13]  /*a430*/  ISETP.GT.AND P0, PT, R2, 0x7f, PT ;  /* 0x0000007f0200780c */ /* 0x000fda0003f04270 */
[----:B------:R-:W-:Y:S05]  /*a440*/  @P0 BRA `(.L_x_8) ;  /* 0x0000004c00ac0947 */ /* 0x000fea0003800000 */
[----:B------:R-:W0:Y:S01]  /*a450*/  S2R R3, SR_CTAID.X ;  /* 0x0000000000037919 */ /* 0x000e220000002500 */
[----:B------:R-:W1:Y:S01]  /*a460*/  LDC R6, c[0x0][0xbe8] ;  /* 0x0002fa00ff067b82 */ /* 0x000e620000000800 */
[----:B------:R-:W-:Y:S01]  /*a470*/  ULDC UR4, c[0x0][0xa88] ;  /* 0x0002a20000047ab9 */ /* 0x000fe20000000800 */
[----:B0-----:R-:W-:Y:S02]  /*a480*/  IMAD R0, R3, 0x80, R0 ;  /* 0x0000008003007824 */ /* 0x001fe400078e0200 */
[----:B-1----:R-:W-:Y:S02]  /*a490*/  IMAD R3, R6, UR4, RZ ;  /* 0x0000000406037c24 */ /* 0x002fe4000f8e02ff */
[----:B------:R-:W-:-:S05]  /*a4a0*/  VIADD R0, R0, 0xffffff80 ;  /* 0xffffff8000007836 */ /* 0x000fca0000000000 */
[----:B------:R-:W-:-:S13]  /*a4b0*/  ISETP.GE.AND P0, PT, R0, R3, PT ;  /* 0x000000030000720c */ /* 0x000fda0003f06270 */
[----:B------:R-:W-:Y:S05]  /*a4c0*/  @P0 BRA `(.L_x_8) ;  /* 0x0000004c008c0947 */ /* 0x000fea0003800000 */
[----:B------:R-:W-:Y:S01]  /*a4d0*/  ISETP.NE.AND P0, PT, R6, 0x1, PT ;  /* 0x000000010600780c */ /* 0x000fe20003f05270 */
[----:B------:R-:W0:Y:S01]  /*a4e0*/  LDC.64 R10, c[0x0][0xbd8] ;  /* 0x0002f600ff0a7b82 */ /* 0x000e220000000a00 */
[----:B------:R-:W-:Y:S01]  /*a4f0*/  USHF.R.S32.HI UR6, URZ, 0x1f, UR51 ;  /* 0x0000001f3f067899 */ /* 0x000fe20008011433 */
[----:B------:R-:W-:Y:S01]  /*a500*/  IMAD.MOV.U32 R5, RZ, RZ, R0 ;  /* 0x000000ffff057224 */ /* 0x000fe200078e0000 */
[----:B------:R-:W-:Y:S02]  /*a510*/  ULDC.64 UR8, c[0x0][0xbd0] ;  /* 0x0002f40000087ab9 */ /* 0x000fe40000000a00 */
[----:B------:R-:W-:Y:S02]  /*a520*/  UIMAD UR6, UR6, UR8, URZ ;  /* 0x00000008060672a4 */ /* 0x000fe4000f8e023f */
[----:B------:R-:W-:Y:S01]  /*a530*/  UIMAD.WIDE.U32 UR4, UR51, UR8, URZ ;  /* 0x00000008330472a5 */ /* 0x000fe2000f8e003f */
[----:B------:R-:W1:Y:S01]  /*a540*/  S2UR UR7, SR_CTAID.Y ;  /* 0x00000000000779c3 */ /* 0x000e620000002600 */
[----:B------:R-:W-:-:S04]  /*a550*/  UIMAD UR6, UR51, UR9, UR6 ;  /* 0x00000009330672a4 */ /* 0x000fc8000f8e0206 */
[----:B------:R-:W-:Y:S02]  /*a560*/  UIADD3 UR6, UR5, UR6, URZ ;  /* 0x0000000605067290 */ /* 0x000fe4000fffe03f */
[----:B------:R-:W-:Y:S01]  /*a570*/  IMAD.U32 R3, RZ, RZ, UR5 ;  /* 0x00000005ff037e24 */ /* 0x000fe2000f8e00ff */
[----:B------:R-:W2:Y:S01]  /*a580*/  @P0 LDC R7, c[0x0][0xbec] ;  /* 0x0002fb00ff070b82 */ /* 0x000ea20000000800 */
[----:B------:R-:W-:Y:S01]  /*a590*/  IMAD.U32 R2, RZ, RZ, UR4 ;  /* 0x00000004ff027e24 */ /* 0x000fe2000f8e00ff */
[----:B------:R-:W-:Y:S01]  /*a5a0*/  ULDC.64 UR4, c[0x0][0xbe0] ;  /* 0x0002f80000047ab9 */ /* 0x000fe20000000a00 */
[----:B------:R-:W-:-:S05]  /*a5b0*/  IMAD.U32 R3, RZ, RZ, UR6 ;  /* 0x00000006ff037e24 */ /* 0x000fca000f8e00ff */
[----:B------:R-:W3:Y:S01]  /*a5c0*/  @P0 LDC R9, c[0x0][0xbf0] ;  /* 0x0002fc00ff090b82 */ /* 0x000ee20000000800 */
[C---:B0-----:R-:W-:Y:S02]  /*a5d0*/  IMAD R12, R10.reuse, UR39, RZ ;  /* 0x000000270a0c7c24 */ /* 0x041fe4000f8e02ff */
[----:B------:R-:W-:-:S04]  /*a5e0*/  IMAD.WIDE.U32 R2, R10, UR49, R2 ;  /* 0x000000310a027c25 */ /* 0x000fc8000f8e0002 */
[----:B------:R-:W-:Y:S01]  /*a5f0*/  IMAD R11, R11, UR49, R12 ;  /* 0x000000310b0b7c24 */ /* 0x000fe2000f8e020c */
[----:B------:R-:W1:Y:S03]  /*a600*/  LDC R8, c[0x0][0xc50] ;  /* 0x00031400ff087b82 */ /* 0x000e660000000800 */
[----:B------:R-:W-:Y:S02]  /*a610*/  IMAD.IADD R3, R11, 0x1, R3 ;  /* 0x000000010b037824 */ /* 0x000fe400078e0203 */
[----:B--2---:R-:W-:-:S04]  /*a620*/  @P0 IMAD.HI.U32 R4, R0, R7, RZ ;  /* 0x0000000700040227 */ /* 0x004fc800078e00ff */
[----:B------:R-:W-:Y:S01]  /*a630*/  IMAD R7, RZ, RZ, -UR51 ;  /* 0x80000033ff077e24 */ /* 0x000fe2000f8e02ff */
[----:B---3--:R-:W-:-:S03]  /*a640*/  @P0 SHF.R.U32.HI R5, RZ, R9, R4 ;  /* 0x00000009ff050219 */ /* 0x008fc60000011604 */
[----:B-1----:R-:W-:Y:S01]  /*a650*/  IMAD R9, R8, R7, UR7 ;  /* 0x0000000708097e24 */ /* 0x002fe2000f8e0207 */
[----:B------:R-:W-:-:S03]  /*a660*/  IADD3 R7, -R5, RZ, RZ ;  /* 0x000000ff05077210 */ /* 0x000fc60007ffe1ff */
[----:B------:R-:W-:Y:S01]  /*a670*/  IMAD.WIDE.U32 R2, R9, UR4, R2 ;  /* 0x0000000409027c25 */ /* 0x000fe2000f8e0002 */
[----:B------:R-:W-:-:S03]  /*a680*/  SHF.R.S32.HI R4, RZ, 0x1f, R9 ;  /* 0x0000001fff047819 */ /* 0x000fc60000011409 */
[----:B------:R-:W-:Y:S01]  /*a690*/  IMAD R7, R6, R7, R0 ;  /* 0x0000000706077224 */ /* 0x000fe200078e0200 */
[----:B------:R-:W-:Y:S01]  /*a6a0*/  IADD3 R2, P0, R5, R2, RZ ;  /* 0x0000000205027210 */ /* 0x000fe20007f1e0ff */
[----:B------:R-:W-:-:S03]  /*a6b0*/  IMAD R4, R4, UR4, RZ ;  /* 0x0000000404047c24 */ /* 0x000fc6000f8e02ff */
[----:B------:R-:W-:Y:S01]  /*a6c0*/  SHF.R.S32.HI R0, RZ, 0x1f, R7 ;  /* 0x0000001fff007819 */ /* 0x000fe20000011407 */
[----:B------:R-:W-:Y:S01]  /*a6d0*/  IMAD R4, R9, UR5, R4 ;  /* 0x0000000509047c24 */ /* 0x000fe2000f8e0204 */
[----:B------:R-:W-:Y:S01]  /*a6e0*/  SHF.R.S32.HI R9, RZ, 0x1f, R5 ;  /* 0x0000001fff097819 */ /* 0x000fe20000011405 */
[----:B------:R-:W-:Y:S02]  /*a6f0*/  ULDC.64 UR4, c[0x0][0xbc8] ;  /* 0x0002f20000047ab9 */ /* 0x000fe40000000a00 */
[----:B------:R-:W-:Y:S01]  /*a700*/  IMAD R0, R0, UR4, RZ ;  /* 0x0000000400007c24 */ /* 0x000fe2000f8e02ff */
[----:B------:R-:W-:-:S03]  /*a710*/  IADD3.X R3, R9, R3, R4, P0, !PT ;  /* 0x0000000309037210 */ /* 0x000fc600007fe404 */
[C---:B------:R-:W-:Y:S02]  /*a720*/  IMAD R5, R7.reuse, UR5, R0 ;  /* 0x0000000507057c24 */ /* 0x040fe4000f8e0200 */
[----:B------:R-:W-:Y:S01]  /*a730*/  IMAD.WIDE.U32 R2, R7, UR4, R2 ;  /* 0x0000000407027c25 */ /* 0x000fe2000f8e0002 */
[----:B------:R-:W-:-:S03]  /*a740*/  ULDC.64 UR4, c[0x0][0xba8] ;  /* 0x0002ea0000047ab9 */ /* 0x000fc60000000a00 */
[----:B------:R-:W-:Y:S01]  /*a750*/  IMAD.IADD R3, R3, 0x1, R5 ;  /* 0x0000000103037824 */ /* 0x000fe200078e0205 */
[----:B------:R-:W-:-:S04]  /*a760*/  LEA R4, P0, R2, UR4, 0x2 ;  /* 0x0000000402047c11 */ /* 0x000fc8000f8010ff */
[----:B------:R-:W-:Y:S01]  /*a770*/  LEA.HI.X R5, R2, UR5, R3, 0x2, P0 ;  /* 0x0000000502057c11 */ /* 0x000fe200080f1403 */
[----:B------:R-:W-:-:S05]  /*a780*/  IMAD.MOV.U32 R3, RZ, RZ, -0x800000 ;  /* 0xff800000ff037424 */ /* 0x000fca00078e00ff */
[----:B------:R0:W-:Y:S01]  /*a790*/  STG.E desc[UR56][R4.64], R3 ;  /* 0x0000000304007986 */ /* 0x0001e2000c101938 */
[----:B------:R-:W-:Y:S05]  /*a7a0*/  BRA `(.L_x_8) ;  /* 0x0000004800d47947 */ /* 0x000fea0003800000 */
.L_x_6:
[----:B------:R-:W-:-:S08]  /*a7b0*/  NOP ;  /* 0x0000000000007918 */ /* 0x000fd00000000000 */
[----:B------:R-:W0:-:S00]  /*a7c0*/  USETMAXREG.DEALLOC.CTAPOOL 0x28 ;  /* 0x00000028000079c8 */ /* 0x000e0000080e0500 */
[----:B0-----:R-:W-:Y:S01]  /*a7d0*/  LOP3.LUT R22, R0, 0x3, RZ, 0xc0, !PT ;  /* 0x0000000300167812 */ /* 0x001fe200078ec0ff */
[----:B------:R-:W0:Y:S05]  /*a7e0*/  S2R R18, SR_CTAID.Z ;  /* 0x0000000000127919 */ /* 0x000e2a0000002700 */
[----:B------:R-:W1:Y:S01]  /*a7f0*/  S2UR UR6, SR_CTAID.Y ;  /* 0x00000000000679c3 */ /* 0x000e620000002600 */
[----:B------:R-:W2:Y:S02]  /*a800*/  SHFL.IDX PT, R0, R22, RZ, 0x1f ;  /* 0x00001fff16007589 */ /* 0x000ea400000e0000 */
[----:B--2---:R-:W-:-:S13]  /*a810*/  ISETP.NE.AND P0, PT, R0, RZ, PT ;  /* 0x000000ff0000720c */ /* 0x004fda0003f05270 */
[----:B01----:R-:W-:Y:S05]  /*a820*/  @!P0 BRA `(.L_x_38) ;  /* 0x0000000000288947 */ /* 0x003fea0003800000 */
[----:B------:R-:W-:Y:S01]  /*a830*/  ULDC UR7, c[0x0][0xc50] ;  /* 0x0003140000077ab9 */ /* 0x000fe20000000800 */
[----:B------:R-:W-:Y:S01]  /*a840*/  UMOV UR39, UR6 ;  /* 0x0000000600277c82 */ /* 0x000fe20008000000 */
[----:B------:R-:W-:-:S06]  /*a850*/  UISETP.NE.AND UP0, UPT, UR7, 0x1, UPT ;  /* 0x000000010700788c */ /* 0x000fcc000bf05270 */
[----:B------:R-:W-:-:S13]  /*a860*/  PLOP3.LUT P0, PT, PT, PT, UP0, 0x80, 0x0 ;  /* 0x000000000000781c */ /* 0x000fda0003f0f008 */
[----:B------:R-:W-:Y:S05]  /*a870*/  @!P0 BRA `(.L_x_39) ;  /* 0x0000000000308947 */ /* 0x000fea0003800000 */
[----:B------:R-:W-:Y:S01]  /*a880*/  ULDC UR4, c[0x0][0xc54] ;  /* 0x0003150000047ab9 */ /* 0x000fe20000000800 */
[----:B------:R-:W-:Y:S01]  /*a890*/  ULDC UR39, c[0x0][0xc58] ;  /* 0x0003160000277ab9 */ /* 0x000fe20000000800 */
[----:B------:R-:W-:-:S04]  /*a8a0*/  UIMAD.WIDE.U32 UR4, UR6, UR4, URZ ;  /* 0x00000004060472a5 */ /* 0x000fc8000f8e003f */
[----:B------:R-:W-:Y:S01]  /*a8b0*/  USHF.R.U32.HI UR39, URZ, UR39, UR5 ;  /* 0x000000273f277299 */ /* 0x000fe20008011605 */
[----:B------:R-:W-:Y:S11]  /*a8c0*/  BRA `(.L_x_39) ;  /* 0x00000000001c7947 */ /* 0x000ff60003800000 */
.L_x_38:
[----:B------:R-:W-:Y:S01]  /*a8d0*/  ULDC UR7, c[0x0][0xc50] ;  /* 0x0003140000077ab9 */ /* 0x000fe20000000800 */
[----:B------:R-:W-:Y:S01]  /*a8e0*/  UMOV UR39, UR6 ;  /* 0x0000000600277c82 */ /* 0x000fe20008000000 */
[----:B------:R-:W-:-:S11]  /*a8f0*/  UISETP.NE.AND UP0, UPT, UR7, 0x1, UPT ;  /* 0x000000010700788c */ /* 0x000fd6000bf05270 */
[----:B------:R-:W-:Y:S01]  /*a900*/  @UP0 ULDC UR4, c[0x0][0xc54] ;  /* 0x0003150000040ab9 */ /* 0x000fe20000000800 */
[----:B------:R-:W-:Y:S01]  /*a910*/  @UP0 ULDC UR8, c[0x0][0xc58] ;  /* 0x0003160000080ab9 */ /* 0x000fe20000000800 */
[----:B------:R-:W-:-:S04]  /*a920*/  UIMAD.WIDE.U32 UR4, UR6, UR4, URZ ;  /* 0x00000004060472a5 */ /* 0x000fc8000f8e003f */
[----:B------:R-:W-:-:S12]  /*a930*/  @UP0 USHF.R.U32.HI UR39, URZ, UR8, UR5 ;  /* 0x000000083f270299 */ /* 0x000fd80008011605 */
.L_x_39:
[----:B------:R-:W-:Y:S01]  /*a940*/  ISETP.GE.AND P0, PT, R18, RZ, PT ;  /* 0x000000ff1200720c */ /* 0x000fe20003f06270 */
[----:B------:R-:W-:Y:S01]  /*a950*/  UIADD3 UR4, -UR39, URZ, URZ ;  /* 0x0000003f27047290 */ /* 0x000fe2000fffe13f */
[----:B------:R-:W-:Y:S02]  /*a960*/  IMAD.MOV.U32 R0, RZ, RZ, 0x1 ;  /* 0x00000001ff007424 */ /* 0x000fe400078e00ff */
[----:B------:R-:W-:Y:S01]  /*a970*/  IMAD.MOV.U32 R2, RZ, RZ, RZ ;  /* 0x000000ffff027224 */ /* 0x000fe200078e00ff */
[----:B------:R-:W-:Y:S01]  /*a980*/  UIMAD UR6, UR7, UR4, UR6 ;  /* 0x00000004070672a4 */ /* 0x000fe2000f8e0206 */
[----:B------:R-:W-:-:S07]  /*a990*/  IMAD.MOV.U32 R3, RZ, RZ, 0x1 ;  /* 0x00000001ff037424 */ /* 0x000fce00078e00ff */
[----:B------:R-:W-:Y:S05]  /*a9a0*/  @!P0 BRA `(.L_x_40) ;  /* 0x0000004400848947 */ /* 0x000fea0003800000 */
[----:B------:R-:W0:Y:S01]  /*a9b0*/  LDC.64 R2, c[0x0][0xa28] ;  /* 0x00028a00ff027b82 */ /* 0x000e220000000a00 */
[----:B------:R-:W-:Y:S01]  /*a9c0*/  ULDC.64 UR4, c[0x0][0x418] ;  /* 0x0001060000047ab9 */ /* 0x000fe20000000a00 */
[----:B------:R-:W-:Y:S01]  /*a9d0*/  ULDC UR36, c[0x0][0x2f0] ;  /* 0x0000bc0000247ab9 */ /* 0x000fe20000000800 */
[----:B------:R-:W-:Y:S01]  /*a9e0*/  IMAD.MOV.U32 R17, RZ, RZ, RZ ;  /* 0x000000ffff117224 */ /* 0x000fe200078e00ff */
[----:B0-----:R-:W-:-:S04]  /*a9f0*/  ISETP.NE.U32.AND P0, PT, R2, RZ, PT ;  /* 0x000000ff0200720c */ /* 0x001fc80003f05070 */
[----:B------:R-:W-:Y:S01]  /*aa00*/  ISETP.NE.AND.EX P0, PT, R3, RZ, PT, P0 ;  /* 0x000000ff0300720c */ /* 0x000fe20003f05300 */
[----:B------:R-:W-:-:S03]  /*aa10*/  UISETP.NE.U32.AND UP0, UPT, UR4, URZ, UPT ;  /* 0x0000003f0400728c */ /* 0x000fc6000bf05070 */
[----:B------:R-:W-:-:S09]  /*aa20*/  ULDC UR4, c[0x0][0x424] ;  /* 0x0001090000047ab9 */ /* 0x000fd20000000800 */
[----:B------:R-:W0:Y:S01]  /*aa30*/  @P0 LDC.64 R2, c[0x0][0xa28] ;  /* 0x00028a00ff020b82 */ /* 0x000e220000000a00 */
[----:B------:R-:W-:-:S04]  /*aa40*/  UISETP.NE.AND.EX UP0, UPT, UR5, URZ, UPT, UP0 ;  /* 0x0000003f0500728c */ /* 0x000fc8000bf05300 */
[----:B------:R-:W-:-:S04]  /*aa50*/  USEL UR4, UR4, 0x1, UP0 ;  /* 0x0000000104047887 */ /* 0x000fc80008000000 */
[----:B------:R-:W-:Y:S01]  /*aa60*/  UIMAD UR36, UR4, UR36, URZ ;  /* 0x00000024042472a4 */ /* 0x000fe2000f8e023f */
[----:B------:R-:W1:Y:S03]  /*aa70*/  S2R R29, SR_CTAID.X ;  /* 0x00000000001d7919 */ /* 0x000e660000002500 */
[----:B------:R-:W-:Y:S02]  /*aa80*/  UISETP.GE.AND UP0, UPT, UR36, 0x1, UPT ;  /* 0x000000012400788c */ /* 0x000fe4000bf06270 */
[----:B------:R-:W-:Y:S01]  /*aa90*/  UIADD3 UR4, UR36, 0x9f, URZ ;  /* 0x0000009f24047890 */ /* 0x000fe2000fffe03f */
[----:B0-----:R-:W-:-:S05]  /*aaa0*/  @P0 IMAD.WIDE R2, R18, 0x4, R2 ;  /* 0x0000000412020825 */ /* 0x001fca00078e0202 */
[----:B------:R0:W5:Y:S01]  /*aab0*/  @P0 LDG.E R17, desc[UR56][R2.64] ;  /* 0x0000003802110981 */ /* 0x000162000c1e1900 */
[----:B------:R-:W-:Y:S01]  /*aac0*/  PLOP3.LUT P0, PT, PT, PT, UP0, 0x80, 0x0 ;  /* 0x000000000000781c */ /* 0x000fe20003f0f008 */
[----:B------:R-:W-:Y:S02]  /*aad0*/  UIMAD.WIDE UR4, UR4, 0x66666667, URZ ;  /* 0x66666667040478a5 */ /* 0x000fe4000f8e023f */
[----:B------:R-:W-:Y:S02]  /*aae0*/  ULOP3.LUT UR43, UR6, 0xffff, URZ, 0xc0, !UPT ;  /* 0x0000ffff062b7892 */ /* 0x000fe4000f8ec03f */
[----:B------:R-:W-:Y:S01]  /*aaf0*/  USHF.R.U32.HI UR40, URZ, 0x1f, UR5 ;  /* 0x0000001f3f287899 */ /* 0x000fe20008011605 */
[----:B------:R-:W-:-:S03]  /*ab00*/  UMOV UR38, URZ ;  /* 0x0000003f00267c82 */ /* 0x000fc60008000000 */
[----:B------:R-:W-:-:S04]  /*ab10*/  ULEA.HI.SX32 UR40, UR5, UR40, 0x1a ;  /* 0x0000002805287291 */ /* 0x000fc8000f8fd23f */
[----:B01----:R-:W-:Y:S08]  /*ab20*/  @!P0 BRA `(.L_x_41) ;  /* 0x0000000000848947 */ /* 0x003ff00003800000 */
[----:B------:R-:W-:Y:S01]  /*ab30*/  USHF.R.U32.HI UR6, URZ, 0x10, UR6 ;  /* 0x000000103f067899 */ /* 0x000fe20008011606 */
[----:B------:R-:W-:-:S03]  /*ab40*/  UMOV UR4, URZ ;  /* 0x0000003f00047c82 */ /* 0x000fc60008000000 */
[----:B------:R-:W-:-:S11]  /*ab50*/  UISETP.NE.AND UP0, UPT, UR6, URZ, UPT ;  /* 0x0000003f0600728c */ /* 0x000fd6000bf05270 */
[----:B------:R-:W-:Y:S02]  /*ab60*/  @!UP0 ULDC UR6, c[0x0][0x9f0] ;  /* 0x00027c0000068ab9 */ /* 0x000fe40000000800 */
[----:B------:R-:W-:Y:S01]  /*ab70*/  IABS R2, UR6 ;  /* 0x0000000600027c13 */ /* 0x000fe20008000000 */
[----:B------:R-:W-:Y:S02]  /*ab80*/  UIADD3 UR7, UR40, -0x1, UR6 ;  /* 0xffffffff28077890 */ /* 0x000fe4000fffe006 */
[----:B------:R-:W-:Y:S02]  /*ab90*/  IABS R5, UR6 ;  /* 0x0000000600057c13 */ /* 0x000fe40008000000 */
[----:B------:R-:W-:Y:S02]  /*aba0*/  R2UR UR10, R2 ;  /* 0x00000000020a72ca */ /* 0x000fe400000e0000 */
[----:B------:R-:W-:Y:S01]  /*abb0*/  IABS R4, UR7 ;  /* 0x0000000700047c13 */ /* 0x000fe20008000000 */
[----:B------:R-:W-:-:S03]  /*abc0*/  ULOP3.LUT UR7, UR7, UR6, URZ, 0x3c, !UPT ;  /* 0x0000000607077292 */ /* 0x000fc6000f8e3c3f */
[----:B------:R-:W-:-:S07]  /*abd0*/  R2UR UR9, R4 ;  /* 0x00000000040972ca */ /* 0x000fce00000e0000 */
        /* <DEDUP_REMOVED lines=18> */
[----:B------:R-:W-:Y:S02]  /*ad00*/  UISETP.NE.AND UP0, UPT, UR6, URZ, UPT ;  /* 0x0000003f0600728c */ /* 0x000fe4000bf05270 */
[----:B------:R-:W-:-:S09]  /*ad10*/  @!UP1 UIADD3 UR5, -UR5, URZ, URZ ;  /* 0x0000003f05059290 */ /* 0x000fd2000fffe13f */
[----:B------:R-:W-:-:S07]  /*ad20*/  @!UP0 ULOP3.LUT UR5, URZ, UR6, URZ, 0x33, !UPT ;  /* 0x000000063f058292 */ /* 0x000fce000f8e333f */
[----:B------:R-:W-:-:S05]  /*ad30*/  UMOV UR38, UR5 ;  /* 0x0000000500267c82 */ /* 0x000fca0008000000 */
.L_x_41:
[----:B------:R-:W-:Y:S02]  /*ad40*/  UIMAD UR44, UR43, UR38, URZ ;  /* 0x000000262b2c72a4 */ /* 0x000fe4000f8e023f */
[----:B------:R-:W-:-:S04]  /*ad50*/  IMAD.U32 R3, RZ, RZ, UR38 ;  /* 0x00000026ff037e24 */ /* 0x000fc8000f8e00ff */
[----:B------:R-:W-:-:S05]  /*ad60*/  IMAD.U32 R2, RZ, RZ, UR44 ;  /* 0x0000002cff027e24 */ /* 0x000fca000f8e00ff */
[----:B------:R-:W-:Y:S01]  /*ad70*/  VIADDMNMX R2, R2, R3, UR40, PT ;  /* 0x0000002802027e46 */ /* 0x000fe2000b800103 */
[----:B------:R-:W-:-:S03]  /*ad80*/  IMAD.MOV.U32 R3, RZ, RZ, 0x1 ;  /* 0x00000001ff037424 */ /* 0x000fc600078e00ff */
[----:B------:R-:W-:Y:S01]  /*ad90*/  R2UR UR45, R2 ;  /* 0x00000000022d72ca */ /* 0x000fe200000e0000 */
[----:B------:R-:W-:-:S12]  /*ada0*/  IMAD.MOV.U32 R2, RZ, RZ, RZ ;  /* 0x000000ffff027224 */ /* 0x000fd800078e00ff */
[----:B------:R-:W-:-:S06]  /*adb0*/  UISETP.GT.AND UP0, UPT, UR45, UR44, UPT ;  /* 0x0000002c2d00728c */ /* 0x000fcc000bf04270 */
[----:B------:R-:W-:-:S13]  /*adc0*/  PLOP3.LUT P0, PT, PT, PT, UP0, 0x80, 0x0 ;  /* 0x000000000000781c */ /* 0x000fda0003f0f008 */
[----:B------:R-:W-:Y:S05]  /*add0*/  @!P0 BRA `(.L_x_40) ;  /* 0x0000004000788947 */ /* 0x000fea0003800000 */
[----:B------:R-:W0:Y:S01]  /*ade0*/  S2UR UR4, SR_CgaCtaId ;  /* 0x00000000000479c3 */ /* 0x000e220000008800 */
[----:B------:R-:W-:-:S04]  /*adf0*/  MOV R0, 0x400 ;  /* 0x0000040000007802 */ /* 0x000fc80000000f00 */
[----:B------:R-:W-:-:S13]  /*ae00*/  R2UR UR41, R0 ;  /* 0x00000000002972ca */ /* 0x000fda00000e0000 */
[----:B0-----:R-:W-:-:S04]  /*ae10*/  ULEA UR41, UR4, UR41, 0x18 ;  /* 0x0000002904297291 */ /* 0x001fc8000f8ec03f */
[----:B------:R-:W-:-:S04]  /*ae20*/  UIADD3 UR4, UR41, 0x1a400, URZ ;  /* 0x0001a40029047890 */ /* 0x000fc8000fffe03f */
[----:B------:R-:W-:-:S06]  /*ae30*/  ULOP3.LUT UP0, URZ, UR4, 0x1bf, URZ, 0xc0, !UPT ;  /* 0x000001bf043f7892 */ /* 0x000fcc000f80c03f */
[----:B------:R-:W-:-:S13]  /*ae40*/  PLOP3.LUT P0, PT, PT, PT, UP0, 0x80, 0x0 ;  /* 0x000000000000781c */ /* 0x000fda0003f0f008 */
[----:B------:R-:W-:Y:S05]  /*ae50*/  @!P0 BRA `(.L_x_42) ;  /* 0x0000000000408947 */ /* 0x000fea0003800000 */
[----:B------:R-:W-:Y:S01]  /*ae60*/  MOV R2, 0x0 ;  /* 0x0000000000027802 */ /* 0x000fe20000000f00 */
[----:B------:R-:W-:Y:S01]  /*ae70*/  ULDC.64 UR4, c[0x4][0xc8] ;  /* 0x0100320000047ab9 */ /* 0x000fe20000000a00 */
[----:B------:R-:W-:Y:S01]  /*ae80*/  ULDC.64 UR6, c[0x4][0xd0] ;  /* 0x0100340000067ab9 */ /* 0x000fe20000000a00 */
[----:B------:R-:W-:Y:S02]  /*ae90*/  IMAD.U32 R4, RZ, RZ, UR4 ;  /* 0x00000004ff047e24 */ /* 0x000fe4000f8e00ff */
[----:B------:R-:W-:Y:S01]  /*aea0*/  IMAD.U32 R5, RZ, RZ, UR5 ;  /* 0x00000005ff057e24 */ /* 0x000fe2000f8e00ff */
[----:B------:R-:W0:Y:S01]  /*aeb0*/  LDC.64 R2, c[0x4][R2] ;  /* 0x0100000002027b82 */ /* 0x000e220000000a00 */
[----:B------:R-:W-:Y:S01]  /*aec0*/  ULDC.64 UR4, c[0x4][0x8] ;  /* 0x0100020000047ab9 */ /* 0x000fe20000000a00 */
[----:B------:R-:W-:Y:S01]  /*aed0*/  IMAD.U32 R6, RZ, RZ, UR6 ;  /* 0x00000006ff067e24 */ /* 0x000fe2000f8e00ff */
[----:B------:R-:W-:Y:S01]  /*aee0*/  MOV R11, UR5 ;  /* 0x00000005000b7c02 */ /* 0x000fe20008000f00 */
[----:B------:R-:W-:-:S02]  /*aef0*/  IMAD.U32 R7, RZ, RZ, UR7 ;  /* 0x00000007ff077e24 */ /* 0x000fc4000f8e00ff */
[----:B------:R-:W-:Y:S02]  /*af00*/  IMAD.U32 R10, RZ, RZ, UR4 ;  /* 0x00000004ff0a7e24 */ /* 0x000fe4000f8e00ff */
[----:B------:R-:W-:Y:S02]  /*af10*/  IMAD.MOV.U32 R8, RZ, RZ, 0x70 ;  /* 0x00000070ff087424 */ /* 0x000fe400078e00ff */
[----:B------:R-:W-:Y:S02]  /*af20*/  IMAD.MOV.U32 R12, RZ, RZ, 0x1 ;  /* 0x00000001ff0c7424 */ /* 0x000fe400078e00ff */
[----:B------:R-:W-:-:S07]  /*af30*/  IMAD.MOV.U32 R13, RZ, RZ, RZ ;  /* 0x000000ffff0d7224 */ /* 0x000fce00078e00ff */
[----:B------:R-:W-:-:S07]  /*af40*/  LEPC R20, `(.L_x_42) ;  /* 0x000000001014794e */ /* 0x000fce0000000000 */
[----:B0----5:R-:W-:Y:S05]  /*af50*/  CALL.ABS.NOINC R2 ;  /* 0x0000000002007343 */ /* 0x021fea0003c00000 */
.L_x_42:
[----:B------:R-:W-:-:S06]  /*af60*/  UIADD3 UR4, UR41, 0xa400, URZ ;  /* 0x0000a40029047890 */ /* 0x000fcc000fffe03f */
[----:B------:R-:W-:-:S05]  /*af70*/  IMAD.U32 R16, RZ, RZ, UR4 ;  /* 0x00000004ff107e24 */ /* 0x000fca000f8e00ff */
[----:B------:R-:W-:-:S13]  /*af80*/  LOP3.LUT P0, RZ, R16, 0x3ff, RZ, 0xc0, !PT ;  /* 0x000003ff10ff7812 */ /* 0x000fda000780c0ff */
        /* <DEDUP_REMOVED lines=8> */
[----:B------:R-:W-:Y:S02]  /*b010*/  IMAD.U32 R6, RZ, RZ, UR6 ;  /* 0x00000006ff067e24 */ /* 0x000fe4000f8e00ff */
[----:B------:R-:W-:-:S02]  /*b020*/  IMAD.U32 R7, RZ, RZ, UR7 ;  /* 0x00000007ff077e24 */ /* 0x000fc4000f8e00ff */
[----:B------:R-:W-:Y:S02]  /*b030*/  IMAD.U32 R10, RZ, RZ, UR4 ;  /* 0x00000004ff0a7e24 */ /* 0x000fe4000f8e00ff */
[----:B------:R-:W-:Y:S02]  /*b040*/  IMAD.U32 R11, RZ, RZ, UR5 ;  /* 0x00000005ff0b7e24 */ /* 0x000fe4000f8e00ff */
[----:B------:R-:W-:Y:S02]  /*b050*/  IMAD.MOV.U32 R8, RZ, RZ, 0x70 ;  /* 0x00000070ff087424 */ /* 0x000fe400078e00ff */
[----:B------:R-:W-:Y:S02]  /*b060*/  IMAD.MOV.U32 R12, RZ, RZ, 0x1 ;  /* 0x00000001ff0c7424 */ /* 0x000fe400078e00ff */
[----:B------:R-:W-:-:S07]  /*b070*/  IMAD.MOV.U32 R13, RZ, RZ, RZ ;  /* 0x000000ffff0d7224 */ /* 0x000fce00078e00ff */
[----:B------:R-:W-:-:S07]  /*b080*/  LEPC R20, `(.L_x_43) ;  /* 0x000000001014794e */ /* 0x000fce0000000000 */
[----:B0----5:R-:W-:Y:S05]  /*b090*/  CALL.ABS.NOINC R2 ;  /* 0x0000000002007343 */ /* 0x021fea0003c00000 */
.L_x_43:
        /* <DEDUP_REMOVED lines=20> */
.L_x_44:
        /* <DEDUP_REMOVED lines=18> */
.L_x_45:
[----:B------:R-:W0:Y:S01]  /*b300*/  LDC.64 R2, c[0x0][0x9f8] ;  /* 0x00027e00ff027b82 */ /* 0x000e220000000a00 */
[----:B------:R-:W-:Y:S01]  /*b310*/  IMAD.SHL.U32 R19, R31, 0x10, RZ ;  /* 0x000000101f137824 */ /* 0x000fe200078e00ff */
[----:B------:R-:W-:Y:S01]  /*b320*/  ULDC UR4, c[0x0][0x2f4] ;  /* 0x0000bd0000047ab9 */ /* 0x000fe20000000800 */
[----:B------:R-:W-:Y:S01]  /*b330*/  IMAD.MOV.U32 R30, RZ, RZ, R18 ;  /* 0x000000ffff1e7224 */ /* 0x000fe200078e0012 */
[----:B------:R-:W-:-:S04]  /*b340*/  ULDC UR5, c[0x0][0x320] ;  /* 0x0000c80000057ab9 */ /* 0x000fc80000000800 */
[----:B------:R-:W1:Y:S01]  /*b350*/  LDC R20, c[0x0][0x430] ;  /* 0x00010c00ff147b82 */ /* 0x000e620000000800 */
[----:B0-----:R-:W-:-:S04]  /*b360*/  ISETP.NE.U32.AND P0, PT, R2, RZ, PT ;  /* 0x000000ff0200720c */ /* 0x001fc80003f05070 */
[----:B------:R-:W-:-:S13]  /*b370*/  ISETP.NE.AND.EX P0, PT, R3, RZ, PT, P0 ;  /* 0x000000ff0300720c */ /* 0x000fda0003f05300 */
[----:B------:R-:W0:Y:S01]  /*b380*/  @P0 LDC.64 R2, c[0x0][0x9f8] ;  /* 0x00027e00ff020b82 */ /* 0x000e220000000a00 */
[----:B------:R-:W-:Y:S02]  /*b390*/  LOP3.LUT R35, R19, 0x30, RZ, 0xc0, !PT ;  /* 0x0000003013237812 */ /* 0x000fe400078ec0ff */
[----:B-1----:R-:W-:Y:S02]  /*b3a0*/  ISETP.NE.AND P2, PT, R20, 0x1, PT ;  /* 0x000000011400780c */ /* 0x002fe40003f45270 */
[----:B------:R-:W-:Y:S01]  /*b3b0*/  LOP3.LUT R16, R16, 0xffffffef, RZ, 0xc0, !PT ;  /* 0xffffffef10107812 */ /* 0x000fe200078ec0ff */
[----:B0-----:R-:W-:-:S05]  /*b3c0*/  @P0 IMAD.WIDE R2, R18, 0x4, R2 ;  /* 0x0000000412020825 */ /* 0x001fca00078e0202 */
[----:B------:R0:W5:Y:S01]  /*b3d0*/  @P0 LDG.E R30, desc[UR56][R2.64] ;  /* 0x00000038021e0981 */ /* 0x000162000c1e1900 */
[C---:B------:R-:W-:Y:S01]  /*b3e0*/  ISETP.GE.AND P0, PT, R35.reuse, UR4, PT ;  /* 0x0000000423007c0c */ /* 0x040fe2000bf06270 */
[----:B------:R-:W-:Y:S01]  /*b3f0*/  UMOV UR6, 0xffffffff ;  /* 0xffffffff00067882 */ /* 0x000fe20000000000 */
[----:B------:R-:W-:Y:S01]  /*b400*/  LOP3.LUT R25, R35, 0x40, RZ, 0xfc, !PT ;  /* 0x0000004023197812 */ /* 0x000fe200078efcff */
[----:B------:R-:W-:Y:S01]  /*b410*/  IMAD.SHL.U32 R8, R31, 0x20, RZ ;  /* 0x000000201f087824 */ /* 0x000fe200078e00ff */
[----:B------:R-:W-:Y:S02]  /*b420*/  LOP3.LUT R27, R35, 0x80, RZ, 0xfc, !PT ;  /* 0x00000080231b7812 */ /* 0x000fe400078efcff */
[----:B------:R-:W-:Y:S02]  /*b430*/  ISETP.GE.AND P3, PT, R25, UR4, PT ;  /* 0x0000000419007c0c */ /* 0x000fe4000bf66270 */
[----:B------:R-:W-:Y:S02]  /*b440*/  ISETP.GE.AND P1, PT, R27, UR4, PT ;  /* 0x000000041b007c0c */ /* 0x000fe4000bf26270 */
[----:B------:R-:W-:-:S03]  /*b450*/  LOP3.LUT R18, R31, 0x7f, RZ, 0xc0, !PT ;  /* 0x0000007f1f127812 */ /* 0x000fc600078ec0ff */
[----:B------:R-:W-:Y:S02]  /*b460*/  @P0 LOP3.LUT R16, R16, 0x10, RZ, 0xfc, !PT ;  /* 0x0000001010100812 */ /* 0x000fe400078efcff */
[----:B------:R-:W-:Y:S02]  /*b470*/  ISETP.GE.AND P0, PT, R35, UR5, PT ;  /* 0x0000000523007c0c */ /* 0x000fe4000bf06270 */
[----:B------:R-:W-:Y:S02]  /*b480*/  LOP3.LUT R16, R16, 0xffffff7f, RZ, 0xc0, !PT ;  /* 0xffffff7f10107812 */ /* 0x000fe400078ec0ff */
[----:B------:R-:W-:Y:S02]  /*b490*/  SHF.R.U32.HI R28, RZ, 0x2, R18 ;  /* 0x00000002ff1c7819 */ /* 0x000fe40000011612 */
[----:B------:R-:W-:Y:S02]  /*b4a0*/  @P2 LOP3.LUT R16, R16, 0x80, RZ, 0xfc, !PT ;  /* 0x0000008010102812 */ /* 0x000fe400078efcff */
[----:B------:R-:W-:-:S02]  /*b4b0*/  LOP3.LUT R26, R28, 0x60, R8, 0xf8, !PT ;  /* 0x000000601c1a7812 */ /* 0x000fc400078ef808 */
[----:B------:R-:W-:-:S04]  /*b4c0*/  LOP3.LUT R16, R16, 0xfffffffd, RZ, 0xc0, !PT ;  /* 0xfffffffd10107812 */ /* 0x000fc800078ec0ff */
[----:B------:R-:W-:Y:S02]  /*b4d0*/  @P0 LOP3.LUT R16, R16, 0x2, RZ, 0xfc, !PT ;  /* 0x0000000210100812 */ /* 0x000fe400078efcff */
[----:B------:R-:W-:Y:S02]  /*b4e0*/  ISETP.GE.AND P0, PT, R25, UR5, PT ;  /* 0x0000000519007c0c */ /* 0x000fe4000bf06270 */
[----:B------:R-:W-:-:S04]  /*b4f0*/  LOP3.LUT R16, R16, 0xfffffff7, RZ, 0xc0, !PT ;  /* 0xfffffff710107812 */ /* 0x000fc800078ec0ff */
[----:B------:R-:W-:-:S04]  /*b500*/  @P3 LOP3.LUT R16, R16, 0x8, RZ, 0xfc, !PT ;  /* 0x0000000810103812 */ /* 0x000fc800078efcff */
[----:B------:R-:W-:-:S04]  /*b510*/  LOP3.LUT R16, R16, 0xfffffffe, RZ, 0xc0, !PT ;  /* 0xfffffffe10107812 */ /* 0x000fc800078ec0ff */
[----:B------:R-:W-:-:S04]  /*b520*/  LOP3.LUT R16, R16, 0xfffffffb, RZ, 0xc0, !PT ;  /* 0xfffffffb10107812 */ /* 0x000fc800078ec0ff */
[----:B------:R-:W-:-:S04]  /*b530*/  @P1 LOP3.LUT R16, R16, 0x4, RZ, 0xfc, !PT ;  /* 0x0000000410101812 */ /* 0x000fc800078efcff */
[----:B------:R-:W-:Y:S01]  /*b540*/  @P0 LOP3.LUT R16, R16, 0x1, RZ, 0xfc, !PT ;  /* 0x0000000110100812 */ /* 0x000fe200078efcff */
[----:B0-----:R-:W-:Y:S06]  /*b550*/  BRA.DIV UR6, `(.L_x_46) ;  /* 0x0000003e06e87947 */ /* 0x001fec000b800000 */
.L_x_100:
[----:B------:R-:W-:Y:S01]  /*b560*/  UMOV UR4, 0xa0 ;  /* 0x000000a000047882 */ /* 0x000fe20000000000 */
[----:B------:R-:W-:Y:S01]  /*b570*/  LOP3.LUT R15, R26, 0x80, RZ, 0xfc, !PT ;  /* 0x000000801a0f7812 */ /* 0x000fe200078efcff */
[----:B------:R-:W-:Y:S01]  /*b580*/  UIMAD UR4, UR45, UR4, -0xa0 ;  /* 0xffffff602d0474a4 */ /* 0x000fe2000f8e0204 */
[----:B------:R-:W0:Y:S01]  /*b590*/  @P2 LDC R2, c[0x0][0x434] ;  /* 0x00010d00ff022b82 */ /* 0x000e220000000800 */
[----:B-----5:R-:W-:-:S07]  /*b5a0*/  SHF.R.S32.HI R37, RZ, 0x1f, R30 ;  /* 0x0000001fff257819 */ /* 0x020fce000001141e */
[----:B------:R-:W1:Y:S01]  /*b5b0*/  @P2 LDC R3, c[0x0][0x438] ;  /* 0x00010e00ff032b82 */ /* 0x000e620000000800 */
[----:B------:R-:W-:Y:S01]  /*b5c0*/  VIADD R0, R15, UR4 ;  /* 0x000000040f007c36 */ /* 0x000fe20008000000 */
[----:B------:R-:W-:Y:S03]  /*b5d0*/  STL [R1+0xc], R15 ;  /* 0x00000c0f01007387 */ /* 0x000fe60000100800 */
[C---:B------:R-:W-:Y:S01]  /*b5e0*/  IMAD.IADD R9, R0.reuse, 0x1, R17 ;  /* 0x0000000100097824 */ /* 0x040fe200078e0211 */
[----:B------:R-:W-:-:S03]  /*b5f0*/  ISETP.GE.AND P0, PT, R0, UR36, PT ;  /* 0x0000002400007c0c */ /* 0x000fc6000bf06270 */
[----:B------:R-:W-:Y:S01]  /*b600*/  IMAD.MOV.U32 R12, RZ, RZ, R9 ;  /* 0x000000ffff0c7224 */ /* 0x000fe200078e0009 */
[----:B------:R-:W-:Y:S01]  /*b610*/  ISETP.GT.U32.OR P0, PT, R15, 0x9f, P0 ;  /* 0x0000009f0f00780c */ /* 0x000fe20000704470 */
[----:B0-----:R-:W-:-:S12]  /*b620*/  @P2 IMAD.HI.U32 R0, R9, R2, RZ ;  /* 0x0000000209002227 */ /* 0x001fd800078e00ff */
[----:B------:R-:W0:Y:S01]  /*b630*/  @!P0 LDC.64 R6, c[0x0][0x428] ;  /* 0x00010a00ff068b82 */ /* 0x000e220000000a00 */
[----:B-1----:R-:W-:-:S04]  /*b640*/  @P2 SHF.R.U32.HI R12, RZ, R3, R0 ;  /* 0x00000003ff0c2219 */ /* 0x002fc80000011600 */
[----:B------:R-:W-:Y:S02]  /*b650*/  @!P0 SHF.R.S32.HI R3, RZ, 0x1f, R12 ;  /* 0x0000001fff038819 */ /* 0x000fe4000001140c */
[----:B------:R-:W-:Y:S01]  /*b660*/  @!P0 MOV R2, R12 ;  /* 0x0000000c00028202 */ /* 0x000fe20000000f00 */
[----:B------:R-:W1:Y:S01]  /*b670*/  @!P0 LDC.64 R4, c[0x0][0x418] ;  /* 0x00010600ff048b82 */ /* 0x000e620000000a00 */
[----:B0-----:R-:W-:-:S03]  /*b680*/  @!P0 IMAD R0, R37, R6, RZ ;  /* 0x0000000625008224 */ /* 0x001fc600078e02ff */
[----:B------:R-:W-:-:S04]  /*b690*/  @!P0 IMAD.WIDE.U32 R2, R30, R6, R2 ;  /* 0x000000061e028225 */ /* 0x000fc800078e0002 */
[----:B------:R-:W-:Y:S01]  /*b6a0*/  @!P0 IMAD R7, R30, R7, R0 ;  /* 0x000000071e078224 */ /* 0x000fe200078e0200 */
[----:B-1----:R-:W-:-:S03]  /*b6b0*/  @!P0 LEA R4, P1, R2, R4, 0x2 ;  /* 0x0000000402048211 */ /* 0x002fc600078210ff */
[----:B------:R-:W-:Y:S02]  /*b6c0*/  @!P0 IMAD.IADD R0, R7, 0x1, R3 ;  /* 0x0000000107008824 */ /* 0x000fe400078e0203 */
[----:B------:R-:W0:Y:S03]  /*b6d0*/  @P2 LDC R3, c[0x0][0x438] ;  /* 0x00010e00ff032b82 */ /* 0x000e260000000800 */
[----:B------:R-:W-:Y:S01]  /*b6e0*/  @!P0 LEA.HI.X R5, R2, R5, R0, 0x2, P1 ;  /* 0x0000000502058211 */ /* 0x000fe200008f1400 */
[----:B------:R-:W-:-:S04]  /*b6f0*/  VIADD R2, R26, UR4 ;  /* 0x000000041a027c36 */ /* 0x000fc80008000000 */
[----:B------:R-:W1:Y:S01]  /*b700*/  @P2 LDC R0, c[0x0][0x434] ;  /* 0x00010d00ff002b82 */ /* 0x000e620000000800 */
[C---:B------:R-:W-:Y:S01]  /*b710*/  ISETP.GE.AND P1, PT, R2.reuse, UR36, PT ;  /* 0x0000002402007c0c */ /* 0x040fe2000bf26270 */
[----:B------:R-:W-:-:S04]  /*b720*/  IMAD.IADD R13, R2, 0x1, R17 ;  /* 0x00000001020d7824 */ /* 0x000fc800078e0211 */
[----:B------:R-:W-:-:S08]  /*b730*/  IMAD.MOV.U32 R14, RZ, RZ, R13 ;  /* 0x000000ffff0e7224 */ /* 0x000fd000078e000d */
[----:B------:R-:W2:Y:S08]  /*b740*/  @!P1 LDC.64 R10, c[0x0][0x428] ;  /* 0x00010a00ff0a9b82 */ /* 0x000eb00000000a00 */
[----:B------:R-:W3:Y:S01]  /*b750*/  @!P1 LDC.64 R6, c[0x0][0x418] ;  /* 0x00010600ff069b82 */ /* 0x000ee20000000a00 */
[----:B-1----:R-:W-:-:S05]  /*b760*/  @P2 IMAD.HI.U32 R0, R13, R0, RZ ;  /* 0x000000000d002227 */ /* 0x002fca00078e00ff */
[----:B0-----:R-:W-:-:S04]  /*b770*/  @P2 SHF.R.U32.HI R14, RZ, R3, R0 ;  /* 0x00000003ff0e2219 */ /* 0x001fc80000011600 */
[--C-:B------:R-:W-:Y:S01]  /*b780*/  @!P1 SHF.R.S32.HI R3, RZ, 0x1f, R14.reuse ;  /* 0x0000001fff039819 */ /* 0x100fe2000001140e */
[----:B------:R-:W-:Y:S02]  /*b790*/  @!P1 IMAD.MOV.U32 R2, RZ, RZ, R14 ;  /* 0x000000ffff029224 */ /* 0x000fe400078e000e */
[-C--:B--2---:R-:W-:Y:S02]  /*b7a0*/  @!P1 IMAD R0, R37, R10.reuse, RZ ;  /* 0x0000000a25009224 */ /* 0x084fe400078e02ff */
[----:B------:R-:W-:-:S04]  /*b7b0*/  @!P1 IMAD.WIDE.U32 R2, R30, R10, R2 ;  /* 0x0000000a1e029225 */ /* 0x000fc800078e0002 */
[----:B------:R-:W-:Y:S01]  /*b7c0*/  @!P1 IMAD R11, R30, R11, R0 ;  /* 0x0000000b1e0b9224 */ /* 0x000fe200078e0200 */
[----:B---3--:R-:W-:-:S03]  /*b7d0*/  @!P1 LEA R6, P2, R2, R6, 0x2 ;  /* 0x0000000602069211 */ /* 0x008fc600078410ff */
[----:B------:R-:W-:-:S05]  /*b7e0*/  @!P1 IMAD.IADD R0, R3, 0x1, R11 ;  /* 0x0000000103009824 */ /* 0x000fca00078e020b */
[----:B------:R-:W-:Y:S01]  /*b7f0*/  @!P1 LEA.HI.X R7, R2, R7, R0, 0x2, P2 ;  /* 0x0000000702079211 */ /* 0x000fe200010f1400 */
[----:B------:R-:W-:Y:S02]  /*b800*/  IMAD.MOV.U32 R0, RZ, RZ, RZ ;  /* 0x000000ffff007224 */ /* 0x000fe400078e00ff */
[----:B------:R-:W-:-:S04]  /*b810*/  IMAD.MOV.U32 R33, RZ, RZ, 0x40 ;  /* 0x00000040ff217424 */ /* 0x000fc800078e00ff */
[----:B------:R0:W5:Y:S01]  /*b820*/  @!P0 LDG.E R0, desc[UR56][R4.64] ;  /* 0x0000003804008981 */ /* 0x000162000c1e1900 */
[----:B------:R-:W-:-:S04]  /*b830*/  LOP3.LUT P0, RZ, R31, 0x4, RZ, 0xc0, !PT ;  /* 0x000000041fff7812 */ /* 0x000fc8000780c0ff */
[----:B------:R-:W-:Y:S01]  /*b840*/  SEL R2, R33, 0xffffffc0, !P0 ;  /* 0xffffffc021027807 */ /* 0x000fe20004000000 */
[----:B0-----:R-:W-:-:S04]  /*b850*/  IMAD.MOV.U32 R5, RZ, RZ, RZ ;  /* 0x000000ffff057224 */ /* 0x001fc800078e00ff */
[----:B------:R0:W-:Y:S01]  /*b860*/  STL [R1+0x8], R2 ;  /* 0x0000080201007387 */ /* 0x0001e20000100800 */
[----:B------:R-:W-:-:S03]  /*b870*/  IMAD.MOV R10, RZ, RZ, -R12 ;  /* 0x000000ffff0a7224 */ /* 0x000fc600078e0a0c */
[----:B------:R1:W5:Y:S01]  /*b880*/  @!P1 LDG.E R5, desc[UR56][R6.64] ;  /* 0x0000003806059981 */ /* 0x000362000c1e1900 */
[----:B------:R-:W-:Y:S01]  /*b890*/  IMAD R4, R20, R10, R9 ;  /* 0x0000000a14047224 */ /* 0x000fe200078e0209 */
[----:B------:R-:W-:Y:S01]  /*b8a0*/  ISETP.GT.U32.AND P0, PT, R15, 0x9f, PT ;  /* 0x0000009f0f00780c */ /* 0x000fe20003f04070 */
[C---:B------:R-:W-:Y:S01]  /*b8b0*/  IMAD.SHL.U32 R9, R31.reuse, 0x4, RZ ;  /* 0x000000041f097824 */ /* 0x040fe200078e00ff */
[----:B------:R-:W-:Y:S01]  /*b8c0*/  ULOP3.LUT UR4, UR48, 0x2, URZ, 0xfc, !UPT ;  /* 0x0000000230047892 */ /* 0x000fe2000f8efc3f */
[----:B0-----:R-:W-:Y:S01]  /*b8d0*/  IMAD.MOV R2, RZ, RZ, -R14 ;  /* 0x000000ffff027224 */ /* 0x001fe200078e0a0e */
[----:B------:R-:W-:Y:S01]  /*b8e0*/  LOP3.LUT R16, R16, 0xffffffdf, RZ, 0xc0, !PT ;  /* 0xffffffdf10107812 */ /* 0x000fe200078ec0ff */
[----:B------:R-:W-:Y:S01]  /*b8f0*/  IMAD.U32 R32, RZ, RZ, UR39 ;  /* 0x00000027ff207e24 */ /* 0x000fe2000f8e00ff */
[C---:B------:R-:W-:Y:S01]  /*b900*/  LOP3.LUT R12, R31.reuse, 0x10, RZ, 0xc0, !PT ;  /* 0x000000101f0c7812 */ /* 0x040fe200078ec0ff */
[----:B------:R-:W-:Y:S01]  /*b910*/  IMAD.U32 R11, RZ, RZ, UR45 ;  /* 0x0000002dff0b7e24 */ /* 0x000fe2000f8e00ff */
[----:B-1----:R-:W-:Y:S01]  /*b920*/  SHF.R.U32.HI R7, RZ, 0x5, R18 ;  /* 0x00000005ff077819 */ /* 0x002fe20000011612 */
[----:B------:R-:W-:Y:S01]  /*b930*/  IMAD R6, R20, R2, R13 ;  /* 0x0000000214067224 */ /* 0x000fe200078e020d */
[----:B------:R-:W-:Y:S01]  /*b940*/  SHF.R.S32.HI R32, RZ, 0x1f, R32 ;  /* 0x0000001fff207819 */ /* 0x000fe20000011420 */
[----:B------:R-:W-:-:S02]  /*b950*/  IMAD.SHL.U32 R2, R31, 0x80, RZ ;  /* 0x000000801f027824 */ /* 0x000fc400078e00ff */
[----:B------:R-:W-:Y:S01]  /*b960*/  IMAD.SHL.U32 R36, R7, 0x200, RZ ;  /* 0x0000020007247824 */ /* 0x000fe200078e00ff */
[----:B------:R-:W-:Y:S01]  /*b970*/  @P0 LOP3.LUT R16, R16, 0x20, RZ, 0xfc, !PT ;  /* 0x0000002010100812 */ /* 0x000fe200078efcff */
[----:B------:R-:W-:Y:S01]  /*b980*/  VIADD R11, R11, 0xffffffff ;  /* 0xffffffff0b0b7836 */ /* 0x000fe20000000000 */
[----:B------:R-:W-:Y:S02]  /*b990*/  LOP3.LUT R10, R2, 0x380, RZ, 0xc0, !PT ;  /* 0x00000380020a7812 */ /* 0x000fe400078ec0ff */
[----:B------:R-:W-:-:S03]  /*b9a0*/  LOP3.LUT R16, R16, 0xffffffbf, RZ, 0xc0, !PT ;  /* 0xffffffbf10107812 */ /* 0x000fc600078ec0ff */
[----:B------:R-:W-:-:S05]  /*b9b0*/  IMAD R10, R7, 0x10, R10 ;  /* 0x00000010070a7824 */ /* 0x000fca00078e020a */
[----:B------:R-:W-:Y:S02]  /*b9c0*/  LOP3.LUT R3, R10, 0x70, R19, 0x78, !PT ;  /* 0x000000700a037812 */ /* 0x000fe400078e7813 */
[----:B------:R-:W-:Y:S02]  /*b9d0*/  MOV R10, UR4 ;  /* 0x00000004000a7c02 */ /* 0x000fe40008000f00 */
[----:B------:R-:W-:Y:S02]  /*b9e0*/  LOP3.LUT R3, R3, 0xc00, R2, 0xf8, !PT ;  /* 0x00000c0003037812 */ /* 0x000fe400078ef802 */
[----:B------:R-:W-:Y:S02]  /*b9f0*/  LOP3.LUT R2, R8, 0x80, RZ, 0xc0, !PT ;  /* 0x0000008008027812 */ /* 0x000fe400078ec0ff */
[----:B------:R-:W-:Y:S01]  /*ba00*/  ISETP.NE.AND P0, PT, R10, 0x3, PT ;  /* 0x000000030a00780c */ /* 0x000fe20003f05270 */
[----:B------:R0:W-:Y:S01]  /*ba10*/  STL [R1+0x4], R3 ;  /* 0x0000040301007387 */ /* 0x0001e20000100800 */
[----:B------:R-:W-:-:S04]  /*ba20*/  LOP3.LUT R2, R2, 0x10, R31, 0xf8, !PT ;  /* 0x0000001002027812 */ /* 0x000fc800078ef81f */
[----:B------:R-:W-:Y:S02]  /*ba30*/  LOP3.LUT R2, R2, 0x10, R9, 0x78, !PT ;  /* 0x0000001002027812 */ /* 0x000fe400078e7809 */
[----:B0-----:R-:W-:-:S05]  /*ba40*/  LOP3.LUT R3, R36, 0x60, R8, 0xf8, !PT ;  /* 0x0000006024037812 */ /* 0x001fca00078ef808 */
[----:B------:R-:W-:Y:S02]  /*ba50*/  @P0 LOP3.LUT R16, R16, 0x40, RZ, 0xfc, !PT ;  /* 0x0000004010100812 */ /* 0x000fe400078efcff */
[----:B------:R-:W-:-:S04]  /*ba60*/  LOP3.LUT R3, R3, 0x100, R8, 0xf8, !PT ;  /* 0x0000010003037812 */ /* 0x000fc800078ef808 */
[----:B------:R-:W-:-:S05]  /*ba70*/  LOP3.LUT R2, R3, R2, RZ, 0xfc, !PT ;  /* 0x0000000203027212 */ /* 0x000fca00078efcff */
[----:B------:R0:W-:Y:S01]  /*ba80*/  STL [R1], R2 ;  /* 0x0000000201007387 */ /* 0x0001e20000100800 */
[----:B------:R-:W-:Y:S05]  /*ba90*/  @!P0 BRA `(.L_x_47) ;  /* 0x0000000000048947 */ /* 0x000fea0003800000 */
[----:B------:R-:W-:Y:S01]  /*baa0*/  BPT.TRAP 0x1 ;  /* 0x000000040000795c */ /* 0x000fe20000300000 */
.L_x_47:
[----:B0-----:R-:W-:Y:S01]  /*bab0*/  IMAD.MOV.U32 R2, RZ, RZ, 0x1 ;  /* 0x00000001ff027424 */ /* 0x001fe200078e00ff */
[----:B------:R-:W-:-:S04]  /*bac0*/  SHF.R.S32.HI R21, RZ, 0x1f, R6 ;  /* 0x0000001fff157819 */ /* 0x000fc80000011406 */
[----:B------:R-:W-:-:S04]  /*bad0*/  SHF.L.U32 R3, R2, 0x1f, RZ ;  /* 0x0000001f02037819 */ /* 0x000fc800000006ff */
[----:B------:R-:W0:Y:S02]  /*bae0*/  SYNCS.PHASECHK.TRANS64.TRYWAIT P0, [UR41+0x29880], R3 ;  /* 0x02988003ff0075a7 */ /* 0x000e240008000169 */
[----:B0-----:R-:W-:Y:S05]  /*baf0*/  @!P0 BRA `(.L_x_48) ;  /* 0x0000003800a08947 */ /* 0x001fea0003800000 */
.L_x_101:
[----:B------:R-:W-:Y:S01]  /*bb00*/  ULDC.64 UR4, c[0x0][0x328] ;  /* 0x0000ca0000047ab9 */ /* 0x000fe20000000a00 */
[----:B------:R-:W-:Y:S01]  /*bb10*/  IMAD.SHL.U32 R13, R31, 0x10, RZ ;  /* 0x000000101f0d7824 */ /* 0x000fe200078e00ff */
[----:B------:R-:W-:Y:S01]  /*bb20*/  LOP3.LUT R8, R8, 0x380, RZ, 0xc0, !PT ;  /* 0x0000038008087812 */ /* 0x000fe200078ec0ff */
[----:B------:R-:W-:Y:S01]  /*bb30*/  IMAD R10, R21, UR4, RZ ;  /* 0x00000004150a7c24 */ /* 0x000fe2000f8e02ff */
[----:B-----5:R-:W-:Y:S01]  /*bb40*/  SHF.R.S32.HI R22, RZ, 0x1f, R5 ;  /* 0x0000001fff167819 */ /* 0x020fe20000011405 */
[----:B0-----:R-:W-:Y:S01]  /*bb50*/  IMAD.WIDE.U32 R2, R6, UR4, RZ ;  /* 0x0000000406027c25 */ /* 0x001fe2000f8e00ff */
[----:B------:R-:W-:Y:S01]  /*bb60*/  LOP3.LUT R8, R8, 0x30, R13, 0xf8, !PT ;  /* 0x0000003008087812 */ /* 0x000fe200078ef80d */
[----:B------:R-:W-:Y:S01]  /*bb70*/  ULDC.64 UR6, c[0x0][0x338] ;  /* 0x0000ce0000067ab9 */ /* 0x000fe20000000a00 */
[----:B------:R-:W-:Y:S01]  /*bb80*/  SHF.R.S32.HI R23, RZ, 0x1f, R4 ;  /* 0x0000001fff177819 */ /* 0x000fe20000011404 */
[----:B------:R-:W-:Y:S01]  /*bb90*/  IMAD R10, R6, UR5, R10 ;  /* 0x00000005060a7c24 */ /* 0x000fe2000f8e020a */
[----:B------:R-:W-:Y:S01]  /*bba0*/  LOP3.LUT R8, R8, 0x70, R9, 0x78, !PT ;  /* 0x0000007008087812 */ /* 0x000fe200078e7809 */
[----:B------:R-:W-:Y:S01]  /*bbb0*/  IMAD R9, R22, UR6, RZ ;  /* 0x0000000616097c24 */ /* 0x000fe2000f8e02ff */
[----:B------:R-:W-:Y:S01]  /*bbc0*/  SHF.R.S32.HI R24, RZ, 0x1f, R0 ;  /* 0x0000001fff187819 */ /* 0x000fe20000011400 */
[----:B------:R-:W-:Y:S01]  /*bbd0*/  IMAD.IADD R3, R3, 0x1, R10 ;  /* 0x0000000103037824 */ /* 0x000fe200078e020a */
[----:B------:R-:W-:Y:S01]  /*bbe0*/  ISETP.NE.AND P1, PT, R12, RZ, PT ;  /* 0x000000ff0c00720c */ /* 0x000fe20003f25270 */
[C---:B------:R-:W-:Y:S01]  /*bbf0*/  IMAD R9, R5.reuse, UR7, R9 ;  /* 0x0000000705097c24 */ /* 0x040fe2000f8e0209 */
[----:B------:R-:W-:Y:S01]  /*bc00*/  SHF.R.U32.HI R31, RZ, 0x2, R31 ;  /* 0x00000002ff1f7819 */ /* 0x000fe2000001161f */
[----:B------:R-:W-:Y:S01]  /*bc10*/  IMAD.WIDE.U32 R2, R5, UR6, R2 ;  /* 0x0000000605027c25 */ /* 0x000fe2000f8e0002 */
[----:B------:R-:W-:-:S03]  /*bc20*/  SEL R33, R33, 0xffffffc0, !P1 ;  /* 0xffffffc021217807 */ /* 0x000fc60004800000 */
[----:B------:R-:W-:Y:S02]  /*bc30*/  IMAD R10, R23, UR4, RZ ;  /* 0x00000004170a7c24 */ /* 0x000fe4000f8e02ff */
[----:B------:R-:W-:Y:S02]  /*bc40*/  IMAD R7, R7, 0x400, R8 ;  /* 0x0000040007077824 */ /* 0x000fe400078e0208 */
[----:B------:R-:W-:Y:S02]  /*bc50*/  IMAD.IADD R9, R3, 0x1, R9 ;  /* 0x0000000103097824 */ /* 0x000fe400078e0209 */
[----:B------:R-:W-:Y:S02]  /*bc60*/  IMAD.MOV.U32 R8, RZ, RZ, R2 ;  /* 0x000000ffff087224 */ /* 0x000fe400078e0002 */
[C---:B------:R-:W-:Y:S02]  /*bc70*/  IMAD R10, R4.reuse, UR5, R10 ;  /* 0x00000005040a7c24 */ /* 0x040fe4000f8e020a */
[----:B------:R-:W-:Y:S01]  /*bc80*/  IMAD.WIDE.U32 R2, R4, UR4, RZ ;  /* 0x0000000404027c25 */ /* 0x000fe2000f8e00ff */
[----:B------:R-:W-:-:S03]  /*bc90*/  ULDC.64 UR4, c[0x0][0x330] ;  /* 0x0000cc0000047ab9 */ /* 0x000fc60000000a00 */
[----:B------:R-:W-:Y:S02]  /*bca0*/  IMAD.IADD R3, R3, 0x1, R10 ;  /* 0x0000000103037824 */ /* 0x000fe400078e020a */
[----:B------:R-:W-:Y:S02]  /*bcb0*/  IMAD R10, R24, UR6, RZ ;  /* 0x00000006180a7c24 */ /* 0x000fe4000f8e02ff */
[----:B------:R-:W-:Y:S01]  /*bcc0*/  IMAD.WIDE.U32 R2, R0, UR6, R2 ;  /* 0x0000000600027c25 */ /* 0x000fe2000f8e0002 */
[----:B------:R-:W-:-:S03]  /*bcd0*/  R2UR UR6, R32 ;  /* 0x00000000200672ca */ /* 0x000fc600000e0000 */
[----:B------:R-:W-:-:S04]  /*bce0*/  IMAD R10, R0, UR7, R10 ;  /* 0x00000007000a7c24 */ /* 0x000fc8000f8e020a */
[----:B------:R-:W-:Y:S02]  /*bcf0*/  IMAD.IADD R3, R3, 0x1, R10 ;  /* 0x0000000103037824 */ /* 0x000fe400078e020a */
[----:B------:R-:W-:-:S04]  /*bd00*/  IMAD.U32 R10, RZ, RZ, UR4 ;  /* 0x00000004ff0a7e24 */ /* 0x000fc8000f8e00ff */
[----:B------:R-:W-:Y:S01]  /*bd10*/  UIMAD UR4, UR6, UR4, URZ ;  /* 0x00000004060472a4 */ /* 0x000fe2000f8e023f */
[----:B------:R-:W-:Y:S02]  /*bd20*/  IMAD.WIDE.U32 R8, R10, UR39, R8 ;  /* 0x000000270a087c25 */ /* 0x000fe4000f8e0008 */
[----:B------:R-:W-:Y:S01]  /*bd30*/  ULDC.64 UR6, c[0x0][0x318] ;  /* 0x0000c60000067ab9 */ /* 0x000fe20000000a00 */
[----:B------:R-:W-:Y:S01]  /*bd40*/  UIMAD UR4, UR39, UR5, UR4 ;  /* 0x00000005270472a4 */ /* 0x000fe2000f8e0204 */
[----:B------:R-:W-:Y:S01]  /*bd50*/  IMAD.U32 R19, RZ, RZ, UR7 ;  /* 0x00000007ff137e24 */ /* 0x000fe2000f8e00ff */
[----:B------:R-:W-:Y:S01]  /*bd60*/  IADD3 R18, P0, R8, UR6, RZ ;  /* 0x0000000608127c10 */ /* 0x000fe2000ff1e0ff */
[----:B------:R-:W-:-:S03]  /*bd70*/  IMAD.WIDE.U32 R2, R10, UR39, R2 ;  /* 0x000000270a027c25 */ /* 0x000fc6000f8e0002 */
[----:B------:R-:W-:Y:S01]  /*bd80*/  IADD3.X R10, R19, UR4, R9, P0, !PT ;  /* 0x00000004130a7c10 */ /* 0x000fe200087fe409 */
[----:B------:R-:W-:Y:S01]  /*bd90*/  IMAD.MOV.U32 R9, RZ, RZ, -0xa0 ;  /* 0xffffff60ff097424 */ /* 0x000fe200078e00ff */
[----:B------:R-:W-:-:S03]  /*bda0*/  IADD3 R20, P0, R2, UR6, RZ ;  /* 0x0000000602147c10 */ /* 0x000fc6000ff1e0ff */
[----:B------:R-:W-:Y:S01]  /*bdb0*/  IMAD R9, R11, R9, UR36 ;  /* 0x000000240b097e24 */ /* 0x000fe2000f8e0209 */
[----:B------:R-:W-:Y:S01]  /*bdc0*/  IADD3.X R19, R19, UR4, R3, P0, !PT ;  /* 0x0000000413137c10 */ /* 0x000fe200087fe403 */
[----:B------:R-:W-:Y:S02]  /*bdd0*/  UMOV UR4, 0xffffffff ;  /* 0xffffffff00047882 */ /* 0x000fe40000000000 */
[----:B------:R-:W-:-:S05]  /*bde0*/  IMAD.IADD R9, R9, 0x1, -R28 ;  /* 0x0000000109097824 */ /* 0x000fca00078e0a1c */
[----:B------:R-:W-:Y:S01]  /*bdf0*/  ISETP.GE.AND P4, PT, R9, 0x1, PT ;  /* 0x000000010900780c */ /* 0x000fe20003f86270 */
[----:B------:R-:W-:-:S12]  /*be00*/  BRA.DIV UR4, `(.L_x_49) ;  /* 0x0000003604fc7947 */ /* 0x000fd8000b800000 */
[----:B------:R-:W0:Y:S01]  /*be10*/  SHFL.IDX PT, R2, R18, RZ, 0x1c1f ;  /* 0x001c1fff12027589 */ /* 0x000e2200000e0000 */
[C---:B------:R-:W-:Y:S01]  /*be20*/  LOP3.LUT P5, RZ, R16.reuse, 0x2, RZ, 0xc0, !PT ;  /* 0x0000000210ff7812 */ /* 0x040fe200078ac0ff */
[----:B------:R-:W-:Y:S01]  /*be30*/  VIADD R8, R7, UR41 ;  /* 0x0000002907087c36 */ /* 0x000fe20008000000 */
[----:B------:R-:W-:Y:S01]  /*be40*/  LOP3.LUT P6, RZ, R16, 0x1, RZ, 0xc0, !PT ;  /* 0x0000000110ff7812 */ /* 0x000fe200078cc0ff */
[----:B------:R-:W1:Y:S01]  /*be50*/  SHFL.IDX PT, R3, R10, RZ, 0x1c1f ;  /* 0x001c1fff0a037589 */ /* 0x000e6200000e0000 */
[----:B------:R-:W-:Y:S01]  /*be60*/  ISETP.GE.AND P3, PT, R9, 0x21, PT ;  /* 0x000000210900780c */ /* 0x000fe20003f66270 */
[----:B------:R-:W-:Y:S01]  /*be70*/  IMAD.IADD R7, R33, 0x1, R8 ;  /* 0x0000000121077824 */ /* 0x000fe200078e0208 */
[----:B------:R-:W-:Y:S01]  /*be80*/  IADD3 R34, R8, 0xa400, RZ ;  /* 0x0000a40008227810 */ /* 0x000fe20007ffe0ff */
[----:B------:R-:W-:Y:S01]  /*be90*/  SHFL.IDX PT, R19, R19, RZ, 0x1c1f ;  /* 0x001c1fff13137589 */ /* 0x000fe200000e0000 */
[C---:B------:R-:W-:Y:S02]  /*bea0*/  ISETP.GE.AND P2, PT, R9.reuse, 0x41, PT ;  /* 0x000000410900780c */ /* 0x040fe40003f46270 */
[----:B------:R-:W-:-:S02]  /*beb0*/  ISETP.GE.AND P1, PT, R9, 0x61, PT ;  /* 0x000000610900780c */ /* 0x000fc40003f26270 */
[----:B0-----:R-:W-:-:S05]  /*bec0*/  IADD3 R2, P0, R35, R2, RZ ;  /* 0x0000000223027210 */ /* 0x001fca0007f1e0ff */
[----:B-1----:R-:W-:Y:S01]  /*bed0*/  IMAD.X R3, RZ, RZ, R3, P0 ;  /* 0x000000ffff037224 */ /* 0x002fe200000e0603 */
[----:B------:R-:W-:-:S13]  /*bee0*/  ISETP.LT.OR P0, PT, R9, 0x1, P5 ;  /* 0x000000010900780c */ /* 0x000fda0002f01670 */
[----:B------:R-:W-:Y:S01]  /*bef0*/  LDGSTS.E.BYPASS.LTC128B.128 [R8+0xa400], desc[UR56][R2.64], !P0 ;  /* 0x0a40000002087fae */ /* 0x000fe2000c101d78 */
[----:B------:R-:W-:-:S13]  /*bf00*/  ISETP.LT.OR P0, PT, R9, 0x1, P6 ;  /* 0x000000010900780c */ /* 0x000fda0003701670 */
[----:B------:R0:W-:Y:S04]  /*bf10*/  LDGSTS.E.BYPASS.LTC128B.128 [R7+0xa400], desc[UR56][R2.64+0x40], !P0 ;  /* 0x0a40004002077fae */ /* 0x0001e8000c101d78 */
[----:B0-----:R-:W0:Y:S04]  /*bf20*/  SHFL.IDX PT, R2, R18, 0x1, 0x1c1f ;  /* 0x003c1f0012027f89 */ /* 0x001e2800000e0000 */
[----:B------:R-:W1:Y:S01]  /*bf30*/  SHFL.IDX PT, R3, R10, 0x1, 0x1c1f ;  /* 0x003c1f000a037f89 */ /* 0x000e6200000e0000 */
[----:B0-----:R-:W-:-:S05]  /*bf40*/  IADD3 R2, P0, R35, R2, RZ ;  /* 0x0000000223027210 */ /* 0x001fca0007f1e0ff */
[----:B-1----:R-:W-:Y:S01]  /*bf50*/  IMAD.X R3, RZ, RZ, R3, P0 ;  /* 0x000000ffff037224 */ /* 0x002fe200000e0603 */
[----:B------:R-:W-:-:S13]  /*bf60*/  ISETP.LT.OR P0, PT, R9, 0x21, P5 ;  /* 0x000000210900780c */ /* 0x000fda0002f01670 */
[----:B------:R-:W-:Y:S01]  /*bf70*/  LDGSTS.E.BYPASS.LTC128B.128 [R8+0xb400], desc[UR56][R2.64], !P0 ;  /* 0x0b40000002087fae */ /* 0x000fe2000c101d78 */
[----:B------:R-:W-:-:S13]  /*bf80*/  ISETP.LT.OR P0, PT, R9, 0x21, P6 ;  /* 0x000000210900780c */ /* 0x000fda0003701670 */
[----:B------:R0:W-:Y:S04]  /*bf90*/  LDGSTS.E.BYPASS.LTC128B.128 [R7+0xb400], desc[UR56][R2.64+0x40], !P0 ;  /* 0x0b40004002077fae */ /* 0x0001e8000c101d78 */
[----:B0-----:R-:W0:Y:S04]  /*bfa0*/  SHFL.IDX PT, R2, R18, 0x2, 0x1c1f ;  /* 0x005c1f0012027f89 */ /* 0x001e2800000e0000 */
[----:B------:R-:W1:Y:S04]  /*bfb0*/  SHFL.IDX PT, R3, R10, 0x2, 0x1c1f ;  /* 0x005c1f000a037f89 */ /* 0x000e6800000e0000 */
[----:B------:R-:W-:Y:S01]  /*bfc0*/  SHFL.IDX PT, R10, R10, 0x3, 0x1c1f ;  /* 0x007c1f000a0a7f89 */ /* 0x000fe200000e0000 */
[----:B0-----:R-:W-:-:S05]  /*bfd0*/  IADD3 R2, P0, R35, R2, RZ ;  /* 0x0000000223027210 */ /* 0x001fca0007f1e0ff */
[----:B-1----:R-:W-:Y:S01]  /*bfe0*/  IMAD.X R3, RZ, RZ, R3, P0 ;  /* 0x000000ffff037224 */ /* 0x002fe200000e0603 */
[----:B------:R-:W-:-:S13]  /*bff0*/  ISETP.LT.OR P0, PT, R9, 0x41, P5 ;  /* 0x000000410900780c */ /* 0x000fda0002f01670 */
[----:B------:R-:W-:Y:S01]  /*c000*/  LDGSTS.E.BYPASS.LTC128B.128 [R8+0xc400], desc[UR56][R2.64], !P0 ;  /* 0x0c40000002087fae */ /* 0x000fe2000c101d78 */
[----:B------:R-:W-:-:S13]  /*c010*/  ISETP.LT.OR P0, PT, R9, 0x41, P6 ;  /* 0x000000410900780c */ /* 0x000fda0003701670 */
[----:B------:R0:W-:Y:S04]  /*c020*/  LDGSTS.E.BYPASS.LTC128B.128 [R7+0xc400], desc[UR56][R2.64+0x40], !P0 ;  /* 0x0c40004002077fae */ /* 0x0001e8000c101d78 */
[----:B0-----:R-:W0:Y:S02]  /*c030*/  SHFL.IDX PT, R2, R18, 0x3, 0x1c1f ;  /* 0x007c1f0012027f89 */ /* 0x001e2400000e0000 */
[----:B0-----:R-:W-:-:S05]  /*c040*/  IADD3 R2, P0, R35, R2, RZ ;  /* 0x0000000223027210 */ /* 0x001fca0007f1e0ff */
[----:B------:R-:W-:Y:S01]  /*c050*/  IMAD.X R3, RZ, RZ, R10, P0 ;  /* 0x000000ffff037224 */ /* 0x000fe200000e060a */
[C---:B------:R-:W-:Y:S02]  /*c060*/  ISETP.LT.OR P0, PT, R9.reuse, 0x61, P5 ;  /* 0x000000610900780c */ /* 0x040fe40002f01670 */
[----:B------:R-:W-:-:S11]  /*c070*/  ISETP.GE.AND P5, PT, R9, 0x81, PT ;  /* 0x000000810900780c */ /* 0x000fd60003fa6270 */
[----:B------:R-:W-:Y:S01]  /*c080*/  LDGSTS.E.BYPASS.LTC128B.128 [R8+0xd400], desc[UR56][R2.64], !P0 ;  /* 0x0d40000002087fae */ /* 0x000fe2000c101d78 */
[----:B------:R-:W-:-:S13]  /*c090*/  ISETP.LT.OR P0, PT, R9, 0x61, P6 ;  /* 0x000000610900780c */ /* 0x000fda0003701670 */
[----:B------:R0:W-:Y:S04]  /*c0a0*/  LDGSTS.E.BYPASS.LTC128B.128 [R7+0xd400], desc[UR56][R2.64+0x40], !P0 ;  /* 0x0d40004002077fae */ /* 0x0001e8000c101d78 */
[----:B0-----:R0:W1:Y:S02]  /*c0b0*/  SHFL.IDX PT, R2, R20, RZ, 0x1c1f ;  /* 0x001c1fff14027589 */ /* 0x00106400000e0000 */
.L_x_113:
[----:B-1----:R-:W-:Y:S02]  /*c0c0*/  IADD3 R2, P0, R35, R2, RZ ;  /* 0x0000000223027210 */ /* 0x002fe40007f1e0ff */
[----:B------:R-:W-:-:S03]  /*c0d0*/  LOP3.LUT P6, RZ, R16, 0x1, RZ, 0xc0, !PT ;  /* 0x0000000110ff7812 */ /* 0x000fc600078cc0ff */
[----:B------:R-:W-:Y:S01]  /*c0e0*/  IMAD.X R3, RZ, RZ, R19, P0 ;  /* 0x000000ffff037224 */ /* 0x000fe200000e0613 */
[----:B------:R-:W-:-:S04]  /*c0f0*/  LOP3.LUT P0, RZ, R16, 0x2, RZ, 0xc0, !PT ;  /* 0x0000000210ff7812 */ /* 0x000fc8000780c0ff */
[----:B------:R-:W-:-:S13]  /*c100*/  ISETP.LT.OR P0, PT, R9, 0x81, P0 ;  /* 0x000000810900780c */ /* 0x000fda0000701670 */
[----:B------:R-:W-:Y:S01]  /*c110*/  @!PT LDS RZ, [RZ] ;  /* 0x00000000fffff984 */ /* 0x000fe20000000800 */
[----:B------:R-:W-:Y:S01]  /*c120*/  @!PT LDS RZ, [RZ] ;  /* 0x00000000fffff984 */ /* 0x000fe20000000800 */
[----:B------:R-:W-:Y:S01]  /*c130*/  @!PT LDS RZ, [RZ] ;  /* 0x00000000fffff984 */ /* 0x000fe20000000800 */
[----:B------:R1:W-:Y:S01]  /*c140*/  LDGSTS.E.BYPASS.LTC128B.128 [R8+0xe400], desc[UR56][R2.64], !P0 ;  /* 0x0e40000002087fae */ /* 0x0003e2000c101d78 */
[----:B------:R-:W-:-:S13]  /*c150*/  ISETP.LT.OR P0, PT, R9, 0x81, P6 ;  /* 0x000000810900780c */ /* 0x000fda0003701670 */
[----:B------:R1:W-:Y:S01]  /*c160*/  LDGSTS.E.BYPASS.LTC128B.128 [R7+0xe400], desc[UR56][R2.64+0x40], !P0 ;  /* 0x0e40004002077fae */ /* 0x0003e2000c101d78 */
[----:B------:R-:W-:Y:S01]  /*c170*/  NOP ;  /* 0x0000000000007918 */ /* 0x000fe20000000000 */
[----:B------:R-:W-:Y:S02]  /*c180*/  SYNCS.ARRIVE.TRANS64.RED.A0T1 RZ, [UR41+0x29870], RZ ;  /* 0x029870ffffff79a7 */ /* 0x000fe40008200429 */
[----:B------:R-:W-:Y:S01]  /*c190*/  ARRIVES.LDGSTSBAR.64.TRANSCNT [UR41+0x29870] ;  /* 0x02987000ff0079b0 */ /* 0x000fe20008000aa9 */
[----:B------:R-:W-:Y:S01]  /*c1a0*/  NOP ;  /* 0x0000000000007918 */ /* 0x000fe20000000000 */
[----:B------:R-:W-:-:S06]  /*c1b0*/  ULOP3.LUT UR4, UR48, 0x2, URZ, 0xfc, !UPT ;  /* 0x0000000230047892 */ /* 0x000fcc000f8efc3f */
[----:B------:R-:W-:-:S05]  /*c1c0*/  IMAD.U32 R10, RZ, RZ, UR4 ;  /* 0x00000004ff0a7e24 */ /* 0x000fca000f8e00ff */
[----:B------:R-:W-:-:S13]  /*c1d0*/  ISETP.NE.AND P6, PT, R10, 0x3, PT ;  /* 0x000000030a00780c */ /* 0x000fda0003fc5270 */
[----:B-1----:R-:W-:Y:S05]  /*c1e0*/  @!P6 BRA `(.L_x_50) ;  /* 0x000000000004e947 */ /* 0x002fea0003800000 */
[----:B------:R-:W-:Y:S01]  /*c1f0*/  BPT.TRAP 0x1 ;  /* 0x000000040000795c */ /* 0x000fe20000300000 */
.L_x_50:
[----:B------:R-:W-:Y:S01]  /*c200*/  SYNCS.ARRIVE.TRANS64.A1T0 RZ, [UR41+0x29870], RZ ;  /* 0x029870ffffff79a7 */ /* 0x000fe20008100029 */
[----:B------:R-:W-:Y:S05]  /*c210*/  @!P6 BRA `(.L_x_51) ;  /* 0x000000000004e947 */ /* 0x000fea0003800000 */
[----:B------:R-:W-:Y:S01]  /*c220*/  BPT.TRAP 0x1 ;  /* 0x000000040000795c */ /* 0x000fe20000300000 */
.L_x_51:
[----:B------:R-:W-:-:S05]  /*c230*/  IMAD.MOV.U32 R2, RZ, RZ, 0x1 ;  /* 0x00000001ff027424 */ /* 0x000fca00078e00ff */
[----:B------:R-:W-:-:S04]  /*c240*/  SHF.L.U32 R2, R2, 0x1f, RZ ;  /* 0x0000001f02027819 */ /* 0x000fc800000006ff */
[----:B------:R-:W1:Y:S02]  /*c250*/  SYNCS.PHASECHK.TRANS64.TRYWAIT P0, [UR41+0x29840], R2 ;  /* 0x02984002ff0075a7 */ /* 0x000e640008000169 */
[----:B-1----:R-:W-:Y:S05]  /*c260*/  @!P0 BRA `(.L_x_52) ;  /* 0x0000003800ac8947 */ /* 0x002fea0003800000 */
.L_x_114:
[----:B------:R-:W-:Y:S01]  /*c270*/  ULDC.64 UR8, c[0x0][0x300] ;  /* 0x0000c00000087ab9 */ /* 0x000fe20000000a00 */
[----:B------:R-:W-:Y:S01]  /*c280*/  ULDC.64 UR10, c[0x0][0x310] ;  /* 0x0000c400000a7ab9 */ /* 0x000fe20000000a00 */
[----:B------:R-:W-:Y:S01]  /*c290*/  IMAD R21, R21, UR8, RZ ;  /* 0x0000000815157c24 */ /* 0x000fe2000f8e02ff */
[----:B------:R-:W-:Y:S01]  /*c2a0*/  R2UR UR6, R32 ;  /* 0x00000000200672ca */ /* 0x000fe200000e0000 */
[C---:B-1----:R-:W-:Y:S01]  /*c2b0*/  IMAD.WIDE.U32 R2, R6.reuse, UR8, RZ ;  /* 0x0000000806027c25 */ /* 0x042fe2000f8e00ff */
[----:B------:R-:W-:Y:S01]  /*c2c0*/  ULDC.64 UR4, c[0x0][0x308] ;  /* 0x0000c20000047ab9 */ /* 0x000fe20000000a00 */
[----:B------:R-:W1:Y:S02]  /*c2d0*/  S2R R10, SR_TID.X ;  /* 0x00000000000a7919 */ /* 0x000e640000002100 */
[----:B------:R-:W-:Y:S02]  /*c2e0*/  IMAD R21, R6, UR9, R21 ;  /* 0x0000000906157c24 */ /* 0x000fe4000f8e0215 */
[----:B------:R-:W-:Y:S01]  /*c2f0*/  IMAD R22, R22, UR10, RZ ;  /* 0x0000000a16167c24 */ /* 0x000fe2000f8e02ff */
[----:B------:R-:W2:Y:S01]  /*c300*/  S2R R11, SR_TID.X ;  /* 0x00000000000b7919 */ /* 0x000ea20000002100 */
[----:B------:R-:W-:-:S02]  /*c310*/  IMAD.IADD R3, R3, 0x1, R21 ;  /* 0x0000000103037824 */ /* 0x000fc400078e0215 */
[C---:B------:R-:W-:Y:S02]  /*c320*/  IMAD R7, R5.reuse, UR11, R22 ;  /* 0x0000000b05077c24 */ /* 0x040fe4000f8e0216 */
[----:B------:R-:W-:-:S04]  /*c330*/  IMAD.WIDE.U32 R2, R5, UR10, R2 ;  /* 0x0000000a05027c25 */ /* 0x000fc8000f8e0002 */
[----:B------:R-:W-:Y:S02]  /*c340*/  IMAD.IADD R3, R3, 0x1, R7 ;  /* 0x0000000103037824 */ /* 0x000fe400078e0207 */
[----:B------:R-:W-:Y:S01]  /*c350*/  IMAD.U32 R8, RZ, RZ, UR4 ;  /* 0x00000004ff087e24 */ /* 0x000fe2000f8e00ff */
[----:B------:R-:W-:Y:S01]  /*c360*/  UIMAD UR4, UR6, UR4, URZ ;  /* 0x00000004060472a4 */ /* 0x000fe2000f8e023f */
[----:B------:R-:W-:Y:S02]  /*c370*/  IMAD R23, R23, UR8, RZ ;  /* 0x0000000817177c24 */ /* 0x000fe4000f8e02ff */
[----:B------:R-:W-:Y:S01]  /*c380*/  IMAD.WIDE.U32 R2, R8, UR39, R2 ;  /* 0x0000002708027c25 */ /* 0x000fe2000f8e0002 */
[----:B------:R-:W-:Y:S01]  /*c390*/  ULDC.64 UR6, c[0x0][0x2e8] ;  /* 0x0000ba0000067ab9 */ /* 0x000fe20000000a00 */
[----:B------:R-:W-:Y:S02]  /*c3a0*/  UIMAD UR4, UR39, UR5, UR4 ;  /* 0x00000005270472a4 */ /* 0x000fe4000f8e0204 */
[----:B------:R-:W-:Y:S01]  /*c3b0*/  IMAD.U32 R7, RZ, RZ, UR7 ;  /* 0x00000007ff077e24 */ /* 0x000fe2000f8e00ff */
[----:B------:R-:W-:Y:S01]  /*c3c0*/  IADD3 R5, P0, R2, UR6, RZ ;  /* 0x0000000602057c10 */ /* 0x000fe2000ff1e0ff */
[----:B------:R-:W-:-:S02]  /*c3d0*/  IMAD R23, R4, UR9, R23 ;  /* 0x0000000904177c24 */ /* 0x000fc4000f8e0217 */
[----:B------:R-:W-:Y:S01]  /*c3e0*/  IMAD R9, R24, UR10, RZ ;  /* 0x0000000a18097c24 */ /* 0x000fe2000f8e02ff */
[----:B------:R-:W-:Y:S01]  /*c3f0*/  IADD3.X R6, R7, UR4, R3, P0, !PT ;  /* 0x0000000407067c10 */ /* 0x000fe200087fe403 */
[----:B------:R-:W-:Y:S01]  /*c400*/  IMAD.WIDE.U32 R2, R4, UR8, RZ ;  /* 0x0000000804027c25 */ /* 0x000fe2000f8e00ff */
[----:B-1----:R-:W-:-:S03]  /*c410*/  SHF.R.U32.HI R10, RZ, 0x3, R10 ;  /* 0x00000003ff0a7819 */ /* 0x002fc6000001160a */
[----:B------:R-:W-:Y:S02]  /*c420*/  IMAD.IADD R3, R3, 0x1, R23 ;  /* 0x0000000103037824 */ /* 0x000fe400078e0217 */
[C---:B------:R-:W-:Y:S02]  /*c430*/  IMAD R9, R0.reuse, UR11, R9 ;  /* 0x0000000b00097c24 */ /* 0x040fe4000f8e0209 */
[----:B------:R-:W-:-:S04]  /*c440*/  IMAD.WIDE.U32 R2, R0, UR10, R2 ;  /* 0x0000000a00027c25 */ /* 0x000fc8000f8e0002 */
[----:B------:R-:W-:Y:S02]  /*c450*/  IMAD.IADD R3, R3, 0x1, R9 ;  /* 0x0000000103037824 */ /* 0x000fe400078e0209 */
[----:B--2---:R-:W-:Y:S02]  /*c460*/  IMAD.SHL.U32 R11, R11, 0x10, RZ ;  /* 0x000000100b0b7824 */ /* 0x004fe400078e00ff */
[----:B------:R-:W-:-:S04]  /*c470*/  IMAD.WIDE.U32 R2, R8, UR39, R2 ;  /* 0x0000002708027c25 */ /* 0x000fc8000f8e0002 */
[----:B------:R-:W-:Y:S01]  /*c480*/  IMAD.SHL.U32 R31, R31, 0x40, RZ ;  /* 0x000000401f1f7824 */ /* 0x000fe200078e00ff */
[----:B------:R-:W-:Y:S01]  /*c490*/  IADD3 R0, P0, R2, UR6, RZ ;  /* 0x0000000602007c10 */ /* 0x000fe2000ff1e0ff */
[----:B------:R-:W-:-:S03]  /*c4a0*/  IMAD.SHL.U32 R2, R10, 0x80, RZ ;  /* 0x000000800a027824 */ /* 0x000fc600078e00ff */
[----:B------:R-:W-:Y:S01]  /*c4b0*/  IADD3.X R7, R7, UR4, R3, P0, !PT ;  /* 0x0000000407077c10 */ /* 0x000fe200087fe403 */
[----:B------:R-:W-:Y:S01]  /*c4c0*/  IMAD.SHL.U32 R3, R10, 0x10, RZ ;  /* 0x000000100a037824 */ /* 0x000fe200078e00ff */
[----:B------:R-:W-:Y:S01]  /*c4d0*/  LOP3.LUT R2, R2, 0x180, RZ, 0xc0, !PT ;  /* 0x0000018002027812 */ /* 0x000fe200078ec0ff */
[----:B------:R-:W-:Y:S01]  /*c4e0*/  UMOV UR4, 0xffffffff ;  /* 0xffffffff00047882 */ /* 0x000fe20000000000 */
[----:B------:R-:W-:Y:S02]  /*c4f0*/  LOP3.LUT R31, R31, 0x40, RZ, 0xc0, !PT ;  /* 0x000000401f1f7812 */ /* 0x000fe400078ec0ff */
[----:B------:R-:W-:-:S04]  /*c500*/  LOP3.LUT R2, R2, 0x30, R11, 0xf8, !PT ;  /* 0x0000003002027812 */ /* 0x000fc800078ef80b */
[----:B------:R-:W-:-:S04]  /*c510*/  LOP3.LUT R2, R2, 0x30, R3, 0x78, !PT ;  /* 0x0000003002027812 */ /* 0x000fc800078e7803 */
[----:B------:R-:W-:Y:S01]  /*c520*/  IADD3 R36, R2, R36, R31 ;  /* 0x0000002402247210 */ /* 0x000fe20007ffe01f */
[----:B------:R-:W-:Y:S06]  /*c530*/  BRA.DIV UR4, `(.L_x_53) ;  /* 0x0000003a04187947 */ /* 0x000fec000b800000 */
[----:B------:R-:W1:Y:S01]  /*c540*/  SHFL.IDX PT, R14, R5, RZ, 0x1c1f ;  /* 0x001c1fff050e7589 */ /* 0x000e6200000e0000 */
[----:B------:R-:W-:Y:S01]  /*c550*/  P2R R4, PR, RZ, 0x20 ;  /* 0x00000020ff047803 */ /* 0x000fe20000000000 */
[----:B------:R-:W-:Y:S01]  /*c560*/  @P4 VIADD R9, R36, UR41 ;  /* 0x0000002924094c36 */ /* 0x000fe20008000000 */
[C---:B------:R-:W-:Y:S01]  /*c570*/  LOP3.LUT P5, RZ, R16.reuse, 0x8, RZ, 0xc0, !PT ;  /* 0x0000000810ff7812 */ /* 0x040fe200078ac0ff */
[----:B------:R-:W2:Y:S01]  /*c580*/  SHFL.IDX PT, R2, R6, RZ, 0x1c1f ;  /* 0x001c1fff06027589 */ /* 0x000ea200000e0000 */
[----:B------:R-:W-:Y:S01]  /*c590*/  LOP3.LUT P6, RZ, R16, 0x4, RZ, 0xc0, !PT ;  /* 0x0000000410ff7812 */ /* 0x000fe200078cc0ff */
[----:B------:R-:W-:Y:S02]  /*c5a0*/  @P3 VIADD R21, R36, UR41 ;  /* 0x0000002924153c36 */ /* 0x000fe40008000000 */
[----:B------:R-:W-:Y:S04]  /*c5b0*/  SHFL.IDX PT, R8, R6, 0x1, 0x1c1f ;  /* 0x003c1f0006087f89 */ /* 0x000fe800000e0000 */
[----:B------:R-:W-:Y:S01]  /*c5c0*/  SHFL.IDX PT, R7, R7, RZ, 0x1c1f ;  /* 0x001c1fff07077589 */ /* 0x000fe200000e0000 */
[----:B-1----:R-:W-:-:S05]  /*c5d0*/  @P4 IADD3 R14, P0, R35, R14, RZ ;  /* 0x0000000e230e4210 */ /* 0x002fca0007f1e0ff */
[----:B--2---:R-:W-:Y:S01]  /*c5e0*/  @P4 IMAD.X R3, RZ, RZ, R2, P0 ;  /* 0x000000ffff034224 */ /* 0x004fe200000e0602 */
[C---:B------:R-:W-:Y:S01]  /*c5f0*/  LOP3.LUT P0, RZ, R16.reuse, 0x10, RZ, 0xc0, !PT ;  /* 0x0000001010ff7812 */ /* 0x040fe2000780c0ff */
[----:B------:R-:W-:Y:S02]  /*c600*/  @P4 IMAD.MOV.U32 R2, RZ, RZ, R14 ;  /* 0x000000ffff024224 */ /* 0x000fe400078e000e */
[----:B------:R-:W1:Y:S10]  /*c610*/  SHFL.IDX PT, R14, R5, 0x1, 0x1c1f ;  /* 0x003c1f00050e7f89 */ /* 0x000e7400000e0000 */
[----:B------:R-:W-:Y:S04]  /*c620*/  @P4 LDGSTS.E.BYPASS.LTC128B.128 [R9+0x1a400], desc[UR56][R2.64], !P0 ;  /* 0x1a40000002094fae */ /* 0x000fe8000c101d78 */
[----:B------:R-:W-:Y:S04]  /*c630*/  @P4 LDGSTS.E.BYPASS.LTC128B.128 [R9+0x1cc00], desc[UR56][R2.64+0x40], !P5 ;  /* 0x1cc0004002094fae */ /* 0x000fe8000e901d78 */
[----:B------:R2:W-:Y:S01]  /*c640*/  @P4 LDGSTS.E.BYPASS.LTC128B.128 [R9+0x1f400], desc[UR56][R2.64+0x80], !P6 ;  /* 0x1f40008002094fae */ /* 0x0005e2000f101d78 */
[----:B------:R-:W-:-:S02]  /*c650*/  LOP3.LUT P4, RZ, R16, 0x10, RZ, 0xc0, !PT ;  /* 0x0000001010ff7812 */ /* 0x000fc4000788c0ff */
[----:B-1----:R-:W-:-:S05]  /*c660*/  @P3 IADD3 R14, P0, R35, R14, RZ ;  /* 0x0000000e230e3210 */ /* 0x002fca0007f1e0ff */
[----:B------:R-:W-:Y:S01]  /*c670*/  @P3 IMAD.X R19, RZ, RZ, R8, P0 ;  /* 0x000000ffff133224 */ /* 0x000fe200000e0608 */
[----:B--2---:R-:W-:Y:S01]  /*c680*/  @P3 MOV R2, R14 ;  /* 0x0000000e00023202 */ /* 0x004fe20000000f00 */
[----:B------:R-:W-:Y:S02]  /*c690*/  SHFL.IDX PT, R8, R6, 0x2, 0x1c1f ;  /* 0x005c1f0006087f89 */ /* 0x000fe400000e0000 */
[----:B------:R-:W-:Y:S02]  /*c6a0*/  @P3 IMAD.MOV.U32 R3, RZ, RZ, R19 ;  /* 0x000000ffff033224 */ /* 0x000fe400078e0013 */
[----:B------:R-:W1:Y:S01]  /*c6b0*/  SHFL.IDX PT, R14, R5, 0x2, 0x1c1f ;  /* 0x005c1f00050e7f89 */ /* 0x000e6200000e0000 */
[----:B------:R-:W-:-:S03]  /*c6c0*/  @P2 VIADD R19, R36, UR41 ;  /* 0x0000002924132c36 */ /* 0x000fc60008000000 */
[----:B------:R-:W-:Y:S04]  /*c6d0*/  @P3 LDGSTS.E.BYPASS.LTC128B.128 [R21+0x1ac00], desc[UR56][R2.64], !P4 ;  /* 0x1ac0000002153fae */ /* 0x000fe8000e101d78 */
[----:B------:R-:W-:Y:S04]  /*c6e0*/  @P3 LDGSTS.E.BYPASS.LTC128B.128 [R21+0x1d400], desc[UR56][R2.64+0x40], !P5 ;  /* 0x1d40004002153fae */ /* 0x000fe8000e901d78 */
[----:B------:R2:W-:Y:S01]  /*c6f0*/  @P3 LDGSTS.E.BYPASS.LTC128B.128 [R21+0x1fc00], desc[UR56][R2.64+0x80], !P6 ;  /* 0x1fc0008002153fae */ /* 0x0005e2000f101d78 */
[----:B-1----:R-:W-:Y:S01]  /*c700*/  @P2 IADD3 R14, P0, R35, R14, RZ ;  /* 0x0000000e230e2210 */ /* 0x002fe20007f1e0ff */
[----:B--2---:R-:W-:-:S04]  /*c710*/  @P1 VIADD R21, R36, UR41 ;  /* 0x0000002924151c36 */ /* 0x004fc80008000000 */
[----:B------:R-:W-:Y:S02]  /*c720*/  @P2 IMAD.MOV.U32 R2, RZ, RZ, R14 ;  /* 0x000000ffff022224 */ /* 0x000fe400078e000e */
[----:B------:R-:W1:Y:S01]  /*c730*/  SHFL.IDX PT, R14, R5, 0x3, 0x1c1f ;  /* 0x007c1f00050e7f89 */ /* 0x000e6200000e0000 */
[----:B------:R-:W-:-:S03]  /*c740*/  @P2 IMAD.X R9, RZ, RZ, R8, P0 ;  /* 0x000000ffff092224 */ /* 0x000fc600000e0608 */
[----:B------:R-:W2:Y:S01]  /*c750*/  SHFL.IDX PT, R8, R6, 0x3, 0x1c1f ;  /* 0x007c1f0006087f89 */ /* 0x000ea200000e0000 */
[----:B------:R-:W-:-:S05]  /*c760*/  @P2 IMAD.MOV.U32 R3, RZ, RZ, R9 ;  /* 0x000000ffff032224 */ /* 0x000fca00078e0009 */
[----:B------:R-:W-:Y:S04]  /*c770*/  @P2 LDGSTS.E.BYPASS.LTC128B.128 [R19+0x1b400], desc[UR56][R2.64], !P4 ;  /* 0x1b40000002132fae */ /* 0x000fe8000e101d78 */
[----:B------:R-:W-:Y:S04]  /*c780*/  @P2 LDGSTS.E.BYPASS.LTC128B.128 [R19+0x1dc00], desc[UR56][R2.64+0x40], !P5 ;  /* 0x1dc0004002132fae */ /* 0x000fe8000e901d78 */
[----:B------:R3:W-:Y:S01]  /*c790*/  @P2 LDGSTS.E.BYPASS.LTC128B.128 [R19+0x20400], desc[UR56][R2.64+0x80], !P6 ;  /* 0x2040008002132fae */ /* 0x0007e2000f101d78 */
[----:B-1----:R-:W-:-:S05]  /*c7a0*/  @P1 IADD3 R14, P0, R35, R14, RZ ;  /* 0x0000000e230e1210 */ /* 0x002fca0007f1e0ff */
[----:B--2---:R-:W-:Y:S02]  /*c7b0*/  @P1 IMAD.X R9, RZ, RZ, R8, P0 ;  /* 0x000000ffff091224 */ /* 0x004fe400000e0608 */
[----:B---3--:R-:W-:Y:S02]  /*c7c0*/  @P1 IMAD.MOV.U32 R2, RZ, RZ, R14 ;  /* 0x000000ffff021224 */ /* 0x008fe400078e000e */
[----:B------:R-:W-:Y:S01]  /*c7d0*/  @P1 IMAD.MOV.U32 R3, RZ, RZ, R9 ;  /* 0x000000ffff031224 */ /* 0x000fe200078e0009 */
[----:B------:R1:W2:Y:S04]  /*c7e0*/  SHFL.IDX PT, R14, R0, RZ, 0x1c1f ;  /* 0x001c1fff000e7589 */ /* 0x0002a800000e0000 */
[----:B------:R1:W-:Y:S04]  /*c7f0*/  @P1 LDGSTS.E.BYPASS.LTC128B.128 [R21+0x1bc00], desc[UR56][R2.64], !P4 ;  /* 0x1bc0000002151fae */ /* 0x0003e8000e101d78 */
[----:B------:R1:W-:Y:S01]  /*c800*/  @P1 LDGSTS.E.BYPASS.LTC128B.128 [R21+0x1e400], desc[UR56][R2.64+0x40], !P5 ;  /* 0x1e40004002151fae */ /* 0x0003e2000e901d78 */
[----:B------:R-:W-:-:S03]  /*c810*/  ISETP.NE.AND P5, PT, R4, RZ, PT ;  /* 0x000000ff0400720c */ /* 0x000fc60003fa5270 */
[----:B------:R1:W-:Y:S10]  /*c820*/  @P1 LDGSTS.E.BYPASS.LTC128B.128 [R21+0x20c00], desc[UR56][R2.64+0x80], !P6 ;  /* 0x20c0008002151fae */ /* 0x0003f4000f101d78 */
.L_x_126:
[----:B------:R-:W-:Y:S04]  /*c830*/  BSSY B0, `(.L_x_54) ;  /* 0x000000e000007945 */ /* 0x000fe80003800000 */
[----:B------:R-:W-:Y:S05]  /*c840*/  @!P5 BRA `(.L_x_55) ;  /* 0x000000000030d947 */ /* 0x000fea0003800000 */
[----:B------:R-:W-:Y:S01]  /*c850*/  LOP3.LUT P3, RZ, R16, 0x10, RZ, 0xc0, !PT ;  /* 0x0000001010ff7812 */ /* 0x000fe2000786c0ff */
[----:B------:R-:W-:Y:S01]  /*c860*/  VIADD R5, R36, UR41 ;  /* 0x0000002924057c36 */ /* 0x000fe20008000000 */
[C---:B------:R-:W-:Y:S02]  /*c870*/  LOP3.LUT P2, RZ, R16.reuse, 0x8, RZ, 0xc0, !PT ;  /* 0x0000000810ff7812 */ /* 0x040fe4000784c0ff */
[----:B------:R-:W-:Y:S02]  /*c880*/  LOP3.LUT P1, RZ, R16, 0x4, RZ, 0xc0, !PT ;  /* 0x0000000410ff7812 */ /* 0x000fe4000782c0ff */
[----:B-12---:R-:W-:-:S05]  /*c890*/  IADD3 R2, P0, R35, R14, RZ ;  /* 0x0000000e23027210 */ /* 0x006fca0007f1e0ff */
[----:B------:R-:W-:-:S05]  /*c8a0*/  IMAD.X R3, RZ, RZ, R7, P0 ;  /* 0x000000ffff037224 */ /* 0x000fca00000e0607 */
[----:B------:R-:W-:Y:S01]  /*c8b0*/  @!PT LDS RZ, [RZ] ;  /* 0x00000000fffff984 */ /* 0x000fe20000000800 */
[----:B------:R-:W-:Y:S01]  /*c8c0*/  @!PT LDS RZ, [RZ] ;  /* 0x00000000fffff984 */ /* 0x000fe20000000800 */
[----:B------:R-:W-:Y:S01]  /*c8d0*/  @!PT LDS RZ, [RZ] ;  /* 0x00000000fffff984 */ /* 0x000fe20000000800 */
[----:B------:R3:W-:Y:S04]  /*c8e0*/  LDGSTS.E.BYPASS.LTC128B.128 [R5+0x1c400], desc[UR56][R2.64], !P3 ;  /* 0x1c40000002057fae */ /* 0x0007e8000d901d78 */
[----:B------:R3:W-:Y:S04]  /*c8f0*/  LDGSTS.E.BYPASS.LTC128B.128 [R5+0x1ec00], desc[UR56][R2.64+0x40], !P2 ;  /* 0x1ec0004002057fae */ /* 0x0007e8000d101d78 */
[----:B------:R3:W-:Y:S02]  /*c900*/  LDGSTS.E.BYPASS.LTC128B.128 [R5+0x21400], desc[UR56][R2.64+0x80], !P1 ;  /* 0x2140008002057fae */ /* 0x0007e4000c901d78 */
.L_x_55:
[----:B------:R-:W-:Y:S05]  /*c910*/  BSYNC B0 ;  /* 0x0000000000007941 */ /* 0x000fea0003800000 */
.L_x_54:
[----:B------:R-:W-:Y:S01]  /*c920*/  NOP ;  /* 0x0000000000007918 */ /* 0x000fe20000000000 */
[----:B------:R-:W-:Y:S01]  /*c930*/  SYNCS.ARRIVE.TRANS64.RED.A0T1 RZ, [UR41+0x29830], RZ ;  /* 0x029830ffffff79a7 */ /* 0x000fe20008200429 */
[----:B------:R-:W-:Y:S01]  /*c940*/  ARRIVES.LDGSTSBAR.64.TRANSCNT [UR41+0x29830] ;  /* 0x02983000ff0079b0 */ /* 0x000fe20008000aa9 */
[----:B------:R-:W-:Y:S01]  /*c950*/  NOP ;  /* 0x0000000000007918 */ /* 0x000fe20000000000 */
[----:B------:R-:W-:-:S06]  /*c960*/  ULOP3.LUT UR4, UR48, 0x2, URZ, 0xfc, !UPT ;  /* 0x0000000230047892 */ /* 0x000fcc000f8efc3f */
[----:B-1-3--:R-:W-:-:S05]  /*c970*/  IMAD.U32 R2, RZ, RZ, UR4 ;  /* 0x00000004ff027e24 */ /* 0x00afca000f8e00ff */
[----:B------:R-:W-:-:S13]  /*c980*/  ISETP.NE.AND P0, PT, R2, 0x3, PT ;  /* 0x000000030200780c */ /* 0x000fda0003f05270 */
[----:B------:R-:W-:Y:S05]  /*c990*/  @!P0 BRA `(.L_x_56) ;  /* 0x0000000000048947 */ /* 0x000fea0003800000 */
[----:B------:R-:W-:Y:S01]  /*c9a0*/  BPT.TRAP 0x1 ;  /* 0x000000040000795c */ /* 0x000fe20000300000 */
.L_x_56:
[----:B------:R-:W-:Y:S01]  /*c9b0*/  SYNCS.ARRIVE.TRANS64.A1T0 RZ, [UR41+0x29830], RZ ;  /* 0x029830ffffff79a7 */ /* 0x000fe20008100029 */
[----:B------:R-:W-:Y:S05]  /*c9c0*/  WARPSYNC.ALL ;  /* 0x0000000000007948 */ /* 0x000fea0003800000 */
[----:B------:R-:W1:Y:S01]  /*c9d0*/  S2R R19, SR_CTAID.Z ;  /* 0x0000000000137919 */ /* 0x000e620000002700 */
[----:B------:R-:W-:Y:S01]  /*c9e0*/  UIADD3 UR5, UR41, 0x14400, URZ ;  /* 0x0001440029057890 */ /* 0x000fe2000fffe03f */
[----:B------:R-:W-:Y:S01]  /*c9f0*/  R2UR UR4, R32 ;  /* 0x00000000200472ca */ /* 0x000fe200000e0000 */
[----:B------:R-:W-:Y:S02]  /*ca00*/  ULDC.64 UR6, c[0x0][0x2d8] ;  /* 0x0000b60000067ab9 */ /* 0x000fe40000000a00 */
[----:B------:R-:W-:-:S02]  /*ca10*/  ULOP3.LUT UP0, URZ, UR5, 0x1bf, URZ, 0xc0, !UPT ;  /* 0x000001bf053f7892 */ /* 0x000fc4000f80c03f */
[----:B------:R-:W-:Y:S01]  /*ca20*/  UIMAD.WIDE.U32 UR36, UR39, UR6, URZ ;  /* 0x00000006272472a5 */ /* 0x000fe2000f8e003f */
[----:B------:R-:W-:Y:S03]  /*ca30*/  BAR.SYNC.DEFER_BLOCKING 0x8, 0x180 ;  /* 0x0206000000007b1d */ /* 0x000fe60000010000 */
[----:B------:R-:W-:-:S04]  /*ca40*/  PLOP3.LUT P0, PT, PT, PT, UP0, 0x80, 0x0 ;  /* 0x000000000000781c */ /* 0x000fc80003f0f008 */
[----:B------:R-:W-:-:S04]  /*ca50*/  UIMAD UR4, UR4, UR6, URZ ;  /* 0x00000006040472a4 */ /* 0x000fc8000f8e023f */
[----:B------:R-:W-:-:S04]  /*ca60*/  UIMAD UR4, UR39, UR7, UR4 ;  /* 0x00000007270472a4 */ /* 0x000fc8000f8e0204 */
[----:B------:R-:W-:Y:S01]  /*ca70*/  UIADD3 UR42, UR37, UR4, URZ ;  /* 0x00000004252a7290 */ /* 0x000fe2000fffe03f */
[----:B-1----:R-:W-:Y:S01]  /*ca80*/  SHF.R.S32.HI R18, RZ, 0x1f, R19 ;  /* 0x0000001fff127819 */ /* 0x002fe20000011413 */
[----:B------:R-:W-:Y:S10]  /*ca90*/  @!P0 BRA `(.L_x_57) ;  /* 0x0000000000408947 */ /* 0x000ff40003800000 */
[----:B------:R-:W-:Y:S01]  /*caa0*/  MOV R2, 0x0 ;  /* 0x0000000000027802 */ /* 0x000fe20000000f00 */
[----:B------:R-:W-:Y:S01]  /*cab0*/  ULDC.64 UR6, c[0x4][0xc8] ;  /* 0x0100320000067ab9 */ /* 0x000fe20000000a00 */
[----:B------:R-:W-:Y:S01]  /*cac0*/  ULDC.64 UR8, c[0x4][0xd0] ;  /* 0x0100340000087ab9 */ /* 0x000fe20000000a00 */
[----:B------:R-:W-:Y:S01]  /*cad0*/  ULDC.64 UR4, c[0x4][0x28] ;  /* 0x01000a0000047ab9 */ /* 0x000fe20000000a00 */
[----:B------:R-:W-:Y:S01]  /*cae0*/  IMAD.U32 R4, RZ, RZ, UR6 ;  /* 0x00000006ff047e24 */ /* 0x000fe2000f8e00ff */
[----:B------:R-:W-:Y:S01]  /*caf0*/  MOV R8, 0x70 ;  /* 0x0000007000087802 */ /* 0x000fe20000000f00 */
[----:B------:R-:W1:Y:S01]  /*cb00*/  LDC.64 R2, c[0x4][R2] ;  /* 0x0100000002027b82 */ /* 0x000e620000000a00 */
[----:B------:R-:W-:Y:S02]  /*cb10*/  IMAD.U32 R5, RZ, RZ, UR7 ;  /* 0x00000007ff057e24 */ /* 0x000fe4000f8e00ff */
[----:B------:R-:W-:Y:S02]  /*cb20*/  IMAD.U32 R6, RZ, RZ, UR8 ;  /* 0x00000008ff067e24 */ /* 0x000fe4000f8e00ff */
[----:B------:R-:W-:-:S02]  /*cb30*/  IMAD.U32 R7, RZ, RZ, UR9 ;  /* 0x00000009ff077e24 */ /* 0x000fc4000f8e00ff */
[----:B------:R-:W-:Y:S02]  /*cb40*/  IMAD.U32 R10, RZ, RZ, UR4 ;  /* 0x00000004ff0a7e24 */ /* 0x000fe4000f8e00ff */
[----:B------:R-:W-:Y:S02]  /*cb50*/  IMAD.U32 R11, RZ, RZ, UR5 ;  /* 0x00000005ff0b7e24 */ /* 0x000fe4000f8e00ff */
[----:B------:R-:W-:Y:S02]  /*cb60*/  IMAD.MOV.U32 R12, RZ, RZ, 0x1 ;  /* 0x00000001ff0c7424 */ /* 0x000fe400078e00ff */
[----:B------:R-:W-:-:S07]  /*cb70*/  IMAD.MOV.U32 R13, RZ, RZ, RZ ;  /* 0x000000ffff0d7224 */ /* 0x000fce00078e00ff */
[----:B0-----:R-:W-:-:S07]  /*cb80*/  LEPC R20, `(.L_x_57) ;  /* 0x000000001014794e */ /* 0x001fce0000000000 */
[----:B-12---:R-:W-:Y:S05]  /*cb90*/  CALL.ABS.NOINC R2 ;  /* 0x0000000002007343 */ /* 0x006fea0003c00000 */
.L_x_57:
[----:B------:R-:W1:Y:S01]  /*cba0*/  LDC R0, c[0x0][0x448] ;  /* 0x00011200ff007b82 */ /* 0x000e620000000800 */
[----:B------:R-:W-:Y:S01]  /*cbb0*/  IMAD R7, R29, 0x80, R26 ;  /* 0x000000801d077824 */ /* 0x000fe200078e021a */
[----:B------:R-:W-:Y:S01]  /*cbc0*/  ULDC.64 UR4, c[0x0][0x2e0] ;  /* 0x0000b80000047ab9 */ /* 0x000fe20000000a00 */
[----:B------:R-:W-:Y:S02]  /*cbd0*/  IMAD.U32 R4, RZ, RZ, UR36 ;  /* 0x00000024ff047e24 */ /* 0x000fe4000f8e00ff */
[----:B------:R-:W-:Y:S02]  /*cbe0*/  IMAD.MOV.U32 R9, RZ, RZ, R7 ;  /* 0x000000ffff097224 */ /* 0x000fe400078e0007 */
[----:B------:R-:W-:Y:S02]  /*cbf0*/  IMAD R18, R18, UR4, RZ ;  /* 0x0000000412127c24 */ /* 0x000fe4000f8e02ff */
[----:B------:R-:W-:Y:S02]  /*cc00*/  IMAD.U32 R5, RZ, RZ, UR37 ;  /* 0x00000025ff057e24 */ /* 0x000fe4000f8e00ff */
[----:B------:R-:W-:Y:S01]  /*cc10*/  IMAD R5, R19, UR5, R18 ;  /* 0x0000000513057c24 */ /* 0x000fe2000f8e0212 */
[----:B-1----:R-:W-:-:S13]  /*cc20*/  ISETP.NE.AND P0, PT, R0, 0x1, PT ;  /* 0x000000010000780c */ /* 0x002fda0003f05270 */
[----:B------:R-:W1:Y:S08]  /*cc30*/  @P0 LDC R2, c[0x0][0x44c] ;  /* 0x00011300ff020b82 */ /* 0x000e700000000800 */
[----:B------:R-:W3:Y:S01]  /*cc40*/  @P0 LDC R3, c[0x0][0x450] ;  /* 0x00011400ff030b82 */ /* 0x000ee20000000800 */
[----:B-1----:R-:W-:-:S05]  /*cc50*/  @P0 IMAD.HI.U32 R2, R7, R2, RZ ;  /* 0x0000000207020227 */ /* 0x002fca00078e00ff */
[----:B---3--:R-:W-:Y:S01]  /*cc60*/  @P0 SHF.R.U32.HI R9, RZ, R3, R2 ;  /* 0x00000003ff090219 */ /* 0x008fe20000011602 */
[----:B------:R-:W-:Y:S02]  /*cc70*/  IMAD.U32 R3, RZ, RZ, UR42 ;  /* 0x0000002aff037e24 */ /* 0x000fe4000f8e00ff */
[----:B------:R-:W-:Y:S01]  /*cc80*/  IMAD.MOV.U32 R2, RZ, RZ, R4 ;  /* 0x000000ffff027224 */ /* 0x000fe200078e0004 */
[----:B------:R-:W-:-:S03]  /*cc90*/  SHF.R.S32.HI R4, RZ, 0x1f, R9 ;  /* 0x0000001fff047819 */ /* 0x000fc60000011409 */
[----:B------:R-:W-:Y:S01]  /*cca0*/  IMAD.WIDE.U32 R2, R19, UR4, R2 ;  /* 0x0000000413027c25 */ /* 0x000fe2000f8e0002 */
[----:B------:R-:W-:-:S03]  /*ccb0*/  ULDC.64 UR4, c[0x0][0x2d0] ;  /* 0x0000b40000047ab9 */ /* 0x000fc60000000a00 */
[----:B------:R-:W-:Y:S02]  /*ccc0*/  IMAD R4, R4, UR4, RZ ;  /* 0x0000000404047c24 */ /* 0x000fe4000f8e02ff */
[----:B------:R-:W-:Y:S02]  /*ccd0*/  IMAD.IADD R3, R3, 0x1, R5 ;  /* 0x0000000103037824 */ /* 0x000fe400078e0205 */
[C---:B------:R-:W-:Y:S02]  /*cce0*/  IMAD R5, R9.reuse, UR5, R4 ;  /* 0x0000000509057c24 */ /* 0x040fe4000f8e0204 */
[----:B------:R-:W-:Y:S02]  /*ccf0*/  IMAD.MOV R4, RZ, RZ, -R9 ;  /* 0x000000ffff047224 */ /* 0x000fe400078e0a09 */
[----:B------:R-:W-:Y:S01]  /*cd00*/  IMAD.WIDE.U32 R2, R9, UR4, R2 ;  /* 0x0000000409027c25 */ /* 0x000fe2000f8e0002 */
[----:B------:R-:W-:-:S03]  /*cd10*/  ULDC.64 UR4, c[0x0][0x2c8] ;  /* 0x0000b20000047ab9 */ /* 0x000fc60000000a00 */
[----:B------:R-:W-:Y:S02]  /*cd20*/  IMAD R7, R0, R4, R7 ;  /* 0x0000000400077224 */ /* 0x000fe400078e0207 */
[----:B------:R-:W-:-:S03]  /*cd30*/  IMAD.IADD R3, R3, 0x1, R5 ;  /* 0x0000000103037824 */ /* 0x000fc600078e0205 */
[----:B------:R-:W-:Y:S01]  /*cd40*/  SHF.R.S32.HI R4, RZ, 0x1f, R7 ;  /* 0x0000001fff047819 */ /* 0x000fe20000011407 */
[----:B------:R-:W-:-:S04]  /*cd50*/  IMAD.WIDE.U32 R2, R7, UR4, R2 ;  /* 0x0000000407027c25 */ /* 0x000fc8000f8e0002 */
[----:B------:R-:W-:-:S04]  /*cd60*/  IMAD R4, R4, UR4, RZ ;  /* 0x0000000404047c24 */ /* 0x000fc8000f8e02ff */
[----:B------:R-:W-:Y:S01]  /*cd70*/  IMAD R5, R7, UR5, R4 ;  /* 0x0000000507057c24 */ /* 0x000fe2000f8e0204 */
[----:B------:R-:W-:Y:S02]  /*cd80*/  ULDC.64 UR4, c[0x0][0x280] ;  /* 0x0000a00000047ab9 */ /* 0x000fe40000000a00 */
[----:B------:R-:W-:Y:S01]  /*cd90*/  IADD3 R4, P0, R2, UR4, RZ ;  /* 0x0000000402047c10 */ /* 0x000fe2000ff1e0ff */
[----:B------:R-:W-:Y:S02]  /*cda0*/  ULDC UR4, c[0x0][0x2b8] ;  /* 0x0000ae0000047ab9 */ /* 0x000fe40000000800 */
[----:B------:R-:W-:Y:S02]  /*cdb0*/  ISETP.GE.AND P2, PT, R25, UR4, PT ;  /* 0x0000000419007c0c */ /* 0x000fe4000bf46270 */
[----:B------:R-:W-:Y:S01]  /*cdc0*/  IADD3.X R5, R3, UR5, R5, P0, !PT ;  /* 0x0000000503057c10 */ /* 0x000fe200087fe405 */
[----:B------:R-:W-:Y:S01]  /*cdd0*/  UMOV UR5, 0xffffffff ;  /* 0xffffffff00057882 */ /* 0x000fe20000000000 */
[----:B------:R-:W-:-:S02]  /*cde0*/  ISETP.GE.AND P1, PT, R27, UR4, PT ;  /* 0x000000041b007c0c */ /* 0x000fc4000bf26270 */
[----:B------:R-:W-:Y:S01]  /*cdf0*/  ISETP.GE.AND P3, PT, R35, UR4, PT ;  /* 0x0000000423007c0c */ /* 0x000fe2000bf66270 */
[----:B------:R-:W-:-:S12]  /*ce00*/  BRA.DIV UR5, `(.L_x_58) ;  /* 0x0000003605b07947 */ /* 0x000fd8000b800000 */
[----:B--2---:R-:W1:Y:S01]  /*ce10*/  SHFL.IDX PT, R14, R4, RZ, 0x1c1f ;  /* 0x001c1fff040e7589 */ /* 0x004e6200000e0000 */
[----:B------:R-:W-:Y:S01]  /*ce20*/  ULDC UR4, c[0x0][0x288] ;  /* 0x0000a20000047ab9 */ /* 0x000fe20000000800 */
[----:B------:R-:W-:Y:S02]  /*ce30*/  IMAD R29, R29, 0x80, R28 ;  /* 0x000000801d1d7824 */ /* 0x000fe400078e021c */
[----:B------:R-:W2:Y:S01]  /*ce40*/  SHFL.IDX PT, R2, R5, RZ, 0x1c1f ;  /* 0x001c1fff05027589 */ /* 0x000ea200000e0000 */
[----:B------:R-:W-:Y:S02]  /*ce50*/  IMAD R0, R0, UR4, RZ ;  /* 0x0000000400007c24 */ /* 0x000fe4000f8e02ff */
[C---:B------:R-:W-:Y:S01]  /*ce60*/  VIADD R7, R29.reuse, 0x20 ;  /* 0x000000201d077836 */ /* 0x040fe20000000000 */
[----:B------:R-:W-:Y:S02]  /*ce70*/  SHFL.IDX PT, R6, R5, 0x1, 0x1c1f ;  /* 0x003c1f0005067f89 */ /* 0x000fe400000e0000 */
[----:B------:R-:W-:-:S13]  /*ce80*/  ISETP.GE.AND P0, PT, R29, R0, PT ;  /* 0x000000001d00720c */ /* 0x000fda0003f06270 */
[----:B------:R-:W-:Y:S01]  /*ce90*/  @!P0 VIADD R9, R36, UR41 ;  /* 0x0000002924098c36 */ /* 0x000fe20008000000 */
[----:B-1----:R-:W-:-:S05]  /*cea0*/  @!P0 IADD3 R14, P4, R35, R14, RZ ;  /* 0x0000000e230e8210 */ /* 0x002fca0007f9e0ff */
[----:B--2---:R-:W-:Y:S02]  /*ceb0*/  @!P0 IMAD.X R3, RZ, RZ, R2, P4 ;  /* 0x000000ffff038224 */ /* 0x004fe400020e0602 */
[----:B------:R-:W-:Y:S02]  /*cec0*/  @!P0 IMAD.MOV.U32 R2, RZ, RZ, R14 ;  /* 0x000000ffff028224 */ /* 0x000fe400078e000e */
[----:B------:R-:W1:Y:S04]  /*ced0*/  SHFL.IDX PT, R14, R4, 0x1, 0x1c1f ;  /* 0x003c1f00040e7f89 */ /* 0x000e6800000e0000 */
[----:B------:R-:W-:Y:S04]  /*cee0*/  @!P0 LDGSTS.E.BYPASS.LTC128B.128 [R9+0x14400], desc[UR56][R2.64], !P3 ;  /* 0x1440000002098fae */ /* 0x000fe8000d901d78 */
[----:B------:R-:W-:Y:S04]  /*cef0*/  @!P0 LDGSTS.E.BYPASS.LTC128B.128 [R9+0x16400], desc[UR56][R2.64+0x40], !P2 ;  /* 0x1640004002098fae */ /* 0x000fe8000d101d78 */
[----:B------:R2:W-:Y:S01]  /*cf00*/  @!P0 LDGSTS.E.BYPASS.LTC128B.128 [R9+0x18400], desc[UR56][R2.64+0x80], !P1 ;  /* 0x1840008002098fae */ /* 0x0005e2000c901d78 */
[----:B------:R-:W-:-:S13]  /*cf10*/  ISETP.GE.AND P0, PT, R7, R0, PT ;  /* 0x000000000700720c */ /* 0x000fda0003f06270 */
[----:B-1----:R-:W-:Y:S01]  /*cf20*/  @!P0 IADD3 R14, P4, R35, R14, RZ ;  /* 0x0000000e230e8210 */ /* 0x002fe20007f9e0ff */
[----:B------:R-:W-:-:S03]  /*cf30*/  @!P0 VIADD R19, R36, UR41 ;  /* 0x0000002924138c36 */ /* 0x000fc60008000000 */
[----:B--2---:R-:W-:Y:S01]  /*cf40*/  @!P0 MOV R2, R14 ;  /* 0x0000000e00028202 */ /* 0x004fe20000000f00 */
[----:B------:R-:W-:Y:S01]  /*cf50*/  @!P0 IMAD.X R7, RZ, RZ, R6, P4 ;  /* 0x000000ffff078224 */ /* 0x000fe200020e0606 */
[----:B------:R-:W1:Y:S03]  /*cf60*/  SHFL.IDX PT, R14, R4, 0x2, 0x1c1f ;  /* 0x005c1f00040e7f89 */ /* 0x000e6600000e0000 */
[----:B------:R-:W-:Y:S01]  /*cf70*/  @!P0 IMAD.MOV.U32 R3, RZ, RZ, R7 ;  /* 0x000000ffff038224 */ /* 0x000fe200078e0007 */
[----:B------:R-:W2:Y:S01]  /*cf80*/  SHFL.IDX PT, R6, R5, 0x2, 0x1c1f ;  /* 0x005c1f0005067f89 */ /* 0x000ea200000e0000 */
[----:B------:R-:W-:-:S03]  /*cf90*/  VIADD R7, R29, 0x40 ;  /* 0x000000401d077836 */ /* 0x000fc60000000000 */
[----:B------:R-:W-:Y:S04]  /*cfa0*/  @!P0 LDGSTS.E.BYPASS.LTC128B.128 [R19+0x14c00], desc[UR56][R2.64], !P3 ;  /* 0x14c0000002138fae */ /* 0x000fe8000d901d78 */
[----:B------:R-:W-:Y:S04]  /*cfb0*/  @!P0 LDGSTS.E.BYPASS.LTC128B.128 [R19+0x16c00], desc[UR56][R2.64+0x40], !P2 ;  /* 0x16c0004002138fae */ /* 0x000fe8000d101d78 */
[----:B------:R3:W-:Y:S01]  /*cfc0*/  @!P0 LDGSTS.E.BYPASS.LTC128B.128 [R19+0x18c00], desc[UR56][R2.64+0x80], !P1 ;  /* 0x18c0008002138fae */ /* 0x0007e2000c901d78 */
[----:B------:R-:W-:-:S13]  /*cfd0*/  ISETP.GE.AND P0, PT, R7, R0, PT ;  /* 0x000000000700720c */ /* 0x000fda0003f06270 */
[----:B-1----:R-:W-:Y:S01]  /*cfe0*/  @!P0 IADD3 R14, P4, R35, R14, RZ ;  /* 0x0000000e230e8210 */ /* 0x002fe20007f9e0ff */
[----:B------:R-:W-:-:S04]  /*cff0*/  @!P0 VIADD R9, R36, UR41 ;  /* 0x0000002924098c36 */ /* 0x000fc80008000000 */
[----:B--2---:R-:W-:Y:S02]  /*d000*/  @!P0 IMAD.X R7, RZ, RZ, R6, P4 ;  /* 0x000000ffff078224 */ /* 0x004fe400020e0606 */
[----:B---3--:R-:W-:Y:S01]  /*d010*/  @!P0 IMAD.MOV.U32 R2, RZ, RZ, R14 ;  /* 0x000000ffff028224 */ /* 0x008fe200078e000e */
[----:B------:R1:W2:Y:S01]  /*d020*/  SHFL.IDX PT, R6, R5, 0x3, 0x1c1f ;  /* 0x007c1f0005067f89 */ /* 0x0002a200000e0000 */
[----:B------:R-:W-:-:S03]  /*d030*/  @!P0 IMAD.MOV.U32 R3, RZ, RZ, R7 ;  /* 0x000000ffff038224 */ /* 0x000fc600078e0007 */
[----:B------:R1:W3:Y:S04]  /*d040*/  SHFL.IDX PT, R14, R4, 0x3, 0x1c1f ;  /* 0x007c1f00040e7f89 */ /* 0x0002e800000e0000 */
[----:B------:R1:W-:Y:S04]  /*d050*/  @!P0 LDGSTS.E.BYPASS.LTC128B.128 [R9+0x15400], desc[UR56][R2.64], !P3 ;  /* 0x1540000002098fae */ /* 0x0003e8000d901d78 */
[----:B------:R1:W-:Y:S04]  /*d060*/  @!P0 LDGSTS.E.BYPASS.LTC128B.128 [R9+0x17400], desc[UR56][R2.64+0x40], !P2 ;  /* 0x1740004002098fae */ /* 0x0003e8000d101d78 */
[----:B------:R1:W-:Y:S02]  /*d070*/  @!P0 LDGSTS.E.BYPASS.LTC128B.128 [R9+0x19400], desc[UR56][R2.64+0x80], !P1 ;  /* 0x1940008002098fae */ /* 0x0003e4000c901d78 */
.L_x_135:
[----:B------:R-:W-:Y:S01]  /*d080*/  VIADD R29, R29, 0x60 ;  /* 0x000000601d1d7836 */ /* 0x000fe20000000000 */
[----:B------:R-:W-:Y:S04]  /*d090*/  BSSY B0, `(.L_x_59) ;  /* 0x000000c000007945 */ /* 0x000fe80003800000 */
[----:B------:R-:W-:-:S13]  /*d0a0*/  ISETP.GE.AND P0, PT, R29, R0, PT ;  /* 0x000000001d00720c */ /* 0x000fda0003f06270 */
[----:B------:R-:W-:Y:S05]  /*d0b0*/  @P0 BRA `(.L_x_60) ;  /* 0x0000000000240947 */ /* 0x000fea0003800000 */
[----:B-1-3--:R-:W-:Y:S01]  /*d0c0*/  IADD3 R2, P0, R35, R14, RZ ;  /* 0x0000000e23027210 */ /* 0x00afe20007f1e0ff */
[----:B------:R-:W-:-:S04]  /*d0d0*/  VIADD R5, R36, UR41 ;  /* 0x0000002924057c36 */ /* 0x000fc80008000000 */
[----:B--2---:R-:W-:-:S05]  /*d0e0*/  IMAD.X R3, RZ, RZ, R6, P0 ;  /* 0x000000ffff037224 */ /* 0x004fca00000e0606 */
[----:B------:R-:W-:Y:S01]  /*d0f0*/  @!PT LDS RZ, [RZ] ;  /* 0x00000000fffff984 */ /* 0x000fe20000000800 */
[----:B------:R-:W-:Y:S01]  /*d100*/  @!PT LDS RZ, [RZ] ;  /* 0x00000000fffff984 */ /* 0x000fe20000000800 */
[----:B------:R-:W-:Y:S01]  /*d110*/  @!PT LDS RZ, [RZ] ;  /* 0x00000000fffff984 */ /* 0x000fe20000000800 */
[----:B------:R4:W-:Y:S04]  /*d120*/  LDGSTS.E.BYPASS.LTC128B.128 [R5+0x15c00], desc[UR56][R2.64], !P3 ;  /* 0x15c0000002057fae */ /* 0x0009e8000d901d78 */
[----:B------:R4:W-:Y:S04]  /*d130*/  LDGSTS.E.BYPASS.LTC128B.128 [R5+0x17c00], desc[UR56][R2.64+0x40], !P2 ;  /* 0x17c0004002057fae */ /* 0x0009e8000d101d78 */
[----:B------:R4:W-:Y:S02]  /*d140*/  LDGSTS.E.BYPASS.LTC128B.128 [R5+0x19c00], desc[UR56][R2.64+0x80], !P1 ;  /* 0x19c0008002057fae */ /* 0x0009e4000c901d78 */
.L_x_60:
[----:B------:R-:W-:Y:S05]  /*d150*/  BSYNC B0 ;  /* 0x0000000000007941 */ /* 0x000fea0003800000 */
.L_x_59:
[----:B------:R-:W-:Y:S01]  /*d160*/  NOP ;  /* 0x0000000000007918 */ /* 0x000fe20000000000 */
[----:B------:R-:W-:Y:S01]  /*d170*/  SYNCS.ARRIVE.TRANS64.RED.A0T1 RZ, [UR41+0x29800], RZ ;  /* 0x029800ffffff79a7 */ /* 0x000fe20008200429 */
[----:B------:R-:W-:Y:S01]  /*d180*/  IMAD.MOV.U32 R0, RZ, RZ, 0x1 ;  /* 0x00000001ff007424 */ /* 0x000fe200078e00ff */
[----:B------:R-:W-:Y:S04]  /*d190*/  ARRIVES.LDGSTSBAR.64.TRANSCNT [UR41+0x29800] ;  /* 0x02980000ff0079b0 */ /* 0x000fe80008000aa9 */
[----:B------:R-:W-:Y:S01]  /*d1a0*/  SHF.L.U32 R0, R0, 0x1f, RZ ;  /* 0x0000001f00007819 */ /* 0x000fe200000006ff */
[----:B------:R-:W-:Y:S01]  /*d1b0*/  NOP ;  /* 0x0000000000007918 */ /* 0x000fe20000000000 */
[----:B------:R-:W-:Y:S02]  /*d1c0*/  SYNCS.ARRIVE.TRANS64.A1T0 RZ, [UR41+0x29800], RZ ;  /* 0x029800ffffff79a7 */ /* 0x000fe40008100029 */
[----:B------:R-:W5:Y:S02]  /*d1d0*/  SYNCS.PHASECHK.TRANS64.TRYWAIT P0, [UR41+0x29820], R0 ;  /* 0x02982000ff0075a7 */ /* 0x000f640008000169 */
[----:B-----5:R-:W-:Y:S05]  /*d1e0*/  @!P0 BRA `(.L_x_61) ;  /* 0x0000003800048947 */ /* 0x020fea0003800000 */
.L_x_136:
[----:B------:R-:W-:Y:S01]  /*d1f0*/  UIADD3 UR4, UR45, -0x2, URZ ;  /* 0xfffffffe2d047890 */ /* 0x000fe2000fffe03f */
[----:B------:R-:W-:-:S03]  /*d200*/  IMAD.MOV.U32 R29, RZ, RZ, 0x1 ;  /* 0x00000001ff1d7424 */ /* 0x000fc600078e00ff */
[----:B------:R-:W-:-:S06]  /*d210*/  UISETP.GE.AND UP0, UPT, UR4, UR44, UPT ;  /* 0x0000002c0400728c */ /* 0x000fcc000bf06270 */
[----:B------:R-:W-:-:S13]  /*d220*/  PLOP3.LUT P0, PT, PT, PT, UP0, 0x40, 0x0 ;  /* 0x000000000000781c */ /* 0x000fda0003f0e808 */
[----:B------:R-:W-:Y:S05]  /*d230*/  @P0 BRA `(.L_x_62) ;  /* 0x0000001400900947 */ /* 0x000fea0003800000 */
[----:B-1--4-:R-:W1:Y:S01]  /*d240*/  S2R R2, SR_TID.X ;  /* 0x0000000000027919 */ /* 0x012e620000002100 */
[----:B------:R-:W-:Y:S01]  /*d250*/  UIADD3 UR4, UR43, 0x1, URZ ;  /* 0x000000012b047890 */ /* 0x000fe2000fffe03f */
[----:B------:R-:W-:Y:S01]  /*d260*/  LOP3.LUT R3, RZ, UR40, RZ, 0x33, !PT ;  /* 0x00000028ff037c12 */ /* 0x000fe2000f8e33ff */
[----:B0-----:R-:W-:Y:S02]  /*d270*/  IMAD.MOV.U32 R20, RZ, RZ, 0x1 ;  /* 0x00000001ff147424 */ /* 0x001fe400078e00ff */
[----:B------:R-:W-:-:S06]  /*d280*/  UIMAD UR4, UR4, UR38, URZ ;  /* 0x00000026040472a4 */ /* 0x000fcc000f8e023f */
[----:B------:R-:W-:-:S04]  /*d290*/  LOP3.LUT R0, RZ, UR4, RZ, 0x33, !PT ;  /* 0x00000004ff007c12 */ /* 0x000fc8000f8e33ff */
[----:B------:R-:W-:-:S04]  /*d2a0*/  VIMNMX R3, R0, R3, !PT ;  /* 0x0000000300037248 */ /* 0x000fc80007fe0100 */
[----:B------:R-:W-:Y:S01]  /*d2b0*/  IADD3 R31, -R3, -0x2, RZ ;  /* 0xfffffffe031f7810 */ /* 0x000fe20007ffe1ff */
[----:B-1----:R-:W-:-:S05]  /*d2c0*/  IMAD.SHL.U32 R2, R2, 0x20, RZ ;  /* 0x0000002002027824 */ /* 0x002fca00078e00ff */
[----:B------:R-:W-:-:S04]  /*d2d0*/  LOP3.LUT R2, R2, 0x60, RZ, 0xc0, !PT ;  /* 0x0000006002027812 */ /* 0x000fc800078ec0ff */
[----:B------:R-:W-:-:S05]  /*d2e0*/  IADD3 R17, R2, R17, R28 ;  /* 0x0000001102117210 */ /* 0x000fca0007ffe01c */
[----:B------:R-:W-:Y:S02]  /*d2f0*/  VIADD R2, R17, 0xfffffe20 ;  /* 0xfffffe2011027836 */ /* 0x000fe40000000000 */
[----:B------:R-:W-:Y:S02]  /*d300*/  IMAD.MOV.U32 R17, RZ, RZ, RZ ;  /* 0x000000ffff117224 */ /* 0x000fe400078e00ff */
[----:B------:R-:W-:-:S07]  /*d310*/  IMAD R0, R3, -0xa0, R2 ;  /* 0xffffff6003007824 */ /* 0x000fce00078e0202 */
.L_x_77:
[----:B0-----:R-:W0:Y:S01]  /*d320*/  LDC R2, c[0x0][0x430] ;  /* 0x00010c00ff027b82 */ /* 0x001e220000000800 */
[----:B------:R-:W4:Y:S01]  /*d330*/  LDL R4, [R1+0xc] ;  /* 0x00000c0001047983 */ /* 0x000f220000100800 */
[----:B------:R-:W-:Y:S01]  /*d340*/  IMAD.MOV.U32 R5, RZ, RZ, R0 ;  /* 0x000000ffff057224 */ /* 0x000fe200078e0000 */
[----:B------:R-:W-:Y:S01]  /*d350*/  ULDC.64 UR4, c[0x0][0x428] ;  /* 0x00010a0000047ab9 */ /* 0x000fe20000000a00 */
[----:B------:R-:W-:Y:S01]  /*d360*/  ULDC.64 UR6, c[0x0][0x418] ;  /* 0x0001060000067ab9 */ /* 0x000fe20000000a00 */
[----:B------:R-:W-:Y:S01]  /*d370*/  IMAD R9, R37, UR4, RZ ;  /* 0x0000000425097c24 */ /* 0x000fe2000f8e02ff */
[----:B------:R-:W-:Y:S01]  /*d380*/  IADD3 R11, R0, 0x80, RZ ;  /* 0x00000080000b7810 */ /* 0x000fe20007ffe0ff */
[----:B------:R-:W-:Y:S02]  /*d390*/  VIADD R18, R17, 0x1 ;  /* 0x0000000111127836 */ /* 0x000fe40000000000 */
[----:B------:R-:W-:Y:S01]  /*d3a0*/  IMAD R9, R30, UR5, R9 ;  /* 0x000000051e097c24 */ /* 0x000fe2000f8e0209 */
[----:B0-----:R-:W-:-:S13]  /*d3b0*/  ISETP.NE.AND P2, PT, R2, 0x1, PT ;  /* 0x000000010200780c */ /* 0x001fda0003f45270 */
[----:B------:R-:W0:Y:S08]  /*d3c0*/  @P2 LDC R3, c[0x0][0x434] ;  /* 0x00010d00ff032b82 */ /* 0x000e300000000800 */
[----:B------:R-:W1:Y:S01]  /*d3d0*/  @P2 LDC R7, c[0x0][0x438] ;  /* 0x00010e00ff072b82 */ /* 0x000e620000000800 */
[----:B0-----:R-:W-:-:S05]  /*d3e0*/  @P2 IMAD.HI.U32 R2, R0, R3, RZ ;  /* 0x0000000300022227 */ /* 0x001fca00078e00ff */
[----:B-1----:R-:W-:-:S04]  /*d3f0*/  @P2 SHF.R.U32.HI R5, RZ, R7, R2 ;  /* 0x00000007ff052219 */ /* 0x002fc80000011602 */
[--C-:B------:R-:W-:Y:S01]  /*d400*/  SHF.R.S32.HI R3, RZ, 0x1f, R5.reuse ;  /* 0x0000001fff037819 */ /* 0x100fe20000011405 */
[----:B------:R-:W-:-:S04]  /*d410*/  IMAD.MOV.U32 R2, RZ, RZ, R5 ;  /* 0x000000ffff027224 */ /* 0x000fc800078e0005 */
[----:B------:R-:W-:-:S04]  /*d420*/  IMAD.WIDE.U32 R2, R30, UR4, R2 ;  /* 0x000000041e027c25 */ /* 0x000fc8000f8e0002 */
[----:B------:R-:W-:Y:S01]  /*d430*/  IMAD.IADD R3, R9, 0x1, R3 ;  /* 0x0000000109037824 */ /* 0x000fe200078e0203 */
[----:B--2---:R-:W-:-:S04]  /*d440*/  LEA R6, P0, R2, UR6, 0x2 ;  /* 0x0000000602067c11 */ /* 0x004fc8000f8010ff */
[----:B------:R-:W-:Y:S02]  /*d450*/  LEA.HI.X R7, R2, UR7, R3, 0x2, P0 ;  /* 0x0000000702077c11 */ /* 0x000fe400080f1403 */
[----:B------:R-:W0:Y:S03]  /*d460*/  @P2 LDC R2, c[0x0][0x434] ;  /* 0x00010d00ff022b82 */ /* 0x000e260000000800 */
[----:B------:R-:W2:Y:S05]  /*d470*/  LDG.E R6, desc[UR56][R6.64] ;  /* 0x0000003806067981 */ /* 0x000eaa000c1e1900 */
[----:B------:R-:W1:Y:S01]  /*d480*/  @P2 LDC R3, c[0x0][0x438] ;  /* 0x00010e00ff032b82 */ /* 0x000e620000000800 */
[----:B0-----:R-:W-:-:S05]  /*d490*/  @P2 IMAD.HI.U32 R2, R11, R2, RZ ;  /* 0x000000020b022227 */ /* 0x001fca00078e00ff */
[----:B-1----:R-:W-:Y:S01]  /*d4a0*/  @P2 SHF.R.U32.HI R11, RZ, R3, R2 ;  /* 0x00000003ff0b2219 */ /* 0x002fe20000011602 */
[----:B------:R-:W-:-:S06]  /*d4b0*/  ULOP3.LUT UR8, UR48, 0x2, URZ, 0xfc, !UPT ;  /* 0x0000000230087892 */ /* 0x000fcc000f8efc3f */
[----:B------:R-:W-:Y:S02]  /*d4c0*/  IMAD.U32 R10, RZ, RZ, UR8 ;  /* 0x00000008ff0a7e24 */ /* 0x000fe4000f8e00ff */
[----:B------:R-:W-:-:S05]  /*d4d0*/  VIADD R31, R31, 0xffffffff ;  /* 0xffffffff1f1f7836 */ /* 0x000fca0000000000 */
[----:B------:R-:W-:Y:S02]  /*d4e0*/  ISETP.GT.AND P2, PT, R31, UR44, PT ;  /* 0x0000002c1f007c0c */ /* 0x000fe4000bf44270 */
[----:B----4-:R-:W-:-:S13]  /*d4f0*/  ISETP.GT.U32.AND P1, PT, R4, 0x9f, PT ;  /* 0x0000009f0400780c */ /* 0x010fda0003f24070 */
[--C-:B------:R-:W-:Y:S01]  /*d500*/  @!P1 SHF.R.S32.HI R3, RZ, 0x1f, R11.reuse ;  /* 0x0000001fff039819 */ /* 0x100fe2000001140b */
[----:B------:R-:W-:-:S04]  /*d510*/  @!P1 IMAD.MOV.U32 R2, RZ, RZ, R11 ;  /* 0x000000ffff029224 */ /* 0x000fc800078e000b */
[----:B------:R-:W-:-:S04]  /*d520*/  @!P1 IMAD.WIDE.U32 R2, R30, UR4, R2 ;  /* 0x000000041e029c25 */ /* 0x000fc8000f8e0002 */
[----:B------:R-:W-:Y:S01]  /*d530*/  @!P1 IMAD.IADD R9, R9, 0x1, R3 ;  /* 0x0000000109099824 */ /* 0x000fe200078e0203 */
[----:B------:R-:W-:Y:S01]  /*d540*/  @!P1 LEA R8, P0, R2, UR6, 0x2 ;  /* 0x0000000602089c11 */ /* 0x000fe2000f8010ff */
[----:B------:R-:W-:-:S03]  /*d550*/  IMAD.MOV.U32 R4, RZ, RZ, RZ ;  /* 0x000000ffff047224 */ /* 0x000fc600078e00ff */
[----:B------:R-:W-:Y:S02]  /*d560*/  @!P1 LEA.HI.X R9, R2, UR7, R9, 0x2, P0 ;  /* 0x0000000702099c11 */ /* 0x000fe400080f1409 */
[----:B------:R-:W-:-:S03]  /*d570*/  ISETP.NE.AND P0, PT, R18, 0x2, PT ;  /* 0x000000021200780c */ /* 0x000fc60003f05270 */
[----:B------:R0:W5:Y:S01]  /*d580*/  @!P1 LDG.E R4, desc[UR56][R8.64] ;  /* 0x0000003808049981 */ /* 0x000162000c1e1900 */
[----:B------:R-:W-:Y:S02]  /*d590*/  ISETP.NE.AND P1, PT, R10, 0x3, PT ;  /* 0x000000030a00780c */ /* 0x000fe40003f25270 */
[----:B------:R-:W-:Y:S02]  /*d5a0*/  SEL R29, RZ, 0x1, P0 ;  /* 0x00000001ff1d7807 */ /* 0x000fe40000000000 */
[----:B------:R-:W-:Y:S02]  /*d5b0*/  SEL R18, R18, RZ, P0 ;  /* 0x000000ff12127207 */ /* 0x000fe40000000000 */
[----:B------:R-:W-:Y:S02]  /*d5c0*/  LOP3.LUT R29, R20, R29, RZ, 0x3c, !PT ;  /* 0x0000001d141d7212 */ /* 0x000fe400078e3cff */
[----:B--2---:R-:W-:-:S05]  /*d5d0*/  SHF.R.S32.HI R24, RZ, 0x1f, R6 ;  /* 0x0000001fff187819 */ /* 0x004fca0000011406 */
[----:B0-----:R-:W-:Y:S05]  /*d5e0*/  @!P1 BRA `(.L_x_63) ;  /* 0x0000000000049947 */ /* 0x001fea0003800000 */
[----:B------:R-:W-:Y:S01]  /*d5f0*/  BPT.TRAP 0x1 ;  /* 0x000000040000795c */ /* 0x000fe20000300000 */
.L_x_63:
[----:B------:R-:W-:Y:S02]  /*d600*/  LEA R10, R18, UR41, 0x3 ;  /* 0x00000029120a7c11 */ /* 0x000fe4000f8e18ff */
[----:B------:R-:W-:-:S04]  /*d610*/  SHF.L.U32 R26, R29, 0x1f, RZ ;  /* 0x0000001f1d1a7819 */ /* 0x000fc800000006ff */
[----:B------:R-:W0:Y:S02]  /*d620*/  SYNCS.PHASECHK.TRANS64.TRYWAIT P0, [R10+URZ+0x29880], R26 ;  /* 0x0298801a0a0075a7 */ /* 0x000e24000800017f */
[----:B0-----:R-:W-:Y:S05]  /*d630*/  @!P0 BRA `(.L_x_64) ;  /* 0x0000003400088947 */ /* 0x001fea0003800000 */
.L_x_137:
[----:B------:R-:W-:Y:S01]  /*d640*/  ULDC UR4, c[0x0][0x430] ;  /* 0x00010c0000047ab9 */ /* 0x000fe20000000800 */
[----:B------:R-:W-:Y:S01]  /*d650*/  ULDC.64 UR6, c[0x0][0x328] ;  /* 0x0000ca0000067ab9 */ /* 0x000fe20000000a00 */
[----:B------:R-:W-:Y:S01]  /*d660*/  UIADD3 UR4, -UR4, URZ, URZ ;  /* 0x0000003f04047290 */ /* 0x000fe2000fffe13f */
[----:B-----5:R-:W-:Y:S02]  /*d670*/  SHF.R.S32.HI R27, RZ, 0x1f, R4 ;  /* 0x0000001fff1b7819 */ /* 0x020fe40000011404 */
[C---:B------:R-:W-:Y:S02]  /*d680*/  LOP3.LUT P3, RZ, R16.reuse, 0x2, RZ, 0xc0, !PT ;  /* 0x0000000210ff7812 */ /* 0x040fe4000786c0ff */
[----:B------:R-:W-:Y:S01]  /*d690*/  LOP3.LUT P1, RZ, R16, 0x1, RZ, 0xc0, !PT ;  /* 0x0000000110ff7812 */ /* 0x000fe2000782c0ff */
[--C-:B------:R-:W-:Y:S02]  /*d6a0*/  IMAD R7, R5, UR4, R0.reuse ;  /* 0x0000000405077c24 */ /* 0x100fe4000f8e0200 */
[----:B------:R-:W-:Y:S01]  /*d6b0*/  IMAD R5, R11, UR4, R0 ;  /* 0x000000040b057c24 */ /* 0x000fe2000f8e0200 */
[----:B------:R-:W-:-:S02]  /*d6c0*/  ULDC.64 UR4, c[0x0][0x338] ;  /* 0x0000ce0000047ab9 */ /* 0x000fc40000000a00 */
[----:B------:R-:W-:Y:S01]  /*d6d0*/  SHF.R.S32.HI R19, RZ, 0x1f, R7 ;  /* 0x0000001fff137819 */ /* 0x000fe20000011407 */
[----:B------:R-:W-:Y:S02]  /*d6e0*/  VIADD R5, R5, 0x80 ;  /* 0x0000008005057836 */ /* 0x000fe40000000000 */
[----:B------:R-:W-:Y:S02]  /*d6f0*/  IMAD R11, R24, UR4, RZ ;  /* 0x00000004180b7c24 */ /* 0x000fe4000f8e02ff */
[----:B------:R-:W-:Y:S01]  /*d700*/  IMAD R2, R19, UR6, RZ ;  /* 0x0000000613027c24 */ /* 0x000fe2000f8e02ff */
[----:B------:R-:W-:Y:S01]  /*d710*/  SHF.R.S32.HI R28, RZ, 0x1f, R5 ;  /* 0x0000001fff1c7819 */ /* 0x000fe20000011405 */
[----:B------:R-:W-:Y:S02]  /*d720*/  IMAD R11, R6, UR5, R11 ;  /* 0x00000005060b7c24 */ /* 0x000fe4000f8e020b */
[C---:B------:R-:W-:Y:S02]  /*d730*/  IMAD R9, R7.reuse, UR7, R2 ;  /* 0x0000000707097c24 */ /* 0x040fe4000f8e0202 */
[----:B------:R-:W-:-:S04]  /*d740*/  IMAD.WIDE.U32 R2, R7, UR6, RZ ;  /* 0x0000000607027c25 */ /* 0x000fc8000f8e00ff */
[----:B------:R-:W-:Y:S02]  /*d750*/  IMAD.IADD R3, R3, 0x1, R9 ;  /* 0x0000000103037824 */ /* 0x000fe400078e0209 */
[----:B------:R-:W-:Y:S02]  /*d760*/  IMAD R12, R28, UR6, RZ ;  /* 0x000000061c0c7c24 */ /* 0x000fe4000f8e02ff */
[----:B------:R-:W-:-:S04]  /*d770*/  IMAD.WIDE.U32 R8, R6, UR4, R2 ;  /* 0x0000000406087c25 */ /* 0x000fc8000f8e0002 */
[C---:B------:R-:W-:Y:S02]  /*d780*/  IMAD R12, R5.reuse, UR7, R12 ;  /* 0x00000007050c7c24 */ /* 0x040fe4000f8e020c */
[----:B------:R-:W-:Y:S01]  /*d790*/  IMAD.WIDE.U32 R2, R5, UR6, RZ ;  /* 0x0000000605027c25 */ /* 0x000fe2000f8e00ff */
[----:B------:R-:W-:-:S03]  /*d7a0*/  R2UR UR6, R32 ;  /* 0x00000000200672ca */ /* 0x000fc600000e0000 */
[----:B------:R-:W-:Y:S02]  /*d7b0*/  IMAD.IADD R9, R9, 0x1, R11 ;  /* 0x0000000109097824 */ /* 0x000fe400078e020b */
[----:B------:R-:W-:Y:S02]  /*d7c0*/  IMAD.IADD R3, R3, 0x1, R12 ;  /* 0x0000000103037824 */ /* 0x000fe400078e020c */
[----:B------:R-:W-:Y:S02]  /*d7d0*/  IMAD R11, R27, UR4, RZ ;  /* 0x000000041b0b7c24 */ /* 0x000fe4000f8e02ff */
[----:B------:R-:W-:-:S04]  /*d7e0*/  IMAD.WIDE.U32 R2, R4, UR4, R2 ;  /* 0x0000000404027c25 */ /* 0x000fc8000f8e0002 */
[----:B------:R-:W-:Y:S01]  /*d7f0*/  IMAD R11, R4, UR5, R11 ;  /* 0x00000005040b7c24 */ /* 0x000fe2000f8e020b */
[----:B------:R-:W-:-:S03]  /*d800*/  ULDC.64 UR4, c[0x0][0x330] ;  /* 0x0000cc0000047ab9 */ /* 0x000fc60000000a00 */
[----:B------:R-:W-:Y:S02]  /*d810*/  IMAD.IADD R3, R3, 0x1, R11 ;  /* 0x0000000103037824 */ /* 0x000fe400078e020b */
[----:B------:R-:W-:Y:S01]  /*d820*/  IMAD.U32 R11, RZ, RZ, UR4 ;  /* 0x00000004ff0b7e24 */ /* 0x000fe2000f8e00ff */
[----:B------:R-:W-:-:S03]  /*d830*/  UIMAD UR4, UR6, UR4, URZ ;  /* 0x00000004060472a4 */ /* 0x000fc6000f8e023f */
[C---:B------:R-:W-:Y:S01]  /*d840*/  IMAD.WIDE.U32 R8, R11.reuse, UR39, R8 ;  /* 0x000000270b087c25 */ /* 0x040fe2000f8e0008 */
[----:B------:R-:W-:Y:S01]  /*d850*/  ULDC.64 UR6, c[0x0][0x318] ;  /* 0x0000c60000067ab9 */ /* 0x000fe20000000a00 */
[----:B------:R-:W-:Y:S02]  /*d860*/  UIMAD UR4, UR39, UR5, UR4 ;  /* 0x00000005270472a4 */ /* 0x000fe4000f8e0204 */
[----:B------:R-:W-:Y:S01]  /*d870*/  IMAD.U32 R23, RZ, RZ, UR7 ;  /* 0x00000007ff177e24 */ /* 0x000fe2000f8e00ff */
[----:B------:R-:W-:Y:S01]  /*d880*/  IADD3 R22, P0, R8, UR6, RZ ;  /* 0x0000000608167c10 */ /* 0x000fe2000ff1e0ff */
[----:B------:R-:W-:-:S03]  /*d890*/  IMAD.WIDE.U32 R2, R11, UR39, R2 ;  /* 0x000000270b027c25 */ /* 0x000fc6000f8e0002 */
[----:B------:R-:W-:Y:S02]  /*d8a0*/  IADD3.X R25, R23, UR4, R9, P0, !PT ;  /* 0x0000000417197c10 */ /* 0x000fe400087fe409 */
[----:B------:R-:W-:-:S04]  /*d8b0*/  IADD3 R8, P0, R2, UR6, RZ ;  /* 0x0000000602087c10 */ /* 0x000fc8000ff1e0ff */
[----:B------:R-:W-:Y:S01]  /*d8c0*/  IADD3.X R23, R23, UR4, R3, P0, !PT ;  /* 0x0000000417177c10 */ /* 0x000fe200087fe403 */
[----:B------:R-:W-:-:S03]  /*d8d0*/  UMOV UR4, 0xffffffff ;  /* 0xffffffff00047882 */ /* 0x000fc60000000000 */
[----:B------:R-:W-:Y:S05]  /*d8e0*/  BRA.DIV UR4, `(.L_x_65) ;  /* 0x0000003204707947 */ /* 0x000fea000b800000 */
[----:B------:R-:W1:Y:S01]  /*d8f0*/  SHFL.IDX PT, R2, R22, RZ, 0x1c1f ;  /* 0x001c1fff16027589 */ /* 0x000e6200000e0000 */
[----:B------:R-:W-:-:S03]  /*d900*/  IMAD R9, R18, 0x5000, R34 ;  /* 0x0000500012097824 */ /* 0x000fc600078e0222 */
[----:B------:R-:W2:Y:S01]  /*d910*/  SHFL.IDX PT, R3, R25, RZ, 0x1c1f ;  /* 0x001c1fff19037589 */ /* 0x000ea200000e0000 */
[----:B------:R-:W-:-:S03]  /*d920*/  IMAD.IADD R21, R33, 0x1, R9 ;  /* 0x0000000121157824 */ /* 0x000fc600078e0209 */
[----:B------:R-:W-:Y:S04]  /*d930*/  SHFL.IDX PT, R23, R23, RZ, 0x1c1f ;  /* 0x001c1fff17177589 */ /* 0x000fe800000e0000 */
[----:B---3--:R-:W-:Y:S01]  /*d940*/  SHFL.IDX PT, R14, R8, RZ, 0x1c1f ;  /* 0x001c1fff080e7589 */ /* 0x008fe200000e0000 */
[----:B-1----:R-:W-:-:S05]  /*d950*/  IADD3 R2, P0, R35, R2, RZ ;  /* 0x0000000223027210 */ /* 0x002fca0007f1e0ff */
[----:B--2---:R-:W-:-:S05]  /*d960*/  IMAD.X R3, RZ, RZ, R3, P0 ;  /* 0x000000ffff037224 */ /* 0x004fca00000e0603 */
[----:B------:R-:W-:Y:S04]  /*d970*/  LDGSTS.E.BYPASS.LTC128B.128 [R9], desc[UR56][R2.64], !P3 ;  /* 0x0000000002097fae */ /* 0x000fe8000d901d78 */
[----:B------:R1:W-:Y:S04]  /*d980*/  LDGSTS.E.BYPASS.LTC128B.128 [R21], desc[UR56][R2.64+0x40], !P1 ;  /* 0x0000004002157fae */ /* 0x0003e8000c901d78 */
[----:B-1----:R-:W1:Y:S04]  /*d990*/  SHFL.IDX PT, R2, R22, 0x1, 0x1c1f ;  /* 0x003c1f0016027f89 */ /* 0x002e6800000e0000 */
[----:B------:R-:W2:Y:S01]  /*d9a0*/  SHFL.IDX PT, R3, R25, 0x1, 0x1c1f ;  /* 0x003c1f0019037f89 */ /* 0x000ea200000e0000 */
[----:B-1----:R-:W-:-:S05]  /*d9b0*/  IADD3 R2, P0, R35, R2, RZ ;  /* 0x0000000223027210 */ /* 0x002fca0007f1e0ff */
[----:B--2---:R-:W-:-:S05]  /*d9c0*/  IMAD.X R3, RZ, RZ, R3, P0 ;  /* 0x000000ffff037224 */ /* 0x004fca00000e0603 */
[----:B------:R-:W-:Y:S04]  /*d9d0*/  LDGSTS.E.BYPASS.LTC128B.128 [R9+0x1000], desc[UR56][R2.64], !P3 ;  /* 0x0100000002097fae */ /* 0x000fe8000d901d78 */
[----:B------:R1:W-:Y:S04]  /*d9e0*/  LDGSTS.E.BYPASS.LTC128B.128 [R21+0x1000], desc[UR56][R2.64+0x40], !P1 ;  /* 0x0100004002157fae */ /* 0x0003e8000c901d78 */
[----:B-1----:R-:W1:Y:S04]  /*d9f0*/  SHFL.IDX PT, R2, R22, 0x2, 0x1c1f ;  /* 0x005c1f0016027f89 */ /* 0x002e6800000e0000 */
[----:B------:R-:W2:Y:S04]  /*da00*/  SHFL.IDX PT, R3, R25, 0x2, 0x1c1f ;  /* 0x005c1f0019037f89 */ /* 0x000ea800000e0000 */
[----:B------:R-:W-:Y:S01]  /*da10*/  SHFL.IDX PT, R25, R25, 0x3, 0x1c1f ;  /* 0x007c1f0019197f89 */ /* 0x000fe200000e0000 */
[----:B-1----:R-:W-:-:S05]  /*da20*/  IADD3 R2, P0, R35, R2, RZ ;  /* 0x0000000223027210 */ /* 0x002fca0007f1e0ff */
[----:B--2---:R-:W-:-:S05]  /*da30*/  IMAD.X R3, RZ, RZ, R3, P0 ;  /* 0x000000ffff037224 */ /* 0x004fca00000e0603 */
[----:B------:R-:W-:Y:S04]  /*da40*/  LDGSTS.E.BYPASS.LTC128B.128 [R9+0x2000], desc[UR56][R2.64], !P3 ;  /* 0x0200000002097fae */ /* 0x000fe8000d901d78 */
[----:B------:R1:W-:Y:S04]  /*da50*/  LDGSTS.E.BYPASS.LTC128B.128 [R21+0x2000], desc[UR56][R2.64+0x40], !P1 ;  /* 0x0200004002157fae */ /* 0x0003e8000c901d78 */
[----:B-1----:R-:W1:Y:S02]  /*da60*/  SHFL.IDX PT, R2, R22, 0x3, 0x1c1f ;  /* 0x007c1f0016027f89 */ /* 0x002e6400000e0000 */
[----:B-1----:R-:W-:-:S05]  /*da70*/  IADD3 R2, P0, R35, R2, RZ ;  /* 0x0000000223027210 */ /* 0x002fca0007f1e0ff */
[----:B------:R-:W-:-:S05]  /*da80*/  IMAD.X R3, RZ, RZ, R25, P0 ;  /* 0x000000ffff037224 */ /* 0x000fca00000e0619 */
[----:B------:R1:W-:Y:S04]  /*da90*/  LDGSTS.E.BYPASS.LTC128B.128 [R9+0x3000], desc[UR56][R2.64], !P3 ;  /* 0x0300000002097fae */ /* 0x0003e8000d901d78 */
[----:B------:R1:W-:Y:S02]  /*daa0*/  LDGSTS.E.BYPASS.LTC128B.128 [R21+0x3000], desc[UR56][R2.64+0x40], !P1 ;  /* 0x0300004002157fae */ /* 0x0003e4000c901d78 */
.L_x_149:
[----:B------:R-:W-:Y:S02]  /*dab0*/  R2UR UR4, R10 ;  /* 0x000000000a0472ca */ /* 0x000fe400000e0000 */
[----:B-1----:R-:W-:-:S04]  /*dac0*/  IADD3 R2, P0, R35, R14, RZ ;  /* 0x0000000e23027210 */ /* 0x002fc80007f1e0ff */
[----:B------:R-:W-:-:S05]  /*dad0*/  IADD3.X R3, RZ, R23, RZ, P0, !PT ;  /* 0x00000017ff037210 */ /* 0x000fca00007fe4ff */
[----:B------:R-:W-:Y:S01]  /*dae0*/  @!PT LDS RZ, [RZ] ;  /* 0x00000000fffff984 */ /* 0x000fe20000000800 */
[----:B------:R-:W-:Y:S01]  /*daf0*/  @!PT LDS RZ, [RZ] ;  /* 0x00000000fffff984 */ /* 0x000fe20000000800 */
[----:B------:R-:W-:Y:S01]  /*db00*/  @!PT LDS RZ, [RZ] ;  /* 0x00000000fffff984 */ /* 0x000fe20000000800 */
[----:B------:R1:W-:Y:S04]  /*db10*/  LDGSTS.E.BYPASS.LTC128B.128 [R9+0x4000], desc[UR56][R2.64], !P3 ;  /* 0x0400000002097fae */ /* 0x0003e8000d901d78 */
        /* <DEDUP_REMOVED lines=10> */
.L_x_66:
[----:B------:R1:W-:Y:S01]  /*dbc0*/  SYNCS.ARRIVE.TRANS64.A1T0 RZ, [R10+URZ+0x29870], RZ ;  /* 0x029870ff0aff79a7 */ /* 0x0003e2000810003f */
[----:B------:R-:W-:Y:S05]  /*dbd0*/  @!P1 BRA `(.L_x_67) ;  /* 0x0000000000049947 */ /* 0x000fea0003800000 */
[----:B------:R-:W-:Y:S01]  /*dbe0*/  BPT.TRAP 0x1 ;  /* 0x000000040000795c */ /* 0x000fe20000300000 */
.L_x_67:
[----:B------:R-:W2:Y:S02]  /*dbf0*/  SYNCS.PHASECHK.TRANS64.TRYWAIT P0, [R10+URZ+0x29840], R26 ;  /* 0x0298401a0a0075a7 */ /* 0x000ea4000800017f */
[----:B--2---:R-:W-:Y:S05]  /*dc00*/  @!P0 BRA `(.L_x_68) ;  /* 0x0000003400188947 */ /* 0x004fea0003800000 */
.L_x_150:
[----:B------:R-:W-:Y:S01]  /*dc10*/  ULDC.64 UR8, c[0x0][0x300] ;  /* 0x0000c00000087ab9 */ /* 0x000fe20000000a00 */
[----:B------:R-:W-:Y:S01]  /*dc20*/  ULDC.64 UR10, c[0x0][0x310] ;  /* 0x0000c400000a7ab9 */ /* 0x000fe20000000a00 */
[----:B------:R-:W-:Y:S01]  /*dc30*/  IMAD R2, R19, UR8, RZ ;  /* 0x0000000813027c24 */ /* 0x000fe2000f8e02ff */
[----:B------:R-:W-:Y:S01]  /*dc40*/  R2UR UR6, R32 ;  /* 0x00000000200672ca */ /* 0x000fe200000e0000 */
[----:B------:R-:W-:Y:S01]  /*dc50*/  ULDC.64 UR4, c[0x0][0x308] ;  /* 0x0000c20000047ab9 */ /* 0x000fe20000000a00 */
[----:B------:R-:W-:Y:S01]  /*dc60*/  IMAD R28, R28, UR8, RZ ;  /* 0x000000081c1c7c24 */ /* 0x000fe2000f8e02ff */
[C---:B------:R-:W-:Y:S01]  /*dc70*/  LOP3.LUT P4, RZ, R16.reuse, 0x10, RZ, 0xc0, !PT ;  /* 0x0000001010ff7812 */ /* 0x040fe2000788c0ff */
[C---:B------:R-:W-:Y:S01]  /*dc80*/  IMAD R9, R7.reuse, UR9, R2 ;  /* 0x0000000907097c24 */ /* 0x040fe2000f8e0202 */
[C---:B------:R-:W-:Y:S01]  /*dc90*/  LOP3.LUT P3, RZ, R16.reuse, 0x8, RZ, 0xc0, !PT ;  /* 0x0000000810ff7812 */ /* 0x040fe2000786c0ff */
[----:B------:R-:W-:Y:S01]  /*dca0*/  IMAD.WIDE.U32 R2, R7, UR8, RZ ;  /* 0x0000000807027c25 */ /* 0x000fe2000f8e00ff */
[----:B------:R-:W-:-:S03]  /*dcb0*/  LOP3.LUT P1, RZ, R16, 0x4, RZ, 0xc0, !PT ;  /* 0x0000000410ff7812 */ /* 0x000fc6000782c0ff */
[----:B------:R-:W-:Y:S02]  /*dcc0*/  IMAD.IADD R3, R3, 0x1, R9 ;  /* 0x0000000103037824 */ /* 0x000fe400078e0209 */
[----:B------:R-:W-:Y:S02]  /*dcd0*/  IMAD R7, R24, UR10, RZ ;  /* 0x0000000a18077c24 */ /* 0x000fe4000f8e02ff */
[----:B------:R-:W-:-:S04]  /*dce0*/  IMAD.WIDE.U32 R2, R6, UR10, R2 ;  /* 0x0000000a06027c25 */ /* 0x000fc8000f8e0002 */
[----:B------:R-:W-:Y:S02]  /*dcf0*/  IMAD R7, R6, UR11, R7 ;  /* 0x0000000b06077c24 */ /* 0x000fe4000f8e0207 */
[----:B------:R-:W-:Y:S01]  /*dd00*/  IMAD.U32 R6, RZ, RZ, UR4 ;  /* 0x00000004ff067e24 */ /* 0x000fe2000f8e00ff */
[----:B------:R-:W-:Y:S01]  /*dd10*/  UIMAD UR4, UR6, UR4, URZ ;  /* 0x00000004060472a4 */ /* 0x000fe2000f8e023f */
[----:B------:R-:W-:Y:S02]  /*dd20*/  IMAD.IADD R3, R3, 0x1, R7 ;  /* 0x0000000103037824 */ /* 0x000fe400078e0207 */
[----:B------:R-:W-:Y:S01]  /*dd30*/  ULDC.64 UR6, c[0x0][0x2e8] ;  /* 0x0000ba0000067ab9 */ /* 0x000fe20000000a00 */
[----:B------:R-:W-:Y:S02]  /*dd40*/  UIMAD UR4, UR39, UR5, UR4 ;  /* 0x00000005270472a4 */ /* 0x000fe4000f8e0204 */
[----:B------:R-:W-:-:S04]  /*dd50*/  IMAD.WIDE.U32 R2, R6, UR39, R2 ;  /* 0x0000002706027c25 */ /* 0x000fc8000f8e0002 */
[----:B------:R-:W-:Y:S01]  /*dd60*/  IMAD.U32 R24, RZ, RZ, UR7 ;  /* 0x00000007ff187e24 */ /* 0x000fe2000f8e00ff */
[----:B------:R-:W-:Y:S01]  /*dd70*/  IADD3 R19, P0, R2, UR6, RZ ;  /* 0x0000000602137c10 */ /* 0x000fe2000ff1e0ff */
[----:B------:R-:W-:Y:S02]  /*dd80*/  IMAD R7, R5, UR9, R28 ;  /* 0x0000000905077c24 */ /* 0x000fe4000f8e021c */
[----:B------:R-:W-:Y:S01]  /*dd90*/  IMAD R27, R27, UR10, RZ ;  /* 0x0000000a1b1b7c24 */ /* 0x000fe2000f8e02ff */
[----:B------:R-:W-:Y:S01]  /*dda0*/  IADD3.X R21, R24, UR4, R3, P0, !PT ;  /* 0x0000000418157c10 */ /* 0x000fe200087fe403 */
[----:B------:R-:W-:-:S04]  /*ddb0*/  IMAD.WIDE.U32 R2, R5, UR8, RZ ;  /* 0x0000000805027c25 */ /* 0x000fc8000f8e00ff */
[----:B------:R-:W-:Y:S02]  /*ddc0*/  IMAD.IADD R3, R3, 0x1, R7 ;  /* 0x0000000103037824 */ /* 0x000fe400078e0207 */
[C---:B------:R-:W-:Y:S02]  /*ddd0*/  IMAD R27, R4.reuse, UR11, R27 ;  /* 0x0000000b041b7c24 */ /* 0x040fe4000f8e021b */
[----:B------:R-:W-:-:S04]  /*dde0*/  IMAD.WIDE.U32 R2, R4, UR10, R2 ;  /* 0x0000000a04027c25 */ /* 0x000fc8000f8e0002 */
[----:B------:R-:W-:Y:S02]  /*ddf0*/  IMAD.IADD R3, R3, 0x1, R27 ;  /* 0x0000000103037824 */ /* 0x000fe400078e021b */
[----:B------:R-:W-:Y:S02]  /*de00*/  IMAD R23, R18, 0x7800, R36 ;  /* 0x0000780012177824 */ /* 0x000fe400078e0224 */
[----:B------:R-:W-:-:S03]  /*de10*/  IMAD.WIDE.U32 R2, R6, UR39, R2 ;  /* 0x0000002706027c25 */ /* 0x000fc6000f8e0002 */
[----:B------:R-:W-:-:S04]  /*de20*/  IADD3 R22, P0, R2, UR6, RZ ;  /* 0x0000000602167c10 */ /* 0x000fc8000ff1e0ff */
[----:B------:R-:W-:Y:S01]  /*de30*/  IADD3.X R24, R24, UR4, R3, P0, !PT ;  /* 0x0000000418187c10 */ /* 0x000fe200087fe403 */
[----:B------:R-:W-:-:S03]  /*de40*/  UMOV UR4, 0xffffffff ;  /* 0xffffffff00047882 */ /* 0x000fc60000000000 */
[----:B------:R-:W-:Y:S05]  /*de50*/  BRA.DIV UR4, `(.L_x_69) ;  /* 0x0000003204987947 */ /* 0x000fea000b800000 */
[----:B------:R-:W3:Y:S01]  /*de60*/  SHFL.IDX PT, R14, R19, RZ, 0x1c1f ;  /* 0x001c1fff130e7589 */ /* 0x000ee200000e0000 */
[----:B------:R-:W-:-:S03]  /*de70*/  VIADD R23, R23, UR41 ;  /* 0x0000002917177c36 */ /* 0x000fc60008000000 */
[----:B------:R-:W4:Y:S04]  /*de80*/  SHFL.IDX PT, R3, R21, RZ, 0x1c1f ;  /* 0x001c1fff15037589 */ /* 0x000f2800000e0000 */
[----:B------:R-:W-:Y:S01]  /*de90*/  SHFL.IDX PT, R24, R24, RZ, 0x1c1f ;  /* 0x001c1fff18187589 */ /* 0x000fe200000e0000 */
[----:B---3--:R-:W-:-:S03]  /*dea0*/  IADD3 R8, P0, R35, R14, RZ ;  /* 0x0000000e23087210 */ /* 0x008fc60007f1e0ff */
[----:B------:R-:W3:Y:S02]  /*deb0*/  SHFL.IDX PT, R14, R19, 0x1, 0x1c1f ;  /* 0x003c1f00130e7f89 */ /* 0x000ee400000e0000 */
[----:B----4-:R-:W-:Y:S02]  /*dec0*/  IMAD.X R9, RZ, RZ, R3, P0 ;  /* 0x000000ffff097224 */ /* 0x010fe400000e0603 */
[----:B------:R-:W4:Y:S04]  /*ded0*/  SHFL.IDX PT, R3, R21, 0x1, 0x1c1f ;  /* 0x003c1f0015037f89 */ /* 0x000f2800000e0000 */
[----:B------:R0:W-:Y:S04]  /*dee0*/  LDGSTS.E.BYPASS.LTC128B.128 [R23+0x1a400], desc[UR56][R8.64], !P4 ;  /* 0x1a40000008177fae */ /* 0x0001e8000e101d78 */
[----:B------:R0:W-:Y:S04]  /*def0*/  LDGSTS.E.BYPASS.LTC128B.128 [R23+0x1cc00], desc[UR56][R8.64+0x40], !P3 ;  /* 0x1cc0004008177fae */ /* 0x0001e8000d901d78 */
[----:B------:R0:W-:Y:S01]  /*df00*/  LDGSTS.E.BYPASS.LTC128B.128 [R23+0x1f400], desc[UR56][R8.64+0x80], !P1 ;  /* 0x1f40008008177fae */ /* 0x0001e2000c901d78 */
[----:B---3--:R-:W-:-:S03]  /*df10*/  IADD3 R6, P0, R35, R14, RZ ;  /* 0x0000000e23067210 */ /* 0x008fc60007f1e0ff */
[----:B------:R-:W3:Y:S02]  /*df20*/  SHFL.IDX PT, R14, R19, 0x2, 0x1c1f ;  /* 0x005c1f00130e7f89 */ /* 0x000ee400000e0000 */
[----:B----4-:R-:W-:Y:S02]  /*df30*/  IMAD.X R7, RZ, RZ, R3, P0 ;  /* 0x000000ffff077224 */ /* 0x010fe400000e0603 */
[----:B------:R-:W4:Y:S04]  /*df40*/  SHFL.IDX PT, R3, R21, 0x2, 0x1c1f ;  /* 0x005c1f0015037f89 */ /* 0x000f2800000e0000 */
[----:B------:R-:W-:Y:S04]  /*df50*/  SHFL.IDX PT, R21, R21, 0x3, 0x1c1f ;  /* 0x007c1f0015157f89 */ /* 0x000fe800000e0000 */
[----:B------:R0:W-:Y:S04]  /*df60*/  LDGSTS.E.BYPASS.LTC128B.128 [R23+0x1ac00], desc[UR56][R6.64], !P4 ;  /* 0x1ac0000006177fae */ /* 0x0001e8000e101d78 */
[----:B------:R0:W-:Y:S04]  /*df70*/  LDGSTS.E.BYPASS.LTC128B.128 [R23+0x1d400], desc[UR56][R6.64+0x40], !P3 ;  /* 0x1d40004006177fae */ /* 0x0001e8000d901d78 */
[----:B------:R0:W-:Y:S01]  /*df80*/  LDGSTS.E.BYPASS.LTC128B.128 [R23+0x1fc00], desc[UR56][R6.64+0x80], !P1 ;  /* 0x1fc0008006177fae */ /* 0x0001e2000c901d78 */
[----:B---3--:R-:W-:-:S03]  /*df90*/  IADD3 R4, P0, R35, R14, RZ ;  /* 0x0000000e23047210 */ /* 0x008fc60007f1e0ff */
[----:B------:R-:W3:Y:S02]  /*dfa0*/  SHFL.IDX PT, R14, R19, 0x3, 0x1c1f ;  /* 0x007c1f00130e7f89 */ /* 0x000ee400000e0000 */
[----:B----4-:R-:W-:-:S05]  /*dfb0*/  IMAD.X R5, RZ, RZ, R3, P0 ;  /* 0x000000ffff057224 */ /* 0x010fca00000e0603 */
[----:B------:R0:W-:Y:S04]  /*dfc0*/  LDGSTS.E.BYPASS.LTC128B.128 [R23+0x1b400], desc[UR56][R4.64], !P4 ;  /* 0x1b40000004177fae */ /* 0x0001e8000e101d78 */
[----:B------:R0:W-:Y:S04]  /*dfd0*/  LDGSTS.E.BYPASS.LTC128B.128 [R23+0x1dc00], desc[UR56][R4.64+0x40], !P3 ;  /* 0x1dc0004004177fae */ /* 0x0001e8000d901d78 */
[----:B------:R0:W-:Y:S01]  /*dfe0*/  LDGSTS.E.BYPASS.LTC128B.128 [R23+0x20400], desc[UR56][R4.64+0x80], !P1 ;  /* 0x2040008004177fae */ /* 0x0001e2000c901d78 */
[----:B---3--:R-:W-:-:S03]  /*dff0*/  IADD3 R2, P0, R35, R14, RZ ;  /* 0x0000000e23027210 */ /* 0x008fc60007f1e0ff */
[----:B------:R0:W3:Y:S02]  /*e000*/  SHFL.IDX PT, R14, R22, RZ, 0x1c1f ;  /* 0x001c1fff160e7589 */ /* 0x0000e400000e0000 */
[----:B------:R-:W-:-:S05]  /*e010*/  IMAD.X R3, RZ, RZ, R21, P0 ;  /* 0x000000ffff037224 */ /* 0x000fca00000e0615 */
[----:B------:R0:W-:Y:S04]  /*e020*/  LDGSTS.E.BYPASS.LTC128B.128 [R23+0x1bc00], desc[UR56][R2.64], !P4 ;  /* 0x1bc0000002177fae */ /* 0x0001e8000e101d78 */
[----:B------:R0:W-:Y:S04]  /*e030*/  LDGSTS.E.BYPASS.LTC128B.128 [R23+0x1e400], desc[UR56][R2.64+0x40], !P3 ;  /* 0x1e40004002177fae */ /* 0x0001e8000d901d78 */
[----:B------:R0:W-:Y:S02]  /*e040*/  LDGSTS.E.BYPASS.LTC128B.128 [R23+0x20c00], desc[UR56][R2.64+0x80], !P1 ;  /* 0x20c0008002177fae */ /* 0x0001e4000c901d78 */
.L_x_162:
[----:B0--3--:R-:W-:Y:S02]  /*e050*/  IADD3 R2, P0, R35, R14, RZ ;  /* 0x0000000e23027210 */ /* 0x009fe40007f1e0ff */
[----:B------:R-:W-:-:S03]  /*e060*/  R2UR UR4, R10 ;  /* 0x000000000a0472ca */ /* 0x000fc600000e0000 */
[----:B------:R-:W-:-:S05]  /*e070*/  IMAD.X R3, RZ, RZ, R24, P0 ;  /* 0x000000ffff037224 */ /* 0x000fca00000e0618 */
[----:B------:R-:W-:Y:S01]  /*e080*/  @!PT LDS RZ, [RZ] ;  /* 0x00000000fffff984 */ /* 0x000fe20000000800 */
[----:B------:R-:W-:Y:S01]  /*e090*/  @!PT LDS RZ, [RZ] ;  /* 0x00000000fffff984 */ /* 0x000fe20000000800 */
[----:B------:R-:W-:Y:S01]  /*e0a0*/  @!PT LDS RZ, [RZ] ;  /* 0x00000000fffff984 */ /* 0x000fe20000000800 */
[----:B------:R0:W-:Y:S04]  /*e0b0*/  LDGSTS.E.BYPASS.LTC128B.128 [R23+0x1c400], desc[UR56][R2.64], !P4 ;  /* 0x1c40000002177fae */ /* 0x0001e8000e101d78 */
        /* <DEDUP_REMOVED lines=9> */
[----:B0-----:R-:W-:Y:S05]  /*e150*/  @!P1 BRA `(.L_x_70) ;  /* 0x0000000000049947 */ /* 0x001fea0003800000 */
[----:B------:R-:W-:Y:S01]  /*e160*/  BPT.TRAP 0x1 ;  /* 0x000000040000795c */ /* 0x000fe20000300000 */
.L_x_70:
[----:B------:R-:W-:Y:S01]  /*e170*/  IMAD.U32 R2, RZ, RZ, UR48 ;  /* 0x00000030ff027e24 */ /* 0x000fe2000f8e00ff */
[----:B------:R0:W-:Y:S04]  /*e180*/  SYNCS.ARRIVE.TRANS64.A1T0 RZ, [R10+URZ+0x29830], RZ ;  /* 0x029830ff0aff79a7 */ /* 0x0001e8000810003f */
[----:B------:R-:W-:-:S04]  /*e190*/  LOP3.LUT R2, R2, 0x1, RZ, 0xfc, !PT ;  /* 0x0000000102027812 */ /* 0x000fc800078efcff */
[----:B------:R-:W-:-:S13]  /*e1a0*/  ISETP.NE.AND P1, PT, R2, 0x3, PT ;  /* 0x000000030200780c */ /* 0x000fda0003f25270 */
[----:B0-----:R-:W-:Y:S05]  /*e1b0*/  @!P1 BRA `(.L_x_71) ;  /* 0x0000000000049947 */ /* 0x001fea0003800000 */
[----:B------:R-:W-:Y:S01]  /*e1c0*/  BPT.TRAP 0x1 ;  /* 0x000000040000795c */ /* 0x000fe20000300000 */
.L_x_71:
[----:B------:R-:W-:Y:S02]  /*e1d0*/  LOP3.LUT R2, R20, 0x1, RZ, 0x3c, !PT ;  /* 0x0000000114027812 */ /* 0x000fe400078e3cff */
[----:B------:R-:W-:Y:S02]  /*e1e0*/  LEA R19, R17, UR41, 0x3 ;  /* 0x0000002911137c11 */ /* 0x000fe4000f8e18ff */
[----:B------:R-:W-:-:S04]  /*e1f0*/  SHF.L.U32 R2, R2, 0x1f, RZ ;  /* 0x0000001f02027819 */ /* 0x000fc800000006ff */
[----:B------:R-:W0:Y:S02]  /*e200*/  SYNCS.PHASECHK.TRANS64.TRYWAIT P0, [R19+URZ+0x29870], R2 ;  /* 0x02987002130075a7 */ /* 0x000e24000800017f */
[----:B0-----:R-:W-:Y:S05]  /*e210*/  @!P0 BRA `(.L_x_72) ;  /* 0x0000003400148947 */ /* 0x001fea0003800000 */
.L_x_163:
[----:B------:R-:W-:-:S06]  /*e220*/  ULOP3.LUT UR4, UR48, 0x2, URZ, 0xfc, !UPT ;  /* 0x0000000230047892 */ /* 0x000fcc000f8efc3f */
[----:B------:R-:W-:-:S05]  /*e230*/  IMAD.U32 R3, RZ, RZ, UR4 ;  /* 0x00000004ff037e24 */ /* 0x000fca000f8e00ff */
[----:B------:R-:W-:-:S13]  /*e240*/  ISETP.NE.AND P0, PT, R3, 0x3, PT ;  /* 0x000000030300780c */ /* 0x000fda0003f05270 */
[----:B------:R-:W-:Y:S05]  /*e250*/  @!P0 BRA `(.L_x_73) ;  /* 0x0000000000048947 */ /* 0x000fea0003800000 */
[----:B------:R-:W-:Y:S01]  /*e260*/  BPT.TRAP 0x1 ;  /* 0x000000040000795c */ /* 0x000fe20000300000 */
.L_x_73:
[----:B0-----:R-:W-:Y:S01]  /*e270*/  SHF.L.U32 R2, R20, 0x1f, RZ ;  /* 0x0000001f14027819 */ /* 0x001fe200000006ff */
[----:B-12---:R-:W-:-:S03]  /*e280*/  IMAD R10, R17, 0x5000, RZ ;  /* 0x00005000110a7824 */ /* 0x006fc600078e02ff */
[----:B------:R-:W0:Y:S02]  /*e290*/  SYNCS.PHASECHK.TRANS64.TRYWAIT P0, [R19+URZ+0x29860], R2 ;  /* 0x02986002130075a7 */ /* 0x000e24000800017f */
[----:B0-----:R-:W-:Y:S05]  /*e2a0*/  @!P0 BRA `(.L_x_74) ;  /* 0x0000003400048947 */ /* 0x001fea0003800000 */
.L_x_164:
[----:B------:R-:W2:Y:S04]  /*e2b0*/  LDL R3, [R1+0x4] ;  /* 0x0000040001037983 */ /* 0x000ea80000100800 */
[----:B------:R-:W3:Y:S04]  /*e2c0*/  LDL R4, [R1+0x8] ;  /* 0x0000080001047983 */ /* 0x000ee80000100800 */
[----:B------:R-:W4:Y:S01]  /*e2d0*/  LDL R11, [R1] ;  /* 0x00000000010b7983 */ /* 0x000f220000100800 */
[----:B------:R-:W-:Y:S05]  /*e2e0*/  WARPSYNC.ALL ;  /* 0x0000000000007948 */ /* 0x000fea0003800000 */
[----:B------:R-:W-:-:S06]  /*e2f0*/  ULOP3.LUT UR4, UR48, 0x2, URZ, 0xfc, !UPT ;  /* 0x0000000230047892 */ /* 0x000fcc000f8efc3f */
[----:B------:R-:W-:-:S05]  /*e300*/  IMAD.U32 R28, RZ, RZ, UR4 ;  /* 0x00000004ff1c7e24 */ /* 0x000fca000f8e00ff */
[----:B------:R-:W-:Y:S02]  /*e310*/  ISETP.NE.AND P0, PT, R28, 0x3, PT ;  /* 0x000000031c00780c */ /* 0x000fe40003f05270 */
[----:B--2---:R-:W-:-:S05]  /*e320*/  LOP3.LUT R3, R10, R3, RZ, 0xfc, !PT ;  /* 0x000000030a037212 */ /* 0x004fca00078efcff */
[----:B0-----:R-:W-:Y:S01]  /*e330*/  VIADD R2, R3, UR41 ;  /* 0x0000002903027c36 */ /* 0x001fe20008000000 */
[----:B------:R-:W0:Y:S01]  /*e340*/  LDSM.16.MT88.4 R12, [R3+UR41+0xa400] ;  /* 0x00a40029030c783b */ /* 0x000e220008004200 */
[----:B----4-:R-:W-:Y:S02]  /*e350*/  LOP3.LUT R17, R10, R11, RZ, 0xfc, !PT ;  /* 0x0000000b0a117212 */ /* 0x010fe400078efcff */
[----:B---3--:R-:W-:Y:S02]  /*e360*/  IMAD.IADD R2, R4, 0x1, R2 ;  /* 0x0000000104027824 */ /* 0x008fe400078e0202 */
[----:B------:R-:W-:-:S03]  /*e370*/  IADD3 R17, R17, UR41, RZ ;  /* 0x0000002911117c10 */ /* 0x000fc6000fffe0ff */
[----:B------:R-:W1:Y:S01]  /*e380*/  LDSM.16.MT88.4 R4, [R2+0xa400] ;  /* 0x00a400000204783b */ /* 0x000e620000004200 */
[C-C-:B0-----:R-:W-:Y:S02]  /*e390*/  PRMT R8, R12.reuse, 0x6420, R13.reuse ;  /* 0x000064200c087816 */ /* 0x141fe4000000000d */
[----:B------:R-:W-:Y:S02]  /*e3a0*/  PRMT R9, R12, 0x7531, R13 ;  /* 0x000075310c097816 */ /* 0x000fe4000000000d */
[C-C-:B------:R-:W-:Y:S02]  /*e3b0*/  PRMT R10, R14.reuse, 0x6420, R15.reuse ;  /* 0x000064200e0a7816 */ /* 0x140fe4000000000f */
[----:B------:R-:W-:Y:S02]  /*e3c0*/  PRMT R11, R14, 0x7531, R15 ;  /* 0x000075310e0b7816 */ /* 0x000fe4000000000f */
[C-C-:B-1----:R-:W-:Y:S02]  /*e3d0*/  PRMT R20, R4.reuse, 0x6420, R5.reuse ;  /* 0x0000642004147816 */ /* 0x142fe40000000005 */
[----:B------:R-:W-:Y:S01]  /*e3e0*/  PRMT R21, R4, 0x7531, R5 ;  /* 0x0000753104157816 */ /* 0x000fe20000000005 */
[----:B------:R-:W-:Y:S01]  /*e3f0*/  STSM.16.M88.4 [R17+0x400], R8 ;  /* 0x0004000811007844 */ /* 0x000fe20000000200 */
[----:B------:R-:W-:-:S02]  /*e400*/  PRMT R22, R6, 0x6420, R7 ;  /* 0x0000642006167816 */ /* 0x000fc40000000007 */
[----:B------:R-:W-:-:S05]  /*e410*/  PRMT R23, R6, 0x7531, R7 ;  /* 0x0000753106177816 */ /* 0x000fca0000000007 */
[----:B------:R-:W-:Y:S04]  /*e420*/  STSM.16.M88.4 [R17+0xc00], R20 ;  /* 0x000c001411007844 */ /* 0x000fe80000000200 */
[----:B------:R-:W0:Y:S04]  /*e430*/  LDSM.16.MT88.4 R4, [R3+UR41+0xb400] ;  /* 0x00b400290304783b */ /* 0x000e280008004200 */
[----:B------:R-:W1:Y:S01]  /*e440*/  LDSM.16.MT88.4 R8, [R2+0xb400] ;  /* 0x00b400000208783b */ /* 0x000e620000004200 */
[C-C-:B0-----:R-:W-:Y:S02]  /*e450*/  PRMT R12, R4.reuse, 0x6420, R5.reuse ;  /* 0x00006420040c7816 */ /* 0x141fe40000000005 */
[----:B------:R-:W-:-:S02]  /*e460*/  PRMT R13, R4, 0x7531, R5 ;  /* 0x00007531040d7816 */ /* 0x000fc40000000005 */
[C-C-:B------:R-:W-:Y:S02]  /*e470*/  PRMT R14, R6.reuse, 0x6420, R7.reuse ;  /* 0x00006420060e7816 */ /* 0x140fe40000000007 */
[----:B------:R-:W-:Y:S02]  /*e480*/  PRMT R15, R6, 0x7531, R7 ;  /* 0x00007531060f7816 */ /* 0x000fe40000000007 */
[C-C-:B-1----:R-:W-:Y:S02]  /*e490*/  PRMT R24, R8.reuse, 0x6420, R9.reuse ;  /* 0x0000642008187816 */ /* 0x142fe40000000009 */
[----:B------:R-:W-:Y:S01]  /*e4a0*/  PRMT R25, R8, 0x7531, R9 ;  /* 0x0000753108197816 */ /* 0x000fe20000000009 */
[----:B------:R-:W-:Y:S01]  /*e4b0*/  STSM.16.M88.4 [R17+0x1400], R12 ;  /* 0x0014000c11007844 */ /* 0x000fe20000000200 */
[C-C-:B------:R-:W-:Y:S02]  /*e4c0*/  PRMT R26, R10.reuse, 0x6420, R11.reuse ;  /* 0x000064200a1a7816 */ /* 0x140fe4000000000b */
        /* <DEDUP_REMOVED lines=34> */
[----:B------:R0:W-:Y:S01]  /*e6f0*/  STSM.16.M88.4 [R17+0x4400], R12 ;  /* 0x0044000c11007844 */ /* 0x0001e20000000200 */
[C-C-:B------:R-:W-:Y:S02]  /*e700*/  PRMT R6, R10.reuse, 0x6420, R11.reuse ;  /* 0x000064200a067816 */ /* 0x140fe4000000000b */
[----:B------:R-:W-:-:S05]  /*e710*/  PRMT R7, R10, 0x7531, R11 ;  /* 0x000075310a077816 */ /* 0x000fca000000000b */
[----:B------:R0:W-:Y:S01]  /*e720*/  STSM.16.M88.4 [R17+0x4c00], R4 ;  /* 0x004c000411007844 */ /* 0x0001e20000000200 */
[----:B------:R-:W-:Y:S01]  /*e730*/  @!PT LDS RZ, [RZ] ;  /* 0x00000000fffff984 */ /* 0x000fe20000000800 */
[----:B------:R-:W-:Y:S01]  /*e740*/  @!PT LDS RZ, [RZ] ;  /* 0x00000000fffff984 */ /* 0x000fe20000000800 */
[----:B------:R-:W-:Y:S01]  /*e750*/  @!PT LDS RZ, [RZ] ;  /* 0x00000000fffff984 */ /* 0x000fe20000000800 */
[----:B------:R-:W-:Y:S01]  /*e760*/  @!PT LDS RZ, [RZ] ;  /* 0x00000000fffff984 */ /* 0x000fe20000000800 */
[----:B------:R1:W-:Y:S06]  /*e770*/  MEMBAR.ALL.CTA ;  /* 0x0000000000007992 */ /* 0x0003ec0000008000 */
[----:B-1----:R-:W1:Y:S01]  /*e780*/  FENCE.VIEW.ASYNC.S ;  /* 0x00000000000073c6 */ /* 0x002e620000000000 */
[----:B------:R-:W-:Y:S05]  /*e790*/  @!P0 BRA `(.L_x_75) ;  /* 0x0000000000048947 */ /* 0x000fea0003800000 */
[----:B------:R-:W-:Y:S01]  /*e7a0*/  BPT.TRAP 0x1 ;  /* 0x000000040000795c */ /* 0x000fe20000300000 */
.L_x_75:
[----:B-1----:R1:W-:Y:S01]  /*e7b0*/  SYNCS.ARRIVE.TRANS64.A1T0 RZ, [R19+URZ+0x29850], RZ ;  /* 0x029850ff13ff79a7 */ /* 0x0023e2000810003f */
[----:B------:R-:W-:Y:S06]  /*e7c0*/  BAR.SYNC.DEFER_BLOCKING 0x2, 0x80 ;  /* 0x0082000000007b1d */ /* 0x000fec0000010000 */
[----:B------:R-:W-:Y:S05]  /*e7d0*/  @!P1 BRA `(.L_x_76) ;  /* 0x0000000000049947 */ /* 0x000fea0003800000 */
[----:B------:R-:W-:Y:S01]  /*e7e0*/  BPT.TRAP 0x1 ;  /* 0x000000040000795c */ /* 0x000fe20000300000 */
.L_x_76:
[----:B------:R-:W2:Y:S01]  /*e7f0*/  S2R R2, SR_CgaCtaId ;  /* 0x0000000000027919 */ /* 0x000ea20000008800 */
[----:B-1----:R-:W-:Y:S02]  /*e800*/  VIADD R19, R19, 0x29880 ;  /* 0x0002988013137836 */ /* 0x002fe40000000000 */
[----:B------:R-:W-:Y:S02]  /*e810*/  VIADD R0, R0, 0xffffff60 ;  /* 0xffffff6000007836 */ /* 0x000fe40000000000 */
[----:B0-----:R-:W-:Y:S02]  /*e820*/  IMAD.MOV.U32 R17, RZ, RZ, R18 ;  /* 0x000000ffff117224 */ /* 0x001fe400078e0012 */
[----:B------:R-:W-:Y:S01]  /*e830*/  IMAD.MOV.U32 R20, RZ, RZ, R29 ;  /* 0x000000ffff147224 */ /* 0x000fe200078e001d */
[----:B--2---:R-:W-:-:S04]  /*e840*/  PRMT R19, R2, 0x654, R19 ;  /* 0x0000065402137816 */ /* 0x004fc80000000013 */
[----:B------:R0:W-:Y:S01]  /*e850*/  SYNCS.ARRIVE.TRANS64.RED.A1T0 RZ, [R19+URZ], RZ ;  /* 0x000000ff13ff79a7 */ /* 0x0001e2000810043f */
[----:B------:R-:W-:Y:S05]  /*e860*/  @P2 BRA `(.L_x_77) ;  /* 0xffffffe800ac2947 */ /* 0x000fea000383ffff */
[----:B------:R-:W-:Y:S05]  /*e870*/  BRA `(.L_x_78) ;  /* 0x0000000000047947 */ /* 0x000fea0003800000 */
.L_x_62:
[----:B------:R-:W-:-:S07]  /*e880*/  IMAD.MOV.U32 R18, RZ, RZ, RZ ;  /* 0x000000ffff127224 */ /* 0x000fce00078e00ff */
.L_x_78:
[----:B------:R-:W-:-:S06]  /*e890*/  ULOP3.LUT UR4, UR48, 0x1, URZ, 0xfc, !UPT ;  /* 0x0000000130047892 */ /* 0x000fcc000f8efc3f */
[----:B-1----:R-:W-:-:S05]  /*e8a0*/  IMAD.U32 R0, RZ, RZ, UR4 ;  /* 0x00000004ff007e24 */ /* 0x002fca000f8e00ff */
[----:B------:R-:W-:-:S13]  /*e8b0*/  ISETP.NE.AND P1, PT, R0, 0x3, PT ;  /* 0x000000030000780c */ /* 0x000fda0003f25270 */
[----:B------:R-:W-:Y:S05]  /*e8c0*/  @!P1 BRA `(.L_x_79) ;  /* 0x0000000000049947 */ /* 0x000fea0003800000 */
[----:B------:R-:W-:Y:S01]  /*e8d0*/  BPT.TRAP 0x1 ;  /* 0x000000040000795c */ /* 0x000fe20000300000 */
.L_x_79:
[----:B----4-:R-:W-:Y:S01]  /*e8e0*/  LOP3.LUT R3, R29, 0x1, RZ, 0x3c, !PT ;  /* 0x000000011d037812 */ /* 0x010fe200078e3cff */
[----:B------:R-:W-:Y:S01]  /*e8f0*/  BSSY B0, `(.L_x_80) ;  /* 0x0000005000007945 */ /* 0x000fe20003800000 */
[----:B------:R-:W-:Y:S02]  /*e900*/  LEA R16, R18, UR41, 0x3 ;  /* 0x0000002912107c11 */ /* 0x000fe4000f8e18ff */
[----:B------:R-:W-:-:S04]  /*e910*/  SHF.L.U32 R3, R3, 0x1f, RZ ;  /* 0x0000001f03037819 */ /* 0x000fc800000006ff */
[----:B------:R-:W1:Y:S02]  /*e920*/  SYNCS.PHASECHK.TRANS64.TRYWAIT P0, [R16+URZ+0x29870], R3 ;  /* 0x02987003100075a7 */ /* 0x000e64000800017f */
[----:B-1----:R-:W-:Y:S05]  /*e930*/  @!P0 BRA `(.L_x_81) ;  /* 0x0000002c00748947 */ /* 0x002fea0003800000 */
.L_x_165:
[----:B------:R-:W-:Y:S05]  /*e940*/  BSYNC B0 ;  /* 0x0000000000007941 */ /* 0x000fea0003800000 */
.L_x_80:
[----:B------:R-:W-:-:S06]  /*e950*/  ULOP3.LUT UR4, UR48, 0x2, URZ, 0xfc, !UPT ;  /* 0x0000000230047892 */ /* 0x000fcc000f8efc3f */
[----:B------:R-:W-:-:S05]  /*e960*/  IMAD.U32 R0, RZ, RZ, UR4 ;  /* 0x00000004ff007e24 */ /* 0x000fca000f8e00ff */
[----:B------:R-:W-:-:S13]  /*e970*/  ISETP.NE.AND P0, PT, R0, 0x3, PT ;  /* 0x000000030000780c */ /* 0x000fda0003f05270 */
[----:B------:R-:W-:Y:S05]  /*e980*/  @!P0 BRA `(.L_x_82) ;  /* 0x0000000000048947 */ /* 0x000fea0003800000 */
[----:B------:R-:W-:Y:S01]  /*e990*/  BPT.TRAP 0x1 ;  /* 0x000000040000795c */ /* 0x000fe20000300000 */
.L_x_82:
[----:B------:R-:W4:Y:S04]  /*e9a0*/  LDL.LU R0, [R1+0x4] ;  /* 0x0000040001007983 */ /* 0x000f280000300800 */
[----:B------:R-:W5:Y:S01]  /*e9b0*/  LDL.LU R4, [R1+0x8] ;  /* 0x0000080001047983 */ /* 0x000f620000300800 */
[----:B------:R-:W-:Y:S01]  /*e9c0*/  SHF.L.U32 R5, R29, 0x1f, RZ ;  /* 0x0000001f1d057819 */ /* 0x000fe200000006ff */
[----:B-1----:R-:W-:-:S03]  /*e9d0*/  IMAD R3, R18, 0x5000, RZ ;  /* 0x0000500012037824 */ /* 0x002fc600078e02ff */
[----:B------:R-:W1:Y:S02]  /*e9e0*/  SYNCS.PHASECHK.TRANS64.TRYWAIT P0, [R16+URZ+0x29860], R5 ;  /* 0x02986005100075a7 */ /* 0x000e64000800017f */
[----:B----4-:R-:W-:-:S05]  /*e9f0*/  LOP3.LUT R0, R3, R0, RZ, 0xfc, !PT ;  /* 0x0000000003007212 */ /* 0x010fca00078efcff */
[----:B------:R-:W-:-:S04]  /*ea00*/  VIADD R2, R0, UR41 ;  /* 0x0000002900027c36 */ /* 0x000fc80008000000 */
[----:B-----5:R-:W-:Y:S01]  /*ea10*/  IMAD.IADD R2, R4, 0x1, R2 ;  /* 0x0000000104027824 */ /* 0x020fe200078e0202 */
[----:B-1----:R-:W-:Y:S06]  /*ea20*/  @!P0 BRA `(.L_x_83) ;  /* 0x0000002c004c8947 */ /* 0x002fec0003800000 */
.L_x_166:
[----:B------:R-:W4:Y:S01]  /*ea30*/  LDL.LU R12, [R1] ;  /* 0x00000000010c7983 */ /* 0x000f220000300800 */
[----:B------:R-:W-:Y:S05]  /*ea40*/  WARPSYNC.ALL ;  /* 0x0000000000007948 */ /* 0x000fea0003800000 */
[----:B------:R-:W5:Y:S01]  /*ea50*/  LDSM.16.MT88.4 R8, [R0+UR41+0xa400] ;  /* 0x00a400290008783b */ /* 0x000f620008004200 */
[----:B------:R-:W-:-:S03]  /*ea60*/  ULOP3.LUT UR4, UR48, 0x2, URZ, 0xfc, !UPT ;  /* 0x0000000230047892 */ /* 0x000fc6000f8efc3f */
[----:B-12---:R-:W1:Y:S03]  /*ea70*/  LDSM.16.MT88.4 R4, [R2+0xa400] ;  /* 0x00a400000204783b */ /* 0x006e660000004200 */
[----:B------:R-:W-:-:S05]  /*ea80*/  IMAD.U32 R17, RZ, RZ, UR4 ;  /* 0x00000004ff117e24 */ /* 0x000fca000f8e00ff */
[----:B------:R-:W-:Y:S02]  /*ea90*/  ISETP.NE.AND P0, PT, R17, 0x3, PT ;  /* 0x000000031100780c */ /* 0x000fe40003f05270 */
[----:B-----5:R-:W-:Y:S02]  /*eaa0*/  PRMT R13, R8, 0x7531, R9 ;  /* 0x00007531080d7816 */ /* 0x020fe40000000009 */
[C-C-:B---3--:R-:W-:Y:S02]  /*eab0*/  PRMT R14, R10.reuse, 0x6420, R11.reuse ;  /* 0x000064200a0e7816 */ /* 0x148fe4000000000b */
[----:B------:R-:W-:Y:S02]  /*eac0*/  PRMT R15, R10, 0x7531, R11 ;  /* 0x000075310a0f7816 */ /* 0x000fe4000000000b */
[C-C-:B-1----:R-:W-:Y:S02]  /*ead0*/  PRMT R10, R6.reuse, 0x6420, R7.reuse ;  /* 0x00006420060a7816 */ /* 0x142fe40000000007 */
[----:B------:R-:W-:-:S02]  /*eae0*/  PRMT R11, R6, 0x7531, R7 ;  /* 0x00007531060b7816 */ /* 0x000fc40000000007 */
[----:B----4-:R-:W-:Y:S02]  /*eaf0*/  LOP3.LUT R3, R3, R12, RZ, 0xfc, !PT ;  /* 0x0000000c03037212 */ /* 0x010fe400078efcff */
[----:B------:R-:W-:Y:S02]  /*eb00*/  PRMT R12, R8, 0x6420, R9 ;  /* 0x00006420080c7816 */ /* 0x000fe40000000009 */
[C-C-:B------:R-:W-:Y:S01]  /*eb10*/  PRMT R8, R4.reuse, 0x6420, R5.reuse ;  /* 0x0000642004087816 */ /* 0x140fe20000000005 */
[----:B------:R-:W-:Y:S01]  /*eb20*/  VIADD R3, R3, UR41 ;  /* 0x0000002903037c36 */ /* 0x000fe20008000000 */
[----:B------:R-:W-:-:S04]  /*eb30*/  PRMT R9, R4, 0x7531, R5 ;  /* 0x0000753104097816 */ /* 0x000fc80000000005 */
[----:B------:R-:W-:Y:S04]  /*eb40*/  STSM.16.M88.4 [R3+0x400], R12 ;  /* 0x0004000c03007844 */ /* 0x000fe80000000200 */
[----:B------:R-:W-:Y:S04]  /*eb50*/  STSM.16.M88.4 [R3+0xc00], R8 ;  /* 0x000c000803007844 */ /* 0x000fe80000000200 */
[----:B------:R-:W1:Y:S04]  /*eb60*/  LDSM.16.MT88.4 R12, [R0+UR41+0xb400] ;  /* 0x00b40029000c783b */ /* 0x000e680008004200 */
[----:B------:R-:W2:Y:S01]  /*eb70*/  LDSM.16.MT88.4 R8, [R2+0xb400] ;  /* 0x00b400000208783b */ /* 0x000ea20000004200 */
[----:B-1----:R-:W-:-:S02]  /*eb80*/  PRMT R4, R12, 0x6420, R13 ;  /* 0x000064200c047816 */ /* 0x002fc4000000000d */
[----:B------:R-:W-:Y:S02]  /*eb90*/  PRMT R5, R12, 0x7531, R13 ;  /* 0x000075310c057816 */ /* 0x000fe4000000000d */
[C-C-:B------:R-:W-:Y:S02]  /*eba0*/  PRMT R6, R14.reuse, 0x6420, R15.reuse ;  /* 0x000064200e067816 */ /* 0x140fe4000000000f */
[----:B------:R-:W-:Y:S02]  /*ebb0*/  PRMT R7, R14, 0x7531, R15 ;  /* 0x000075310e077816 */ /* 0x000fe4000000000f */
[C-C-:B--2---:R-:W-:Y:S02]  /*ebc0*/  PRMT R12, R8.reuse, 0x6420, R9.reuse ;  /* 0x00006420080c7816 */ /* 0x144fe40000000009 */
[----:B------:R-:W-:Y:S01]  /*ebd0*/  PRMT R13, R8, 0x7531, R9 ;  /* 0x00007531080d7816 */ /* 0x000fe20000000009 */
[----:B------:R-:W-:Y:S01]  /*ebe0*/  STSM.16.M88.4 [R3+0x1400], R4 ;  /* 0x0014000403007844 */ /* 0x000fe20000000200 */
[----:B------:R-:W-:-:S02]  /*ebf0*/  PRMT R14, R10, 0x6420, R11 ;  /* 0x000064200a0e7816 */ /* 0x000fc4000000000b */
[----:B------:R-:W-:-:S05]  /*ec00*/  PRMT R15, R10, 0x7531, R11 ;  /* 0x000075310a0f7816 */ /* 0x000fca000000000b */
[----:B------:R-:W-:Y:S04]  /*ec10*/  STSM.16.M88.4 [R3+0x1c00], R12 ;  /* 0x001c000c03007844 */ /* 0x000fe80000000200 */
[----:B------:R-:W1:Y:S04]  /*ec20*/  LDSM.16.MT88.4 R12, [R0+UR41+0xc400] ;  /* 0x00c40029000c783b */ /* 0x000e680008004200 */
[----:B------:R-:W2:Y:S01]  /*ec30*/  LDSM.16.MT88.4 R8, [R2+0xc400] ;  /* 0x00c400000208783b */ /* 0x000ea20000004200 */
[C-C-:B-1----:R-:W-:Y:S02]  /*ec40*/  PRMT R4, R12.reuse, 0x6420, R13.reuse ;  /* 0x000064200c047816 */ /* 0x142fe4000000000d */
[----:B------:R-:W-:-:S02]  /*ec50*/  PRMT R5, R12, 0x7531, R13 ;  /* 0x000075310c057816 */ /* 0x000fc4000000000d */
[C-C-:B------:R-:W-:Y:S02]  /*ec60*/  PRMT R6, R14.reuse, 0x6420, R15.reuse ;  /* 0x000064200e067816 */ /* 0x140fe4000000000f */
[----:B------:R-:W-:Y:S02]  /*ec70*/  PRMT R7, R14, 0x7531, R15 ;  /* 0x000075310e077816 */ /* 0x000fe4000000000f */
[C-C-:B--2---:R-:W-:Y:S02]  /*ec80*/  PRMT R12, R8.reuse, 0x6420, R9.reuse ;  /* 0x00006420080c7816 */ /* 0x144fe40000000009 */
[----:B------:R-:W-:Y:S01]  /*ec90*/  PRMT R13, R8, 0x7531, R9 ;  /* 0x00007531080d7816 */ /* 0x000fe20000000009 */
[----:B------:R-:W-:Y:S01]  /*eca0*/  STSM.16.M88.4 [R3+0x2400], R4 ;  /* 0x0024000403007844 */ /* 0x000fe20000000200 */
[C-C-:B------:R-:W-:Y:S02]  /*ecb0*/  PRMT R14, R10.reuse, 0x6420, R11.reuse ;  /* 0x000064200a0e7816 */ /* 0x140fe4000000000b */
        /* <DEDUP_REMOVED lines=31> */
[----:B--2---:R-:W2:Y:S01]  /*eeb0*/  FENCE.VIEW.ASYNC.S ;  /* 0x00000000000073c6 */ /* 0x004ea20000000000 */
[----:B------:R-:W-:Y:S05]  /*eec0*/  @!P0 BRA `(.L_x_84) ;  /* 0x0000000000048947 */ /* 0x000fea0003800000 */
[----:B------:R-:W-:Y:S01]  /*eed0*/  BPT.TRAP 0x1 ;  /* 0x000000040000795c */ /* 0x000fe20000300000 */
.L_x_84:
[----:B--2---:R2:W-:Y:S01]  /*eee0*/  SYNCS.ARRIVE.TRANS64.A1T0 RZ, [R16+URZ+0x29850], RZ ;  /* 0x029850ff10ff79a7 */ /* 0x0045e2000810003f */
[----:B------:R-:W-:Y:S06]  /*eef0*/  BAR.SYNC.DEFER_BLOCKING 0x2, 0x80 ;  /* 0x0082000000007b1d */ /* 0x000fec0000010000 */
[----:B------:R-:W-:Y:S05]  /*ef00*/  @!P1 BRA `(.L_x_85) ;  /* 0x0000000000049947 */ /* 0x000fea0003800000 */
[----:B------:R-:W-:Y:S01]  /*ef10*/  BPT.TRAP 0x1 ;  /* 0x000000040000795c */ /* 0x000fe20000300000 */
.L_x_85:
[----:B------:R-:W3:Y:S01]  /*ef20*/  S2R R0, SR_CgaCtaId ;  /* 0x0000000000007919 */ /* 0x000ee20000008800 */
[----:B--2---:R-:W-:Y:S02]  /*ef30*/  VIADD R16, R16, 0x29880 ;  /* 0x0002988010107836 */ /* 0x004fe40000000000 */
[----:B------:R-:W-:Y:S02]  /*ef40*/  VIADD R2, R18, 0x1 ;  /* 0x0000000112027836 */ /* 0x000fe40000000000 */
[----:B-1----:R-:W-:-:S03]  /*ef50*/  IMAD.MOV.U32 R3, RZ, RZ, RZ ;  /* 0x000000ffff037224 */ /* 0x002fc600078e00ff */
[----:B------:R-:W-:-:S04]  /*ef60*/  ISETP.NE.AND P0, PT, R2, 0x2, PT ;  /* 0x000000020200780c */ /* 0x000fc80003f05270 */
[----:B------:R-:W-:Y:S02]  /*ef70*/  SEL R2, R2, RZ, P0 ;  /* 0x000000ff02027207 */ /* 0x000fe40000000000 */
[----:B---3--:R-:W-:Y:S02]  /*ef80*/  PRMT R16, R0, 0x654, R16 ;  /* 0x0000065400107816 */ /* 0x008fe40000000010 */
[----:B------:R-:W-:Y:S02]  /*ef90*/  SEL R0, RZ, 0x1, P0 ;  /* 0x00000001ff007807 */ /* 0x000fe40000000000 */
[----:B------:R1:W-:Y:S02]  /*efa0*/  SYNCS.ARRIVE.TRANS64.RED.A1T0 RZ, [R16+URZ], RZ ;  /* 0x000000ff10ff79a7 */ /* 0x0003e4000810043f */
[----:B------:R-:W-:-:S07]  /*efb0*/  LOP3.LUT R0, R29, R0, RZ, 0x3c, !PT ;  /* 0x000000001d007212 */ /* 0x000fce00078e3cff */
.L_x_40:
[----:B------:R-:W2:Y:S01]  /*efc0*/  S2R R5, SR_CgaCtaId ;  /* 0x0000000000057919 */ /* 0x000ea20000008800 */
[----:B------:R-:W-:Y:S02]  /*efd0*/  MOV R4, 0x400 ;  /* 0x0000040000047802 */ /* 0x000fe40000000f00 */
[----:B------:R-:W-:Y:S02]  /*efe0*/  SHF.L.U32 R3, R3, 0x1f, RZ ;  /* 0x0000001f03037819 */ /* 0x000fe400000006ff */
[----:B--2---:R-:W-:-:S04]  /*eff0*/  LEA R6, R5, R4, 0x18 ;  /* 0x0000000405067211 */ /* 0x004fc800078ec0ff */
[----:B------:R-:W2:Y:S02]  /*f000*/  SYNCS.PHASECHK.TRANS64.TRYWAIT P0, [R6+URZ+0x29820], R3 ;  /* 0x02982003060075a7 */ /* 0x000ea4000800017f */
[----:B--2---:R-:W-:Y:S05]  /*f010*/  @!P0 BRA `(.L_x_86) ;  /* 0x0000002400e48947 */ /* 0x004fea0003800000 */
.L_x_167:
[----:B------:R-:W3:Y:S02]  /*f020*/  S2R R4, SR_TID.X ;  /* 0x0000000000047919 */ /* 0x000ee40000002100 */
[----:B---3--:R-:W-:-:S04]  /*f030*/  SHF.R.U32.HI R4, RZ, 0x5, R4 ;  /* 0x00000005ff047819 */ /* 0x008fc80000011604 */
[----:B------:R-:W-:-:S05]  /*f040*/  LOP3.LUT R4, R4, 0x3, RZ, 0xc0, !PT ;  /* 0x0000000304047812 */ /* 0x000fca00078ec0ff */
[----:B--2---:R-:W2:Y:S02]  /*f050*/  SHFL.IDX PT, R3, R4, RZ, 0x1f ;  /* 0x00001fff04037589 */ /* 0x004ea400000e0000 */
[----:B--2---:R-:W-:-:S13]  /*f060*/  ISETP.NE.AND P0, PT, R3, RZ, PT ;  /* 0x000000ff0300720c */ /* 0x004fda0003f05270 */
[----:B------:R-:W-:Y:S05]  /*f070*/  @P0 BRA `(.L_x_8) ;  /* 0x0000000000a00947 */ /* 0x000fea0003800000 */
[----:B------:R-:W-:-:S13]  /*f080*/  ELECT P0, URZ, PT ;  /* 0x00000000003f782f */ /* 0x000fda0003800000 */
[----:B------:R-:W-:Y:S05]  /*f090*/  @!P0 BRA `(.L_x_8) ;  /* 0x0000000000988947 */ /* 0x000fea0003800000 */
[----:B------:R-:W-:-:S06]  /*f0a0*/  ULOP3.LUT UR4, UR48, 0x2, URZ, 0xfc, !UPT ;  /* 0x0000000230047892 */ /* 0x000fcc000f8efc3f */
[----:B------:R-:W-:-:S05]  /*f0b0*/  IMAD.U32 R3, RZ, RZ, UR4 ;  /* 0x00000004ff037e24 */ /* 0x000fca000f8e00ff */
[----:B------:R-:W-:-:S13]  /*f0c0*/  ISETP.NE.AND P0, PT, R3, 0x3, PT ;  /* 0x000000030300780c */ /* 0x000fda0003f05270 */
[----:B------:R-:W-:Y:S05]  /*f0d0*/  @!P0 BRA `(.L_x_87) ;  /* 0x0000000000048947 */ /* 0x000fea0003800000 */
[----:B------:R-:W-:Y:S01]  /*f0e0*/  BPT.TRAP 0x1 ;  /* 0x000000040000795c */ /* 0x000fe20000300000 */
.L_x_87:
[----:B------:R-:W-:Y:S01]  /*f0f0*/  IMAD R5, R2, 0x8, R6 ;  /* 0x0000000802057824 */ /* 0x000fe200078e0206 */
[----:B------:R-:W-:Y:S01]  /*f100*/  SHF.L.U32 R4, R0, 0x1f, RZ ;  /* 0x0000001f00047819 */ /* 0x000fe200000006ff */
[----:B------:R-:W-:-:S03]  /*f110*/  VIADD R2, R2, 0x1 ;  /* 0x0000000102027836 */ /* 0x000fc60000000000 */
[----:B------:R-:W2:Y:S02]  /*f120*/  SYNCS.PHASECHK.TRANS64.TRYWAIT P1, [R5+URZ+0x29840], R4 ;  /* 0x02984004050075a7 */ /* 0x000ea4000802017f */
[----:B------:R-:W-:-:S04]  /*f130*/  ISETP.NE.AND P2, PT, R2, 0x2, PT ;  /* 0x000000020200780c */ /* 0x000fc80003f45270 */
[----:B------:R-:W-:Y:S01]  /*f140*/  SEL R3, RZ, 0x1, P2 ;  /* 0x00000001ff037807 */ /* 0x000fe20001000000 */
[----:B--2---:R-:W-:Y:S08]  /*f150*/  @!P1 BRA `(.L_x_88) ;  /* 0x0000002400a89947 */ /* 0x004ff00003800000 */
.L_x_168:
[----:B------:R-:W-:Y:S02]  /*f160*/  SEL R2, R2, RZ, P2 ;  /* 0x000000ff02027207 */ /* 0x000fe40001000000 */
[----:B------:R-:W-:Y:S01]  /*f170*/  LOP3.LUT R0, R0, R3, RZ, 0x3c, !PT ;  /* 0x0000000300007212 */ /* 0x000fe200078e3cff */
[----:B------:R-:W-:Y:S06]  /*f180*/  @!P0 BRA `(.L_x_89) ;  /* 0x0000000000048947 */ /* 0x000fec0003800000 */
[----:B------:R-:W-:Y:S01]  /*f190*/  BPT.TRAP 0x1 ;  /* 0x000000040000795c */ /* 0x000fe20000300000 */
.L_x_89:
[----:B------:R-:W-:Y:S02]  /*f1a0*/  LEA R3, R2, R6, 0x3 ;  /* 0x0000000602037211 */ /* 0x000fe400078e18ff */
[----:B------:R-:W-:-:S04]  /*f1b0*/  SHF.L.U32 R0, R0, 0x1f, RZ ;  /* 0x0000001f00007819 */ /* 0x000fc800000006ff */
[----:B------:R-:W3:Y:S02]  /*f1c0*/  SYNCS.PHASECHK.TRANS64.TRYWAIT P1, [R3+URZ+0x29840], R0 ;  /* 0x02984000030075a7 */ /* 0x000ee4000802017f */
[----:B---3--:R-:W-:Y:S05]  /*f1d0*/  @!P1 BRA `(.L_x_90) ;  /* 0x00000024009c9947 */ /* 0x008fea0003800000 */
.L_x_169:
[----:B------:R-:W-:Y:S05]  /*f1e0*/  @!P0 BRA `(.L_x_91) ;  /* 0x0000000000048947 */ /* 0x000fea0003800000 */
[----:B------:R-:W-:Y:S01]  /*f1f0*/  BPT.TRAP 0x1 ;  /* 0x000000040000795c */ /* 0x000fe20000300000 */
.L_x_91:
[----:B------:R-:W4:Y:S02]  /*f200*/  SYNCS.PHASECHK.TRANS64.TRYWAIT P1, [R5+URZ+0x29860], R4 ;  /* 0x02986004050075a7 */ /* 0x000f24000802017f */
[----:B----4-:R-:W-:Y:S05]  /*f210*/  @!P1 BRA `(.L_x_92) ;  /* 0x0000002400a09947 */ /* 0x010fea0003800000 */
.L_x_170:
[----:B------:R-:W-:Y:S05]  /*f220*/  @!P0 BRA `(.L_x_93) ;  /* 0x0000000000048947 */ /* 0x000fea0003800000 */
[----:B------:R-:W-:Y:S01]  /*f230*/  BPT.TRAP 0x1 ;  /* 0x000000040000795c */ /* 0x000fe20000300000 */
.L_x_93:
[----:B------:R-:W0:Y:S02]  /*f240*/  SYNCS.PHASECHK.TRANS64.TRYWAIT P1, [R3+URZ+0x29860], R0 ;  /* 0x02986000030075a7 */ /* 0x000e24000802017f */
[----:B0-----:R-:W-:Y:S05]  /*f250*/  @!P1 BRA `(.L_x_94) ;  /* 0x0000002400a49947 */ /* 0x001fea0003800000 */
.L_x_171:
[----:B------:R-:W-:Y:S05]  /*f260*/  @!P0 BRA `(.L_x_95) ;  /* 0x0000000000048947 */ /* 0x000fea0003800000 */
[----:B------:R-:W-:Y:S01]  /*f270*/  BPT.TRAP 0x1 ;  /* 0x000000040000795c */ /* 0x000fe20000300000 */
.L_x_95:
[----:B------:R-:W0:Y:S02]  /*f280*/  SYNCS.PHASECHK.TRANS64.TRYWAIT P1, [R5+URZ+0x29880], R4 ;  /* 0x02988004050075a7 */ /* 0x000e24000802017f */
[----:B0-----:R-:W-:Y:S05]  /*f290*/  @!P1 BRA `(.L_x_96) ;  /* 0x0000002400a89947 */ /* 0x001fea0003800000 */
.L_x_172:
[----:B------:R-:W-:Y:S05]  /*f2a0*/  @!P0 BRA `(.L_x_97) ;  /* 0x0000000000048947 */ /* 0x000fea0003800000 */
[----:B------:R-:W-:Y:S01]  /*f2b0*/  BPT.TRAP 0x1 ;  /* 0x000000040000795c */ /* 0x000fe20000300000 */
.L_x_97:
[----:B------:R0:W0:Y:S02]  /*f2c0*/  SYNCS.PHASECHK.TRANS64.TRYWAIT P0, [R3+URZ+0x29880], R0 ;  /* 0x02988000030075a7 */ /* 0x000024000800017f */
[----:B0-----:R-:W-:Y:S05]  /*f2d0*/  @!P0 NANOSLEEP.SYNCS 0x989680 ;  /* 0x009896800000895d */ /* 0x001fea0003900000 */
[----:B------:R-:W0:Y:S02]  /*f2e0*/  @!P0 SYNCS.PHASECHK.TRANS64 P0, [R3+URZ+0x29880], R0 ;  /* 0x02988000030085a7 */ /* 0x000e24000800007f */
[----:B0-----:R-:W-:Y:S05]  /*f2f0*/  @!P0 BRA `(.L_x_97) ;  /* 0xfffffffc00f08947 */ /* 0x001fea000383ffff */
.L_x_8:
[----:B------:R-:W-:Y:S05]  /*f300*/  BSYNC B6 ;  /* 0x0000000000067941 */ /* 0x000fea0003800000 */
.L_x_5:
[----:B------:R-:W-:Y:S05]  /*f310*/  EXIT ;  /* 0x000000000000794d */ /* 0x000fea0003800000 */
.L_x_12:
[----:B0-----:R-:W-:-:S04]  /*f320*/  IMAD.U32 R3, RZ, RZ, UR36 ;  /* 0x00000024ff037e24 */ /* 0x001fc8000f8e00ff */
[----:B------:R0:W1:Y:S03]  /*f330*/  SYNCS.PHASECHK.TRANS64.TRYWAIT P0, [R3+URZ+0x29800], R0 ;  /* 0x02980000030075a7 */ /* 0x000066000800017f */
[----:B-1----:R-:W-:Y:S05]  /*f340*/  @!P0 NANOSLEEP.SYNCS 0x989680 ;  /* 0x009896800000895d */ /* 0x002fea0003900000 */
[----:B------:R-:W1:Y:S02]  /*f350*/  @!P0 SYNCS.PHASECHK.TRANS64 P0, [R3+URZ+0x29800], R0 ;  /* 0x02980000030085a7 */ /* 0x000e64000800007f */
[----:B-1----:R-:W-:Y:S05]  /*f360*/  @!P0 BRA `(.L_x_12) ;  /* 0xfffffffc00ec8947 */ /* 0x002fea000383ffff */
[----:B------:R-:W-:Y:S05]  /*f370*/  BRA `(.L_x_98) ;  /* 0xffffff2000907947 */ /* 0x000fea000383ffff */
.L_x_16:
[----:B-1----:R-:W-:-:S04]  /*f380*/  IMAD.U32 R5, RZ, RZ, UR36 ;  /* 0x00000024ff057e24 */ /* 0x002fc8000f8e00ff */
[----:B------:R1:W2:Y:S03]  /*f390*/  SYNCS.PHASECHK.TRANS64.TRYWAIT P1, [R5+URZ+0x29830], R0 ;  /* 0x02983000050075a7 */ /* 0x0002a6000802017f */
[----:B--2---:R-:W-:Y:S05]  /*f3a0*/  @!P1 NANOSLEEP.SYNCS 0x989680 ;  /* 0x009896800000995d */ /* 0x004fea0003900000 */
[----:B------:R-:W2:Y:S02]  /*f3b0*/  @!P1 SYNCS.PHASECHK.TRANS64 P1, [R5+URZ+0x29830], R0 ;  /* 0x02983000050095a7 */ /* 0x000ea4000802007f */
[----:B--2---:R-:W-:Y:S05]  /*f3c0*/  @!P1 BRA `(.L_x_16) ;  /* 0xfffffffc00ec9947 */ /* 0x004fea000383ffff */
[----:B------:R-:W-:Y:S05]  /*f3d0*/  BRA `(.L_x_15) ;  /* 0xffffff2000ac7947 */ /* 0x000fea000383ffff */
.L_x_22:
[----:B-1----:R-:W-:-:S04]  /*f3e0*/  IMAD.U32 R3, RZ, RZ, UR4 ;  /* 0x00000004ff037e24 */ /* 0x002fc8000f8e00ff */
[----:B------:R1:W2:Y:S03]  /*f3f0*/  SYNCS.PHASECHK.TRANS64.TRYWAIT P1, [R3+URZ+0x29830], R0 ;  /* 0x02983000030075a7 */ /* 0x0002a6000802017f */
[----:B--2---:R-:W-:Y:S05]  /*f400*/  @!P1 NANOSLEEP.SYNCS 0x989680 ;  /* 0x009896800000995d */ /* 0x004fea0003900000 */
[----:B------:R-:W2:Y:S02]  /*f410*/  @!P1 SYNCS.PHASECHK.TRANS64 P1, [R3+URZ+0x29830], R0 ;  /* 0x02983000030095a7 */ /* 0x000ea4000802007f */
[----:B--2---:R-:W-:Y:S05]  /*f420*/  @!P1 BRA `(.L_x_22) ;  /* 0xfffffffc00ec9947 */ /* 0x004fea000383ffff */
[----:B------:R-:W-:Y:S05]  /*f430*/  BRA `(.L_x_19) ;  /* 0xffffff5400d87947 */ /* 0x000fea000383ffff */
.L_x_26:
[----:B-1----:R-:W-:-:S04]  /*f440*/  IMAD.U32 R13, RZ, RZ, UR4 ;  /* 0x00000004ff0d7e24 */ /* 0x002fc8000f8e00ff */
[----:B------:R1:W2:Y:S03]  /*f450*/  SYNCS.PHASECHK.TRANS64.TRYWAIT P1, [R13+URZ+0x29850], R0 ;  /* 0x029850000d0075a7 */ /* 0x0002a6000802017f */
[----:B--2---:R-:W-:Y:S05]  /*f460*/  @!P1 NANOSLEEP.SYNCS 0x989680 ;  /* 0x009896800000995d */ /* 0x004fea0003900000 */
[----:B------:R-:W2:Y:S02]  /*f470*/  @!P1 SYNCS.PHASECHK.TRANS64 P1, [R13+URZ+0x29850], R0 ;  /* 0x029850000d0095a7 */ /* 0x000ea4000802007f */
[----:B--2---:R-:W-:Y:S05]  /*f480*/  @!P1 BRA `(.L_x_26) ;  /* 0xfffffffc00ec9947 */ /* 0x004fea000383ffff */
[----:B------:R-:W-:Y:S05]  /*f490*/  BRA `(.L_x_23) ;  /* 0xffffff6400047947 */ /* 0x000fea000383ffff */
.L_x_33:
[----:B-1----:R-:W-:-:S04]  /*f4a0*/  IMAD.U32 R5, RZ, RZ, UR9 ;  /* 0x00000009ff057e24 */ /* 0x002fc8000f8e00ff */
[----:B------:R1:W2:Y:S03]  /*f4b0*/  SYNCS.PHASECHK.TRANS64.TRYWAIT P1, [R5+URZ+0x29850], R2 ;  /* 0x02985002050075a7 */ /* 0x0002a6000802017f */
[----:B--2---:R-:W-:Y:S05]  /*f4c0*/  @!P1 NANOSLEEP.SYNCS 0x989680 ;  /* 0x009896800000995d */ /* 0x004fea0003900000 */
[----:B------:R-:W2:Y:S02]  /*f4d0*/  @!P1 SYNCS.PHASECHK.TRANS64 P1, [R5+URZ+0x29850], R2 ;  /* 0x02985002050095a7 */ /* 0x000ea4000802007f */
[----:B--2---:R-:W-:Y:S05]  /*f4e0*/  @!P1 BRA `(.L_x_33) ;  /* 0xfffffffc00ec9947 */ /* 0x004fea000383ffff */
[----:B------:R-:W-:Y:S05]  /*f4f0*/  BRA `(.L_x_32) ;  /* 0xffffff8000dc7947 */ /* 0x000fea000383ffff */
.L_x_46:
[----:B------:R-:W-:Y:S02]  /*f500*/  IMAD.MOV.U32 R13, RZ, RZ, R22 ;  /* 0x000000ffff0d7224 */ /* 0x000fe400078e0016 */
[----:B------:R-:W-:Y:S02]  /*f510*/  IMAD.MOV.U32 R12, RZ, RZ, RZ ;  /* 0x000000ffff0c7224 */ /* 0x000fe400078e00ff */
[----:B------:R-:W-:Y:S02]  /*f520*/  IMAD.MOV.U32 R11, RZ, RZ, 0x1f ;  /* 0x0000001fff0b7424 */ /* 0x000fe400078e00ff */
[----:B------:R-:W-:-:S07]  /*f530*/  IMAD.MOV.U32 R15, RZ, RZ, -0x1 ;  /* 0xffffffffff0f7424 */ /* 0x000fce00078e00ff */
[----:B-----5:R-:W-:Y:S05]  /*f540*/  WARPSYNC.COLLECTIVE R15, `(.L_x_99) ;  /* 0x000000000f087348 */ /* 0x020fea0003c00000 */
[----:B------:R0:W1:Y:S02]  /*f550*/  SHFL.IDX P6, R14, R13, R12, R11 ;  /* 0x0000000c0d0e7389 */ /* 0x00006400000c000b */
[----:B01---5:R-:W-:Y:S01]  /*f560*/  ENDCOLLECTIVE ;  /* 0x000000000000791b */ /* 0x023fe20003800000 */
.L_x_99:
[----:B------:R-:W-:Y:S05]  /*f570*/  BRA `(.L_x_100) ;  /* 0xffffffbc00f87947 */ /* 0x000fea000383ffff */
.L_x_48:
[----:B0-----:R-:W-:Y:S02]  /*f580*/  IMAD.MOV.U32 R3, RZ, RZ, 0x1 ;  /* 0x00000001ff037424 */ /* 0x001fe400078e00ff */
[----:B------:R-:W-:-:S03]  /*f590*/  IMAD.U32 R2, RZ, RZ, UR41 ;  /* 0x00000029ff027e24 */ /* 0x000fc6000f8e00ff */
[----:B------:R-:W-:-:S04]  /*f5a0*/  SHF.L.U32 R3, R3, 0x1f, RZ ;  /* 0x0000001f03037819 */ /* 0x000fc800000006ff */
[----:B------:R0:W1:Y:S03]  /*f5b0*/  SYNCS.PHASECHK.TRANS64.TRYWAIT P0, [R2+URZ+0x29880], R3 ;  /* 0x02988003020075a7 */ /* 0x000066000800017f */
[----:B-1----:R-:W-:Y:S05]  /*f5c0*/  @!P0 NANOSLEEP.SYNCS 0x989680 ;  /* 0x009896800000895d */ /* 0x002fea0003900000 */
[----:B------:R-:W1:Y:S02]  /*f5d0*/  @!P0 SYNCS.PHASECHK.TRANS64 P0, [R2+URZ+0x29880], R3 ;  /* 0x02988003020085a7 */ /* 0x000e64000800007f */
[----:B-1----:R-:W-:Y:S05]  /*f5e0*/  @!P0 BRA `(.L_x_48) ;  /* 0xfffffffc00e48947 */ /* 0x002fea000383ffff */
[----:B------:R-:W-:Y:S05]  /*f5f0*/  BRA `(.L_x_101) ;  /* 0xffffffc400407947 */ /* 0x000fea000383ffff */
.L_x_49:
[----:B------:R-:W-:Y:S01]  /*f600*/  BSSY B0, `(.L_x_102) ;  /* 0x0000008000007945 */ /* 0x000fe20003800000 */
[----:B------:R-:W-:Y:S02]  /*f610*/  IMAD.MOV.U32 R13, RZ, RZ, R10 ;  /* 0x000000ffff0d7224 */ /* 0x000fe400078e000a */
[----:B------:R-:W-:Y:S02]  /*f620*/  IMAD.MOV.U32 R12, RZ, RZ, RZ ;  /* 0x000000ffff0c7224 */ /* 0x000fe400078e00ff */
[----:B------:R-:W-:Y:S02]  /*f630*/  IMAD.MOV.U32 R11, RZ, RZ, 0x1c1f ;  /* 0x00001c1fff0b7424 */ /* 0x000fe400078e00ff */
[----:B------:R-:W-:-:S07]  /*f640*/  IMAD.MOV.U32 R15, RZ, RZ, -0x1 ;  /* 0xffffffffff0f7424 */ /* 0x000fce00078e00ff */
[----:B------:R-:W-:Y:S05]  /*f650*/  WARPSYNC.COLLECTIVE R15, `(.L_x_103) ;  /* 0x000000000f087348 */ /* 0x000fea0003c00000 */
[----:B------:R0:W1:Y:S02]  /*f660*/  SHFL.IDX P6, R14, R13, R12, R11 ;  /* 0x0000000c0d0e7389 */ /* 0x00006400000c000b */
[----:B01----:R-:W-:Y:S01]  /*f670*/  ENDCOLLECTIVE ;  /* 0x000000000000791b */ /* 0x003fe20003800000 */
.L_x_103:
[----:B------:R-:W-:Y:S05]  /*f680*/  BSYNC B0 ;  /* 0x0000000000007941 */ /* 0x000fea0003800000 */
.L_x_102:
[----:B------:R-:W-:Y:S01]  /*f690*/  IMAD.MOV.U32 R13, RZ, RZ, R18 ;  /* 0x000000ffff0d7224 */ /* 0x000fe200078e0012 */
[----:B------:R-:W-:Y:S01]  /*f6a0*/  MOV R11, 0x1c1f ;  /* 0x00001c1f000b7802 */ /* 0x000fe20000000f00 */
[----:B------:R-:W-:Y:S01]  /*f6b0*/  IMAD.MOV.U32 R12, RZ, RZ, RZ ;  /* 0x000000ffff0c7224 */ /* 0x000fe200078e00ff */
[C---:B------:R-:W-:Y:S01]  /*f6c0*/  LOP3.LUT P3, RZ, R16.reuse, 0x2, RZ, 0xc0, !PT ;  /* 0x0000000210ff7812 */ /* 0x040fe2000786c0ff */
[----:B------:R-:W-:Y:S01]  /*f6d0*/  IMAD.MOV.U32 R15, RZ, RZ, -0x1 ;  /* 0xffffffffff0f7424 */ /* 0x000fe200078e00ff */
[----:B------:R-:W-:Y:S01]  /*f6e0*/  LOP3.LUT P2, RZ, R16, 0x1, RZ, 0xc0, !PT ;  /* 0x0000000110ff7812 */ /* 0x000fe2000784c0ff */
[----:B------:R-:W-:Y:S01]  /*f6f0*/  IMAD.MOV.U32 R3, RZ, RZ, R14 ;  /* 0x000000ffff037224 */ /* 0x000fe200078e000e */
[----:B------:R-:W-:Y:S01]  /*f700*/  ISETP.GE.AND P1, PT, R9, 0x61, PT ;  /* 0x000000610900780c */ /* 0x000fe20003f26270 */
[----:B------:R-:W-:-:S12]  /*f710*/  VIADD R8, R7, UR41 ;  /* 0x0000002907087c36 */ /* 0x000fd80008000000 */
[----:B------:R-:W-:Y:S05]  /*f720*/  WARPSYNC.COLLECTIVE R15, `(.L_x_104) ;  /* 0x000000000f087348 */ /* 0x000fea0003c00000 */
[----:B------:R0:W1:Y:S02]  /*f730*/  SHFL.IDX P6, R14, R13, R12, R11 ;  /* 0x0000000c0d0e7389 */ /* 0x00006400000c000b */
[----:B01----:R-:W-:Y:S01]  /*f740*/  ENDCOLLECTIVE ;  /* 0x000000000000791b */ /* 0x003fe20003800000 */
.L_x_104:
[----:B------:R-:W-:Y:S01]  /*f750*/  ISETP.GE.AND P5, PT, R9, 0x81, PT ;  /* 0x000000810900780c */ /* 0x000fe20003fa6270 */
[----:B------:R-:W-:Y:S02]  /*f760*/  IMAD.IADD R7, R33, 0x1, R8 ;  /* 0x0000000121077824 */ /* 0x000fe400078e0208 */
[----:B------:R-:W-:Y:S02]  /*f770*/  VIADD R34, R8, 0xa400 ;  /* 0x0000a40008227836 */ /* 0x000fe40000000000 */
[----:B------:R-:W-:Y:S02]  /*f780*/  IMAD.MOV.U32 R13, RZ, RZ, R10 ;  /* 0x000000ffff0d7224 */ /* 0x000fe400078e000a */
[----:B------:R-:W-:Y:S02]  /*f790*/  IMAD.MOV.U32 R12, RZ, RZ, 0x1 ;  /* 0x00000001ff0c7424 */ /* 0x000fe400078e00ff */
[----:B------:R-:W-:-:S07]  /*f7a0*/  IMAD.MOV.U32 R2, RZ, RZ, R14 ;  /* 0x000000ffff027224 */ /* 0x000fce00078e000e */
[----:B------:R-:W-:Y:S05]  /*f7b0*/  WARPSYNC.COLLECTIVE R15, `(.L_x_105) ;  /* 0x000000000f087348 */ /* 0x000fea0003c00000 */
[----:B------:R0:W1:Y:S02]  /*f7c0*/  SHFL.IDX P6, R14, R13, R12, R11 ;  /* 0x0000000c0d0e7389 */ /* 0x00006400000c000b */
[----:B01----:R-:W-:Y:S01]  /*f7d0*/  ENDCOLLECTIVE ;  /* 0x000000000000791b */ /* 0x003fe20003800000 */
.L_x_105:
[----:B------:R-:W-:-:S05]  /*f7e0*/  IADD3 R2, P0, R35, R2, RZ ;  /* 0x0000000223027210 */ /* 0x000fca0007f1e0ff */
[----:B------:R-:W-:Y:S01]  /*f7f0*/  IMAD.X R3, RZ, RZ, R3, P0 ;  /* 0x000000ffff037224 */ /* 0x000fe200000e0603 */
[----:B------:R-:W-:Y:S01]  /*f800*/  ISETP.LT.OR P0, PT, R9, 0x1, P3 ;  /* 0x000000010900780c */ /* 0x000fe20001f01670 */
[----:B------:R-:W-:-:S12]  /*f810*/  IMAD.MOV.U32 R13, RZ, RZ, R18 ;  /* 0x000000ffff0d7224 */ /* 0x000fd800078e0012 */
[----:B------:R-:W-:Y:S01]  /*f820*/  @!PT LDS RZ, [RZ] ;  /* 0x00000000fffff984 */ /* 0x000fe20000000800 */
[----:B------:R-:W-:Y:S01]  /*f830*/  @!PT LDS RZ, [RZ] ;  /* 0x00000000fffff984 */ /* 0x000fe20000000800 */
[----:B------:R-:W-:Y:S01]  /*f840*/  @!PT LDS RZ, [RZ] ;  /* 0x00000000fffff984 */ /* 0x000fe20000000800 */
[----:B------:R-:W-:Y:S01]  /*f850*/  LDGSTS.E.BYPASS.LTC128B.128 [R8+0xa400], desc[UR56][R2.64], !P0 ;  /* 0x0a40000002087fae */ /* 0x000fe2000c101d78 */
[----:B------:R-:W-:-:S13]  /*f860*/  ISETP.LT.OR P0, PT, R9, 0x1, P2 ;  /* 0x000000010900780c */ /* 0x000fda0001701670 */
[----:B------:R0:W-:Y:S02]  /*f870*/  LDGSTS.E.BYPASS.LTC128B.128 [R7+0xa400], desc[UR56][R2.64+0x40], !P0 ;  /* 0x0a40004002077fae */ /* 0x0001e4000c101d78 */
[----:B0-----:R-:W-:-:S07]  /*f880*/  IMAD.MOV.U32 R3, RZ, RZ, R14 ;  /* 0x000000ffff037224 */ /* 0x001fce00078e000e */
[----:B------:R-:W-:Y:S05]  /*f890*/  WARPSYNC.COLLECTIVE R15, `(.L_x_106) ;  /* 0x000000000f087348 */ /* 0x000fea0003c00000 */
[----:B------:R0:W1:Y:S02]  /*f8a0*/  SHFL.IDX P6, R14, R13, R12, R11 ;  /* 0x0000000c0d0e7389 */ /* 0x00006400000c000b */
[----:B01----:R-:W-:Y:S01]  /*f8b0*/  ENDCOLLECTIVE ;  /* 0x000000000000791b */ /* 0x003fe20003800000 */
.L_x_106:
[----:B------:R-:W-:Y:S02]  /*f8c0*/  IMAD.MOV.U32 R13, RZ, RZ, R10 ;  /* 0x000000ffff0d7224 */ /* 0x000fe400078e000a */
[----:B------:R-:W-:Y:S02]  /*f8d0*/  IMAD.MOV.U32 R12, RZ, RZ, 0x2 ;  /* 0x00000002ff0c7424 */ /* 0x000fe400078e00ff */
[----:B------:R-:W-:-:S07]  /*f8e0*/  IMAD.MOV.U32 R2, RZ, RZ, R14 ;  /* 0x000000ffff027224 */ /* 0x000fce00078e000e */
[----:B------:R-:W-:Y:S05]  /*f8f0*/  WARPSYNC.COLLECTIVE R15, `(.L_x_107) ;  /* 0x000000000f087348 */ /* 0x000fea0003c00000 */
[----:B------:R0:W1:Y:S02]  /*f900*/  SHFL.IDX P6, R14, R13, R12, R11 ;  /* 0x0000000c0d0e7389 */ /* 0x00006400000c000b */
[----:B01----:R-:W-:Y:S01]  /*f910*/  ENDCOLLECTIVE ;  /* 0x000000000000791b */ /* 0x003fe20003800000 */
.L_x_107:
        /* <DEDUP_REMOVED lines=14> */
.L_x_108:
[----:B------:R-:W-:Y:S01]  /*fa00*/  IMAD.MOV.U32 R13, RZ, RZ, R10 ;  /* 0x000000ffff0d7224 */ /* 0x000fe200078e000a */
[----:B------:R-:W-:Y:S01]  /*fa10*/  MOV R12, 0x3 ;  /* 0x00000003000c7802 */ /* 0x000fe20000000f00 */
[----:B------:R-:W-:-:S07]  /*fa20*/  IMAD.MOV.U32 R2, RZ, RZ, R14 ;  /* 0x000000ffff027224 */ /* 0x000fce00078e000e */
[----:B------:R-:W-:Y:S05]  /*fa30*/  WARPSYNC.COLLECTIVE R15, `(.L_x_109) ;  /* 0x000000000f087348 */ /* 0x000fea0003c00000 */
[----:B------:R0:W1:Y:S02]  /*fa40*/  SHFL.IDX P6, R14, R13, R12, R11 ;  /* 0x0000000c0d0e7389 */ /* 0x00006400000c000b */
[----:B01----:R-:W-:Y:S01]  /*fa50*/  ENDCOLLECTIVE ;  /* 0x000000000000791b */ /* 0x003fe20003800000 */
.L_x_109:
[----:B------:R-:W-:-:S05]  /*fa60*/  IADD3 R2, P0, R35, R2, RZ ;  /* 0x0000000223027210 */ /* 0x000fca0007f1e0ff */
[----:B------:R-:W-:Y:S01]  /*fa70*/  IMAD.X R3, RZ, RZ, R3, P0 ;  /* 0x000000ffff037224 */ /* 0x000fe200000e0603 */
[----:B------:R-:W-:Y:S01]  /*fa80*/  ISETP.LT.OR P0, PT, R9, 0x41, P3 ;  /* 0x000000410900780c */ /* 0x000fe20001f01670 */
[----:B------:R-:W-:-:S12]  /*fa90*/  IMAD.MOV.U32 R13, RZ, RZ, R18 ;  /* 0x000000ffff0d7224 */ /* 0x000fd800078e0012 */
[----:B------:R-:W-:Y:S01]  /*faa0*/  @!PT LDS RZ, [RZ] ;  /* 0x00000000fffff984 */ /* 0x000fe20000000800 */
[----:B------:R-:W-:Y:S01]  /*fab0*/  @!PT LDS RZ, [RZ] ;  /* 0x00000000fffff984 */ /* 0x000fe20000000800 */
[----:B------:R-:W-:Y:S01]  /*fac0*/  @!PT LDS RZ, [RZ] ;  /* 0x00000000fffff984 */ /* 0x000fe20000000800 */
[----:B------:R0:W-:Y:S01]  /*fad0*/  LDGSTS.E.BYPASS.LTC128B.128 [R8+0xc400], desc[UR56][R2.64], !P0 ;  /* 0x0c40000002087fae */ /* 0x0001e2000c101d78 */
[----:B------:R-:W-:Y:S01]  /*fae0*/  ISETP.LT.OR P0, PT, R9, 0x41, P2 ;  /* 0x000000410900780c */ /* 0x000fe20001701670 */
[----:B------:R-:W-:-:S12]  /*faf0*/  IMAD.MOV.U32 R10, RZ, RZ, R14 ;  /* 0x000000ffff0a7224 */ /* 0x000fd800078e000e */
[----:B0-----:R-:W-:Y:S05]  /*fb00*/  WARPSYNC.COLLECTIVE R15, `(.L_x_110) ;  /* 0x000000000f087348 */ /* 0x001fea0003c00000 */
[----:B------:R1:W2:Y:S02]  /*fb10*/  SHFL.IDX P6, R14, R13, R12, R11 ;  /* 0x0000000c0d0e7389 */ /* 0x0002a400000c000b */
[----:B012---:R-:W-:Y:S01]  /*fb20*/  ENDCOLLECTIVE ;  /* 0x000000000000791b */ /* 0x007fe20003800000 */
.L_x_110:
[----:B------:R-:W-:Y:S01]  /*fb30*/  @!PT LDS RZ, [RZ] ;  /* 0x00000000fffff984 */ /* 0x000fe20000000800 */
[----:B------:R-:W-:Y:S01]  /*fb40*/  @!PT LDS RZ, [RZ] ;  /* 0x00000000fffff984 */ /* 0x000fe20000000800 */
[----:B------:R-:W-:Y:S01]  /*fb50*/  @!PT LDS RZ, [RZ] ;  /* 0x00000000fffff984 */ /* 0x000fe20000000800 */
[----:B------:R0:W-:Y:S01]  /*fb60*/  LDGSTS.E.BYPASS.LTC128B.128 [R7+0xc400], desc[UR56][R2.64+0x40], !P0 ;  /* 0x0c40004002077fae */ /* 0x0001e2000c101d78 */
[----:B------:R-:W-:Y:S02]  /*fb70*/  IMAD.MOV.U32 R13, RZ, RZ, R19 ;  /* 0x000000ffff0d7224 */ /* 0x000fe400078e0013 */
[----:B------:R-:W-:Y:S02]  /*fb80*/  IMAD.MOV.U32 R12, RZ, RZ, RZ ;  /* 0x000000ffff0c7224 */ /* 0x000fe400078e00ff */
[----:B0-----:R-:W-:-:S07]  /*fb90*/  IMAD.MOV.U32 R2, RZ, RZ, R14 ;  /* 0x000000ffff027224 */ /* 0x001fce00078e000e */
[----:B------:R-:W-:Y:S05]  /*fba0*/  WARPSYNC.COLLECTIVE R15, `(.L_x_111) ;  /* 0x000000000f087348 */ /* 0x000fea0003c00000 */
[----:B------:R0:W1:Y:S02]  /*fbb0*/  SHFL.IDX P6, R14, R13, R12, R11 ;  /* 0x0000000c0d0e7389 */ /* 0x00006400000c000b */
[----:B01----:R-:W-:Y:S01]  /*fbc0*/  ENDCOLLECTIVE ;  /* 0x000000000000791b */ /* 0x003fe20003800000 */
.L_x_111:
[----:B------:R-:W-:-:S05]  /*fbd0*/  IADD3 R2, P0, R35, R2, RZ ;  /* 0x0000000223027210 */ /* 0x000fca0007f1e0ff */
[----:B------:R-:W-:Y:S01]  /*fbe0*/  IMAD.X R3, RZ, RZ, R10, P0 ;  /* 0x000000ffff037224 */ /* 0x000fe200000e060a */
[C---:B------:R-:W-:Y:S02]  /*fbf0*/  ISETP.LT.OR P0, PT, R9.reuse, 0x61, P3 ;  /* 0x000000610900780c */ /* 0x040fe40001f01670 */
[----:B------:R-:W-:Y:S01]  /*fc00*/  ISETP.GE.AND P3, PT, R9, 0x21, PT ;  /* 0x000000210900780c */ /* 0x000fe20003f66270 */
[----:B------:R-:W-:-:S10]  /*fc10*/  IMAD.MOV.U32 R13, RZ, RZ, R20 ;  /* 0x000000ffff0d7224 */ /* 0x000fd400078e0014 */
[----:B------:R-:W-:Y:S01]  /*fc20*/  @!PT LDS RZ, [RZ] ;  /* 0x00000000fffff984 */ /* 0x000fe20000000800 */
[----:B------:R-:W-:Y:S01]  /*fc30*/  @!PT LDS RZ, [RZ] ;  /* 0x00000000fffff984 */ /* 0x000fe20000000800 */
[----:B------:R-:W-:Y:S01]  /*fc40*/  @!PT LDS RZ, [RZ] ;  /* 0x00000000fffff984 */ /* 0x000fe20000000800 */
[----:B------:R0:W-:Y:S01]  /*fc50*/  LDGSTS.E.BYPASS.LTC128B.128 [R8+0xd400], desc[UR56][R2.64], !P0 ;  /* 0x0d40000002087fae */ /* 0x0001e2000c101d78 */
[C---:B------:R-:W-:Y:S01]  /*fc60*/  ISETP.LT.OR P0, PT, R9.reuse, 0x61, P2 ;  /* 0x000000610900780c */ /* 0x040fe20001701670 */
[----:B------:R-:W-:Y:S01]  /*fc70*/  IMAD.MOV.U32 R19, RZ, RZ, R14 ;  /* 0x000000ffff137224 */ /* 0x000fe200078e000e */
[----:B------:R-:W-:-:S13]  /*fc80*/  ISETP.GE.AND P2, PT, R9, 0x41, PT ;  /* 0x000000410900780c */ /* 0x000fda0003f46270 */
[----:B0-----:R-:W-:Y:S05]  /*fc90*/  WARPSYNC.COLLECTIVE R15, `(.L_x_112) ;  /* 0x000000000f087348 */ /* 0x001fea0003c00000 */
[----:B------:R1:W2:Y:S02]  /*fca0*/  SHFL.IDX P6, R14, R13, R12, R11 ;  /* 0x0000000c0d0e7389 */ /* 0x0002a400000c000b */
[----:B012---:R-:W-:Y:S01]  /*fcb0*/  ENDCOLLECTIVE ;  /* 0x000000000000791b */ /* 0x007fe20003800000 */
.L_x_112:
[----:B------:R-:W-:Y:S01]  /*fcc0*/  @!PT LDS RZ, [RZ] ;  /* 0x00000000fffff984 */ /* 0x000fe20000000800 */
[----:B------:R-:W-:Y:S01]  /*fcd0*/  @!PT LDS RZ, [RZ] ;  /* 0x00000000fffff984 */ /* 0x000fe20000000800 */
[----:B------:R-:W-:Y:S01]  /*fce0*/  @!PT LDS RZ, [RZ] ;  /* 0x00000000fffff984 */ /* 0x000fe20000000800 */
[----:B------:R0:W-:Y:S02]  /*fcf0*/  LDGSTS.E.BYPASS.LTC128B.128 [R7+0xd400], desc[UR56][R2.64+0x40], !P0 ;  /* 0x0d40004002077fae */ /* 0x0001e4000c101d78 */
[----:B0-----:R-:W-:Y:S01]  /*fd00*/  IMAD.MOV.U32 R2, RZ, RZ, R14 ;  /* 0x000000ffff027224 */ /* 0x001fe200078e000e */
[----:B------:R-:W-:Y:S06]  /*fd10*/  BRA `(.L_x_113) ;  /* 0xffffffc000e87947 */ /* 0x000fec000383ffff */
.L_x_52:
[----:B-1----:R-:W-:Y:S02]  /*fd20*/  IMAD.MOV.U32 R3, RZ, RZ, 0x1 ;  /* 0x00000001ff037424 */ /* 0x002fe400078e00ff */
[----:B------:R-:W-:-:S03]  /*fd30*/  IMAD.U32 R2, RZ, RZ, UR41 ;  /* 0x00000029ff027e24 */ /* 0x000fc6000f8e00ff */
[----:B------:R-:W-:-:S04]  /*fd40*/  SHF.L.U32 R3, R3, 0x1f, RZ ;  /* 0x0000001f03037819 */ /* 0x000fc800000006ff */
[----:B------:R1:W2:Y:S03]  /*fd50*/  SYNCS.PHASECHK.TRANS64.TRYWAIT P0, [R2+URZ+0x29840], R3 ;  /* 0x02984003020075a7 */ /* 0x0002a6000800017f */
[----:B--2---:R-:W-:Y:S05]  /*fd60*/  @!P0 NANOSLEEP.SYNCS 0x989680 ;  /* 0x009896800000895d */ /* 0x004fea0003900000 */
[----:B------:R-:W2:Y:S02]  /*fd70*/  @!P0 SYNCS.PHASECHK.TRANS64 P0, [R2+URZ+0x29840], R3 ;  /* 0x02984003020085a7 */ /* 0x000ea4000800007f */
[----:B--2---:R-:W-:Y:S05]  /*fd80*/  @!P0 BRA `(.L_x_52) ;  /* 0xfffffffc00e48947 */ /* 0x004fea000383ffff */
[----:B------:R-:W-:Y:S05]  /*fd90*/  BRA `(.L_x_114) ;  /* 0xffffffc400347947 */ /* 0x000fea000383ffff */
.L_x_53:
[----:B------:R-:W-:Y:S01]  /*fda0*/  BSSY B0, `(.L_x_115) ;  /* 0x0000008000007945 */ /* 0x000fe20003800000 */
[----:B------:R-:W-:Y:S02]  /*fdb0*/  IMAD.MOV.U32 R13, RZ, RZ, R6 ;  /* 0x000000ffff0d7224 */ /* 0x000fe400078e0006 */
[----:B------:R-:W-:Y:S02]  /*fdc0*/  IMAD.MOV.U32 R12, RZ, RZ, RZ ;  /* 0x000000ffff0c7224 */ /* 0x000fe400078e00ff */
[----:B------:R-:W-:Y:S02]  /*fdd0*/  IMAD.MOV.U32 R11, RZ, RZ, 0x1c1f ;  /* 0x00001c1fff0b7424 */ /* 0x000fe400078e00ff */
[----:B------:R-:W-:-:S07]  /*fde0*/  IMAD.MOV.U32 R15, RZ, RZ, -0x1 ;  /* 0xffffffffff0f7424 */ /* 0x000fce00078e00ff */
[----:B0-----:R-:W-:Y:S05]  /*fdf0*/  WARPSYNC.COLLECTIVE R15, `(.L_x_116) ;  /* 0x000000000f087348 */ /* 0x001fea0003c00000 */
[----:B------:R1:W2:Y:S02]  /*fe00*/  SHFL.IDX P6, R14, R13, R12, R11 ;  /* 0x0000000c0d0e7389 */ /* 0x0002a400000c000b */
[----:B012---:R-:W-:Y:S01]  /*fe10*/  ENDCOLLECTIVE ;  /* 0x000000000000791b */ /* 0x007fe20003800000 */
.L_x_116:
[----:B------:R-:W-:Y:S05]  /*fe20*/  BSYNC B0 ;  /* 0x0000000000007941 */ /* 0x000fea0003800000 */
.L_x_115:
[----:B------:R-:W-:Y:S01]  /*fe30*/  IMAD.MOV.U32 R13, RZ, RZ, R5 ;  /* 0x000000ffff0d7224 */ /* 0x000fe200078e0005 */
[----:B------:R-:W-:Y:S01]  /*fe40*/  MOV R12, RZ ;  /* 0x000000ff000c7202 */ /* 0x000fe20000000f00 */
[----:B------:R-:W-:Y:S01]  /*fe50*/  IMAD.MOV.U32 R11, RZ, RZ, 0x1c1f ;  /* 0x00001c1fff0b7424 */ /* 0x000fe200078e00ff */
[----:B------:R-:W-:Y:S01]  /*fe60*/  P2R R4, PR, RZ, 0x20 ;  /* 0x00000020ff047803 */ /* 0x000fe20000000000 */
[----:B------:R-:W-:Y:S01]  /*fe70*/  IMAD.MOV.U32 R15, RZ, RZ, -0x1 ;  /* 0xffffffffff0f7424 */ /* 0x000fe200078e00ff */
[----:B------:R-:W-:Y:S01]  /*fe80*/  LOP3.LUT P5, RZ, R16, 0x4, RZ, 0xc0, !PT ;  /* 0x0000000410ff7812 */ /* 0x000fe200078ac0ff */
[----:B------:R-:W-:Y:S02]  /*fe90*/  IMAD.MOV.U32 R2, RZ, RZ, R14 ;  /* 0x000000ffff027224 */ /* 0x000fe400078e000e */
[----:B------:R-:W-:-:S10]  /*fea0*/  @P4 VIADD R9, R36, UR41 ;  /* 0x0000002924094c36 */ /* 0x000fd40008000000 */
[----:B------:R-:W-:Y:S05]  /*feb0*/  WARPSYNC.COLLECTIVE R15, `(.L_x_117) ;  /* 0x000000000f087348 */ /* 0x000fea0003c00000 */
[----:B------:R0:W1:Y:S02]  /*fec0*/  SHFL.IDX P6, R14, R13, R12, R11 ;  /* 0x0000000c0d0e7389 */ /* 0x00006400000c000b */
[----:B01----:R-:W-:Y:S01]  /*fed0*/  ENDCOLLECTIVE ;  /* 0x000000000000791b */ /* 0x003fe20003800000 */
.L_x_117:
[----:B------:R-:W-:Y:S02]  /*fee0*/  @P3 VIADD R21, R36, UR41 ;  /* 0x0000002924153c36 */ /* 0x000fe40008000000 */
[----:B------:R-:W-:Y:S02]  /*fef0*/  IMAD.MOV.U32 R13, RZ, RZ, R6 ;  /* 0x000000ffff0d7224 */ /* 0x000fe400078e0006 */
[----:B------:R-:W-:Y:S01]  /*ff00*/  IMAD.MOV.U32 R12, RZ, RZ, 0x1 ;  /* 0x00000001ff0c7424 */ /* 0x000fe200078e00ff */
[----:B------:R-:W-:Y:S02]  /*ff10*/  @P4 IADD3 R14, P0, R35, R14, RZ ;  /* 0x0000000e230e4210 */ /* 0x000fe40007f1e0ff */
[----:B------:R-:W-:-:S03]  /*ff20*/  LOP3.LUT P6, RZ, R16, 0x8, RZ, 0xc0, !PT ;  /* 0x0000000810ff7812 */ /* 0x000fc600078cc0ff */
[----:B------:R-:W-:Y:S01]  /*ff30*/  @P4 IMAD.X R3, RZ, RZ, R2, P0 ;  /* 0x000000ffff034224 */ /* 0x000fe200000e0602 */
[----:B------:R-:W-:Y:S01]  /*ff40*/  LOP3.LUT P0, RZ, R16, 0x10, RZ, 0xc0, !PT ;  /* 0x0000001010ff7812 */ /* 0x000fe2000780c0ff */
[----:B------:R-:W-:-:S12]  /*ff50*/  @P4 IMAD.MOV.U32 R2, RZ, RZ, R14 ;  /* 0x000000ffff024224 */ /* 0x000fd800078e000e */
[----:B------:R-:W-:Y:S01]  /*ff60*/  @!PT LDS RZ, [RZ] ;  /* 0x00000000fffff984 */ /* 0x000fe20000000800 */
[----:B------:R-:W-:Y:S01]  /*ff70*/  @!PT LDS RZ, [RZ] ;  /* 0x00000000fffff984 */ /* 0x000fe20000000800 */
[----:B------:R-:W-:Y:S01]  /*ff80*/  @!PT LDS RZ, [RZ] ;  /* 0x00000000fffff984 */ /* 0x000fe20000000800 */
[----:B------:R0:W-:Y:S04]  /*ff90*/  @P4 LDGSTS.E.BYPASS.LTC128B.128 [R9+0x1a400], desc[UR56][R2.64], !P0 ;  /* 0x1a40000002094fae */ /* 0x0001e8000c101d78 */
[----:B------:R0:W-:Y:S02]  /*ffa0*/  @P4 LDGSTS.E.BYPASS.LTC128B.128 [R9+0x1cc00], desc[UR56][R2.64+0x40], !P6 ;  /* 0x1cc0004002094fae */ /* 0x0001e4000f101d78 */
[----:B0-----:R-:W-:Y:S05]  /*ffb0*/  WARPSYNC.COLLECTIVE R15, `(.L_x_118) ;  /* 0x000000000f087348 */ /* 0x001fea0003c00000 */
[----:B------:R1:W2:Y:S02]  /*ffc0*/  SHFL.IDX P6, R14, R13, R12, R11 ;  /* 0x0000000c0d0e7389 */ /* 0x0002a400000c000b */
[----:B012---:R-:W-:Y:S01]  /*ffd0*/  ENDCOLLECTIVE ;  /* 0x000000000000791b */ /* 0x007fe20003800000 */
.L_x_118:
[----:B------:R-:W-:Y:S01]  /*ffe0*/  @!PT LDS RZ, [RZ] ;  /* 0x00000000fffff984 */ /* 0x000fe20000000800 */
[----:B------:R-:W-:Y:S01]  /*fff0*/  @!PT LDS RZ, [RZ] ;  /* 0x00000000fffff984 */ /* 0x000fe20000000800 */
[----:B------:R-:W-:Y:S01]  /*10000*/  @!PT LDS RZ, [RZ] ;  /* 0x00000000fffff984 */ /* 0x000fe20000000800 */
[----:B------:R0:W-:Y:S01]  /*10010*/  @P4 LDGSTS.E.BYPASS.LTC128B.128 [R9+0x1f400], desc[UR56][R2.64+0x80], !P5 ;  /* 0x1f40008002094fae */ /* 0x0001e2000e901d78 */
[----:B------:R-:W-:Y:S01]  /*10020*/  LOP3.LUT P4, RZ, R16, 0x8, RZ, 0xc0, !PT ;  /* 0x0000000810ff7812 */ /* 0x000fe2000788c0ff */
[----:B------:R-:W-:Y:S02]  /*10030*/  IMAD.MOV.U32 R13, RZ, RZ, R5 ;  /* 0x000000ffff0d7224 */ /* 0x000fe400078e0005 */
[----:B------:R-:W-:-:S10]  /*10040*/  IMAD.MOV.U32 R8, RZ, RZ, R14 ;  /* 0x000000ffff087224 */ /* 0x000fd400078e000e */
[----:B0-----:R-:W-:Y:S05]  /*10050*/  WARPSYNC.COLLECTIVE R15, `(.L_x_119) ;  /* 0x000000000f087348 */ /* 0x001fea0003c00000 */
[----:B------:R1:W2:Y:S02]  /*10060*/  SHFL.IDX P6, R14, R13, R12, R11 ;  /* 0x0000000c0d0e7389 */ /* 0x0002a400000c000b */
[----:B012---:R-:W-:Y:S01]  /*10070*/  ENDCOLLECTIVE ;  /* 0x000000000000791b */ /* 0x007fe20003800000 */
.L_x_119:
[----:B------:R-:W-:Y:S02]  /*10080*/  IMAD.MOV.U32 R13, RZ, RZ, R6 ;  /* 0x000000ffff0d7224 */ /* 0x000fe400078e0006 */
[----:B------:R-:W-:Y:S01]  /*10090*/  IMAD.MOV.U32 R12, RZ, RZ, 0x2 ;  /* 0x00000002ff0c7424 */ /* 0x000fe200078e00ff */
[----:B------:R-:W-:Y:S02]  /*100a0*/  @P3 IADD3 R14, P0, R35, R14, RZ ;  /* 0x0000000e230e3210 */ /* 0x000fe40007f1e0ff */
[----:B------:R-:W-:-:S03]  /*100b0*/  LOP3.LUT P6, RZ, R16, 0x10, RZ, 0xc0, !PT ;  /* 0x0000001010ff7812 */ /* 0x000fc600078cc0ff */
[----:B------:R-:W-:Y:S02]  /*100c0*/  @P3 IMAD.X R19, RZ, RZ, R8, P0 ;  /* 0x000000ffff133224 */ /* 0x000fe400000e0608 */
[----:B------:R-:W-:Y:S02]  /*100d0*/  @P3 IMAD.MOV.U32 R2, RZ, RZ, R14 ;  /* 0x000000ffff023224 */ /* 0x000fe400078e000e */
[----:B------:R-:W-:Y:S01]  /*100e0*/  @P3 IMAD.MOV.U32 R3, RZ, RZ, R19 ;  /* 0x000000ffff033224 */ /* 0x000fe200078e0013 */
[----:B------:R-:W-:-:S05]  /*100f0*/  @P2 IADD3 R19, R36, UR41, RZ ;  /* 0x0000002924132c10 */ /* 0x000fca000fffe0ff */
[----:B------:R-:W-:Y:S01]  /*10100*/  @!PT LDS RZ, [RZ] ;  /* 0x00000000fffff984 */ /* 0x000fe20000000800 */
[----:B------:R-:W-:Y:S01]  /*10110*/  @!PT LDS RZ, [RZ] ;  /* 0x00000000fffff984 */ /* 0x000fe20000000800 */
[----:B------:R-:W-:Y:S01]  /*10120*/  @!PT LDS RZ, [RZ] ;  /* 0x00000000fffff984 */ /* 0x000fe20000000800 */
[----:B------:R0:W-:Y:S02]  /*10130*/  @P3 LDGSTS.E.BYPASS.LTC128B.128 [R21+0x1ac00], desc[UR56][R2.64], !P6 ;  /* 0x1ac0000002153fae */ /* 0x0001e4000f101d78 */
[----:B0-----:R-:W-:Y:S05]  /*10140*/  WARPSYNC.COLLECTIVE R15, `(.L_x_120) ;  /* 0x000000000f087348 */ /* 0x001fea0003c00000 */
[----:B------:R1:W2:Y:S02]  /*10150*/  SHFL.IDX P6, R14, R13, R12, R11 ;  /* 0x0000000c0d0e7389 */ /* 0x0002a400000c000b */
[----:B012---:R-:W-:Y:S01]  /*10160*/  ENDCOLLECTIVE ;  /* 0x000000000000791b */ /* 0x007fe20003800000 */
.L_x_120:
[----:B------:R-:W-:Y:S01]  /*10170*/  @!PT LDS RZ, [RZ] ;  /* 0x00000000fffff984 */ /* 0x000fe20000000800 */
[----:B------:R-:W-:Y:S01]  /*10180*/  @!PT LDS RZ, [RZ] ;  /* 0x00000000fffff984 */ /* 0x000fe20000000800 */
[----:B------:R-:W-:Y:S01]  /*10190*/  @!PT LDS RZ, [RZ] ;  /* 0x00000000fffff984 */ /* 0x000fe20000000800 */
[----:B------:R-:W-:Y:S04]  /*101a0*/  @P3 LDGSTS.E.BYPASS.LTC128B.128 [R21+0x1d400], desc[UR56][R2.64+0x40], !P4 ;  /* 0x1d40004002153fae */ /* 0x000fe8000e101d78 */
[----:B------:R0:W-:Y:S01]  /*101b0*/  @P3 LDGSTS.E.BYPASS.LTC128B.128 [R21+0x1fc00], desc[UR56][R2.64+0x80], !P5 ;  /* 0x1fc0008002153fae */ /* 0x0001e2000e901d78 */
[----:B------:R-:W-:Y:S01]  /*101c0*/  LOP3.LUT P3, RZ, R16, 0x10, RZ, 0xc0, !PT ;  /* 0x0000001010ff7812 */ /* 0x000fe2000786c0ff */
[----:B------:R-:W-:Y:S02]  /*101d0*/  IMAD.MOV.U32 R13, RZ, RZ, R5 ;  /* 0x000000ffff0d7224 */ /* 0x000fe400078e0005 */
[----:B0-----:R-:W-:Y:S02]  /*101e0*/  @P1 VIADD R21, R36, UR41 ;  /* 0x0000002924151c36 */ /* 0x001fe40008000000 */
[----:B------:R-:W-:-:S08]  /*101f0*/  IMAD.MOV.U32 R8, RZ, RZ, R14 ;  /* 0x000000ffff087224 */ /* 0x000fd000078e000e */
[----:B------:R-:W-:Y:S05]  /*10200*/  WARPSYNC.COLLECTIVE R15, `(.L_x_121) ;  /* 0x000000000f087348 */ /* 0x000fea0003c00000 */
[----:B------:R0:W1:Y:S02]  /*10210*/  SHFL.IDX P6, R14, R13, R12, R11 ;  /* 0x0000000c0d0e7389 */ /* 0x00006400000c000b */
[----:B01----:R-:W-:Y:S01]  /*10220*/  ENDCOLLECTIVE ;  /* 0x000000000000791b */ /* 0x003fe20003800000 */
.L_x_121:
[----:B------:R-:W-:Y:S02]  /*10230*/  IMAD.MOV.U32 R13, RZ, RZ, R6 ;  /* 0x000000ffff0d7224 */ /* 0x000fe400078e0006 */
[----:B------:R-:W-:Y:S01]  /*10240*/  IMAD.MOV.U32 R12, RZ, RZ, 0x3 ;  /* 0x00000003ff0c7424 */ /* 0x000fe200078e00ff */
[----:B------:R-:W-:-:S05]  /*10250*/  @P2 IADD3 R14, P0, R35, R14, RZ ;  /* 0x0000000e230e2210 */ /* 0x000fca0007f1e0ff */
[----:B------:R-:W-:-:S08]  /*10260*/  @P2 IMAD.MOV.U32 R2, RZ, RZ, R14 ;  /* 0x000000ffff022224 */ /* 0x000fd000078e000e */
[----:B------:R-:W-:Y:S05]  /*10270*/  WARPSYNC.COLLECTIVE R15, `(.L_x_122) ;  /* 0x000000000f087348 */ /* 0x000fea0003c00000 */
[----:B------:R0:W1:Y:S02]  /*10280*/  SHFL.IDX P6, R14, R13, R12, R11 ;  /* 0x0000000c0d0e7389 */ /* 0x00006400000c000b */
[----:B01----:R-:W-:Y:S01]  /*10290*/  ENDCOLLECTIVE ;  /* 0x000000000000791b */ /* 0x003fe20003800000 */
.L_x_122:
[----:B------:R-:W-:-:S04]  /*102a0*/  @P2 IMAD.X R9, RZ, RZ, R8, P0 ;  /* 0x000000ffff092224 */ /* 0x000fc800000e0608 */
[----:B------:R-:W-:-:S05]  /*102b0*/  @P2 IMAD.MOV.U32 R3, RZ, RZ, R9 ;  /* 0x000000ffff032224 */ /* 0x000fca00078e0009 */
[----:B------:R-:W-:Y:S01]  /*102c0*/  @!PT LDS RZ, [RZ] ;  /* 0x00000000fffff984 */ /* 0x000fe20000000800 */
[----:B------:R-:W-:Y:S01]  /*102d0*/  @!PT LDS RZ, [RZ] ;  /* 0x00000000fffff984 */ /* 0x000fe20000000800 */
[----:B------:R-:W-:Y:S01]  /*102e0*/  @!PT LDS RZ, [RZ] ;  /* 0x00000000fffff984 */ /* 0x000fe20000000800 */
[----:B------:R0:W-:Y:S01]  /*102f0*/  @P2 LDGSTS.E.BYPASS.LTC128B.128 [R19+0x1b400], desc[UR56][R2.64], !P3 ;  /* 0x1b40000002132fae */ /* 0x0001e2000d901d78 */
[----:B------:R-:W-:-:S03]  /*10300*/  IMAD.MOV.U32 R13, RZ, RZ, R5 ;  /* 0x000000ffff0d7224 */ /* 0x000fc600078e0005 */
[----:B------:R0:W-:Y:S04]  /*10310*/  @P2 LDGSTS.E.BYPASS.LTC128B.128 [R19+0x1dc00], desc[UR56][R2.64+0x40], !P4 ;  /* 0x1dc0004002132fae */ /* 0x0001e8000e101d78 */
[----:B------:R0:W-:Y:S01]  /*10320*/  @P2 LDGSTS.E.BYPASS.LTC128B.128 [R19+0x20400], desc[UR56][R2.64+0x80], !P5 ;  /* 0x2040008002132fae */ /* 0x0001e2000e901d78 */
[----:B------:R-:W-:-:S07]  /*10330*/  IMAD.MOV.U32 R8, RZ, RZ, R14 ;  /* 0x000000ffff087224 */ /* 0x000fce00078e000e */
[----:B0-----:R-:W-:Y:S05]  /*10340*/  WARPSYNC.COLLECTIVE R15, `(.L_x_123) ;  /* 0x000000000f087348 */ /* 0x001fea0003c00000 */
[----:B------:R1:W2:Y:S02]  /*10350*/  SHFL.IDX P6, R14, R13, R12, R11 ;  /* 0x0000000c0d0e7389 */ /* 0x0002a400000c000b */
[----:B012---:R-:W-:Y:S01]  /*10360*/  ENDCOLLECTIVE ;  /* 0x000000000000791b */ /* 0x007fe20003800000 */
.L_x_123:
[----:B------:R-:W-:Y:S02]  /*10370*/  IMAD.MOV.U32 R13, RZ, RZ, R7 ;  /* 0x000000ffff0d7224 */ /* 0x000fe400078e0007 */
[----:B------:R-:W-:Y:S01]  /*10380*/  IMAD.MOV.U32 R12, RZ, RZ, RZ ;  /* 0x000000ffff0c7224 */ /* 0x000fe200078e00ff */
[----:B------:R-:W-:-:S05]  /*10390*/  @P1 IADD3 R14, P0, R35, R14, RZ ;  /* 0x0000000e230e1210 */ /* 0x000fca0007f1e0ff */
[----:B------:R-:W-:-:S08]  /*103a0*/  @P1 IMAD.MOV.U32 R2, RZ, RZ, R14 ;  /* 0x000000ffff021224 */ /* 0x000fd000078e000e */
[----:B------:R-:W-:Y:S05]  /*103b0*/  WARPSYNC.COLLECTIVE R15, `(.L_x_124) ;  /* 0x000000000f087348 */ /* 0x000fea0003c00000 */
[----:B------:R0:W1:Y:S02]  /*103c0*/  SHFL.IDX P6, R14, R13, R12, R11 ;  /* 0x0000000c0d0e7389 */ /* 0x00006400000c000b */
[----:B01----:R-:W-:Y:S01]  /*103d0*/  ENDCOLLECTIVE ;  /* 0x000000000000791b */ /* 0x003fe20003800000 */
.L_x_124:
        /* <DEDUP_REMOVED lines=9> */
[----:B------:R-:W-:Y:S01]  /*10470*/  ISETP.NE.AND P5, PT, R4, RZ, PT ;  /* 0x000000ff0400720c */ /* 0x000fe20003fa5270 */
[----:B------:R-:W-:-:S12]  /*10480*/  IMAD.MOV.U32 R7, RZ, RZ, R14 ;  /* 0x000000ffff077224 */ /* 0x000fd800078e000e */
[----:B0-----:R-:W-:Y:S05]  /*10490*/  WARPSYNC.COLLECTIVE R15, `(.L_x_125) ;  /* 0x000000000f087348 */ /* 0x001fea0003c00000 */
[----:B------:R1:W2:Y:S02]  /*104a0*/  SHFL.IDX P6, R14, R13, R12, R11 ;  /* 0x0000000c0d0e7389 */ /* 0x0002a400000c000b */
[----:B012---:R-:W-:Y:S01]  /*104b0*/  ENDCOLLECTIVE ;  /* 0x000000000000791b */ /* 0x007fe20003800000 */
.L_x_125:
[----:B------:R-:W-:Y:S05]  /*104c0*/  BRA `(.L_x_126) ;  /* 0xffffffc000d87947 */ /* 0x000fea000383ffff */
.L_x_58:
[----:B------:R-:W-:Y:S02]  /*104d0*/  IMAD.MOV.U32 R13, RZ, RZ, R5 ;  /* 0x000000ffff0d7224 */ /* 0x000fe400078e0005 */
[----:B------:R-:W-:Y:S02]  /*104e0*/  IMAD.MOV.U32 R12, RZ, RZ, RZ ;  /* 0x000000ffff0c7224 */ /* 0x000fe400078e00ff */
[----:B------:R-:W-:Y:S02]  /*104f0*/  IMAD.MOV.U32 R11, RZ, RZ, 0x1c1f ;  /* 0x00001c1fff0b7424 */ /* 0x000fe400078e00ff */
[----:B------:R-:W-:Y:S02]  /*10500*/  IMAD.MOV.U32 R15, RZ, RZ, -0x1 ;  /* 0xffffffffff0f7424 */ /* 0x000fe400078e00ff */
[----:B------:R-:W-:-:S07]  /*10510*/  IMAD R29, R29, 0x80, R28 ;  /* 0x000000801d1d7824 */ /* 0x000fce00078e021c */
[----:B0-2---:R-:W-:Y:S05]  /*10520*/  WARPSYNC.COLLECTIVE R15, `(.L_x_127) ;  /* 0x000000000f087348 */ /* 0x005fea0003c00000 */
[----:B--2---:R1:W2:Y:S02]  /*10530*/  SHFL.IDX P6, R14, R13, R12, R11 ;  /* 0x0000000c0d0e7389 */ /* 0x0042a400000c000b */
[----:B012---:R-:W-:Y:S01]  /*10540*/  ENDCOLLECTIVE ;  /* 0x000000000000791b */ /* 0x007fe20003800000 */
.L_x_127:
[----:B------:R-:W-:Y:S02]  /*10550*/  VIADD R7, R29, 0x20 ;  /* 0x000000201d077836 */ /* 0x000fe40000000000 */
[----:B------:R-:W-:Y:S01]  /*10560*/  IMAD.MOV.U32 R13, RZ, RZ, R4 ;  /* 0x000000ffff0d7224 */ /* 0x000fe200078e0004 */
[----:B------:R-:W-:-:S07]  /*10570*/  MOV R2, R14 ;  /* 0x0000000e00027202 */ /* 0x000fce0000000f00 */
[----:B------:R-:W-:Y:S05]  /*10580*/  WARPSYNC.COLLECTIVE R15, `(.L_x_128) ;  /* 0x000000000f087348 */ /* 0x000fea0003c00000 */
[----:B------:R0:W1:Y:S02]  /*10590*/  SHFL.IDX P6, R14, R13, R12, R11 ;  /* 0x0000000c0d0e7389 */ /* 0x00006400000c000b */
[----:B01----:R-:W-:Y:S01]  /*105a0*/  ENDCOLLECTIVE ;  /* 0x000000000000791b */ /* 0x003fe20003800000 */
.L_x_128:
[----:B------:R-:W-:Y:S02]  /*105b0*/  ULDC UR4, c[0x0][0x288] ;  /* 0x0000a20000047ab9 */ /* 0x000fe40000000800 */
[----:B------:R-:W-:-:S05]  /*105c0*/  IMAD R0, R0, UR4, RZ ;  /* 0x0000000400007c24 */ /* 0x000fca000f8e02ff */
[----:B------:R-:W-:Y:S01]  /*105d0*/  ISETP.GE.AND P0, PT, R29, R0, PT ;  /* 0x000000001d00720c */ /* 0x000fe20003f06270 */
[----:B------:R-:W-:Y:S02]  /*105e0*/  IMAD.MOV.U32 R13, RZ, RZ, R5 ;  /* 0x000000ffff0d7224 */ /* 0x000fe400078e0005 */
[----:B------:R-:W-:-:S10]  /*105f0*/  IMAD.MOV.U32 R12, RZ, RZ, 0x1 ;  /* 0x00000001ff0c7424 */ /* 0x000fd400078e00ff */
[----:B------:R-:W-:Y:S01]  /*10600*/  @!P0 VIADD R9, R36, UR41 ;  /* 0x0000002924098c36 */ /* 0x000fe20008000000 */
[----:B------:R-:W-:-:S05]  /*10610*/  @!P0 IADD3 R14, P4, R35, R14, RZ ;  /* 0x0000000e230e8210 */ /* 0x000fca0007f9e0ff */
[----:B------:R-:W-:Y:S02]  /*10620*/  @!P0 IMAD.X R3, RZ, RZ, R2, P4 ;  /* 0x000000ffff038224 */ /* 0x000fe400020e0602 */
[----:B------:R-:W-:-:S07]  /*10630*/  @!P0 IMAD.MOV.U32 R2, RZ, RZ, R14 ;  /* 0x000000ffff028224 */ /* 0x000fce00078e000e */
[----:B------:R-:W-:Y:S05]  /*10640*/  WARPSYNC.COLLECTIVE R15, `(.L_x_129) ;  /* 0x000000000f087348 */ /* 0x000fea0003c00000 */
[----:B------:R0:W1:Y:S02]  /*10650*/  SHFL.IDX P6, R14, R13, R12, R11 ;  /* 0x0000000c0d0e7389 */ /* 0x00006400000c000b */
[----:B01----:R-:W-:Y:S01]  /*10660*/  ENDCOLLECTIVE ;  /* 0x000000000000791b */ /* 0x003fe20003800000 */
.L_x_129:
[----:B------:R-:W-:Y:S01]  /*10670*/  @!PT LDS RZ, [RZ] ;  /* 0x00000000fffff984 */ /* 0x000fe20000000800 */
[----:B------:R-:W-:Y:S01]  /*10680*/  @!PT LDS RZ, [RZ] ;  /* 0x00000000fffff984 */ /* 0x000fe20000000800 */
[----:B------:R-:W-:Y:S01]  /*10690*/  @!PT LDS RZ, [RZ] ;  /* 0x00000000fffff984 */ /* 0x000fe20000000800 */
[----:B------:R0:W-:Y:S04]  /*106a0*/  @!P0 LDGSTS.E.BYPASS.LTC128B.128 [R9+0x14400], desc[UR56][R2.64], !P3 ;  /* 0x1440000002098fae */ /* 0x0001e8000d901d78 */
[----:B------:R0:W-:Y:S04]  /*106b0*/  @!P0 LDGSTS.E.BYPASS.LTC128B.128 [R9+0x16400], desc[UR56][R2.64+0x40], !P2 ;  /* 0x1640004002098fae */ /* 0x0001e8000d101d78 */
[----:B------:R0:W-:Y:S01]  /*106c0*/  @!P0 LDGSTS.E.BYPASS.LTC128B.128 [R9+0x18400], desc[UR56][R2.64+0x80], !P1 ;  /* 0x1840008002098fae */ /* 0x0001e2000c901d78 */
[----:B------:R-:W-:Y:S01]  /*106d0*/  ISETP.GE.AND P0, PT, R7, R0, PT ;  /* 0x000000000700720c */ /* 0x000fe20003f06270 */
[----:B------:R-:W-:-:S02]  /*106e0*/  IMAD.MOV.U32 R13, RZ, RZ, R4 ;  /* 0x000000ffff0d7224 */ /* 0x000fc400078e0004 */
[----:B------:R-:W-:-:S10]  /*106f0*/  IMAD.MOV.U32 R6, RZ, RZ, R14 ;  /* 0x000000ffff067224 */ /* 0x000fd400078e000e */
[----:B0-----:R-:W-:Y:S05]  /*10700*/  WARPSYNC.COLLECTIVE R15, `(.L_x_130) ;  /* 0x000000000f087348 */ /* 0x001fea0003c00000 */
[----:B------:R1:W2:Y:S02]  /*10710*/  SHFL.IDX P6, R14, R13, R12, R11 ;  /* 0x0000000c0d0e7389 */ /* 0x0002a400000c000b */
[----:B012---:R-:W-:Y:S01]  /*10720*/  ENDCOLLECTIVE ;  /* 0x000000000000791b */ /* 0x007fe20003800000 */
.L_x_130:
[----:B------:R-:W-:Y:S02]  /*10730*/  @!P0 VIADD R19, R36, UR41 ;  /* 0x0000002924138c36 */ /* 0x000fe40008000000 */
[----:B------:R-:W-:Y:S02]  /*10740*/  IMAD.MOV.U32 R13, RZ, RZ, R5 ;  /* 0x000000ffff0d7224 */ /* 0x000fe400078e0005 */
[----:B------:R-:W-:Y:S01]  /*10750*/  IMAD.MOV.U32 R12, RZ, RZ, 0x2 ;  /* 0x00000002ff0c7424 */ /* 0x000fe200078e00ff */
[----:B------:R-:W-:-:S05]  /*10760*/  @!P0 IADD3 R14, P4, R35, R14, RZ ;  /* 0x0000000e230e8210 */ /* 0x000fca0007f9e0ff */
[----:B------:R-:W-:-:S08]  /*10770*/  @!P0 IMAD.MOV.U32 R2, RZ, RZ, R14 ;  /* 0x000000ffff028224 */ /* 0x000fd000078e000e */
[----:B------:R-:W-:Y:S05]  /*10780*/  WARPSYNC.COLLECTIVE R15, `(.L_x_131) ;  /* 0x000000000f087348 */ /* 0x000fea0003c00000 */
[----:B------:R0:W1:Y:S02]  /*10790*/  SHFL.IDX P6, R14, R13, R12, R11 ;  /* 0x0000000c0d0e7389 */ /* 0x00006400000c000b */
[----:B01----:R-:W-:Y:S01]  /*107a0*/  ENDCOLLECTIVE ;  /* 0x000000000000791b */ /* 0x003fe20003800000 */
.L_x_131:
[----:B------:R-:W-:-:S04]  /*107b0*/  @!P0 IMAD.X R7, RZ, RZ, R6, P4 ;  /* 0x000000ffff078224 */ /* 0x000fc800020e0606 */
[----:B------:R-:W-:Y:S02]  /*107c0*/  @!P0 IMAD.MOV.U32 R3, RZ, RZ, R7 ;  /* 0x000000ffff038224 */ /* 0x000fe400078e0007 */
[----:B------:R-:W-:-:S03]  /*107d0*/  VIADD R7, R29, 0x40 ;  /* 0x000000401d077836 */ /* 0x000fc60000000000 */
[----:B------:R-:W-:Y:S01]  /*107e0*/  @!PT LDS RZ, [RZ] ;  /* 0x00000000fffff984 */ /* 0x000fe20000000800 */
[----:B------:R-:W-:Y:S01]  /*107f0*/  @!PT LDS RZ, [RZ] ;  /* 0x00000000fffff984 */ /* 0x000fe20000000800 */
[----:B------:R-:W-:Y:S01]  /*10800*/  @!PT LDS RZ, [RZ] ;  /* 0x00000000fffff984 */ /* 0x000fe20000000800 */
[----:B------:R0:W-:Y:S01]  /*10810*/  @!P0 LDGSTS.E.BYPASS.LTC128B.128 [R19+0x14c00], desc[UR56][R2.64], !P3 ;  /* 0x14c0000002138fae */ /* 0x0001e2000d901d78 */
[----:B------:R-:W-:-:S03]  /*10820*/  MOV R13, R4 ;  /* 0x00000004000d7202 */ /* 0x000fc60000000f00 */
[----:B------:R0:W-:Y:S04]  /*10830*/  @!P0 LDGSTS.E.BYPASS.LTC128B.128 [R19+0x16c00], desc[UR56][R2.64+0x40], !P2 ;  /* 0x16c0004002138fae */ /* 0x0001e8000d101d78 */
[----:B------:R0:W-:Y:S01]  /*10840*/  @!P0 LDGSTS.E.BYPASS.LTC128B.128 [R19+0x18c00], desc[UR56][R2.64+0x80], !P1 ;  /* 0x18c0008002138fae */ /* 0x0001e2000c901d78 */
[----:B------:R-:W-:Y:S01]  /*10850*/  ISETP.GE.AND P0, PT, R7, R0, PT ;  /* 0x000000000700720c */ /* 0x000fe20003f06270 */
[----:B------:R-:W-:-:S12]  /*10860*/  IMAD.MOV.U32 R6, RZ, RZ, R14 ;  /* 0x000000ffff067224 */ /* 0x000fd800078e000e */
[----:B0-----:R-:W-:Y:S05]  /*10870*/  WARPSYNC.COLLECTIVE R15, `(.L_x_132) ;  /* 0x000000000f087348 */ /* 0x001fea0003c00000 */
[----:B------:R1:W2:Y:S02]  /*10880*/  SHFL.IDX P6, R14, R13, R12, R11 ;  /* 0x0000000c0d0e7389 */ /* 0x0002a400000c000b */
[----:B012---:R-:W-:Y:S01]  /*10890*/  ENDCOLLECTIVE ;  /* 0x000000000000791b */ /* 0x007fe20003800000 */
.L_x_132:
        /* <DEDUP_REMOVED lines=8> */
.L_x_133:
[----:B------:R-:W-:-:S04]  /*10920*/  @!P0 IMAD.X R7, RZ, RZ, R6, P4 ;  /* 0x000000ffff078224 */ /* 0x000fc800020e0606 */
[----:B------:R-:W-:-:S05]  /*10930*/  @!P0 IMAD.MOV.U32 R3, RZ, RZ, R7 ;  /* 0x000000ffff038224 */ /* 0x000fca00078e0007 */
[----:B------:R-:W-:Y:S01]  /*10940*/  @!PT LDS RZ, [RZ] ;  /* 0x00000000fffff984 */ /* 0x000fe20000000800 */
[----:B------:R-:W-:Y:S01]  /*10950*/  @!PT LDS RZ, [RZ] ;  /* 0x00000000fffff984 */ /* 0x000fe20000000800 */
[----:B------:R-:W-:Y:S01]  /*10960*/  @!PT LDS RZ, [RZ] ;  /* 0x00000000fffff984 */ /* 0x000fe20000000800 */
[----:B------:R0:W-:Y:S01]  /*10970*/  @!P0 LDGSTS.E.BYPASS.LTC128B.128 [R9+0x15400], desc[UR56][R2.64], !P3 ;  /* 0x1540000002098fae */ /* 0x0001e2000d901d78 */
[----:B------:R-:W-:-:S03]  /*10980*/  IMAD.MOV.U32 R13, RZ, RZ, R4 ;  /* 0x000000ffff0d7224 */ /* 0x000fc600078e0004 */
[----:B------:R0:W-:Y:S04]  /*10990*/  @!P0 LDGSTS.E.BYPASS.LTC128B.128 [R9+0x17400], desc[UR56][R2.64+0x40], !P2 ;  /* 0x1740004002098fae */ /* 0x0001e8000d101d78 */
[----:B------:R0:W-:Y:S01]  /*109a0*/  @!P0 LDGSTS.E.BYPASS.LTC128B.128 [R9+0x19400], desc[UR56][R2.64+0x80], !P1 ;  /* 0x1940008002098fae */ /* 0x0001e2000c901d78 */
[----:B------:R-:W-:-:S07]  /*109b0*/  IMAD.MOV.U32 R6, RZ, RZ, R14 ;  /* 0x000000ffff067224 */ /* 0x000fce00078e000e */
[----:B0-----:R-:W-:Y:S05]  /*109c0*/  WARPSYNC.COLLECTIVE R15, `(.L_x_134) ;  /* 0x000000000f087348 */ /* 0x001fea0003c00000 */
[----:B------:R1:W2:Y:S02]  /*109d0*/  SHFL.IDX P6, R14, R13, R12, R11 ;  /* 0x0000000c0d0e7389 */ /* 0x0002a400000c000b */
[----:B012---:R-:W-:Y:S01]  /*109e0*/  ENDCOLLECTIVE ;  /* 0x000000000000791b */ /* 0x007fe20003800000 */
.L_x_134:
[----:B------:R-:W-:Y:S05]  /*109f0*/  BRA `(.L_x_135) ;  /* 0xffffffc400a07947 */ /* 0x000fea000383ffff */
.L_x_61:
[----:B-1--4-:R-:W-:-:S04]  /*10a00*/  IMAD.U32 R3, RZ, RZ, UR41 ;  /* 0x00000029ff037e24 */ /* 0x012fc8000f8e00ff */
[----:B------:R1:W4:Y:S03]  /*10a10*/  SYNCS.PHASECHK.TRANS64.TRYWAIT P0, [R3+URZ+0x29820], R0 ;  /* 0x02982000030075a7 */ /* 0x000326000800017f */
[----:B----4-:R-:W-:Y:S05]  /*10a20*/  @!P0 NANOSLEEP.SYNCS 0x989680 ;  /* 0x009896800000895d */ /* 0x010fea0003900000 */
[----:B------:R-:W4:Y:S02]  /*10a30*/  @!P0 SYNCS.PHASECHK.TRANS64 P0, [R3+URZ+0x29820], R0 ;  /* 0x02982000030085a7 */ /* 0x000f24000800007f */
[----:B----4-:R-:W-:Y:S05]  /*10a40*/  @!P0 BRA `(.L_x_61) ;  /* 0xfffffffc00ec8947 */ /* 0x010fea000383ffff */
[----:B------:R-:W-:Y:S05]  /*10a50*/  BRA `(.L_x_136) ;  /* 0xffffffc400e47947 */ /* 0x000fea000383ffff */
.L_x_64:
[----:B0-----:R0:W1:Y:S02]  /*10a60*/  SYNCS.PHASECHK.TRANS64.TRYWAIT P0, [R10+URZ+0x29880], R26 ;  /* 0x0298801a0a0075a7 */ /* 0x001064000800017f */
[----:B-1----:R-:W-:Y:S05]  /*10a70*/  @!P0 NANOSLEEP.SYNCS 0x989680 ;  /* 0x009896800000895d */ /* 0x002fea0003900000 */
[----:B------:R-:W1:Y:S02]  /*10a80*/  @!P0 SYNCS.PHASECHK.TRANS64 P0, [R10+URZ+0x29880], R26 ;  /* 0x0298801a0a0085a7 */ /* 0x000e64000800007f */
[----:B-1----:R-:W-:Y:S05]  /*10a90*/  @!P0 BRA `(.L_x_64) ;  /* 0xfffffffc00f08947 */ /* 0x002fea000383ffff */
[----:B------:R-:W-:Y:S05]  /*10aa0*/  BRA `(.L_x_137) ;  /* 0xffffffc800e47947 */ /* 0x000fea000383ffff */
.L_x_65:
[----:B------:R-:W-:Y:S01]  /*10ab0*/  BSSY B0, `(.L_x_138) ;  /* 0x0000008000007945 */ /* 0x000fe20003800000 */
[----:B------:R-:W-:Y:S02]  /*10ac0*/  IMAD.MOV.U32 R13, RZ, RZ, R25 ;  /* 0x000000ffff0d7224 */ /* 0x000fe400078e0019 */
[----:B------:R-:W-:Y:S02]  /*10ad0*/  IMAD.MOV.U32 R12, RZ, RZ, RZ ;  /* 0x000000ffff0c7224 */ /* 0x000fe400078e00ff */
[----:B------:R-:W-:Y:S02]  /*10ae0*/  IMAD.MOV.U32 R11, RZ, RZ, 0x1c1f ;  /* 0x00001c1fff0b7424 */ /* 0x000fe400078e00ff */
[----:B------:R-:W-:-:S07]  /*10af0*/  IMAD.MOV.U32 R15, RZ, RZ, -0x1 ;  /* 0xffffffffff0f7424 */ /* 0x000fce00078e00ff */
[----:B0--3--:R-:W-:Y:S05]  /*10b00*/  WARPSYNC.COLLECTIVE R15, `(.L_x_139) ;  /* 0x000000000f087348 */ /* 0x009fea0003c00000 */
[----:B---3--:R1:W2:Y:S02]  /*10b10*/  SHFL.IDX P6, R14, R13, R12, R11 ;  /* 0x0000000c0d0e7389 */ /* 0x0082a400000c000b */
[----:B012---:R-:W-:Y:S01]  /*10b20*/  ENDCOLLECTIVE ;  /* 0x000000000000791b */ /* 0x007fe20003800000 */
.L_x_139:
[----:B------:R-:W-:Y:S05]  /*10b30*/  BSYNC B0 ;  /* 0x0000000000007941 */ /* 0x000fea0003800000 */
.L_x_138:
[----:B------:R-:W-:Y:S02]  /*10b40*/  IMAD.MOV.U32 R13, RZ, RZ, R22 ;  /* 0x000000ffff0d7224 */ /* 0x000fe400078e0016 */
[----:B------:R-:W-:Y:S02]  /*10b50*/  IMAD.MOV.U32 R12, RZ, RZ, RZ ;  /* 0x000000ffff0c7224 */ /* 0x000fe400078e00ff */
[----:B------:R-:W-:Y:S02]  /*10b60*/  IMAD.MOV.U32 R11, RZ, RZ, 0x1c1f ;  /* 0x00001c1fff0b7424 */ /* 0x000fe400078e00ff */
[----:B------:R-:W-:Y:S02]  /*10b70*/  IMAD.MOV.U32 R15, RZ, RZ, -0x1 ;  /* 0xffffffffff0f7424 */ /* 0x000fe400078e00ff */
[----:B------:R-:W-:Y:S02]  /*10b80*/  IMAD.MOV.U32 R3, RZ, RZ, R14 ;  /* 0x000000ffff037224 */ /* 0x000fe400078e000e */
[----:B------:R-:W-:-:S07]  /*10b90*/  IMAD R9, R18, 0x5000, R34 ;  /* 0x0000500012097824 */ /* 0x000fce00078e0222 */
[----:B------:R-:W-:Y:S05]  /*10ba0*/  WARPSYNC.COLLECTIVE R15, `(.L_x_140) ;  /* 0x000000000f087348 */ /* 0x000fea0003c00000 */
[----:B------:R0:W1:Y:S02]  /*10bb0*/  SHFL.IDX P6, R14, R13, R12, R11 ;  /* 0x0000000c0d0e7389 */ /* 0x00006400000c000b */
[----:B01----:R-:W-:Y:S01]  /*10bc0*/  ENDCOLLECTIVE ;  /* 0x000000000000791b */ /* 0x003fe20003800000 */
.L_x_140:
[----:B------:R-:W-:Y:S02]  /*10bd0*/  IMAD.IADD R21, R33, 0x1, R9 ;  /* 0x0000000121157824 */ /* 0x000fe400078e0209 */
[----:B------:R-:W-:Y:S02]  /*10be0*/  IMAD.MOV.U32 R13, RZ, RZ, R25 ;  /* 0x000000ffff0d7224 */ /* 0x000fe400078e0019 */
[----:B------:R-:W-:Y:S01]  /*10bf0*/  IMAD.MOV.U32 R12, RZ, RZ, 0x1 ;  /* 0x00000001ff0c7424 */ /* 0x000fe200078e00ff */
[----:B------:R-:W-:-:S07]  /*10c00*/  MOV R2, R14 ;  /* 0x0000000e00027202 */ /* 0x000fce0000000f00 */
[----:B------:R-:W-:Y:S05]  /*10c10*/  WARPSYNC.COLLECTIVE R15, `(.L_x_141) ;  /* 0x000000000f087348 */ /* 0x000fea0003c00000 */
[----:B------:R0:W1:Y:S02]  /*10c20*/  SHFL.IDX P6, R14, R13, R12, R11 ;  /* 0x0000000c0d0e7389 */ /* 0x00006400000c000b */
[----:B01----:R-:W-:Y:S01]  /*10c30*/  ENDCOLLECTIVE ;  /* 0x000000000000791b */ /* 0x003fe20003800000 */
.L_x_141:
[----:B------:R-:W-:-:S05]  /*10c40*/  IADD3 R2, P0, R35, R2, RZ ;  /* 0x0000000223027210 */ /* 0x000fca0007f1e0ff */
[----:B------:R-:W-:-:S05]  /*10c50*/  IMAD.X R3, RZ, RZ, R3, P0 ;  /* 0x000000ffff037224 */ /* 0x000fca00000e0603 */
[----:B------:R-:W-:Y:S01]  /*10c60*/  @!PT LDS RZ, [RZ] ;  /* 0x00000000fffff984 */ /* 0x000fe20000000800 */
[----:B------:R-:W-:Y:S01]  /*10c70*/  @!PT LDS RZ, [RZ] ;  /* 0x00000000fffff984 */ /* 0x000fe20000000800 */
[----:B------:R-:W-:Y:S01]  /*10c80*/  @!PT LDS RZ, [RZ] ;  /* 0x00000000fffff984 */ /* 0x000fe20000000800 */
[----:B------:R-:W-:Y:S01]  /*10c90*/  LDGSTS.E.BYPASS.LTC128B.128 [R9], desc[UR56][R2.64], !P3 ;  /* 0x0000000002097fae */ /* 0x000fe2000d901d78 */
[----:B------:R-:W-:-:S03]  /*10ca0*/  IMAD.MOV.U32 R13, RZ, RZ, R22 ;  /* 0x000000ffff0d7224 */ /* 0x000fc600078e0016 */
[----:B------:R0:W-:Y:S02]  /*10cb0*/  LDGSTS.E.BYPASS.LTC128B.128 [R21], desc[UR56][R2.64+0x40], !P1 ;  /* 0x0000004002157fae */ /* 0x0001e4000c901d78 */
[----:B0-----:R-:W-:-:S07]  /*10cc0*/  IMAD.MOV.U32 R3, RZ, RZ, R14 ;  /* 0x000000ffff037224 */ /* 0x001fce00078e000e */
[----:B------:R-:W-:Y:S05]  /*10cd0*/  WARPSYNC.COLLECTIVE R15, `(.L_x_142) ;  /* 0x000000000f087348 */ /* 0x000fea0003c00000 */
[----:B------:R0:W1:Y:S02]  /*10ce0*/  SHFL.IDX P6, R14, R13, R12, R11 ;  /* 0x0000000c0d0e7389 */ /* 0x00006400000c000b */
[----:B01----:R-:W-:Y:S01]  /*10cf0*/  ENDCOLLECTIVE ;  /* 0x000000000000791b */ /* 0x003fe20003800000 */
.L_x_142:
[----:B------:R-:W-:Y:S02]  /*10d00*/  IMAD.MOV.U32 R13, RZ, RZ, R25 ;  /* 0x000000ffff0d7224 */ /* 0x000fe400078e0019 */
[----:B------:R-:W-:Y:S02]  /*10d10*/  IMAD.MOV.U32 R12, RZ, RZ, 0x2 ;  /* 0x00000002ff0c7424 */ /* 0x000fe400078e00ff */
[----:B------:R-:W-:-:S07]  /*10d20*/  IMAD.MOV.U32 R2, RZ, RZ, R14 ;  /* 0x000000ffff027224 */ /* 0x000fce00078e000e */
[----:B------:R-:W-:Y:S05]  /*10d30*/  WARPSYNC.COLLECTIVE R15, `(.L_x_143) ;  /* 0x000000000f087348 */ /* 0x000fea0003c00000 */
[----:B------:R0:W1:Y:S02]  /*10d40*/  SHFL.IDX P6, R14, R13, R12, R11 ;  /* 0x0000000c0d0e7389 */ /* 0x00006400000c000b */
[----:B01----:R-:W-:Y:S01]  /*10d50*/  ENDCOLLECTIVE ;  /* 0x000000000000791b */ /* 0x003fe20003800000 */
.L_x_143:
[----:B------:R-:W-:-:S05]  /*10d60*/  IADD3 R2, P0, R35, R2, RZ ;  /* 0x0000000223027210 */ /* 0x000fca0007f1e0ff */
[----:B------:R-:W-:-:S05]  /*10d70*/  IMAD.X R3, RZ, RZ, R3, P0 ;  /* 0x000000ffff037224 */ /* 0x000fca00000e0603 */
[----:B------:R-:W-:Y:S01]  /*10d80*/  @!PT LDS RZ, [RZ] ;  /* 0x00000000fffff984 */ /* 0x000fe20000000800 */
[----:B------:R-:W-:Y:S01]  /*10d90*/  @!PT LDS RZ, [RZ] ;  /* 0x00000000fffff984 */ /* 0x000fe20000000800 */
[----:B------:R-:W-:Y:S01]  /*10da0*/  @!PT LDS RZ, [RZ] ;  /* 0x00000000fffff984 */ /* 0x000fe20000000800 */
[----:B------:R-:W-:Y:S01]  /*10db0*/  LDGSTS.E.BYPASS.LTC128B.128 [R9+0x1000], desc[UR56][R2.64], !P3 ;  /* 0x0100000002097fae */ /* 0x000fe2000d901d78 */
[----:B------:R-:W-:-:S03]  /*10dc0*/  IMAD.MOV.U32 R13, RZ, RZ, R22 ;  /* 0x000000ffff0d7224 */ /* 0x000fc600078e0016 */
[----:B------:R0:W-:Y:S02]  /*10dd0*/  LDGSTS.E.BYPASS.LTC128B.128 [R21+0x1000], desc[UR56][R2.64+0x40], !P1 ;  /* 0x0100004002157fae */ /* 0x0001e4000c901d78 */
[----:B0-----:R-:W-:-:S07]  /*10de0*/  IMAD.MOV.U32 R3, RZ, RZ, R14 ;  /* 0x000000ffff037224 */ /* 0x001fce00078e000e */
[----:B------:R-:W-:Y:S05]  /*10df0*/  WARPSYNC.COLLECTIVE R15, `(.L_x_144) ;  /* 0x000000000f087348 */ /* 0x000fea0003c00000 */
[----:B------:R0:W1:Y:S02]  /*10e00*/  SHFL.IDX P6, R14, R13, R12, R11 ;  /* 0x0000000c0d0e7389 */ /* 0x00006400000c000b */
[----:B01----:R-:W-:Y:S01]  /*10e10*/  ENDCOLLECTIVE ;  /* 0x000000000000791b */ /* 0x003fe20003800000 */
.L_x_144:
[----:B------:R-:W-:Y:S02]  /*10e20*/  IMAD.MOV.U32 R13, RZ, RZ, R25 ;  /* 0x000000ffff0d7224 */ /* 0x000fe400078e0019 */
[----:B------:R-:W-:Y:S02]  /*10e30*/  IMAD.MOV.U32 R12, RZ, RZ, 0x3 ;  /* 0x00000003ff0c7424 */ /* 0x000fe400078e00ff */
[----:B------:R-:W-:-:S07]  /*10e40*/  IMAD.MOV.U32 R2, RZ, RZ, R14 ;  /* 0x000000ffff027224 */ /* 0x000fce00078e000e */
[----:B------:R-:W-:Y:S05]  /*10e50*/  WARPSYNC.COLLECTIVE R15, `(.L_x_145) ;  /* 0x000000000f087348 */ /* 0x000fea0003c00000 */
[----:B------:R0:W1:Y:S02]  /*10e60*/  SHFL.IDX P6, R14, R13, R12, R11 ;  /* 0x0000000c0d0e7389 */ /* 0x00006400000c000b */
[----:B01----:R-:W-:Y:S01]  /*10e70*/  ENDCOLLECTIVE ;  /* 0x000000000000791b */ /* 0x003fe20003800000 */
.L_x_145:
[----:B------:R-:W-:-:S05]  /*10e80*/  IADD3 R2, P0, R35, R2, RZ ;  /* 0x0000000223027210 */ /* 0x000fca0007f1e0ff */
[----:B------:R-:W-:-:S05]  /*10e90*/  IMAD.X R3, RZ, RZ, R3, P0 ;  /* 0x000000ffff037224 */ /* 0x000fca00000e0603 */
[----:B------:R-:W-:Y:S01]  /*10ea0*/  @!PT LDS RZ, [RZ] ;  /* 0x00000000fffff984 */ /* 0x000fe20000000800 */
[----:B------:R-:W-:Y:S01]  /*10eb0*/  @!PT LDS RZ, [RZ] ;  /* 0x00000000fffff984 */ /* 0x000fe20000000800 */
[----:B------:R-:W-:Y:S01]  /*10ec0*/  @!PT LDS RZ, [RZ] ;  /* 0x00000000fffff984 */ /* 0x000fe20000000800 */
[----:B------:R0:W-:Y:S01]  /*10ed0*/  LDGSTS.E.BYPASS.LTC128B.128 [R9+0x2000], desc[UR56][R2.64], !P3 ;  /* 0x0200000002097fae */ /* 0x0001e2000d901d78 */
[----:B------:R-:W-:-:S03]  /*10ee0*/  IMAD.MOV.U32 R13, RZ, RZ, R22 ;  /* 0x000000ffff0d7224 */ /* 0x000fc600078e0016 */
[----:B------:R0:W-:Y:S01]  /*10ef0*/  LDGSTS.E.BYPASS.LTC128B.128 [R21+0x2000], desc[UR56][R2.64+0x40], !P1 ;  /* 0x0200004002157fae */ /* 0x0001e2000c901d78 */
[----:B------:R-:W-:-:S07]  /*10f00*/  IMAD.MOV.U32 R25, RZ, RZ, R14 ;  /* 0x000000ffff197224 */ /* 0x000fce00078e000e */
[----:B0-----:R-:W-:Y:S05]  /*10f10*/  WARPSYNC.COLLECTIVE R15, `(.L_x_146) ;  /* 0x000000000f087348 */ /* 0x001fea0003c00000 */
[----:B------:R1:W2:Y:S02]  /*10f20*/  SHFL.IDX P6, R14, R13, R12, R11 ;  /* 0x0000000c0d0e7389 */ /* 0x0002a400000c000b */
[----:B012---:R-:W-:Y:S01]  /*10f30*/  ENDCOLLECTIVE ;  /* 0x000000000000791b */ /* 0x007fe20003800000 */
.L_x_146:
[----:B------:R-:W-:Y:S02]  /*10f40*/  IMAD.MOV.U32 R13, RZ, RZ, R23 ;  /* 0x000000ffff0d7224 */ /* 0x000fe400078e0017 */
[----:B------:R-:W-:Y:S01]  /*10f50*/  IMAD.MOV.U32 R12, RZ, RZ, RZ ;  /* 0x000000ffff0c7224 */ /* 0x000fe200078e00ff */
[----:B------:R-:W-:-:S07]  /*10f60*/  MOV R2, R14 ;  /* 0x0000000e00027202 */ /* 0x000fce0000000f00 */
[----:B------:R-:W-:Y:S05]  /*10f70*/  WARPSYNC.COLLECTIVE R15, `(.L_x_147) ;  /* 0x000000000f087348 */ /* 0x000fea0003c00000 */
[----:B------:R0:W1:Y:S02]  /*10f80*/  SHFL.IDX P6, R14, R13, R12, R11 ;  /* 0x0000000c0d0e7389 */ /* 0x00006400000c000b */
[----:B01----:R-:W-:Y:S01]  /*10f90*/  ENDCOLLECTIVE ;  /* 0x000000000000791b */ /* 0x003fe20003800000 */
.L_x_147:
        /* <DEDUP_REMOVED lines=12> */
.L_x_148:
[----:B------:R-:W-:Y:S05]  /*11060*/  BRA `(.L_x_149) ;  /* 0xffffffc800907947 */ /* 0x000fea000383ffff */
.L_x_68:
[----:B--2---:R2:W3:Y:S02]  /*11070*/  SYNCS.PHASECHK.TRANS64.TRYWAIT P0, [R10+URZ+0x29840], R26 ;  /* 0x0298401a0a0075a7 */ /* 0x0044e4000800017f */
[----:B---3--:R-:W-:Y:S05]  /*11080*/  @!P0 NANOSLEEP.SYNCS 0x989680 ;  /* 0x009896800000895d */ /* 0x008fea0003900000 */
[----:B------:R-:W3:Y:S02]  /*11090*/  @!P0 SYNCS.PHASECHK.TRANS64 P0, [R10+URZ+0x29840], R26 ;  /* 0x0298401a0a0085a7 */ /* 0x000ee4000800007f */
[----:B---3--:R-:W-:Y:S05]  /*110a0*/  @!P0 BRA `(.L_x_68) ;  /* 0xfffffffc00f08947 */ /* 0x008fea000383ffff */
[----:B------:R-:W-:Y:S05]  /*110b0*/  BRA `(.L_x_150) ;  /* 0xffffffc800d47947 */ /* 0x000fea000383ffff */
.L_x_69:
[----:B------:R-:W-:Y:S01]  /*110c0*/  BSSY B0, `(.L_x_151) ;  /* 0x0000008000007945 */ /* 0x000fe20003800000 */
[----:B------:R-:W-:Y:S02]  /*110d0*/  IMAD.MOV.U32 R13, RZ, RZ, R21 ;  /* 0x000000ffff0d7224 */ /* 0x000fe400078e0015 */
[----:B------:R-:W-:Y:S02]  /*110e0*/  IMAD.MOV.U32 R12, RZ, RZ, RZ ;  /* 0x000000ffff0c7224 */ /* 0x000fe400078e00ff */
[----:B------:R-:W-:Y:S02]  /*110f0*/  IMAD.MOV.U32 R11, RZ, RZ, 0x1c1f ;  /* 0x00001c1fff0b7424 */ /* 0x000fe400078e00ff */
[----:B------:R-:W-:-:S07]  /*11100*/  IMAD.MOV.U32 R15, RZ, RZ, -0x1 ;  /* 0xffffffffff0f7424 */ /* 0x000fce00078e00ff */
[----:B012---:R-:W-:Y:S05]  /*11110*/  WARPSYNC.COLLECTIVE R15, `(.L_x_152) ;  /* 0x000000000f087348 */ /* 0x007fea0003c00000 */
[----:B------:R3:W4:Y:S02]  /*11120*/  SHFL.IDX P6, R14, R13, R12, R11 ;  /* 0x0000000c0d0e7389 */ /* 0x00072400000c000b */
[----:B01234-:R-:W-:Y:S01]  /*11130*/  ENDCOLLECTIVE ;  /* 0x000000000000791b */ /* 0x01ffe20003800000 */
.L_x_152:
[----:B------:R-:W-:Y:S05]  /*11140*/  BSYNC B0 ;  /* 0x0000000000007941 */ /* 0x000fea0003800000 */
.L_x_151:
[----:B------:R-:W-:Y:S02]  /*11150*/  IMAD.MOV.U32 R13, RZ, RZ, R19 ;  /* 0x000000ffff0d7224 */ /* 0x000fe400078e0013 */
[----:B------:R-:W-:Y:S02]  /*11160*/  IMAD.MOV.U32 R12, RZ, RZ, RZ ;  /* 0x000000ffff0c7224 */ /* 0x000fe400078e00ff */
[----:B------:R-:W-:Y:S02]  /*11170*/  IMAD.MOV.U32 R11, RZ, RZ, 0x1c1f ;  /* 0x00001c1fff0b7424 */ /* 0x000fe400078e00ff */
[----:B------:R-:W-:Y:S02]  /*11180*/  IMAD.MOV.U32 R15, RZ, RZ, -0x1 ;  /* 0xffffffffff0f7424 */ /* 0x000fe400078e00ff */
[----:B------:R-:W-:Y:S02]  /*11190*/  IMAD.MOV.U32 R3, RZ, RZ, R14 ;  /* 0x000000ffff037224 */ /* 0x000fe400078e000e */
[----:B------:R-:W-:-:S07]  /*111a0*/  VIADD R23, R23, UR41 ;  /* 0x0000002917177c36 */ /* 0x000fce0008000000 */
[----:B------:R-:W-:Y:S05]  /*111b0*/  WARPSYNC.COLLECTIVE R15, `(.L_x_153) ;  /* 0x000000000f087348 */ /* 0x000fea0003c00000 */
[----:B------:R0:W1:Y:S02]  /*111c0*/  SHFL.IDX P6, R14, R13, R12, R11 ;  /* 0x0000000c0d0e7389 */ /* 0x00006400000c000b */
[----:B01----:R-:W-:Y:S01]  /*111d0*/  ENDCOLLECTIVE ;  /* 0x000000000000791b */ /* 0x003fe20003800000 */
.L_x_153:
[----:B------:R-:W-:Y:S02]  /*111e0*/  IMAD.MOV.U32 R13, RZ, RZ, R21 ;  /* 0x000000ffff0d7224 */ /* 0x000fe400078e0015 */
[----:B------:R-:W-:Y:S01]  /*111f0*/  IMAD.MOV.U32 R12, RZ, RZ, 0x1 ;  /* 0x00000001ff0c7424 */ /* 0x000fe200078e00ff */
[----:B------:R-:W-:-:S13]  /*11200*/  IADD3 R2, P0, R35, R14, RZ ;  /* 0x0000000e23027210 */ /* 0x000fda0007f1e0ff */
[----:B------:R-:W-:Y:S05]  /*11210*/  WARPSYNC.COLLECTIVE R15, `(.L_x_154) ;  /* 0x000000000f087348 */ /* 0x000fea0003c00000 */
[----:B------:R0:W1:Y:S02]  /*11220*/  SHFL.IDX P6, R14, R13, R12, R11 ;  /* 0x0000000c0d0e7389 */ /* 0x00006400000c000b */
[----:B01----:R-:W-:Y:S01]  /*11230*/  ENDCOLLECTIVE ;  /* 0x000000000000791b */ /* 0x003fe20003800000 */
.L_x_154:
[----:B------:R-:W-:-:S05]  /*11240*/  IMAD.X R3, RZ, RZ, R3, P0 ;  /* 0x000000ffff037224 */ /* 0x000fca00000e0603 */
[----:B------:R-:W-:Y:S01]  /*11250*/  @!PT LDS RZ, [RZ] ;  /* 0x00000000fffff984 */ /* 0x000fe20000000800 */
[----:B------:R-:W-:Y:S01]  /*11260*/  @!PT LDS RZ, [RZ] ;  /* 0x00000000fffff984 */ /* 0x000fe20000000800 */
[----:B------:R-:W-:Y:S01]  /*11270*/  @!PT LDS RZ, [RZ] ;  /* 0x00000000fffff984 */ /* 0x000fe20000000800 */
[----:B------:R-:W-:Y:S04]  /*11280*/  LDGSTS.E.BYPASS.LTC128B.128 [R23+0x1a400], desc[UR56][R2.64], !P4 ;  /* 0x1a40000002177fae */ /* 0x000fe8000e101d78 */
[----:B------:R-:W-:Y:S01]  /*11290*/  LDGSTS.E.BYPASS.LTC128B.128 [R23+0x1cc00], desc[UR56][R2.64+0x40], !P3 ;  /* 0x1cc0004002177fae */ /* 0x000fe2000d901d78 */
[----:B------:R-:W-:-:S03]  /*112a0*/  IMAD.MOV.U32 R13, RZ, RZ, R19 ;  /* 0x000000ffff0d7224 */ /* 0x000fc600078e0013 */
[----:B------:R0:W-:Y:S02]  /*112b0*/  LDGSTS.E.BYPASS.LTC128B.128 [R23+0x1f400], desc[UR56][R2.64+0x80], !P1 ;  /* 0x1f40008002177fae */ /* 0x0001e4000c901d78 */
[----:B0-----:R-:W-:-:S07]  /*112c0*/  MOV R3, R14 ;  /* 0x0000000e00037202 */ /* 0x001fce0000000f00 */
[----:B------:R-:W-:Y:S05]  /*112d0*/  WARPSYNC.COLLECTIVE R15, `(.L_x_155) ;  /* 0x000000000f087348 */ /* 0x000fea0003c00000 */
[----:B------:R0:W1:Y:S02]  /*112e0*/  SHFL.IDX P6, R14, R13, R12, R11 ;  /* 0x0000000c0d0e7389 */ /* 0x00006400000c000b */
[----:B01----:R-:W-:Y:S01]  /*112f0*/  ENDCOLLECTIVE ;  /* 0x000000000000791b */ /* 0x003fe20003800000 */
.L_x_155:
[----:B------:R-:W-:Y:S02]  /*11300*/  IMAD.MOV.U32 R13, RZ, RZ, R21 ;  /* 0x000000ffff0d7224 */ /* 0x000fe400078e0015 */
[----:B------:R-:W-:Y:S01]  /*11310*/  IMAD.MOV.U32 R12, RZ, RZ, 0x2 ;  /* 0x00000002ff0c7424 */ /* 0x000fe200078e00ff */
[----:B------:R-:W-:-:S13]  /*11320*/  IADD3 R2, P0, R35, R14, RZ ;  /* 0x0000000e23027210 */ /* 0x000fda0007f1e0ff */
[----:B------:R-:W-:Y:S05]  /*11330*/  WARPSYNC.COLLECTIVE R15, `(.L_x_156) ;  /* 0x000000000f087348 */ /* 0x000fea0003c00000 */
[----:B------:R0:W1:Y:S02]  /*11340*/  SHFL.IDX P6, R14, R13, R12, R11 ;  /* 0x0000000c0d0e7389 */ /* 0x00006400000c000b */
[----:B01----:R-:W-:Y:S01]  /*11350*/  ENDCOLLECTIVE ;  /* 0x000000000000791b */ /* 0x003fe20003800000 */
.L_x_156:
        /* <DEDUP_REMOVED lines=8> */
[----:B0-----:R-:W-:-:S07]  /*113e0*/  IMAD.MOV.U32 R3, RZ, RZ, R14 ;  /* 0x000000ffff037224 */ /* 0x001fce00078e000e */
[----:B------:R-:W-:Y:S05]  /*113f0*/  WARPSYNC.COLLECTIVE R15, `(.L_x_157) ;  /* 0x000000000f087348 */ /* 0x000fea0003c00000 */
[----:B------:R0:W1:Y:S02]  /*11400*/  SHFL.IDX P6, R14, R13, R12, R11 ;  /* 0x0000000c0d0e7389 */ /* 0x00006400000c000b */
[----:B01----:R-:W-:Y:S01]  /*11410*/  ENDCOLLECTIVE ;  /* 0x000000000000791b */ /* 0x003fe20003800000 */
.L_x_157:
[----:B------:R-:W-:Y:S02]  /*11420*/  IMAD.MOV.U32 R13, RZ, RZ, R21 ;  /* 0x000000ffff0d7224 */ /* 0x000fe400078e0015 */
[----:B------:R-:W-:Y:S01]  /*11430*/  IMAD.MOV.U32 R12, RZ, RZ, 0x3 ;  /* 0x00000003ff0c7424 */ /* 0x000fe200078e00ff */
[----:B------:R-:W-:-:S13]  /*11440*/  IADD3 R2, P0, R35, R14, RZ ;  /* 0x0000000e23027210 */ /* 0x000fda0007f1e0ff */
[----:B------:R-:W-:Y:S05]  /*11450*/  WARPSYNC.COLLECTIVE R15, `(.L_x_158) ;  /* 0x000000000f087348 */ /* 0x000fea0003c00000 */
[----:B------:R0:W1:Y:S02]  /*11460*/  SHFL.IDX P6, R14, R13, R12, R11 ;  /* 0x0000000c0d0e7389 */ /* 0x00006400000c000b */
[----:B01----:R-:W-:Y:S01]  /*11470*/  ENDCOLLECTIVE ;  /* 0x000000000000791b */ /* 0x003fe20003800000 */
.L_x_158:
[----:B------:R-:W-:-:S05]  /*11480*/  IMAD.X R3, RZ, RZ, R3, P0 ;  /* 0x000000ffff037224 */ /* 0x000fca00000e0603 */
[----:B------:R-:W-:Y:S01]  /*11490*/  @!PT LDS RZ, [RZ] ;  /* 0x00000000fffff984 */ /* 0x000fe20000000800 */
[----:B------:R-:W-:Y:S01]  /*114a0*/  @!PT LDS RZ, [RZ] ;  /* 0x00000000fffff984 */ /* 0x000fe20000000800 */
[----:B------:R-:W-:Y:S01]  /*114b0*/  @!PT LDS RZ, [RZ] ;  /* 0x00000000fffff984 */ /* 0x000fe20000000800 */
[----:B------:R0:W-:Y:S04]  /*114c0*/  LDGSTS.E.BYPASS.LTC128B.128 [R23+0x1b400], desc[UR56][R2.64], !P4 ;  /* 0x1b40000002177fae */ /* 0x0001e8000e101d78 */
[----:B------:R0:W-:Y:S01]  /*114d0*/  LDGSTS.E.BYPASS.LTC128B.128 [R23+0x1dc00], desc[UR56][R2.64+0x40], !P3 ;  /* 0x1dc0004002177fae */ /* 0x0001e2000d901d78 */
[----:B------:R-:W-:-:S03]  /*114e0*/  IMAD.MOV.U32 R13, RZ, RZ, R19 ;  /* 0x000000ffff0d7224 */ /* 0x000fc600078e0013 */
[----:B------:R0:W-:Y:S01]  /*114f0*/  LDGSTS.E.BYPASS.LTC128B.128 [R23+0x20400], desc[UR56][R2.64+0x80], !P1 ;  /* 0x2040008002177fae */ /* 0x0001e2000c901d78 */
[----:B------:R-:W-:-:S07]  /*11500*/  IMAD.MOV.U32 R21, RZ, RZ, R14 ;  /* 0x000000ffff157224 */ /* 0x000fce00078e000e */
[----:B0-----:R-:W-:Y:S05]  /*11510*/  WARPSYNC.COLLECTIVE R15, `(.L_x_159) ;  /* 0x000000000f087348 */ /* 0x001fea0003c00000 */
[----:B------:R1:W2:Y:S02]  /*11520*/  SHFL.IDX P6, R14, R13, R12, R11 ;  /* 0x0000000c0d0e7389 */ /* 0x0002a400000c000b */
[----:B012---:R-:W-:Y:S01]  /*11530*/  ENDCOLLECTIVE ;  /* 0x000000000000791b */ /* 0x007fe20003800000 */
.L_x_159:
[----:B------:R-:W-:Y:S02]  /*11540*/  IMAD.MOV.U32 R13, RZ, RZ, R24 ;  /* 0x000000ffff0d7224 */ /* 0x000fe400078e0018 */
[----:B------:R-:W-:Y:S01]  /*11550*/  IMAD.MOV.U32 R12, RZ, RZ, RZ ;  /* 0x000000ffff0c7224 */ /* 0x000fe200078e00ff */
[----:B------:R-:W-:-:S13]  /*11560*/  IADD3 R2, P0, R35, R14, RZ ;  /* 0x0000000e23027210 */ /* 0x000fda0007f1e0ff */
[----:B------:R-:W-:Y:S05]  /*11570*/  WARPSYNC.COLLECTIVE R15, `(.L_x_160) ;  /* 0x000000000f087348 */ /* 0x000fea0003c00000 */
[----:B------:R0:W1:Y:S02]  /*11580*/  SHFL.IDX P6, R14, R13, R12, R11 ;  /* 0x0000000c0d0e7389 */ /* 0x00006400000c000b */
[----:B01----:R-:W-:Y:S01]  /*11590*/  ENDCOLLECTIVE ;  /* 0x000000000000791b */ /* 0x003fe20003800000 */
.L_x_160:
        /* <DEDUP_REMOVED lines=12> */
.L_x_161:
[----:B------:R-:W-:Y:S05]  /*11660*/  BRA `(.L_x_162) ;  /* 0xffffffc800787947 */ /* 0x000fea000383ffff */
.L_x_72:
[----:B0-----:R0:W3:Y:S02]  /*11670*/  SYNCS.PHASECHK.TRANS64.TRYWAIT P0, [R19+URZ+0x29870], R2 ;  /* 0x02987002130075a7 */ /* 0x0010e4000800017f */
[----:B---3--:R-:W-:Y:S05]  /*11680*/  @!P0 NANOSLEEP.SYNCS 0x989680 ;  /* 0x009896800000895d */ /* 0x008fea0003900000 */
[----:B------:R-:W3:Y:S02]  /*11690*/  @!P0 SYNCS.PHASECHK.TRANS64 P0, [R19+URZ+0x29870], R2 ;  /* 0x02987002130085a7 */ /* 0x000ee4000800007f */
[----:B---3--:R-:W-:Y:S05]  /*116a0*/  @!P0 BRA `(.L_x_72) ;  /* 0xfffffffc00f08947 */ /* 0x008fea000383ffff */
[----:B------:R-:W-:Y:S05]  /*116b0*/  BRA `(.L_x_163) ;  /* 0xffffffc800d87947 */ /* 0x000fea000383ffff */
.L_x_74:
[----:B0-----:R0:W1:Y:S02]  /*116c0*/  SYNCS.PHASECHK.TRANS64.TRYWAIT P0, [R19+URZ+0x29860], R2 ;  /* 0x02986002130075a7 */ /* 0x001064000800017f */
[----:B-1----:R-:W-:Y:S05]  /*116d0*/  @!P0 NANOSLEEP.SYNCS 0x989680 ;  /* 0x009896800000895d */ /* 0x002fea0003900000 */
[----:B------:R-:W1:Y:S02]  /*116e0*/  @!P0 SYNCS.PHASECHK.TRANS64 P0, [R19+URZ+0x29860], R2 ;  /* 0x02986002130085a7 */ /* 0x000e64000800007f */
[----:B-1----:R-:W-:Y:S05]  /*116f0*/  @!P0 BRA `(.L_x_74) ;  /* 0xfffffffc00f08947 */ /* 0x002fea000383ffff */
[----:B------:R-:W-:Y:S05]  /*11700*/  BRA `(.L_x_164) ;  /* 0xffffffc800e87947 */ /* 0x000fea000383ffff */
.L_x_81:
[----:B-1----:R1:W4:Y:S02]  /*11710*/  SYNCS.PHASECHK.TRANS64.TRYWAIT P0, [R16+URZ+0x29870], R3 ;  /* 0x02987003100075a7 */ /* 0x002324000800017f */
[----:B----4-:R-:W-:Y:S05]  /*11720*/  @!P0 NANOSLEEP.SYNCS 0x989680 ;  /* 0x009896800000895d */ /* 0x010fea0003900000 */
[----:B------:R-:W4:Y:S02]  /*11730*/  @!P0 SYNCS.PHASECHK.TRANS64 P0, [R16+URZ+0x29870], R3 ;  /* 0x02987003100085a7 */ /* 0x000f24000800007f */
[----:B----4-:R-:W-:Y:S05]  /*11740*/  @!P0 BRA `(.L_x_81) ;  /* 0xfffffffc00f08947 */ /* 0x010fea000383ffff */
[----:B------:R-:W-:Y:S05]  /*11750*/  BRA `(.L_x_165) ;  /* 0xffffffd000787947 */ /* 0x000fea000383ffff */
.L_x_83:
[----:B-1----:R1:W4:Y:S02]  /*11760*/  SYNCS.PHASECHK.TRANS64.TRYWAIT P0, [R16+URZ+0x29860], R5 ;  /* 0x02986005100075a7 */ /* 0x002324000800017f */
[----:B----4-:R-:W-:Y:S05]  /*11770*/  @!P0 NANOSLEEP.SYNCS 0x989680 ;  /* 0x009896800000895d */ /* 0x010fea0003900000 */
[----:B------:R-:W4:Y:S02]  /*11780*/  @!P0 SYNCS.PHASECHK.TRANS64 P0, [R16+URZ+0x29860], R5 ;  /* 0x02986005100085a7 */ /* 0x000f24000800007f */
[----:B----4-:R-:W-:Y:S05]  /*11790*/  @!P0 BRA `(.L_x_83) ;  /* 0xfffffffc00f08947 */ /* 0x010fea000383ffff */
[----:B------:R-:W-:Y:S05]  /*117a0*/  BRA `(.L_x_166) ;  /* 0xffffffd000a07947 */ /* 0x000fea000383ffff */
.L_x_86:
[----:B--2---:R2:W3:Y:S02]  /*117b0*/  SYNCS.PHASECHK.TRANS64.TRYWAIT P0, [R6+URZ+0x29820], R3 ;  /* 0x02982003060075a7 */ /* 0x0044e4000800017f */
[----:B---3--:R-:W-:Y:S05]  /*117c0*/  @!P0 NANOSLEEP.SYNCS 0x989680 ;  /* 0x009896800000895d */ /* 0x008fea0003900000 */
[----:B------:R-:W3:Y:S02]  /*117d0*/  @!P0 SYNCS.PHASECHK.TRANS64 P0, [R6+URZ+0x29820], R3 ;  /* 0x02982003060085a7 */ /* 0x000ee4000800007f */
[----:B---3--:R-:W-:Y:S05]  /*117e0*/  @!P0 BRA `(.L_x_86) ;  /* 0xfffffffc00f08947 */ /* 0x008fea000383ffff */
[----:B------:R-:W-:Y:S05]  /*117f0*/  BRA `(.L_x_167) ;  /* 0xffffffd800087947 */ /* 0x000fea000383ffff */
.L_x_88:
[----:B--2---:R2:W3:Y:S02]  /*11800*/  SYNCS.PHASECHK.TRANS64.TRYWAIT P1, [R5+URZ+0x29840], R4 ;  /* 0x02984004050075a7 */ /* 0x0044e4000802017f */
[----:B---3--:R-:W-:Y:S05]  /*11810*/  @!P1 NANOSLEEP.SYNCS 0x989680 ;  /* 0x009896800000995d */ /* 0x008fea0003900000 */
[----:B------:R-:W3:Y:S02]  /*11820*/  @!P1 SYNCS.PHASECHK.TRANS64 P1, [R5+URZ+0x29840], R4 ;  /* 0x02984004050095a7 */ /* 0x000ee4000802007f */
[----:B---3--:R-:W-:Y:S05]  /*11830*/  @!P1 BRA `(.L_x_88) ;  /* 0xfffffffc00f09947 */ /* 0x008fea000383ffff */
[----:B------:R-:W-:Y:S05]  /*11840*/  BRA `(.L_x_168) ;  /* 0xffffffd800447947 */ /* 0x000fea000383ffff */
.L_x_90:
[----:B---3--:R3:W4:Y:S02]  /*11850*/  SYNCS.PHASECHK.TRANS64.TRYWAIT P1, [R3+URZ+0x29840], R0 ;  /* 0x02984000030075a7 */ /* 0x008724000802017f */
[----:B----4-:R-:W-:Y:S05]  /*11860*/  @!P1 NANOSLEEP.SYNCS 0x989680 ;  /* 0x009896800000995d */ /* 0x010fea0003900000 */
[----:B------:R-:W4:Y:S02]  /*11870*/  @!P1 SYNCS.PHASECHK.TRANS64 P1, [R3+URZ+0x29840], R0 ;  /* 0x02984000030095a7 */ /* 0x000f24000802007f */
[----:B----4-:R-:W-:Y:S05]  /*11880*/  @!P1 BRA `(.L_x_90) ;  /* 0xfffffffc00f09947 */ /* 0x010fea000383ffff */
[----:B------:R-:W-:Y:S05]  /*11890*/  BRA `(.L_x_169) ;  /* 0xffffffd800507947 */ /* 0x000fea000383ffff */
.L_x_92:
[----:B----4-:R4:W0:Y:S02]  /*118a0*/  SYNCS.PHASECHK.TRANS64.TRYWAIT P1, [R5+URZ+0x29860], R4 ;  /* 0x02986004050075a7 */ /* 0x010824000802017f */
[----:B0-----:R-:W-:Y:S05]  /*118b0*/  @!P1 NANOSLEEP.SYNCS 0x989680 ;  /* 0x009896800000995d */ /* 0x001fea0003900000 */
[----:B------:R-:W0:Y:S02]  /*118c0*/  @!P1 SYNCS.PHASECHK.TRANS64 P1, [R5+URZ+0x29860], R4 ;  /* 0x02986004050095a7 */ /* 0x000e24000802007f */
[----:B0-----:R-:W-:Y:S05]  /*118d0*/  @!P1 BRA `(.L_x_92) ;  /* 0xfffffffc00f09947 */ /* 0x001fea000383ffff */
[----:B------:R-:W-:Y:S05]  /*118e0*/  BRA `(.L_x_170) ;  /* 0xffffffd8004c7947 */ /* 0x000fea000383ffff */
.L_x_94:
[----:B------:R0:W0:Y:S02]  /*118f0*/  SYNCS.PHASECHK.TRANS64.TRYWAIT P1, [R3+URZ+0x29860], R0 ;  /* 0x02986000030075a7 */ /* 0x000024000802017f */
[----:B0-----:R-:W-:Y:S05]  /*11900*/  @!P1 NANOSLEEP.SYNCS 0x989680 ;  /* 0x009896800000995d */ /* 0x001fea0003900000 */
[----:B------:R-:W0:Y:S02]  /*11910*/  @!P1 SYNCS.PHASECHK.TRANS64 P1, [R3+URZ+0x29860], R0 ;  /* 0x02986000030095a7 */ /* 0x000e24000802007f */
[----:B0-----:R-:W-:Y:S05]  /*11920*/  @!P1 BRA `(.L_x_94) ;  /* 0xfffffffc00f09947 */ /* 0x001fea000383ffff */
[----:B------:R-:W-:Y:S05]  /*11930*/  BRA `(.L_x_171) ;  /* 0xffffffd800487947 */ /* 0x000fea000383ffff */
.L_x_96:
[----:B------:R0:W0:Y:S02]  /*11940*/  SYNCS.PHASECHK.TRANS64.TRYWAIT P1, [R5+URZ+0x29880], R4 ;  /* 0x02988004050075a7 */ /* 0x000024000802017f */
[----:B0-----:R-:W-:Y:S05]  /*11950*/  @!P1 NANOSLEEP.SYNCS 0x989680 ;  /* 0x009896800000995d */ /* 0x001fea0003900000 */
[----:B------:R-:W0:Y:S02]  /*11960*/  @!P1 SYNCS.PHASECHK.TRANS64 P1, [R5+URZ+0x29880], R4 ;  /* 0x02988004050095a7 */ /* 0x000e24000802007f */
[----:B0-----:R-:W-:Y:S05]  /*11970*/  @!P1 BRA `(.L_x_96) ;  /* 0xfffffffc00f09947 */ /* 0x001fea000383ffff */
[----:B------:R-:W-:Y:S05]  /*11980*/  BRA `(.L_x_172) ;  /* 0xffffffd800447947 */ /* 0x000fea000383ffff */
.L_x_173:
[----:B------:R-:W-:-:S00]  /*11990*/  BRA `(.L_x_173) ;  /* 0xfffffffc00fc7947 */ /* 0x000fc0000383ffff */
[----:B------:R-:W-:-:S00]  /*119a0*/  NOP ;  /* 0x0000000000007918 */ /* 0x000fc00000000000 */
        /* <DEDUP_REMOVED lines=13> */
.L_x_3314:


//--------------------- .text._ZN7cutlass13device_kernelIN5flash11enable_sm90INS1_16FlashAttnFwdSm90INS1_25CollectiveMainloopFwdSm90ILi2EN4cute5tupleIJNS5_1CILi1EEES8_S8_EEENS6_IJNS7_ILi128EEENS7_ILi160EEENS7_ILi192EEEEEELi128ENS_12float_e4m3_tEfNS_4arch4Sm90ELb0ELb0ELb0ELb1ELb1ELb0ELb0ELb1ELb1ELb1ELb1ELb0EEENS1_21CollectiveEpilogueFwdINS6_IJSA_SA_SB_EEES9_NS_10bfloat16_tESG_Li256ELb1ELb1ELb1ELb1EEENS1_36VarlenDynamicPersistentTileSchedulerILi128ELi160ELi256ELi128ELb1ELb1ELb1ELb0ELb1ELb1EEEEEEEEEvNT_6ParamsE --------------------------
	.section	.text._ZN7cutlass13device_kernelIN5flash11enable_sm90INS1_16FlashAttnFwdSm90INS1_25CollectiveMainloopFwdSm90ILi2EN4cute5tupleIJNS5_1CILi1EEES8_S8_EEENS6_IJNS7_ILi128EEENS7_ILi160EEENS7_ILi192EEEEEELi128ENS_12float_e4m3_tEfNS_4arch4Sm90ELb0ELb0ELb0ELb1ELb1ELb0ELb0ELb1ELb1ELb1ELb1ELb0EEENS1_21CollectiveEpilogueFwdINS6_IJSA_SA_SB_EEES9_NS_10bfloat16_tESG_Li256ELb1ELb1ELb1ELb1EEENS1_36VarlenDynamicPersistentTileSchedulerILi128ELi160ELi256ELi128ELb1ELb1ELb1ELb0ELb1ELb1EEEEEEEEEvNT_6ParamsE,"ax",@progbits
	.align	128
.text._ZN7cutlass13device_kernelIN5flash11enable_sm90INS1_16FlashAttnFwdSm90INS1_25CollectiveMainloopFwdSm90ILi2EN4cute5tupleIJNS5_1CILi1EEES8_S8_EEENS6_IJNS7_ILi128EEENS7_ILi160EEENS7_ILi192EEEEEELi128ENS_12float_e4m3_tEfNS_4arch4Sm90ELb0ELb0ELb0ELb1ELb1ELb0ELb0ELb1ELb1ELb1ELb1ELb0EEENS1_21CollectiveEpilogueFwdINS6_IJSA_SA_SB_EEES9_NS_10bfloat16_tESG_Li256ELb1ELb1ELb1ELb1EEENS1_36VarlenDynamicPersistentTileSchedulerILi128ELi160ELi256ELi128ELb1ELb1ELb1ELb0ELb1ELb1EEEEEEEEEvNT_6ParamsE:
        .type           _ZN7cutlass13device_kernelIN5flash11enable_sm90INS1_16FlashAttnFwdSm90INS1_25CollectiveMainloopFwdSm90ILi2EN4cute5tupleIJNS5_1CILi1EEES8_S8_EEENS6_IJNS7_ILi128EEENS7_ILi160EEENS7_ILi192EEEEEELi128ENS_12float_e4m3_tEfNS_4arch4Sm90ELb0ELb0ELb0ELb1ELb1ELb0ELb0ELb1ELb1ELb1ELb1ELb0EEENS1_21CollectiveEpilogueFwdINS6_IJSA_SA_SB_EEES9_NS_10bfloat16_tESG_Li256ELb1ELb1ELb1ELb1EEENS1_36VarlenDynamicPersistentTileSchedulerILi128ELi160ELi256ELi128ELb1ELb1ELb1ELb0ELb1ELb1EEEEEEEEEvNT_6ParamsE,@function
        .size           _ZN7cutlass13device_kernelIN5flash11enable_sm90INS1_16FlashAttnFwdSm90INS1_25CollectiveMainloopFwdSm90ILi2EN4cute5tupleIJNS5_1CILi1EEES8_S8_EEENS6_IJNS7_ILi128EEENS7_ILi160EEENS7_ILi192EEEEEELi128ENS_12float_e4m3_tEfNS_4arch4Sm90ELb0ELb0ELb0ELb1ELb1ELb0ELb0ELb1ELb1ELb1ELb1ELb0EEENS1_21CollectiveEpilogueFwdINS6_IJSA_SA_SB_EEES9_NS_10bfloat16_tESG_Li256ELb1ELb1ELb1ELb1EEENS1_36VarlenDynamicPersistentTileSchedulerILi128ELi160ELi256ELi128ELb1ELb1ELb1ELb0ELb1ELb1EEEEEEEEEvNT_6ParamsE,(.L_x_3315 - _ZN7cutlass13device_kernelIN5flash11enable_sm90INS1_16FlashAttnFwdSm90INS1_25CollectiveMainloopFwdSm90ILi2EN4cute5tupleIJNS5_1CILi1EEES8_S8_EEENS6_IJNS7_ILi128EEENS7_ILi160EEENS7_ILi192EEEEEELi128ENS_12float_e4m3_tEfNS_4arch4Sm90ELb0ELb0ELb0ELb1ELb1ELb0ELb0ELb1ELb1ELb1ELb1ELb0EEENS1_21CollectiveEpilogueFwdINS6_IJSA_SA_SB_EEES9_NS_10bfloat16_tESG_Li256ELb1ELb1ELb1ELb1EEENS1_36VarlenDynamicPersistentTileSchedulerILi128ELi160ELi256ELi128ELb1ELb1ELb1ELb0ELb1ELb1EEEEEEEEEvNT_6ParamsE)
        .other          _ZN7cutlass13device_kernelIN5flash11enable_sm90INS1_16FlashAttnFwdSm90INS1_25CollectiveMainloopFwdSm90ILi2EN4cute5tupleIJNS5_1CILi1EEES8_S8_EEENS6_IJNS7_ILi128EEENS7_ILi160EEENS7_ILi192EEEEEELi128ENS_12float_e4m3_tEfNS_4arch4Sm90ELb0ELb0ELb0ELb1ELb1ELb0ELb0ELb1ELb1ELb1ELb1ELb0EEENS1_21CollectiveEpilogueFwdINS6_IJSA_SA_SB_EEES9_NS_10bfloat16_tESG_Li256ELb1ELb1ELb1ELb1EEENS1_36VarlenDynamicPersistentTileSchedulerILi128ELi160ELi256ELi128ELb1ELb1ELb1ELb0ELb1ELb1EEEEEEEEEvNT_6ParamsE,@"STO_CUDA_ENTRY STV_DEFAULT"
_ZN7cutlass13device_kernelIN5flash11enable_sm90INS1_16FlashAttnFwdSm90INS1_25CollectiveMainloopFwdSm90ILi2EN4cute5tupleIJNS5_1CILi1EEES8_S8_EEENS6_IJNS7_ILi128EEENS7_ILi160EEENS7_ILi192EEEEEELi128ENS_12float_e4m3_tEfNS_4arch4Sm90ELb0ELb0ELb0ELb1ELb1ELb0ELb0ELb1ELb1ELb1ELb1ELb0EEENS1_21CollectiveEpilogueFwdINS6_IJSA_SA_SB_EEES9_NS_10bfloat16_tESG_Li256ELb1ELb1ELb1ELb1EEENS1_36VarlenDynamicPersistentTileSchedulerILi128ELi160ELi256ELi128ELb1ELb1ELb1ELb0ELb1ELb1EEEEEEEEEvNT_6ParamsE:
[----:B------:R-:W0:Y:S02]  /*0000*/  LDC R1, c[0x0][0x28] ;  /* 0x00000a00ff017b82 */ /* 0x000e240000000800 */
[----:B0-----:R-:W-:Y:S01]  /*0010*/  VIADD R1, R1, 0xffffffd0 ;  /* 0xffffffd001017836 */ /* 0x001fe20000000000 */
[----:B------:R-:W0:Y:S01]  /*0020*/  S2R R3, SR_TID.X ;  /* 0x0000000000037919 */ /* 0x000e220000002100 */
[----:B------:R-:W-:Y:S01]  /*0030*/  ELECT P0, URZ, PT ;  /* 0x00000000003f782f */ /* 0x000fe20003800000 */
[----:B------:R-:W-:Y:S01]  /*0040*/  UMOV UR4, 0x80 ;  /* 0x0000008000047882 */ /* 0x000fe20000000000 */
[----:B------:R-:W-:Y:S01]  /*0050*/  UMOV UR7, 0x100 ;  /* 0x0000010000077882 */ /* 0x000fe20000000000 */
[--C-:B0-----:R-:W-:Y:S02]  /*0060*/  SHF.R.U32.HI R0, RZ, 0x5, R3.reuse ;  /* 0x00000005ff007819 */ /* 0x101fe40000011603 */
[----:B------:R-:W-:-:S03]  /*0070*/  SHF.R.U32.HI R3, RZ, 0x7, R3 ;  /* 0x00000007ff037819 */ /* 0x000fc60000011603 */
[----:B------:R-:W0:Y:S04]  /*0080*/  SHFL.IDX PT, R2, R0, RZ, 0x1f ;  /* 0x00001fff00027589 */ /* 0x000e2800000e0000 */
[----:B------:R1:W2:Y:S01]  /*0090*/  SHFL.IDX PT, R4, R3, RZ, 0x1f ;  /* 0x00001fff03047589 */ /* 0x0002a200000e0000 */
[C---:B0-----:R-:W-:Y:S02]  /*00a0*/  ISETP.NE.OR P0, PT, R2.reuse, RZ, !P0 ;  /* 0x000000ff0200720c */ /* 0x041fe40004705670 */
[----:B------:R-:W-:-:S11]  /*00b0*/  ISETP.NE.AND P1, PT, R2, RZ, PT ;  /* 0x000000ff0200720c */ /* 0x000fd60003f25270 */
[----:B------:R-:W-:Y:S01]  /*00c0*/  VOTEU.ALL UP0, P0 ;  /* 0x00000000003f7886 */ /* 0x000fe20000000000 */
[----:B------:R-:W-:-:S04]  /*00d0*/  VOTEU.ALL UP1, P0 ;  /* 0x00000000003f7886 */ /* 0x000fc80000020000 */
[----:B------:R-:W0:Y:S01]  /*00e0*/  @!UP0 S2UR UR8, SR_CgaCtaId ;  /* 0x00000000000889c3 */ /* 0x000e220000008800 */
[----:B------:R-:W-:Y:S01]  /*00f0*/  @!UP0 UMOV UR6, 0x400 ;  /* 0x0000040000068882 */ /* 0x000fe20000000000 */
[----:B------:R-:W-:-:S04]  /*0100*/  @!UP0 UIADD3 UR4, -UR4, 0x100000, URZ ;  /* 0x0010000004048890 */ /* 0x000fc8000fffe13f */
[----:B------:R-:W-:Y:S02]  /*0110*/  @!UP0 USHF.L.U32 UR5, UR4, 0xb, URZ ;  /* 0x0000000b04058899 */ /* 0x000fe4000800063f */
[----:B------:R-:W-:Y:S02]  /*0120*/  @!UP0 USHF.L.U32 UR4, UR4, 0x1, URZ ;  /* 0x0000000104048899 */ /* 0x000fe4000800063f */
[----:B0-----:R-:W-:Y:S02]  /*0130*/  @!UP0 ULEA UR8, UR8, UR6, 0x18 ;  /* 0x0000000608088291 */ /* 0x001fe4000f8ec03f */
[----:B------:R-:W-:-:S04]  /*0140*/  @!UP0 UIADD3 UR6, -UR7, 0x100000, URZ ;  /* 0x0010000007068890 */ /* 0x000fc8000fffe13f */
[----:B------:R-:W-:Y:S02]  /*0150*/  @!UP0 USHF.L.U32 UR7, UR6, 0xb, URZ ;  /* 0x0000000b06078899 */ /* 0x000fe4000800063f */
[----:B------:R-:W-:Y:S01]  /*0160*/  @!UP0 USHF.L.U32 UR6, UR6, 0x1, URZ ;  /* 0x0000000106068899 */ /* 0x000fe2000800063f */
[----:B------:R-:W-:-:S05]  /*0170*/  VOTEU.ALL UP0, P0 ;  /* 0x00000000003f7886 */ /* 0x000fca0000000000 */
[----:B------:R1:W0:Y:S06]  /*0180*/  @!UP0 SYNCS.EXCH.64 URZ, [UR8+0x29800], UR4 ;  /* 0x02980004083f85b2 */ /* 0x00022c0008000100 */
[----:B------:R1:W3:Y:S02]  /*0190*/  @!UP1 SYNCS.EXCH.64 URZ, [UR8+0x29820], UR6 ;  /* 0x02982006083f95b2 */ /* 0x0002e40008000100 */
[----:B-12---:R-:W-:Y:S05]  /*01a0*/  @P1 BRA `(.L_x_174) ;  /* 0x0000000000481947 */ /* 0x006fea0003800000 */
[----:B------:R-:W1:Y:S01]  /*01b0*/  S2UR UR5, SR_CgaCtaId ;  /* 0x00000000000579c3 */ /* 0x000e620000008800 */
[----:B------:R-:W-:Y:S01]  /*01c0*/  UMOV UR4, 0x400 ;  /* 0x0000040000047882 */ /* 0x000fe20000000000 */
[----:B------:R-:W-:Y:S01]  /*01d0*/  UMOV UR6, 0x80 ;  /* 0x0000008000067882 */ /* 0x000fe20000000000 */
[----:B------:R-:W-:Y:S01]  /*01e0*/  UMOV UR7, 0x100 ;  /* 0x0000010000077882 */ /* 0x000fe20000000000 */
[----:B------:R-:W-:Y:S01]  /*01f0*/  ELECT P0, URZ, PT ;  /* 0x00000000003f782f */ /* 0x000fe20003800000 */
[----:B-1----:R-:W-:Y:S02]  /*0200*/  ULEA UR8, UR5, UR4, 0x18 ;  /* 0x0000000405087291 */ /* 0x002fe4000f8ec03f */
[----:B------:R-:W-:-:S04]  /*0210*/  UIADD3 UR4, -UR6, 0x100000, URZ ;  /* 0x0010000006047890 */ /* 0x000fc8000fffe13f */
[----:B------:R-:W-:Y:S02]  /*0220*/  USHF.L.U32 UR5, UR4, 0xb, URZ ;  /* 0x0000000b04057899 */ /* 0x000fe4000800063f */
[----:B------:R-:W-:Y:S02]  /*0230*/  USHF.L.U32 UR4, UR4, 0x1, URZ ;  /* 0x0000000104047899 */ /* 0x000fe4000800063f */
[----:B------:R-:W-:-:S04]  /*0240*/  UIADD3 UR6, -UR7, 0x100000, URZ ;  /* 0x0010000007067890 */ /* 0x000fc8000fffe13f */
[----:B------:R-:W-:Y:S02]  /*0250*/  USHF.L.U32 UR7, UR6, 0xb, URZ ;  /* 0x0000000b06077899 */ /* 0x000fe4000800063f */
[----:B------:R-:W-:Y:S01]  /*0260*/  USHF.L.U32 UR6, UR6, 0x1, URZ ;  /* 0x0000000106067899 */ /* 0x000fe2000800063f */
[----:B------:R-:W1:Y:S03]  /*0270*/  FENCE.VIEW.ASYNC.S ;  /* 0x00000000000073c6 */ /* 0x000e660000000000 */
[----:B-1----:R1:W2:Y:S08]  /*0280*/  SYNCS.EXCH.64 URZ, [UR8+0x29830], UR4 ;  /* 0x02983004083f75b2 */ /* 0x0022b00008000100 */
[----:B------:R1:W4:Y:S01]  /*0290*/  SYNCS.EXCH.64 URZ, [UR8+0x29840], UR6 ;  /* 0x02984006083f75b2 */ /* 0x0003220008000100 */
[----:B------:R1:W0:Y:S01]  /*02a0*/  SYNCS.EXCH.64 URZ, [UR8+0x29838], UR4 ;  /* 0x02983804083f75b2 */ /* 0x0002220008000100 */
[----:B------:R1:W0:Y:S01]  /*02b0*/  SYNCS.EXCH.64 URZ, [UR8+0x29848], UR6 ;  /* 0x02984806083f75b2 */ /* 0x0002220008000100 */
[----:B------:R-:W-:Y:S01]  /*02c0*/  NOP ;  /* 0x0000000000007918 */ /* 0x000fe20000000000 */
.L_x_174:
[----:B------:R-:W5:Y:S01]  /*02d0*/  SHFL.IDX PT, R2, R0, RZ, 0x1f ;  /* 0x00001fff00027589 */ /* 0x000f6200000e0000 */
[----:B------:R-:W-:Y:S01]  /*02e0*/  NOP ;  /* 0x0000000000007918 */ /* 0x000fe20000000000 */
[----:B-----5:R-:W-:-:S13]  /*02f0*/  ISETP.NE.AND P0, PT, R2, RZ, PT ;  /* 0x000000ff0200720c */ /* 0x020fda0003f05270 */
[----:B------:R-:W-:Y:S05]  /*0300*/  @P0 BRA `(.L_x_175) ;  /* 0x0000000000480947 */ /* 0x000fea0003800000 */
[----:B-1----:R-:W1:Y:S01]  /*0310*/  S2UR UR5, SR_CgaCtaId ;  /* 0x00000000000579c3 */ /* 0x002e620000008800 */
        /* <DEDUP_REMOVED lines=12> */
[----:B-1----:R1:W0:Y:S08]  /*03e0*/  SYNCS.EXCH.64 URZ, [UR8+0x29850], UR4 ;  /* 0x02985004083f75b2 */ /* 0x0022300008000100 */
[----:B------:R1:W0:Y:S01]  /*03f0*/  SYNCS.EXCH.64 URZ, [UR8+0x29860], UR6 ;  /* 0x02986006083f75b2 */ /* 0x0002220008000100 */
[----:B------:R1:W0:Y:S01]  /*0400*/  SYNCS.EXCH.64 URZ, [UR8+0x29858], UR4 ;  /* 0x02985804083f75b2 */ /* 0x0002220008000100 */
[----:B------:R1:W0:Y:S01]  /*0410*/  SYNCS.EXCH.64 URZ, [UR8+0x29868], UR6 ;  /* 0x02986806083f75b2 */ /* 0x0002220008000100 */
[----:B------:R-:W-:Y:S01]  /*0420*/  NOP ;  /* 0x0000000000007918 */ /* 0x000fe20000000000 */
.L_x_175:
[----:B------:R-:W5:Y:S01]  /*0430*/  SHFL.IDX PT, R2, R0, RZ, 0x1f ;  /* 0x00001fff00027589 */ /* 0x000f6200000e0000 */
[----:B------:R-:W-:Y:S01]  /*0440*/  NOP ;  /* 0x0000000000007918 */ /* 0x000fe20000000000 */
[----:B-----5:R-:W-:-:S13]  /*0450*/  ISETP.NE.AND P0, PT, R2, RZ, PT ;  /* 0x000000ff0200720c */ /* 0x020fda0003f05270 */
[----:B------:R-:W-:Y:S05]  /*0460*/  @P0 BRA `(.L_x_176) ;  /* 0x0000000000380947 */ /* 0x000fea0003800000 */
[----:B-1----:R-:W1:Y:S01]  /*0470*/  S2UR UR5, SR_CgaCtaId ;  /* 0x00000000000579c3 */ /* 0x002e620000008800 */
[----:B------:R-:W-:Y:S01]  /*0480*/  UMOV UR4, 0x400 ;  /* 0x0000040000047882 */ /* 0x000fe20000000000 */
[----:B------:R-:W-:Y:S01]  /*0490*/  UMOV UR7, 0x80 ;  /* 0x0000008000077882 */ /* 0x000fe20000000000 */
[----:B------:R-:W-:Y:S01]  /*04a0*/  ELECT P0, URZ, PT ;  /* 0x00000000003f782f */ /* 0x000fe20003800000 */
[----:B-1----:R-:W-:Y:S02]  /*04b0*/  ULEA UR6, UR5, UR4, 0x18 ;  /* 0x0000000405067291 */ /* 0x002fe4000f8ec03f */
[----:B------:R-:W-:-:S04]  /*04c0*/  UIADD3 UR4, -UR7, 0x100000, URZ ;  /* 0x0010000007047890 */ /* 0x000fc8000fffe13f */
[----:B------:R-:W-:Y:S02]  /*04d0*/  USHF.L.U32 UR5, UR4, 0xb, URZ ;  /* 0x0000000b04057899 */ /* 0x000fe4000800063f */
[----:B------:R-:W-:Y:S01]  /*04e0*/  USHF.L.U32 UR4, UR4, 0x1, URZ ;  /* 0x0000000104047899 */ /* 0x000fe2000800063f */
[----:B------:R-:W1:Y:S11]  /*04f0*/  FENCE.VIEW.ASYNC.S ;  /* 0x00000000000073c6 */ /* 0x000e760000000000 */
[----:B-1----:R1:W0:Y:S01]  /*0500*/  SYNCS.EXCH.64 URZ, [UR6+0x29870], UR4 ;  /* 0x02987004063f75b2 */ /* 0x0022220008000100 */
[----:B------:R1:W0:Y:S01]  /*0510*/  SYNCS.EXCH.64 URZ, [UR6+0x29880], UR4 ;  /* 0x02988004063f75b2 */ /* 0x0002220008000100 */
[----:B------:R1:W0:Y:S01]  /*0520*/  SYNCS.EXCH.64 URZ, [UR6+0x29878], UR4 ;  /* 0x02987804063f75b2 */ /* 0x0002220008000100 */
[----:B------:R1:W0:Y:S01]  /*0530*/  SYNCS.EXCH.64 URZ, [UR6+0x29888], UR4 ;  /* 0x02988804063f75b2 */ /* 0x0002220008000100 */
[----:B------:R-:W-:Y:S01]  /*0540*/  NOP ;  /* 0x0000000000007918 */ /* 0x000fe20000000000 */
.L_x_176:
        /* <DEDUP_REMOVED lines=22> */
.L_x_177:
[----:B------:R-:W5:Y:S01]  /*06b0*/  SHFL.IDX PT, R3, R0, RZ, 0x1f ;  /* 0x00001fff00037589 */ /* 0x000f6200000e0000 */
[----:B------:R-:W-:Y:S01]  /*06c0*/  R2UR UR9, R4 ;  /* 0x00000000040972ca */ /* 0x000fe200000e0000 */
[----:B------:R-:W-:Y:S01]  /*06d0*/  NOP ;  /* 0x0000000000007918 */ /* 0x000fe20000000000 */
[----:B------:R-:W0:Y:S01]  /*06e0*/  S2R R2, SR_CgaCtaId ;  /* 0x0000000000027919 */ /* 0x000e220000008800 */
[----:B-----5:R-:W-:-:S13]  /*06f0*/  ISETP.NE.AND P0, PT, R3, RZ, PT ;  /* 0x000000ff0300720c */ /* 0x020fda0003f05270 */
[----:B0-----:R-:W-:Y:S05]  /*0700*/  @P0 BRA `(.L_x_178) ;  /* 0x0000000000480947 */ /* 0x001fea0003800000 */
[----:B-1----:R-:W0:Y:S01]  /*0710*/  S2UR UR5, SR_CgaCtaId ;  /* 0x00000000000579c3 */ /* 0x002e220000008800 */
        /* <DEDUP_REMOVED lines=13> */
[----:B------:R0:W0:Y:S01]  /*07f0*/  SYNCS.EXCH.64 URZ, [UR8+0x298c0], UR6 ;  /* 0x0298c006083f75b2 */ /* 0x0000220008000100 */
[----:B------:R0:W0:Y:S01]  /*0800*/  SYNCS.EXCH.64 URZ, [UR8+0x298b8], UR4 ;  /* 0x0298b804083f75b2 */ /* 0x0000220008000100 */
[----:B------:R0:W0:Y:S01]  /*0810*/  SYNCS.EXCH.64 URZ, [UR8+0x298c8], UR6 ;  /* 0x0298c806083f75b2 */ /* 0x0000220008000100 */
[----:B------:R-:W-:Y:S01]  /*0820*/  NOP ;  /* 0x0000000000007918 */ /* 0x000fe20000000000 */
.L_x_178:
[----:B------:R-:W-:Y:S01]  /*0830*/  UISETP.NE.AND UP0, UPT, UR9, URZ, UPT ;  /* 0x0000003f0900728c */ /* 0x000fe2000bf05270 */
[----:B------:R-:W-:Y:S01]  /*0840*/  NOP ;  /* 0x0000000000007918 */ /* 0x000fe20000000000 */
[----:B------:R-:W-:Y:S01]  /*0850*/  UMOV UR43, 0x1 ;  /* 0x00000001002b7882 */ /* 0x000fe20000000000 */
[----:B------:R-:W-:Y:S01]  /*0860*/  ULDC.64 UR52, c[0x0][0x208] ;  /* 0x0000820000347ab9 */ /* 0x000fe20000000a00 */
[----:B------:R-:W-:Y:S01]  /*0870*/  USEL UR43, UR43, 0x2, !UP0 ;  /* 0x000000022b2b7887 */ /* 0x000fe2000c000000 */
[----:B01234-:R-:W-:Y:S01]  /*0880*/  BAR.SYNC.DEFER_BLOCKING 0x0 ;  /* 0x0000000000007b1d */ /* 0x01ffe20000010000 */
[----:B------:R-:W-:-:S13]  /*0890*/  PLOP3.LUT P0, PT, PT, PT, UP0, 0x80, 0x0 ;  /* 0x000000000000781c */ /* 0x000fda0003f0f008 */
[----:B------:R-:W-:Y:S05]  /*08a0*/  @!P0 BRA `(.L_x_179) ;  /* 0x000000b800e48947 */ /* 0x000fea0003800000 */
.L_x_180:
[----:B------:R-:W-:-:S08]  /*08b0*/  NOP ;  /* 0x0000000000007918 */ /* 0x000fd00000000000 */
[----:B------:R-:W0:Y:S02]  /*08c0*/  USETMAXREG.TRY_ALLOC.CTAPOOL UP0, 0xe8 ;  /* 0x000000e8000079c8 */ /* 0x000e240008000600 */
[----:B0-----:R-:W-:-:S13]  /*08d0*/  PLOP3.LUT P0, PT, PT, PT, UP0, 0x80, 0x0 ;  /* 0x000000000000781c */ /* 0x001fda0003f0f008 */
[----:B------:R-:W-:Y:S05]  /*08e0*/  @!P0 BRA `(.L_x_180) ;  /* 0xfffffffc00f08947 */ /* 0x000fea000383ffff */
[----:B------:R-:W0:Y:S01]  /*08f0*/  S2R R2, SR_TID.X ;  /* 0x0000000000027919 */ /* 0x000e220000002100 */
[----:B------:R-:W1:Y:S01]  /*0900*/  S2UR UR5, SR_CgaCtaId ;  /* 0x00000000000579c3 */ /* 0x000e620000008800 */
[----:B------:R-:W-:-:S07]  /*0910*/  UMOV UR4, 0x400 ;  /* 0x0000040000047882 */ /* 0x000fce0000000000 */
[----:B------:R-:W-:Y:S06]  /*0920*/  BAR.ARV 0x8, 0x180 ;  /* 0x0206000000007b1d */ /* 0x000fec0000002000 */
[----:B-1----:R-:W-:Y:S01]  /*0930*/  ULEA UR4, UR5, UR4, 0x18 ;  /* 0x0000000405047291 */ /* 0x002fe2000f8ec03f */
[----:B0-----:R-:W-:-:S04]  /*0940*/  LOP3.LUT R0, R2, 0xffffff80, RZ, 0xc0, !PT ;  /* 0xffffff8002007812 */ /* 0x001fc800078ec0ff */
[----:B------:R-:W-:-:S13]  /*0950*/  ISETP.NE.AND P0, PT, R0, 0x80, PT ;  /* 0x000000800000780c */ /* 0x000fda0003f05270 */
[----:B------:R-:W-:Y:S08]  /*0960*/  @!P0 BAR.ARV 0x9, 0x100 ;  /* 0x0244000000008b1d */ /* 0x000ff00000002000 */
[----:B------:R-:W-:Y:S06]  /*0970*/  BAR.SYNC.DEFER_BLOCKING 0x5, 0x180 ;  /* 0x0146000000007b1d */ /* 0x000fec0000010000 */
[----:B------:R-:W0:Y:S01]  /*0980*/  LDS.128 R32, [UR4+0x298d0] ;  /* 0x0298d004ff207984 */ /* 0x000e220008000c00 */
[----:B------:R-:W-:Y:S01]  /*0990*/  ULDC UR4, c[0x0][0xc3c] ;  /* 0x00030f0000047ab9 */ /* 0x000fe20000000800 */
[----:B------:R-:W-:Y:S06]  /*09a0*/  BAR.ARV 0x4, 0x180 ;  /* 0x0106000000007b1d */ /* 0x000fec0000002000 */
[----:B0-----:R-:W-:-:S13]  /*09b0*/  ISETP.GE.AND P0, PT, R35, UR4, PT ;  /* 0x0000000423007c0c */ /* 0x001fda000bf06270 */
[----:B------:R-:W-:Y:S05]  /*09c0*/  @P0 EXIT ;  /* 0x000000000000094d */ /* 0x000fea0003800000 */
[----:B------:R-:W-:Y:S01]  /*09d0*/  VIADD R223, R2, 0xffffff80 ;  /* 0xffffff8002df7836 */ /* 0x000fe20000000000 */
[----:B------:R-:W-:Y:S01]  /*09e0*/  R2UR UR6, R33 ;  /* 0x00000000210672ca */ /* 0x000fe200000e0000 */
[----:B------:R-:W-:Y:S01]  /*09f0*/  ULOP3.LUT UR49, UR43, 0x1, URZ, 0xfc, !UPT ;  /* 0x000000012b317892 */ /* 0x000fe2000f8efc3f */
[----:B------:R-:W-:Y:S01]  /*0a00*/  R2UR UR5, R34 ;  /* 0x00000000220572ca */ /* 0x000fe200000e0000 */
[----:B------:R-:W-:Y:S01]  /*0a10*/  UMOV UR48, URZ ;  /* 0x0000003f00307c82 */ /* 0x000fe20008000000 */
[----:B------:R-:W-:Y:S01]  /*0a20*/  SHF.R.S32.HI R0, RZ, 0x1f, R223 ;  /* 0x0000001fff007819 */ /* 0x000fe200000114df */
[----:B------:R-:W-:Y:S01]  /*0a30*/  UMOV UR47, URZ ;  /* 0x0000003f002f7c82 */ /* 0x000fe20008000000 */
[----:B------:R-:W-:Y:S02]  /*0a40*/  UMOV UR46, URZ ;  /* 0x0000003f002e7c82 */ /* 0x000fe40008000000 */
[CC--:B------:R-:W-:Y:S02]  /*0a50*/  LEA.HI R2, R0.reuse, R223.reuse, RZ, 0x7 ;  /* 0x000000df00027211 */ /* 0x0c0fe400078f38ff */
[----:B------:R-:W-:-:S02]  /*0a60*/  LEA.HI R3, R0, R223, RZ, 0x4 ;  /* 0x000000df00037211 */ /* 0x000fc400078f20ff */
[----:B------:R-:W-:Y:S02]  /*0a70*/  LOP3.LUT R4, R2, 0xffffff80, RZ, 0xc0, !PT ;  /* 0xffffff8002047812 */ /* 0x000fe400078ec0ff */
[----:B------:R-:W-:Y:S02]  /*0a80*/  SHF.R.S32.HI R6, RZ, 0x4, R3 ;  /* 0x00000004ff067819 */ /* 0x000fe40000011403 */
[----:B------:R-:W-:Y:S01]  /*0a90*/  SHF.R.S32.HI R217, RZ, 0x7, R2 ;  /* 0x00000007ffd97819 */ /* 0x000fe20000011402 */
[----:B------:R-:W-:Y:S01]  /*0aa0*/  IMAD.IADD R201, R223, 0x1, -R4 ;  /* 0x00000001dfc97824 */ /* 0x000fe200078e0a04 */
[----:B------:R-:W-:Y:S02]  /*0ab0*/  LEA.HI R4, R0, R223, RZ, 0x5 ;  /* 0x000000df00047211 */ /* 0x000fe400078f28ff */
[----:B------:R-:W-:Y:S02]  /*0ac0*/  LEA.HI R2, R2, R217, RZ, 0x1 ;  /* 0x000000d902027211 */ /* 0x000fe400078f08ff */
[----:B------:R-:W-:Y:S01]  /*0ad0*/  SHF.R.S32.HI R8, RZ, 0x1f, R201 ;  /* 0x0000001fff087819 */ /* 0x000fe200000114c9 */
[----:B------:R-:W-:Y:S01]  /*0ae0*/  IMAD.SHL.U32 R5, R4, 0x20, RZ ;  /* 0x0000002004057824 */ /* 0x000fe200078e00ff */
[----:B------:R-:W-:-:S02]  /*0af0*/  LOP3.LUT R4, R3, 0x3fffff0, RZ, 0xc0, !PT ;  /* 0x03fffff003047812 */ /* 0x000fc400078ec0ff */
[----:B------:R-:W-:Y:S02]  /*0b00*/  LEA.HI R3, R3, R6, RZ, 0x1 ;  /* 0x0000000603037211 */ /* 0x000fe400078f08ff */
[----:B------:R-:W-:Y:S01]  /*0b10*/  LOP3.LUT R5, R5, 0xfffffc00, RZ, 0xc0, !PT ;  /* 0xfffffc0005057812 */ /* 0x000fe200078ec0ff */
[----:B------:R-:W-:Y:S01]  /*0b20*/  IMAD.IADD R4, R223, 0x1, -R4 ;  /* 0x00000001df047824 */ /* 0x000fe200078e0a04 */
[----:B------:R-:W-:Y:S02]  /*0b30*/  LOP3.LUT R3, R3, 0x1ffffffe, RZ, 0xc0, !PT ;  /* 0x1ffffffe03037812 */ /* 0x000fe400078ec0ff */
[----:B------:R-:W-:Y:S01]  /*0b40*/  LEA.HI R7, R8, R201, RZ, 0x2 ;  /* 0x000000c908077211 */ /* 0x000fe200078f10ff */
[----:B------:R-:W-:Y:S01]  /*0b50*/  IMAD R4, R4, 0x40, R5 ;  /* 0x0000004004047824 */ /* 0x000fe200078e0205 */
[----:B------:R-:W-:Y:S01]  /*0b60*/  LEA.HI R5, R0, R223, RZ, 0x2 ;  /* 0x000000df00057211 */ /* 0x000fe200078f10ff */
[----:B------:R-:W-:Y:S01]  /*0b70*/  IMAD.IADD R3, R6, 0x1, -R3 ;  /* 0x0000000106037824 */ /* 0x000fe200078e0a03 */
[----:B------:R-:W-:-:S02]  /*0b80*/  SHF.R.S32.HI R9, RZ, 0x2, R7 ;  /* 0x00000002ff097819 */ /* 0x000fc40000011407 */
[----:B------:R-:W-:Y:S01]  /*0b90*/  LOP3.LUT R6, R5, 0xfffffffc, RZ, 0xc0, !PT ;  /* 0xfffffffc05067812 */ /* 0x000fe200078ec0ff */
[----:B------:R-:W-:Y:S01]  /*0ba0*/  IMAD R220, R3, 0x8, R4 ;  /* 0x0000000803dc7824 */ /* 0x000fe200078e0204 */
[----:B------:R-:W-:Y:S02]  /*0bb0*/  SHF.R.S32.HI R10, RZ, 0x1f, R7 ;  /* 0x0000001fff0a7819 */ /* 0x000fe40000011407 */
[----:B------:R-:W-:Y:S01]  /*0bc0*/  LEA.HI R0, R0, R223, RZ, 0x3 ;  /* 0x000000df00007211 */ /* 0x000fe200078f18ff */
[----:B------:R-:W-:Y:S01]  /*0bd0*/  IMAD.IADD R6, R223, 0x1, -R6 ;  /* 0x00000001df067824 */ /* 0x000fe200078e0a06 */
[----:B------:R-:W-:Y:S02]  /*0be0*/  LEA.HI R10, R10, R9, RZ, 0x3 ;  /* 0x000000090a0a7211 */ /* 0x000fe400078f18ff */
[----:B------:R-:W-:Y:S02]  /*0bf0*/  LOP3.LUT R4, R2, 0x3fffffe, RZ, 0xc0, !PT ;  /* 0x03fffffe02047812 */ /* 0x000fe400078ec0ff */
[----:B------:R-:W-:-:S02]  /*0c00*/  LEA.HI R3, R6, R6, RZ, 0x1 ;  /* 0x0000000606037211 */ /* 0x000fc400078f08ff */
[----:B------:R-:W-:Y:S01]  /*0c10*/  LOP3.LUT R2, R0, 0xfffffff8, RZ, 0xc0, !PT ;  /* 0xfffffff800027812 */ /* 0x000fe200078ec0ff */
[----:B------:R-:W-:Y:S01]  /*0c20*/  IMAD.IADD R4, R217, 0x1, -R4 ;  /* 0x00000001d9047824 */ /* 0x000fe200078e0a04 */
[----:B------:R-:W-:Y:S02]  /*0c30*/  LOP3.LUT R3, R3, 0x1ffffffe, RZ, 0xc0, !PT ;  /* 0x1ffffffe03037812 */ /* 0x000fe400078ec0ff */
[----:B------:R-:W-:Y:S01]  /*0c40*/  LOP3.LUT R10, R10, 0xfffffff8, RZ, 0xc0, !PT ;  /* 0xfffffff80a0a7812 */ /* 0x000fe200078ec0ff */
[----:B------:R-:W-:Y:S01]  /*0c50*/  IMAD.IADD R17, R223, 0x1, -R2 ;  /* 0x00000001df117824 */ /* 0x000fe200078e0a02 */
[----:B------:R-:W-:Y:S01]  /*0c60*/  LEA.HI R8, R8, R201, RZ, 0x5 ;  /* 0x000000c908087211 */ /* 0x000fe200078f28ff */
[----:B------:R-:W-:Y:S01]  /*0c70*/  IMAD.IADD R3, R6, 0x1, -R3 ;  /* 0x0000000106037824 */ /* 0x000fe200078e0a03 */
[----:B------:R-:W-:Y:S01]  /*0c80*/  LOP3.LUT R6, R7, 0x7ffffffc, RZ, 0xc0, !PT ;  /* 0x7ffffffc07067812 */ /* 0x000fe200078ec0ff */
[----:B------:R-:W-:Y:S01]  /*0c90*/  IMAD.IADD R9, R9, 0x1, -R10 ;  /* 0x0000000109097824 */ /* 0x000fe200078e0a0a */
[----:B------:R-:W-:Y:S01]  /*0ca0*/  SHF.R.S32.HI R8, RZ, 0x5, R8 ;  /* 0x00000005ff087819 */ /* 0x000fe20000011408 */
[----:B------:R-:W-:Y:S01]  /*0cb0*/  IMAD.SHL.U32 R2, R17, 0x8, RZ ;  /* 0x0000000811027824 */ /* 0x000fe200078e00ff */
[----:B------:R-:W-:Y:S01]  /*0cc0*/  SHF.R.S32.HI R200, RZ, 0x3, R0 ;  /* 0x00000003ffc87819 */ /* 0x000fe20000011400 */
[----:B------:R-:W-:-:S02]  /*0cd0*/  IMAD.IADD R6, R201, 0x1, -R6 ;  /* 0x00000001c9067824 */ /* 0x000fc400078e0a06 */
[----:B------:R-:W-:Y:S01]  /*0ce0*/  IMAD R9, R8, 0x10, R9 ;  /* 0x0000001008097824 */ /* 0x000fe200078e0209 */
[----:B------:R-:W-:Y:S01]  /*0cf0*/  SHF.R.S32.HI R222, RZ, 0x1f, R2 ;  /* 0x0000001fffde7819 */ /* 0x000fe20000011402 */
[----:B------:R-:W-:Y:S02]  /*0d00*/  IMAD.SHL.U32 R199, R6, 0x2, RZ ;  /* 0x0000000206c77824 */ /* 0x000fe400078e00ff */
[----:B------:R-:W-:Y:S02]  /*0d10*/  VIADD R16, R2, 0x40 ;  /* 0x0000004002107836 */ /* 0x000fe40000000000 */
[C---:B------:R-:W-:Y:S02]  /*0d20*/  VIADD R198, R199.reuse, 0x8 ;  /* 0x00000008c7c67836 */ /* 0x040fe40000000000 */
[C---:B------:R-:W-:Y:S01]  /*0d30*/  VIADD R197, R199.reuse, 0x10 ;  /* 0x00000010c7c57836 */ /* 0x040fe20000000000 */
[----:B------:R-:W-:Y:S01]  /*0d40*/  SHF.R.S32.HI R221, RZ, 0x1f, R16 ;  /* 0x0000001fffdd7819 */ /* 0x000fe20000011410 */
        /* <DEDUP_REMOVED lines=24> */
[----:B------:R-:W-:Y:S01]  /*0ed0*/  VIADD R18, R199, 0x78 ;  /* 0x00000078c7127836 */ /* 0x000fe20000000000 */
[----:B------:R-:W-:Y:S01]  /*0ee0*/  SHF.R.S32.HI R204, RZ, 0x1f, R22 ;  /* 0x0000001fffcc7819 */ /* 0x000fe20000011416 */
[----:B------:R-:W-:Y:S01]  /*0ef0*/  IMAD R218, R4, 0x40, R9 ;  /* 0x0000004004da7824 */ /* 0x000fe200078e0209 */
[----:B------:R-:W-:-:S02]  /*0f00*/  SHF.R.S32.HI R203, RZ, 0x1f, R19 ;  /* 0x0000001fffcb7819 */ /* 0x000fc40000011413 */
[----:B------:R-:W-:Y:S01]  /*0f10*/  SHF.R.S32.HI R202, RZ, 0x1f, R18 ;  /* 0x0000001fffca7819 */ /* 0x000fe20000011412 */
[----:B------:R-:W-:-:S07]  /*0f20*/  IMAD R219, R3, 0x8, R218 ;  /* 0x0000000803db7824 */ /* 0x000fce00078e02da */
.L_x_230:
[----:B0-2-4-:R-:W0:Y:S01]  /*0f30*/  LDC.64 R4, c[0x0][0xc88] ;  /* 0x00032200ff047b82 */ /* 0x015e220000000a00 */
[----:B------:R-:W-:Y:S01]  /*0f40*/  ULDC.64 UR14, c[0x0][0x998] ;  /* 0x00026600000e7ab9 */ /* 0x000fe20000000a00 */
[----:B------:R-:W-:Y:S01]  /*0f50*/  ULDC.64 UR12, c[0x0][0x990] ;  /* 0x00026400000c7ab9 */ /* 0x000fe20000000a00 */
[----:B------:R-:W-:Y:S01]  /*0f60*/  ULDC.64 UR8, c[0x0][0xa28] ;  /* 0x00028a0000087ab9 */ /* 0x000fe20000000a00 */
[----:B------:R-:W-:Y:S01]  /*0f70*/  ULDC.64 UR10, c[0x0][0xa20] ;  /* 0x00028800000a7ab9 */ /* 0x000fe20000000a00 */
[----:B------:R-:W-:Y:S01]  /*0f80*/  ULOP3.LUT UR38, UR5, 0xffff, URZ, 0xc0, !UPT ;  /* 0x0000ffff05267892 */ /* 0x000fe2000f8ec03f */
[----:B------:R-:W-:Y:S01]  /*0f90*/  ULDC UR4, c[0x0][0x424] ;  /* 0x0001090000047ab9 */ /* 0x000fe20000000800 */
[----:B------:R-:W-:Y:S01]  /*0fa0*/  ULDC UR7, c[0x0][0x2f0] ;  /* 0x0000bc0000077ab9 */ /* 0x000fe20000000800 */
[----:B0-----:R-:W-:-:S06]  /*0fb0*/  IMAD.WIDE R4, R35, 0x4, R4 ;  /* 0x0000000423047825 */ /* 0x001fcc00078e0204 */
[----:B------:R-:W2:Y:S01]  /*0fc0*/  LDG.E R4, desc[UR52][R4.64] ;  /* 0x0000003404047981 */ /* 0x000ea2000c1e1900 */
[----:B------:R-:W-:Y:S01]  /*0fd0*/  ISETP.NE.U32.AND P1, PT, RZ, UR14, PT ;  /* 0x0000000eff007c0c */ /* 0x000fe2000bf25070 */
[----:B------:R-:W-:Y:S01]  /*0fe0*/  UISETP.NE.U32.AND UP0, UPT, UR8, URZ, UPT ;  /* 0x0000003f0800728c */ /* 0x000fe2000bf05070 */
[----:B------:R-:W-:Y:S01]  /*0ff0*/  ISETP.NE.U32.AND P0, PT, RZ, UR12, PT ;  /* 0x0000000cff007c0c */ /* 0x000fe2000bf05070 */
[----:B------:R-:W-:Y:S01]  /*1000*/  UISETP.NE.U32.AND UP1, UPT, UR10, URZ, UPT ;  /* 0x0000003f0a00728c */ /* 0x000fe2000bf25070 */
[----:B------:R-:W-:Y:S01]  /*1010*/  ISETP.NE.AND.EX P1, PT, RZ, UR15, PT, P1 ;  /* 0x0000000fff007c0c */ /* 0x000fe2000bf25310 */
[----:B------:R-:W-:Y:S01]  /*1020*/  UISETP.NE.AND.EX UP0, UPT, UR9, URZ, UPT, UP0 ;  /* 0x0000003f0900728c */ /* 0x000fe2000bf05300 */
[----:B------:R-:W-:Y:S01]  /*1030*/  ISETP.NE.AND.EX P0, PT, RZ, UR13, PT, P0 ;  /* 0x0000000dff007c0c */ /* 0x000fe2000bf05300 */
[----:B------:R-:W-:-:S04]  /*1040*/  UISETP.NE.AND.EX UP1, UPT, UR11, URZ, UPT, UP1 ;  /* 0x0000003f0b00728c */ /* 0x000fc8000bf25310 */
[----:B------:R-:W-:Y:S02]  /*1050*/  PLOP3.LUT P4, PT, PT, PT, UP0, 0x80, 0x0 ;  /* 0x000000000000781c */ /* 0x000fe40003f8f008 */
[----:B------:R-:W-:-:S04]  /*1060*/  PLOP3.LUT P5, PT, PT, PT, UP1, 0x80, 0x0 ;  /* 0x000000000000781c */ /* 0x000fc80003faf018 */
[----:B------:R-:W0:Y:S08]  /*1070*/  @P1 LDC.64 R8, c[0x0][0x9b8] ;  /* 0x00026e00ff081b82 */ /* 0x000e300000000a00 */
[----:B-1-3--:R-:W1:Y:S08]  /*1080*/  @P0 LDC.64 R6, c[0x0][0x9a8] ;  /* 0x00026a00ff060b82 */ /* 0x00ae700000000a00 */
[----:B------:R-:W3:Y:S08]  /*1090*/  @P0 LDC.64 R10, c[0x0][0x9b0] ;  /* 0x00026c00ff0a0b82 */ /* 0x000ef00000000a00 */
[----:B------:R-:W4:Y:S01]  /*10a0*/  @P1 LDC.64 R20, c[0x0][0x9c0] ;  /* 0x00027000ff141b82 */ /* 0x000f220000000a00 */
[----:B--2---:R-:W-:-:S13]  /*10b0*/  R2UR UR36, R4 ;  /* 0x00000000042472ca */ /* 0x004fda00000e0000 */
[----:B------:R-:W-:Y:S02]  /*10c0*/  USHF.R.S32.HI UR37, URZ, 0x1f, UR36 ;  /* 0x0000001f3f257899 */ /* 0x000fe40008011424 */
[----:B------:R-:W-:-:S04]  /*10d0*/  @UP0 ULEA UR8, UP2, UR36, UR8, 0x2 ;  /* 0x0000000824080291 */ /* 0x000fc8000f84103f */
[----:B0-----:R-:W-:Y:S01]  /*10e0*/  @P1 IMAD R4, R8, UR37, RZ ;  /* 0x0000002508041c24 */ /* 0x001fe2000f8e02ff */
[----:B------:R-:W-:Y:S02]  /*10f0*/  @UP0 ULEA.HI.X UR9, UR36, UR9, UR37, 0x2, UP2 ;  /* 0x0000000924090291 */ /* 0x000fe400090f1425 */
[C---:B-1---5:R-:W-:Y:S01]  /*1100*/  @P0 IMAD R0, R6.reuse, UR37, RZ ;  /* 0x0000002506000c24 */ /* 0x062fe2000f8e02ff */
[----:B------:R-:W-:Y:S02]  /*1110*/  @UP1 ULEA UR10, UP0, UR36, UR10, 0x2 ;  /* 0x0000000a240a1291 */ /* 0x000fe4000f80103f */
[----:B------:R-:W-:Y:S02]  /*1120*/  @P1 IMAD R9, R9, UR36, R4 ;  /* 0x0000002409091c24 */ /* 0x000fe4000f8e0204 */
[----:B------:R-:W-:Y:S01]  /*1130*/  @P0 IMAD R3, R7, UR36, R0 ;  /* 0x0000002407030c24 */ /* 0x000fe2000f8e0200 */
[----:B------:R-:W-:Y:S02]  /*1140*/  @UP1 ULEA.HI.X UR11, UR36, UR11, UR37, 0x2, UP0 ;  /* 0x0000000b240b1291 */ /* 0x000fe400080f1425 */
[----:B------:R-:W-:-:S04]  /*1150*/  @P0 IMAD.WIDE.U32 R4, R6, UR36, RZ ;  /* 0x0000002406040c25 */ /* 0x000fc8000f8e00ff */
[----:B------:R-:W-:-:S04]  /*1160*/  @P1 IMAD.WIDE.U32 R6, R8, UR36, RZ ;  /* 0x0000002408061c25 */ /* 0x000fc8000f8e00ff */
[----:B------:R-:W-:Y:S02]  /*1170*/  @P0 IMAD.IADD R5, R5, 0x1, R3 ;  /* 0x0000000105050824 */ /* 0x000fe400078e0203 */
[----:B------:R-:W-:Y:S02]  /*1180*/  @P1 IMAD.IADD R7, R7, 0x1, R9 ;  /* 0x0000000107071824 */ /* 0x000fe400078e0209 */
[----:B---3--:R-:W-:-:S04]  /*1190*/  @P0 IMAD.WIDE.U32 R4, R10, UR38, R4 ;  /* 0x000000260a040c25 */ /* 0x008fc8000f8e0004 */
[----:B----4-:R-:W-:Y:S01]  /*11a0*/  @P1 IMAD.WIDE.U32 R8, R20, UR38, R6 ;  /* 0x0000002614081c25 */ /* 0x010fe2000f8e0006 */
[----:B------:R-:W-:-:S03]  /*11b0*/  @P0 LEA R6, P2, R4, UR12, 0x2 ;  /* 0x0000000c04060c11 */ /* 0x000fc6000f8410ff */
[----:B------:R-:W-:Y:S02]  /*11c0*/  IMAD.U32 R12, RZ, RZ, UR8 ;  /* 0x00000008ff0c7e24 */ /* 0x000fe4000f8e00ff */
[----:B------:R-:W-:Y:S02]  /*11d0*/  IMAD.U32 R14, RZ, RZ, UR10 ;  /* 0x0000000aff0e7e24 */ /* 0x000fe4000f8e00ff */
[----:B------:R-:W-:Y:S02]  /*11e0*/  IMAD.U32 R13, RZ, RZ, UR9 ;  /* 0x00000009ff0d7e24 */ /* 0x000fe4000f8e00ff */
[----:B------:R-:W-:Y:S02]  /*11f0*/  IMAD.U32 R15, RZ, RZ, UR11 ;  /* 0x0000000bff0f7e24 */ /* 0x000fe4000f8e00ff */
[----:B------:R-:W-:Y:S01]  /*1200*/  @P0 IMAD R3, R11, UR38, R5 ;  /* 0x000000260b030c24 */ /* 0x000fe2000f8e0205 */
[----:B------:R-:W-:Y:S01]  /*1210*/  @P1 LEA R10, P3, R8, UR14, 0x2 ;  /* 0x0000000e080a1c11 */ /* 0x000fe2000f8610ff */
[----:B------:R-:W-:Y:S01]  /*1220*/  @P1 IMAD R5, R21, UR38, R9 ;  /* 0x0000002615051c24 */ /* 0x000fe2000f8e0209 */
[----:B------:R-:W2:Y:S01]  /*1230*/  @P4 LDG.E R12, desc[UR52][R12.64] ;  /* 0x000000340c0c4981 */ /* 0x000ea2000c1e1900 */
[----:B------:R-:W-:Y:S01]  /*1240*/  IMAD.MOV.U32 R0, RZ, RZ, 0x3f800000 ;  /* 0x3f800000ff007424 */ /* 0x000fe200078e00ff */
[----:B------:R-:W-:Y:S01]  /*1250*/  @P0 LEA.HI.X R7, R4, UR13, R3, 0x2, P2 ;  /* 0x0000000d04070c11 */ /* 0x000fe200090f1403 */
[----:B------:R-:W-:Y:S01]  /*1260*/  IMAD.MOV.U32 R3, RZ, RZ, 0x3f800000 ;  /* 0x3f800000ff037424 */ /* 0x000fe200078e00ff */
[----:B------:R-:W3:Y:S01]  /*1270*/  @P5 LDG.E R14, desc[UR52][R14.64] ;  /* 0x000000340e0e5981 */ /* 0x000ee2000c1e1900 */
[----:B------:R-:W-:Y:S01]  /*1280*/  @P1 LEA.HI.X R11, R8, UR15, R5, 0x2, P3 ;  /* 0x0000000f080b1c11 */ /* 0x000fe200098f1405 */
[----:B------:R-:W-:-:S03]  /*1290*/  ULDC.64 UR8, c[0x0][0x418] ;  /* 0x0001060000087ab9 */ /* 0x000fc60000000a00 */
[----:B------:R0:W5:Y:S04]  /*12a0*/  @P0 LDG.E R3, desc[UR52][R6.64] ;  /* 0x0000003406030981 */ /* 0x000168000c1e1900 */
[----:B------:R0:W5:Y:S01]  /*12b0*/  @P1 LDG.E R0, desc[UR52][R10.64] ;  /* 0x000000340a001981 */ /* 0x000162000c1e1900 */
[----:B------:R-:W-:Y:S01]  /*12c0*/  UISETP.NE.U32.AND UP0, UPT, UR8, URZ, UPT ;  /* 0x0000003f0800728c */ /* 0x000fe2000bf05070 */
[----:B------:R-:W-:Y:S01]  /*12d0*/  UMOV UR55, URZ ;  /* 0x0000003f00377c82 */ /* 0x000fe20008000000 */
[----:B------:R-:W-:Y:S02]  /*12e0*/  ULOP3.LUT UR8, UR5, 0xff000000, URZ, 0xc0, !UPT ;  /* 0xff00000005087892 */ /* 0x000fe4000f8ec03f */
[----:B------:R-:W-:Y:S01]  /*12f0*/  UISETP.NE.AND.EX UP0, UPT, UR9, URZ, UPT, UP0 ;  /* 0x0000003f0900728c */ /* 0x000fe2000bf05300 */
[----:B------:R-:W-:-:S03]  /*1300*/  UMOV UR42, UR6 ;  /* 0x00000006002a7c82 */ /* 0x000fc60008000000 */
[----:B------:R-:W-:-:S04]  /*1310*/  USEL UR4, UR4, 0x1, UP0 ;  /* 0x0000000104047887 */ /* 0x000fc80008000000 */
[----:B------:R-:W-:Y:S01]  /*1320*/  UIMAD UR4, UR4, UR7, URZ ;  /* 0x00000007040472a4 */ /* 0x000fe2000f8e023f */
[----:B--2---:R-:W-:-:S06]  /*1330*/  @P4 R2UR UR55, R12 ;  /* 0x000000000c3742ca */ /* 0x004fcc00000e0000 */
[----:B---3--:R-:W-:Y:S01]  /*1340*/  @P5 R2UR UR4, R14 ;  /* 0x000000000e0452ca */ /* 0x008fe200000e0000 */
[----:B0-----:R-:W-:-:S14]  /*1350*/  @P5 BRA `(.L_x_181) ;  /* 0x0000000000345947 */ /* 0x001fdc0003800000 */
[----:B------:R-:W-:Y:S02]  /*1360*/  ULDC.64 UR6, c[0x0][0xa08] ;  /* 0x0002820000067ab9 */ /* 0x000fe40000000a00 */
[----:B------:R-:W-:-:S04]  /*1370*/  ISETP.NE.U32.AND P0, PT, RZ, UR6, PT ;  /* 0x00000006ff007c0c */ /* 0x000fc8000bf05070 */
[----:B------:R-:W-:-:S13]  /*1380*/  ISETP.NE.AND.EX P0, PT, RZ, UR7, PT, P0 ;  /* 0x00000007ff007c0c */ /* 0x000fda000bf05300 */
[----:B------:R-:W-:Y:S05]  /*1390*/  @!P0 BRA `(.L_x_181) ;  /* 0x0000000000248947 */ /* 0x000fea0003800000 */
[----:B------:R-:W-:Y:S02]  /*13a0*/  ULDC.64 UR6, c[0x0][0xa08] ;  /* 0x0002820000067ab9 */ /* 0x000fe40000000a00 */
[----:B------:R-:W-:-:S06]  /*13b0*/  UIMAD.WIDE UR6, UR36, 0x4, UR6 ;  /* 0x00000004240678a5 */ /* 0x000fcc000f8e0206 */
[----:B------:R-:W-:Y:S02]  /*13c0*/  IMAD.U32 R4, RZ, RZ, UR6 ;  /* 0x00000006ff047e24 */ /* 0x000fe4000f8e00ff */
[----:B------:R-:W-:-:S05]  /*13d0*/  IMAD.U32 R5, RZ, RZ, UR7 ;  /* 0x00000007ff057e24 */ /* 0x000fca000f8e00ff */
[----:B------:R-:W2:Y:S04]  /*13e0*/  LDG.E R7, desc[UR52][R4.64] ;  /* 0x0000003404077981 */ /* 0x000ea8000c1e1900 */
[----:B------:R-:W3:Y:S01]  /*13f0*/  LDG.E R6, desc[UR52][R4.64+0x4] ;  /* 0x0000043404067981 */ /* 0x000ee2000c1e1900 */
[----:B--2---:R-:W-:Y:S02]  /*1400*/  R2UR UR4, R7 ;  /* 0x00000000070472ca */ /* 0x004fe400000e0000 */
[----:B---3--:R-:W-:-:S13]  /*1410*/  R2UR UR6, R6 ;  /* 0x00000000060672ca */ /* 0x008fda00000e0000 */
[----:B------:R-:W-:-:S12]  /*1420*/  UIADD3 UR4, -UR4, UR6, URZ ;  /* 0x0000000604047290 */ /* 0x000fd8000fffe13f */
.L_x_181:
[----:B------:R-:W-:Y:S01]  /*1430*/  UIADD3 UR55, -UR55, UR4, URZ ;  /* 0x0000000437377290 */ /* 0x000fe2000fffe13f */
[----:B-----5:R-:W-:Y:S01]  /*1440*/  FMUL.FTZ R0, R3, R0 ;  /* 0x0000000003007220 */ /* 0x020fe20000410000 */
[----:B------:R-:W-:Y:S02]  /*1450*/  ULOP3.LUT UR5, UR5, 0xff0000, URZ, 0xc0, !UPT ;  /* 0x00ff000005057892 */ /* 0x000fe4000f8ec03f */
[----:B------:R-:W-:Y:S02]  /*1460*/  UISETP.GE.AND UP0, UPT, UR55, 0x1, UPT ;  /* 0x000000013700788c */ /* 0x000fe4000bf06270 */
[----:B------:R-:W-:Y:S02]  /*1470*/  UIADD3 UR6, UR55, 0x9f, URZ ;  /* 0x0000009f37067890 */ /* 0x000fe4000fffe03f */
[----:B------:R-:W-:Y:S02]  /*1480*/  USHF.R.U32.HI UR8, URZ, 0x8, UR8 ;  /* 0x000000083f087899 */ /* 0x000fe40008011608 */
[----:B------:R-:W-:Y:S01]  /*1490*/  PLOP3.LUT P0, PT, PT, PT, UP0, 0x80, 0x0 ;  /* 0x000000000000781c */ /* 0x000fe20003f0f008 */
[----:B------:R-:W-:-:S02]  /*14a0*/  UIMAD.WIDE UR6, UR6, 0x66666667, URZ ;  /* 0x66666667060678a5 */ /* 0x000fc4000f8e023f */
[----:B------:R-:W-:Y:S02]  /*14b0*/  ULEA.HI UR5, UR5, UR8, URZ, 0x10 ;  /* 0x0000000805057291 */ /* 0x000fe4000f8f803f */
[----:B------:R-:W-:Y:S01]  /*14c0*/  USHF.R.U32.HI UR6, URZ, 0x1f, UR7 ;  /* 0x0000001f3f067899 */ /* 0x000fe20008011607 */
[----:B------:R-:W-:Y:S01]  /*14d0*/  ULDC UR11, c[0x0][0x988] ;  /* 0x00026200000b7ab9 */ /* 0x000fe20000000800 */
[----:B------:R-:W-:Y:S01]  /*14e0*/  UMOV UR4, URZ ;  /* 0x0000003f00047c82 */ /* 0x000fe20008000000 */
[----:B------:R-:W-:Y:S02]  /*14f0*/  ULOP3.LUT UR39, UR5, 0xff, URZ, 0xc0, !UPT ;  /* 0x000000ff05277892 */ /* 0x000fe4000f8ec03f */
[----:B------:R-:W-:Y:S02]  /*1500*/  USHF.R.U32.HI UR45, URZ, 0x10, UR5 ;  /* 0x000000103f2d7899 */ /* 0x000fe40008011605 */
[----:B------:R-:W-:Y:S01]  /*1510*/  ULEA.HI.SX32 UR9, UR7, UR6, 0x1a ;  /* 0x0000000607097291 */ /* 0x000fe2000f8fd23f */
[----:B------:R-:W-:Y:S11]  /*1520*/  @!P0 BRA `(.L_x_182) ;  /* 0x0000000000908947 */ /* 0x000ff60003800000 */
[----:B------:R-:W-:Y:S01]  /*1530*/  UISETP.NE.AND UP0, UPT, UR45, URZ, UPT ;  /* 0x0000003f2d00728c */ /* 0x000fe2000bf05270 */
[----:B------:R-:W-:-:S03]  /*1540*/  ULDC UR4, c[0x0][0x9f0] ;  /* 0x00027c0000047ab9 */ /* 0x000fc60000000800 */
[----:B------:R-:W-:-:S03]  /*1550*/  USEL UR10, UR45, UR4, UP0 ;  /* 0x000000042d0a7287 */ /* 0x000fc60008000000 */
[----:B------:R-:W-:Y:S01]  /*1560*/  UMOV UR4, URZ ;  /* 0x0000003f00047c82 */ /* 0x000fe20008000000 */
[----:B------:R-:W-:Y:S02]  /*1570*/  UIADD3 UR6, UR9, -0x1, UR10 ;  /* 0xffffffff09067890 */ /* 0x000fe4000fffe00a */
[----:B------:R-:W-:-:S04]  /*1580*/  IMAD.U32 R5, RZ, RZ, UR10 ;  /* 0x0000000aff057e24 */ /* 0x000fc8000f8e00ff */
[----:B------:R-:W-:Y:S01]  /*1590*/  IMAD.U32 R6, RZ, RZ, UR6 ;  /* 0x00000006ff067e24 */ /* 0x000fe2000f8e00ff */
[-C--:B------:R-:W-:Y:S01]  /*15a0*/  IABS R3, R5.reuse ;  /* 0x0000000500037213 */ /* 0x080fe20000000000 */
[----:B------:R-:W-:Y:S01]  /*15b0*/  ULOP3.LUT UR6, UR6, UR10, URZ, 0x3c, !UPT ;  /* 0x0000000a06067292 */ /* 0x000fe2000f8e3c3f */
[----:B------:R-:W-:Y:S02]  /*15c0*/  IABS R7, R5 ;  /* 0x0000000500077213 */ /* 0x000fe40000000000 */
        /* <DEDUP_REMOVED lines=26> */
.L_x_182:
[----:B------:R-:W-:Y:S01]  /*1770*/  UIMAD UR40, UR39, UR4, URZ ;  /* 0x00000004272872a4 */ /* 0x000fe2000f8e023f */
[----:B------:R-:W-:Y:S02]  /*1780*/  IMAD.U32 R3, RZ, RZ, UR9 ;  /* 0x00000009ff037e24 */ /* 0x000fe4000f8e00ff */
[----:B------:R-:W-:Y:S01]  /*1790*/  FMUL.FTZ R0, R0, UR11 ;  /* 0x0000000b00007c20 */ /* 0x000fe20008410000 */
[----:B------:R-:W-:Y:S01]  /*17a0*/  IMAD.U32 R4, RZ, RZ, UR4 ;  /* 0x00000004ff047e24 */ /* 0x000fe2000f8e00ff */
[----:B------:R-:W-:Y:S02]  /*17b0*/  PLOP3.LUT P0, PT, PT, PT, PT, 0x80, 0x0 ;  /* 0x000000000000781c */ /* 0x000fe40003f0f070 */
[----:B------:R-:W-:Y:S02]  /*17c0*/  CS2R R28, SRZ ;  /* 0x00000000001c7805 */ /* 0x000fe4000001ff00 */
[----:B------:R-:W-:Y:S02]  /*17d0*/  CS2R R20, SRZ ;  /* 0x0000000000147805 */ /* 0x000fe4000001ff00 */
[----:B------:R-:W-:-:S02]  /*17e0*/  R2UR UR41, R0 ;  /* 0x00000000002972ca */ /* 0x000fc400000e0000 */
[----:B------:R-:W-:Y:S02]  /*17f0*/  CS2R R48, SRZ ;  /* 0x0000000000307805 */ /* 0x000fe4000001ff00 */
[----:B------:R-:W-:Y:S02]  /*1800*/  VIADDMNMX R3, R4, UR40, R3, PT ;  /* 0x0000002804037c46 */ /* 0x000fe4000b800103 */
[----:B------:R-:W-:Y:S02]  /*1810*/  CS2R R26, SRZ ;  /* 0x00000000001a7805 */ /* 0x000fe4000001ff00 */
[----:B------:R-:W-:Y:S02]  /*1820*/  CS2R R6, SRZ ;  /* 0x0000000000067805 */ /* 0x000fe4000001ff00 */
[----:B------:R-:W-:Y:S02]  /*1830*/  CS2R R8, SRZ ;  /* 0x0000000000087805 */ /* 0x000fe4000001ff00 */
[----:B------:R-:W-:Y:S01]  /*1840*/  R2UR UR54, R3 ;  /* 0x00000000033672ca */ /* 0x000fe200000e0000 */
[----:B------:R-:W-:Y:S01]  /*1850*/  IMAD.MOV.U32 R3, RZ, RZ, RZ ;  /* 0x000000ffff037224 */ /* 0x000fe200078e00ff */
        /* <DEDUP_REMOVED lines=10> */
[----:B------:R-:W-:Y:S01]  /*1900*/  CS2R R58, SRZ ;  /* 0x00000000003a7805 */ /* 0x000fe2000001ff00 */
[----:B------:R-:W-:Y:S01]  /*1910*/  UISETP.GT.AND UP0, UPT, UR54, UR40, UPT ;  /* 0x000000283600728c */ /* 0x000fe2000bf04270 */
[----:B------:R-:W-:Y:S01]  /*1920*/  IMAD.MOV.U32 R60, RZ, RZ, RZ ;  /* 0x000000ffff3c7224 */ /* 0x000fe200078e00ff */
[----:B------:R-:W-:Y:S02]  /*1930*/  CS2R R88, SRZ ;  /* 0x0000000000587805 */ /* 0x000fe4000001ff00 */
[----:B------:R-:W-:-:S02]  /*1940*/  CS2R R62, SRZ ;  /* 0x00000000003e7805 */ /* 0x000fc4000001ff00 */
[----:B------:R-:W-:Y:S02]  /*1950*/  CS2R R68, SRZ ;  /* 0x0000000000447805 */ /* 0x000fe4000001ff00 */
[----:B------:R-:W-:Y:S02]  /*1960*/  CS2R R72, SRZ ;  /* 0x0000000000487805 */ /* 0x000fe4000001ff00 */
[----:B------:R-:W-:Y:S02]  /*1970*/  PLOP3.LUT P1, PT, PT, PT, UP0, 0x80, 0x0 ;  /* 0x000000000000781c */ /* 0x000fe40003f2f008 */
        /* <DEDUP_REMOVED lines=11> */
[----:B------:R-:W-:Y:S06]  /*1a30*/  @!P1 BRA `(.L_x_183) ;  /* 0x0000006c00989947 */ /* 0x000fec0003800000 */
[----:B------:R-:W0:Y:S01]  /*1a40*/  SHFL.IDX PT, R0, R217, RZ, 0x1f ;  /* 0x00001fffd9007589 */ /* 0x000e2200000e0000 */
[----:B------:R-:W1:Y:S01]  /*1a50*/  S2UR UR51, SR_CgaCtaId ;  /* 0x00000000003379c3 */ /* 0x000e620000008800 */
[----:B------:R-:W-:Y:S01]  /*1a60*/  UMOV UR50, 0x400 ;  /* 0x0000040000327882 */ /* 0x000fe20000000000 */
[----:B0-----:R-:W-:Y:S01]  /*1a70*/  R2UR UR44, R0 ;  /* 0x00000000002c72ca */ /* 0x001fe200000e0000 */
[----:B-1----:R-:W-:-:S04]  /*1a80*/  ULEA UR50, UR51, UR50, 0x18 ;  /* 0x0000003233327291 */ /* 0x002fc8000f8ec03f */
[----:B------:R-:W-:-:S04]  /*1a90*/  UIADD3 UR5, UR50, 0x14400, URZ ;  /* 0x0001440032057890 */ /* 0x000fc8000fffe03f */
[----:B------:R-:W-:-:S04]  /*1aa0*/  ULOP3.LUT UP0, URZ, UR5, 0x9f, URZ, 0xc0, !UPT ;  /* 0x0000009f053f7892 */ /* 0x000fc8000f80c03f */
[----:B------:R-:W-:Y:S02]  /*1ab0*/  ULEA.HI UR4, UR44, UR44, URZ, 0x1 ;  /* 0x0000002c2c047291 */ /* 0x000fe4000f8f083f */
[----:B------:R-:W-:Y:S02]  /*1ac0*/  PLOP3.LUT P0, PT, PT, PT, UP0, 0x80, 0x0 ;  /* 0x000000000000781c */ /* 0x000fe40003f0f008 */
        /* <DEDUP_REMOVED lines=13> */
[----:B------:R-:W-:Y:S02]  /*1ba0*/  IMAD.U32 R10, RZ, RZ, UR6 ;  /* 0x00000006ff0a7e24 */ /* 0x000fe4000f8e00ff */
[----:B------:R-:W-:Y:S02]  /*1bb0*/  IMAD.U32 R6, RZ, RZ, UR4 ;  /* 0x00000004ff067e24 */ /* 0x000fe4000f8e00ff */
[----:B------:R-:W-:-:S02]  /*1bc0*/  IMAD.U32 R7, RZ, RZ, UR5 ;  /* 0x00000005ff077e24 */ /* 0x000fc4000f8e00ff */
[----:B------:R-:W-:Y:S02]  /*1bd0*/  IMAD.U32 R11, RZ, RZ, UR7 ;  /* 0x00000007ff0b7e24 */ /* 0x000fe4000f8e00ff */
[----:B------:R-:W-:Y:S02]  /*1be0*/  IMAD.MOV.U32 R8, RZ, RZ, 0x70 ;  /* 0x00000070ff087424 */ /* 0x000fe400078e00ff */
[----:B------:R-:W-:Y:S02]  /*1bf0*/  IMAD.MOV.U32 R12, RZ, RZ, 0x1 ;  /* 0x00000001ff0c7424 */ /* 0x000fe400078e00ff */
[----:B0-----:R-:W-:-:S07]  /*1c00*/  IMAD.MOV.U32 R13, RZ, RZ, RZ ;  /* 0x000000ffff0d7224 */ /* 0x001fce00078e00ff */
[----:B------:R-:W-:-:S07]  /*1c10*/  LEPC R20, `(.L_x_184) ;  /* 0x000000001014794e */ /* 0x000fce0000000000 */
[----:B-1----:R-:W-:Y:S05]  /*1c20*/  CALL.ABS.NOINC R14 ;  /* 0x000000000e007343 */ /* 0x002fea0003c00000 */
.L_x_184:
[----:B------:R-:W-:Y:S01]  /*1c30*/  ULEA.HI UR4, UR48, UR48, URZ, 0x1 ;  /* 0x0000003030047291 */ /* 0x000fe2000f8f083f */
[----:B------:R-:W-:-:S03]  /*1c40*/  IMAD.U32 R3, RZ, RZ, UR49 ;  /* 0x00000031ff037e24 */ /* 0x000fc6000f8e00ff */
[----:B------:R-:W-:Y:S02]  /*1c50*/  ULOP3.LUT UR4, UR4, 0xfffffffe, URZ, 0xc0, !UPT ;  /* 0xfffffffe04047892 */ /* 0x000fe4000f8ec03f */
[----:B------:R-:W-:Y:S02]  /*1c60*/  ISETP.NE.AND P0, PT, R3, 0x3, PT ;  /* 0x000000030300780c */ /* 0x000fe40003f05270 */
[----:B------:R-:W-:-:S06]  /*1c70*/  UIADD3 UR4, UR48, -UR4, URZ ;  /* 0x8000000430047290 */ /* 0x000fcc000fffe03f */
[----:B------:R-:W-:-:S05]  /*1c80*/  IMAD.U32 R0, RZ, RZ, UR4 ;  /* 0x00000004ff007e24 */ /* 0x000fca000f8e00ff */
[----:B------:R-:W-:-:S04]  /*1c90*/  SHF.L.U32 R0, R0, 0x1f, RZ ;  /* 0x0000001f00007819 */ /* 0x000fc800000006ff */
[----:B------:R-:W0:Y:S02]  /*1ca0*/  SYNCS.PHASECHK.TRANS64.TRYWAIT P1, [UR50+0x29800], R0 ;  /* 0x02980000ff0075a7 */ /* 0x000e240008020172 */
[----:B0-----:R-:W-:Y:S05]  /*1cb0*/  @!P1 BRA `(.L_x_185) ;  /* 0x0000011400489947 */ /* 0x001fea0003800000 */
.L_x_331:
[----:B------:R-:W-:Y:S05]  /*1cc0*/  @!P0 BRA `(.L_x_186) ;  /* 0x0000000000048947 */ /* 0x000fea0003800000 */
[----:B------:R-:W-:Y:S01]  /*1cd0*/  BPT.TRAP 0x1 ;  /* 0x000000040000795c */ /* 0x000fe20000300000 */
.L_x_186:
[----:B------:R-:W-:Y:S02]  /*1ce0*/  IMAD.U32 R4, RZ, RZ, UR46 ;  /* 0x0000002eff047e24 */ /* 0x000fe4000f8e00ff */
[----:B0-----:R-:W-:-:S03]  /*1cf0*/  IMAD.U32 R3, RZ, RZ, UR47 ;  /* 0x0000002fff037e24 */ /* 0x001fc6000f8e00ff */
[----:B------:R-:W-:Y:S02]  /*1d00*/  LEA R4, R4, UR50, 0x3 ;  /* 0x0000003204047c11 */ /* 0x000fe4000f8e18ff */
[----:B------:R-:W-:-:S04]  /*1d10*/  SHF.L.U32 R3, R3, 0x1f, RZ ;  /* 0x0000001f03037819 */ /* 0x000fc800000006ff */
[----:B------:R0:W1:Y:S01]  /*1d20*/  SYNCS.PHASECHK.TRANS64.TRYWAIT P1, [R4+URZ+0x29830], R3 ;  /* 0x02983003040075a7 */ /* 0x000062000802017f */
[----:B------:R-:W-:Y:S05]  /*1d30*/  @!P0 BRA `(.L_x_187) ;  /* 0x0000000000048947 */ /* 0x000fea0003800000 */
[----:B------:R-:W-:Y:S01]  /*1d40*/  BPT.TRAP 0x1 ;  /* 0x000000040000795c */ /* 0x000fe20000300000 */
.L_x_187:
[----:B------:R-:W-:Y:S01]  /*1d50*/  IMAD.MOV.U32 R25, RZ, RZ, RZ ;  /* 0x000000ffff197224 */ /* 0x000fe200078e00ff */
[----:B-1----:R-:W-:Y:S06]  /*1d60*/  @P1 BRA `(.L_x_188) ;  /* 0x0000000000081947 */ /* 0x002fec0003800000 */
[----:B------:R-:W1:Y:S02]  /*1d70*/  SYNCS.PHASECHK.TRANS64.TRYWAIT P1, [R4+URZ+0x29830], R3 ;  /* 0x02983003040075a7 */ /* 0x000e64000802017f */
[----:B-1----:R-:W-:Y:S05]  /*1d80*/  @!P1 BRA `(.L_x_189) ;  /* 0x00000114002c9947 */ /* 0x002fea0003800000 */
.L_x_188:
[----:B------:R-:W-:Y:S05]  /*1d90*/  WARPSYNC.ALL ;  /* 0x0000000000007948 */ /* 0x000fea0003800000 */
[----:B------:R-:W-:Y:S01]  /*1da0*/  UIADD3 UR50, UR50, 0x1a400, URZ ;  /* 0x0001a40032327890 */ /* 0x000fe2000fffe03f */
[----:B------:R-:W-:Y:S01]  /*1db0*/  WARPGROUP.ARRIVE ;  /* 0x00000000000079c5 */ /* 0x000fe20000000000 */
[----:B------:R-:W-:Y:S02]  /*1dc0*/  ULOP3.LUT UR28, UR56, 0x10000, URZ, 0xfc, !UPT ;  /* 0x00010000381c7892 */ /* 0x000fe4000f8efc3f */
[----:B------:R-:W-:Y:S01]  /*1dd0*/  USHF.R.U32.HI UR50, URZ, 0x4, UR50 ;  /* 0x000000043f327899 */ /* 0x000fe20008011632 */
[----:B------:R-:W-:Y:S01]  /*1de0*/  UMOV UR25, 0x80000020 ;  /* 0x8000002000197882 */ /* 0x000fe20000000000 */
[----:B------:R-:W-:-:S02]  /*1df0*/  UMOV UR27, 0x80000020 ;  /* 0x80000020001b7882 */ /* 0x000fc40000000000 */
[----:B------:R-:W-:Y:S01]  /*1e00*/  ULOP3.LUT UR50, UR50, 0x3fff, URZ, 0xc0, !UPT ;  /* 0x00003fff32327892 */ /* 0x000fe2000f8ec03f */
[----:B------:R-:W-:Y:S01]  /*1e10*/  UMOV UR24, UR28 ;  /* 0x0000001c00187c82 */ /* 0x000fe20008000000 */
[----:B------:R-:W-:Y:S02]  /*1e20*/  UMOV UR5, UR25 ;  /* 0x0000001900057c82 */ /* 0x000fe40008000000 */
[----:B------:R-:W-:Y:S01]  /*1e30*/  ULOP3.LUT UR50, UR50, 0x10000, URZ, 0xfc, !UPT ;  /* 0x0001000032327892 */ /* 0x000fe2000f8efc3f */
[----:B------:R-:W-:Y:S01]  /*1e40*/  UMOV UR4, UR24 ;  /* 0x0000001800047c82 */ /* 0x000fe20008000000 */
[----:B------:R-:W-:Y:S02]  /*1e50*/  UMOV UR7, 0x80000020 ;  /* 0x8000002000077882 */ /* 0x000fe40000000000 */
[----:B------:R-:W-:Y:S01]  /*1e60*/  UIMAD UR30, UR46, 0x780, UR50 ;  /* 0x000007802e1e78a4 */ /* 0x000fe2000f8e0232 */
[----:B------:R-:W-:Y:S01]  /*1e70*/  UMOV UR11, 0x80000020 ;  /* 0x80000020000b7882 */ /* 0x000fe20000000000 */
[----:B------:R-:W-:-:S02]  /*1e80*/  UMOV UR15, 0x80000020 ;  /* 0x80000020000f7882 */ /* 0x000fc40000000000 */
[----:B------:R-:W-:Y:S02]  /*1e90*/  UIADD3 UR6, UR30, 0x80, URZ ;  /* 0x000000801e067890 */ /* 0x000fe4000fffe03f */
[----:B------:R-:W-:Y:S02]  /*1ea0*/  UIADD3 UR8, UR30, 0x100, URZ ;  /* 0x000001001e087890 */ /* 0x000fe4000fffe03f */
[----:B------:R-:W-:Y:S01]  /*1eb0*/  UMOV UR26, UR30 ;  /* 0x0000001e001a7c82 */ /* 0x000fe20008000000 */
[----:B------:R-:W-:Y:S01]  /*1ec0*/  UIADD3 UR9, UR30, 0x180, URZ ;  /* 0x000001801e097890 */ /* 0x000fe2000fffe03f */
[----:B------:R-:W-:Y:S01]  /*1ed0*/  QGMMA.64x32x32.F32.E4M3.E4M3 R92, gdesc[UR24], RZ, !UPT, gsb0 ;  /* 0x00600000185c79f3 */ /* 0x000fe2000c0008ff */
[----:B------:R-:W-:Y:S01]  /*1ee0*/  UMOV UR26, UR6 ;  /* 0x00000006001a7c82 */ /* 0x000fe20008000000 */
[----:B------:R-:W-:Y:S01]  /*1ef0*/  UMOV UR27, 0x80000020 ;  /* 0x80000020001b7882 */ /* 0x000fe20000000000 */
[----:B------:R-:W-:Y:S01]  /*1f00*/  UMOV UR6, UR8 ;  /* 0x0000000800067c82 */ /* 0x000fe20008000000 */
[----:B------:R-:W-:-:S02]  /*1f10*/  UIADD3 UR10, UR30, 0x200, URZ ;  /* 0x000002001e0a7890 */ /* 0x000fc4000fffe03f */
[----:B------:R-:W-:Y:S02]  /*1f20*/  UIADD3 UR12, UR30, 0x102, URZ ;  /* 0x000001021e0c7890 */ /* 0x000fe4000fffe03f */
[----:B------:R-:W-:Y:S02]  /*1f30*/  UIADD3 UR13, UR30, 0x182, URZ ;  /* 0x000001821e0d7890 */ /* 0x000fe4000fffe03f */
[----:B------:R-:W-:Y:S02]  /*1f40*/  UIADD3 UR14, UR30, 0x202, URZ ;  /* 0x000002021e0e7890 */ /* 0x000fe4000fffe03f */
[----:B------:R-:W-:Y:S01]  /*1f50*/  UIADD3 UR18, UR30, 0x382, URZ ;  /* 0x000003821e127890 */ /* 0x000fe2000fffe03f */
[----:B------:R-:W-:Y:S01]  /*1f60*/  UMOV UR19, 0x80000020 ;  /* 0x8000002000137882 */ /* 0x000fe20000000000 */
[----:B------:R-:W-:Y:S01]  /*1f70*/  UIADD3 UR22, UR30, 0x600, URZ ;  /* 0x000006001e167890 */ /* 0x000fe2000fffe03f */
[----:B------:R-:W-:Y:S01]  /*1f80*/  UMOV UR23, 0x80000020 ;  /* 0x8000002000177882 */ /* 0x000fe20000000000 */
[----:B------:R-:W-:Y:S01]  /*1f90*/  UMOV UR31, 0x80000020 ;  /* 0x80000020001f7882 */ /* 0x000fe20000000000 */
[----:B------:R-:W-:-:S02]  /*1fa0*/  WARPGROUP.DEPBAR.LE gsb0, 0x0 ;  /* 0x00008000000079c5 */ /* 0x000fc40000010000 */
[----:B------:R-:W-:-:S06]  /*1fb0*/  WARPGROUP.ARRIVE ;  /* 0x00000000000079c5 */ /* 0x000fcc0000000000 */
[----:B------:R-:W-:Y:S01]  /*1fc0*/  QGMMA.64x32x32.F32.E4M3.E4M3 R76, gdesc[UR24], RZ, !UPT, gsb0 ;  /* 0x00600000184c79f3 */ /* 0x000fe2000c0008ff */
[----:B------:R-:W-:Y:S01]  /*1fd0*/  UMOV UR26, UR9 ;  /* 0x00000009001a7c82 */ /* 0x000fe20008000000 */
[----:B------:R-:W-:Y:S01]  /*1fe0*/  UMOV UR27, 0x80000020 ;  /* 0x80000020001b7882 */ /* 0x000fe20000000000 */
[----:B------:R-:W-:Y:S02]  /*1ff0*/  WARPGROUP.DEPBAR.LE gsb0, 0x0 ;  /* 0x00008000000079c5 */ /* 0x000fe40000010000 */
[----:B------:R-:W-:-:S06]  /*2000*/  WARPGROUP.ARRIVE ;  /* 0x00000000000079c5 */ /* 0x000fcc0000000000 */
[----:B------:R-:W-:Y:S01]  /*2010*/  QGMMA.64x32x32.F32.E4M3.E4M3 R60, gdesc[UR4], RZ, !UPT, gsb0 ;  /* 0x00600000043c79f3 */ /* 0x000fe2000c0008ff */
[----:B------:R-:W-:Y:S02]  /*2020*/  UIADD3 UR4, UR28, 0x2, URZ ;  /* 0x000000021c047890 */ /* 0x000fe4000fffe03f */
[----:B------:R-:W-:Y:S01]  /*2030*/  UIADD3 UR6, UR30, 0x2, URZ ;  /* 0x000000021e067890 */ /* 0x000fe2000fffe03f */
[----:B------:R-:W-:Y:S01]  /*2040*/  UMOV UR5, 0x80000020 ;  /* 0x8000002000057882 */ /* 0x000fe20000000000 */
[----:B------:R-:W-:Y:S01]  /*2050*/  UMOV UR7, 0x80000020 ;  /* 0x8000002000077882 */ /* 0x000fe20000000000 */
[----:B------:R-:W-:Y:S02]  /*2060*/  UMOV UR9, UR5 ;  /* 0x0000000500097c82 */ /* 0x000fe40008000000 */
[----:B------:R-:W-:Y:S01]  /*2070*/  UMOV UR8, UR4 ;  /* 0x0000000400087c82 */ /* 0x000fe20008000000 */
[----:B------:R-:W-:Y:S02]  /*2080*/  WARPGROUP.DEPBAR.LE gsb0, 0x0 ;  /* 0x00008000000079c5 */ /* 0x000fe40000010000 */
[----:B------:R-:W-:-:S06]  /*2090*/  WARPGROUP.ARRIVE ;  /* 0x00000000000079c5 */ /* 0x000fcc0000000000 */
[----:B------:R-:W-:Y:S01]  /*20a0*/  QGMMA.64x32x32.F32.E4M3.E4M3 R44, gdesc[UR24], RZ, !UPT, gsb0 ;  /* 0x00600000182c79f3 */ /* 0x000fe2000c0008ff */
[----:B------:R-:W-:Y:S01]  /*20b0*/  UMOV UR26, UR10 ;  /* 0x0000000a001a7c82 */ /* 0x000fe20008000000 */
[----:B------:R-:W-:Y:S01]  /*20c0*/  UMOV UR27, 0x80000020 ;  /* 0x80000020001b7882 */ /* 0x000fe20000000000 */
[----:B------:R-:W-:Y:S01]  /*20d0*/  UIADD3 UR10, UR30, 0x82, URZ ;  /* 0x000000821e0a7890 */ /* 0x000fe2000fffe03f */
        /* <DEDUP_REMOVED lines=16> */
[----:B------:R-:W-:Y:S01]  /*21e0*/  QGMMA.64x32x32.F32.E4M3.E4M3 R60, gdesc[UR8], R60, gsb0 ;  /* 0x00600000083c79f3 */ /* 0x000fe2000800083c */
        /* <DEDUP_REMOVED lines=15> */
[----:B------:R-:W-:Y:S02]  /*22e0*/  UIADD3 UR6, UR30, 0x300, URZ ;  /* 0x000003001e067890 */ /* 0x000fe4000fffe03f */
        /* <DEDUP_REMOVED lines=97> */
[----:B------:R-:W-:-:S03]  /*2900*/  UIADD3 UR6, UR30, 0x702, URZ ;  /* 0x000007021e067890 */ /* 0x000fc6000fffe03f */
        /* <DEDUP_REMOVED lines=20> */
.L_x_190:
[----:B------:R-:W-:Y:S01]  /*2a50*/  IMAD.U32 R0, RZ, RZ, UR55 ;  /* 0x00000037ff007e24 */ /* 0x000fe2000f8e00ff */
[----:B------:R-:W-:Y:S01]  /*2a60*/  P2R R7, PR, RZ, 0x1 ;  /* 0x00000001ff077803 */ /* 0x000fe20000000000 */
[----:B------:R-:W-:Y:S01]  /*2a70*/  IMAD.U32 R6, RZ, RZ, UR54 ;  /* 0x00000036ff067e24 */ /* 0x000fe2000f8e00ff */
[----:B------:R-:W-:Y:S01]  /*2a80*/  R2UR UR6, R4 ;  /* 0x00000000040672ca */ /* 0x000fe200000e0000 */
[----:B------:R-:W-:Y:S01]  /*2a90*/  UIADD3 UR54, UR54, -0x2, URZ ;  /* 0xfffffffe36367890 */ /* 0x000fe2000fffe03f */
[----:B01----:R-:W-:-:S03]  /*2aa0*/  IADD3 R3, R0, 0xa0, -R199 ;  /* 0x000000a000037810 */ /* 0x003fc60007ffe8c7 */
[----:B------:R-:W-:Y:S02]  /*2ab0*/  UISETP.GE.AND UP0, UPT, UR54, UR40, UPT ;  /* 0x000000283600728c */ /* 0x000fe4000bf06270 */
[----:B------:R-:W-:-:S05]  /*2ac0*/  IMAD R3, R6, -0xa0, R3 ;  /* 0xffffff6006037824 */ /* 0x000fca00078e0203 */
[C---:B------:R-:W-:Y:S01]  /*2ad0*/  ISETP.GT.AND P6, PT, R3.reuse, RZ, PT ;  /* 0x000000ff0300720c */ /* 0x040fe20003fc4270 */
[----:B------:R-:W-:Y:S01]  /*2ae0*/  UIADD3 UR6, UR6, 0x29840, URZ ;  /* 0x0002984006067890 */ /* 0x000fe2000fffe03f */
[C---:B------:R-:W-:Y:S02]  /*2af0*/  ISETP.GT.AND P5, PT, R3.reuse, 0x1, PT ;  /* 0x000000010300780c */ /* 0x040fe40003fa4270 */
[----:B------:R-:W-:Y:S01]  /*2b00*/  ISETP.GT.AND P4, PT, R3, 0x8, PT ;  /* 0x000000080300780c */ /* 0x000fe20003f84270 */
[----:B------:R-:W-:Y:S01]  /*2b10*/  UPRMT UR6, UR51, 0x654, UR6 ;  /* 0x0000065433067896 */ /* 0x000fe20008000006 */
[----:B------:R-:W-:Y:S02]  /*2b20*/  FSEL R94, R94, -INF , P6 ;  /* 0xff8000005e5e7808 */ /* 0x000fe40003000000 */
[----:B------:R-:W-:Y:S02]  /*2b30*/  FSEL R95, R95, -INF , P5 ;  /* 0xff8000005f5f7808 */ /* 0x000fe40002800000 */
[----:B------:R-:W-:-:S02]  /*2b40*/  ISETP.GT.AND P3, PT, R3, 0x9, PT ;  /* 0x000000090300780c */ /* 0x000fc40003f64270 */
[----:B------:R-:W-:Y:S02]  /*2b50*/  FSEL R98, R98, -INF , P4 ;  /* 0xff80000062627808 */ /* 0x000fe40002000000 */
[----:B------:R-:W-:Y:S01]  /*2b60*/  FMNMX.FTZ R5, R94, R95, !PT ;  /* 0x0000005f5e057209 */ /* 0x000fe20007810000 */
[----:B------:R-:W-:Y:S01]  /*2b70*/  SYNCS.ARRIVE.TRANS64.RED.A1T0 RZ, [UR6], RZ ;  /* 0x000000ffffff79a7 */ /* 0x000fe20008100406 */
        /* <DEDUP_REMOVED lines=106> */
[----:B------:R-:W-:Y:S02]  /*3220*/  ISETP.GT.AND P0, PT, R3, 0x79, PT ;  /* 0x000000790300780c */ /* 0x000fe40003f04270 */
[----:B------:R-:W-:Y:S02]  /*3230*/  FSEL R58, R58, -INF , P6 ;  /* 0xff8000003a3a7808 */ /* 0x000fe40003000000 */
[----:B------:R-:W-:Y:S02]  /*3240*/  FMNMX.FTZ R5, R10, R5, !PT ;  /* 0x000000050a057209 */ /* 0x000fe40007810000 */
[----:B------:R-:W-:Y:S02]  /*3250*/  FSEL R45, R45, -INF , P5 ;  /* 0xff8000002d2d7808 */ /* 0x000fe40002800000 */
[----:B------:R-:W-:Y:S02]  /*3260*/  ISETP.GT.AND P5, PT, R3, 0x80, PT ;  /* 0x000000800300780c */ /* 0x000fe40003fa4270 */
[----:B------:R-:W-:-:S02]  /*3270*/  FSEL R14, R59, -INF , P0 ;  /* 0xff8000003b0e7808 */ /* 0x000fc40000000000 */
[----:B------:R-:W-:Y:S02]  /*3280*/  FMNMX.FTZ R5, R58, R5, !PT ;  /* 0x000000053a057209 */ /* 0x000fe40007810000 */
[C---:B------:R-:W-:Y:S02]  /*3290*/  ISETP.GT.AND P0, PT, R3.reuse, 0x81, PT ;  /* 0x000000810300780c */ /* 0x040fe40003f04270 */
        /* <DEDUP_REMOVED lines=11> */
[----:B------:R-:W-:Y:S02]  /*3350*/  FSEL R108, R35, -INF , P2 ;  /* 0xff800000236c7808 */ /* 0x000fe40001000000 */
[----:B------:R-:W-:Y:S02]  /*3360*/  FMNMX.FTZ R5, R34, R5, !PT ;  /* 0x0000000522057209 */ /* 0x000fe40007810000 */
[----:B------:R-:W-:Y:S02]  /*3370*/  ISETP.GT.AND P3, PT, R3, 0x90, PT ;  /* 0x000000900300780c */ /* 0x000fe40003f64270 */
[----:B------:R-:W-:Y:S02]  /*3380*/  FSEL R48, R48, -INF , P4 ;  /* 0xff80000030307808 */ /* 0x000fe40002000000 */
[----:B------:R-:W-:-:S02]  /*3390*/  FSEL R38, R38, -INF , P3 ;  /* 0xff80000026267808 */ /* 0x000fc40001800000 */
[----:B------:R-:W-:Y:S02]  /*33a0*/  FMNMX.FTZ R5, R108, R5, !PT ;  /* 0x000000056c057209 */ /* 0x000fe40007810000 */
[----:B------:R-:W-:Y:S02]  /*33b0*/  ISETP.GT.AND P4, PT, R3, 0x91, PT ;  /* 0x000000910300780c */ /* 0x000fe40003f84270 */
[----:B------:R-:W-:Y:S02]  /*33c0*/  FMNMX.FTZ R5, R38, R5, !PT ;  /* 0x0000000526057209 */ /* 0x000fe40007810000 */
[----:B------:R-:W-:Y:S02]  /*33d0*/  FSEL R110, R39, -INF , P4 ;  /* 0xff800000276e7808 */ /* 0x000fe40002000000 */
[----:B------:R-:W-:Y:S02]  /*33e0*/  ISETP.GT.AND P5, PT, R3, 0x98, PT ;  /* 0x000000980300780c */ /* 0x000fe40003fa4270 */
[----:B------:R-:W-:-:S02]  /*33f0*/  FMNMX.FTZ R5, R110, R5, !PT ;  /* 0x000000056e057209 */ /* 0x000fc40007810000 */
[----:B------:R-:W-:Y:S02]  /*3400*/  FSEL R42, R42, -INF , P5 ;  /* 0xff8000002a2a7808 */ /* 0x000fe40002800000 */
[----:B------:R-:W-:Y:S02]  /*3410*/  ISETP.GT.AND P6, PT, R3, 0x99, PT ;  /* 0x000000990300780c */ /* 0x000fe40003fc4270 */
[----:B------:R-:W-:Y:S01]  /*3420*/  FMNMX.FTZ R0, R42, R5, !PT ;  /* 0x000000052a007209 */ /* 0x000fe20007810000 */
[----:B------:R-:W-:Y:S01]  /*3430*/  IMAD.U32 R5, RZ, RZ, UR41 ;  /* 0x00000029ff057e24 */ /* 0x000fe2000f8e00ff */
[----:B------:R-:W-:Y:S02]  /*3440*/  FSEL R43, R43, -INF , P6 ;  /* 0xff8000002b2b7808 */ /* 0x000fe40003000000 */
[----:B------:R-:W-:Y:S02]  /*3450*/  P2R R20, PR, RZ, 0x1 ;  /* 0x00000001ff147803 */ /* 0x000fe40000000000 */
[----:B------:R-:W-:-:S02]  /*3460*/  FMNMX.FTZ R9, R43, R0, !PT ;  /* 0x000000002b097209 */ /* 0x000fc40007810000 */
[----:B------:R-:W-:Y:S02]  /*3470*/  ISETP.GT.AND P0, PT, R3, 0x80, PT ;  /* 0x000000800300780c */ /* 0x000fe40003f04270 */
[----:B------:R-:W-:Y:S01]  /*3480*/  P2R R12, PR, RZ, 0x8 ;  /* 0x00000008ff0c7803 */ /* 0x000fe20000000000 */
[----:B------:R-:W0:Y:S01]  /*3490*/  SHFL.BFLY PT, R0, R9, 0x2, 0x1f ;  /* 0x0c401f0009007f89 */ /* 0x000e2200000e0000 */
[----:B------:R-:W-:Y:S02]  /*34a0*/  FSEL R28, R28, -INF , P0 ;  /* 0xff8000001c1c7808 */ /* 0x000fe40000000000 */
[----:B------:R-:W-:Y:S02]  /*34b0*/  ISETP.NE.AND P0, PT, R20, RZ, PT ;  /* 0x000000ff1400720c */ /* 0x000fe40003f05270 */
[----:B------:R-:W-:Y:S02]  /*34c0*/  P2R R15, PR, RZ, 0x2 ;  /* 0x00000002ff0f7803 */ /* 0x000fe40000000000 */
[----:B------:R-:W-:-:S02]  /*34d0*/  P2R R13, PR, RZ, 0x4 ;  /* 0x00000004ff0d7803 */ /* 0x000fc40000000000 */
[C---:B------:R-:W-:Y:S02]  /*34e0*/  ISETP.GT.AND P2, PT, R3.reuse, 0x78, PT ;  /* 0x000000780300780c */ /* 0x040fe40003f44270 */
[----:B------:R-:W-:Y:S02]  /*34f0*/  ISETP.GT.AND P1, PT, R3, 0x79, PT ;  /* 0x000000790300780c */ /* 0x000fe40003f24270 */
[----:B------:R-:W-:Y:S02]  /*3500*/  FMNMX.FTZ R3, R92, R93, !PT ;  /* 0x0000005d5c037209 */ /* 0x000fe40007810000 */
[----:B------:R-:W-:Y:S02]  /*3510*/  FSEL R29, R29, -INF , P0 ;  /* 0xff8000001d1d7808 */ /* 0x000fe40000000000 */
[----:B------:R-:W-:Y:S02]  /*3520*/  ISETP.NE.AND P0, PT, R7, RZ, PT ;  /* 0x000000ff0700720c */ /* 0x000fe40003f05270 */
[----:B------:R-:W-:-:S02]  /*3530*/  FSEL R57, R57, -INF , P1 ;  /* 0xff80000039397808 */ /* 0x000fc40000800000 */
[----:B------:R-:W-:Y:S02]  /*3540*/  ISETP.NE.AND P1, PT, R15, RZ, PT ;  /* 0x000000ff0f00720c */ /* 0x000fe40003f25270 */
[----:B------:R-:W-:Y:S02]  /*3550*/  FSEL R56, R56, -INF , P2 ;  /* 0xff80000038387808 */ /* 0x000fe40001000000 */
[----:B0-----:R-:W-:Y:S02]  /*3560*/  FMNMX.FTZ R11, R9, R0, !PT ;  /* 0x00000000090b7209 */ /* 0x001fe40007810000 */
[----:B------:R-:W-:Y:S02]  /*3570*/  ISETP.NE.AND P2, PT, R13, RZ, PT ;  /* 0x000000ff0d00720c */ /* 0x000fe40003f45270 */
[----:B------:R-:W-:Y:S01]  /*3580*/  FSEL R55, R32, -INF , P1 ;  /* 0xff80000020377808 */ /* 0x000fe20000800000 */
[----:B------:R-:W0:Y:S01]  /*3590*/  SHFL.BFLY PT, R0, R11, 0x1, 0x1f ;  /* 0x0c201f000b007f89 */ /* 0x000e2200000e0000 */
[----:B------:R-:W-:-:S02]  /*35a0*/  FSEL R59, R33, -INF , P2 ;  /* 0xff800000213b7808 */ /* 0x000fc40001000000 */
[----:B0-----:R-:W-:-:S04]  /*35b0*/  FMNMX.FTZ R0, R11, R0, !PT ;  /* 0x000000000b007209 */ /* 0x001fc80007810000 */
[C---:B------:R-:W-:Y:S01]  /*35c0*/  FSETP.NEU.FTZ.AND P3, PT, R0.reuse, -INF , PT ;  /* 0xff8000000000780b */ /* 0x040fe20003f7d000 */
[----:B------:R-:W-:-:S05]  /*35d0*/  FFMA.FTZ R5, R0, R5, -8 ;  /* 0xc100000000057423 */ /* 0x000fca0000010005 */
[----:B------:R-:W-:Y:S02]  /*35e0*/  FSEL R5, R5, RZ, P3 ;  /* 0x000000ff05057208 */ /* 0x000fe40001800000 */
[----:B------:R-:W-:-:S03]  /*35f0*/  ISETP.NE.AND P3, PT, R12, RZ, PT ;  /* 0x000000ff0c00720c */ /* 0x000fc60003f65270 */
[--C-:B------:R-:W-:Y:S01]  /*3600*/  FFMA.FTZ R7, R94, UR41, -R5.reuse ;  /* 0x000000295e077c23 */ /* 0x100fe20008010805 */
[----:B------:R-:W-:Y:S01]  /*3610*/  FMNMX.FTZ R94, R96, R3, !PT ;  /* 0x00000003605e7209 */ /* 0x000fe20007810000 */
[--C-:B------:R-:W-:Y:S01]  /*3620*/  FFMA.FTZ R9, R98, UR41, -R5.reuse ;  /* 0x0000002962097c23 */ /* 0x100fe20008010805 */
[----:B------:R-:W-:-:S01]  /*3630*/  FFMA.FTZ R15, R78, UR41, -R5 ;  /* 0x000000294e0f7c23 */ /* 0x000fc20008010805 */
        /* <DEDUP_REMOVED lines=12> */
[----:B------:R0:W-:Y:S01]  /*3700*/  MUFU.EX2 R32, R71 ;  /* 0x0000004700207308 */ /* 0x0001e20000000800 */
[----:B------:R-:W-:Y:S01]  /*3710*/  FMNMX.FTZ R78, R104, R3, !PT ;  /* 0x00000003684e7209 */ /* 0x000fe20007810000 */
[--C-:B------:R-:W-:Y:S01]  /*3720*/  FFMA.FTZ R20, R99, UR41, -R5.reuse ;  /* 0x0000002963147c23 */ /* 0x100fe20008010805 */
[----:B------:R-:W-:-:S01]  /*3730*/  FFMA.FTZ R11, R102, UR41, -R5 ;  /* 0x00000029660b7c23 */ /* 0x000fc20008010805 */
[--C-:B------:R-:W-:Y:S01]  /*3740*/  FFMA.FTZ R26, R103, UR41, -R5.reuse ;  /* 0x00000029671a7c23 */ /* 0x100fe20008010805 */
[----:B------:R-:W-:Y:S01]  /*3750*/  FMNMX.FTZ R3, R105, R78, !PT ;  /* 0x0000004e69037209 */ /* 0x000fe20007810000 */
[--C-:B------:R-:W-:Y:S01]  /*3760*/  FFMA.FTZ R78, R79, UR41, -R5.reuse ;  /* 0x000000294f4e7c23 */ /* 0x100fe20008010805 */
[----:B------:R-:W-:-:S01]  /*3770*/  FFMA.FTZ R79, R24, UR41, -R5 ;  /* 0x00000029184f7c23 */ /* 0x000fc20008010805 */
[----:B------:R-:W-:Y:S01]  /*3780*/  MUFU.EX2 R7, R7 ;  /* 0x0000000700077308 */ /* 0x000fe20000000800 */
[----:B------:R-:W-:Y:S01]  /*3790*/  FMNMX.FTZ R98, R76, R3, !PT ;  /* 0x000000034c627209 */ /* 0x000fe20007810000 */
[--C-:B------:R-:W-:Y:S01]  /*37a0*/  FFMA.FTZ R24, R34, UR41, -R5.reuse ;  /* 0x0000002922187c23 */ /* 0x100fe20008010805 */
[----:B0-----:R-:W-:Y:S01]  /*37b0*/  FSEL R71, R41, -INF , P6 ;  /* 0xff80000029477808 */ /* 0x001fe20003000000 */
[--C-:B------:R-:W-:Y:S01]  /*37c0*/  FFMA.FTZ R41, R8, UR41, -R5.reuse ;  /* 0x0000002908297c23 */ /* 0x100fe20008010805 */
[----:B------:R-:W-:Y:S01]  /*37d0*/  FMNMX.FTZ R3, R77, R98, !PT ;  /* 0x000000624d037209 */ /* 0x000fe20007810000 */
[--C-:B------:R-:W-:Y:S01]  /*37e0*/  FFMA.FTZ R8, R54, UR41, -R5.reuse ;  /* 0x0000002936087c23 */ /* 0x100fe20008010805 */
[----:B------:R-:W-:-:S01]  /*37f0*/  FFMA.FTZ R34, R42, UR41, -R5 ;  /* 0x000000292a227c23 */ /* 0x000fc20008010805 */
[----:B------:R-:W-:Y:S01]  /*3800*/  MUFU.EX2 R12, R12 ;  /* 0x0000000c000c7308 */ /* 0x000fe20000000800 */
        /* <DEDUP_REMOVED lines=10> */
[----:B------:R-:W-:-:S02]  /*38b0*/  FFMA.FTZ R83, R108, UR41, -R5 ;  /* 0x000000296c537c23 */ /* 0x000fc40008010805 */
[----:B------:R-:W-:-:S03]  /*38c0*/  FMNMX.FTZ R3, R85, R98, !PT ;  /* 0x0000006255037209 */ /* 0x000fc60007810000 */
[----:B------:R-:W0:Y:S01]  /*38d0*/  MUFU.EX2 R20, R20 ;  /* 0x0000001400147308 */ /* 0x000e220000000800 */
[----:B------:R-:W-:-:S04]  /*38e0*/  FMNMX.FTZ R86, R88, R3, !PT ;  /* 0x0000000358567209 */ /* 0x000fc80007810000 */
[----:B------:R-:W-:Y:S01]  /*38f0*/  FMNMX.FTZ R3, R89, R86, !PT ;  /* 0x0000005659037209 */ /* 0x000fe20007810000 */
[----:B------:R-:W-:-:S01]  /*3900*/  FFMA.FTZ R86, R87, UR41, -R5 ;  /* 0x0000002957567c23 */ /* 0x000fc20008010805 */
[----:B------:R-:W-:Y:S01]  /*3910*/  FFMA.FTZ R87, R110, UR41, -R5 ;  /* 0x000000296e577c23 */ /* 0x000fe20008010805 */
[----:B------:R-:W-:Y:S01]  /*3920*/  MUFU.EX2 R11, R11 ;  /* 0x0000000b000b7308 */ /* 0x000fe20000000800 */
[----:B------:R-:W-:-:S04]  /*3930*/  FMNMX.FTZ R98, R60, R3, !PT ;  /* 0x000000033c627209 */ /* 0x000fc80007810000 */
[----:B------:R-:W-:-:S03]  /*3940*/  FMNMX.FTZ R3, R61, R98, !PT ;  /* 0x000000623d037209 */ /* 0x000fc60007810000 */
[----:B------:R-:W-:Y:S01]  /*3950*/  MUFU.EX2 R26, R26 ;  /* 0x0000001a001a7308 */ /* 0x000fe20000000800 */
[----:B------:R-:W-:Y:S02]  /*3960*/  FMNMX.FTZ R90, R64, R3, !PT ;  /* 0x00000003405a7209 */ /* 0x000fe40007810000 */
[----:B0-----:R-:W-:Y:S02]  /*3970*/  F2FP.SATFINITE.E4M3.F32.PACK_AB_MERGE_C R173, R20, R9, RZ ;  /* 0x0000000914ad723e */ /* 0x001fe400048070ff */
[----:B------:R-:W-:Y:S01]  /*3980*/  FMNMX.FTZ R3, R65, R90, !PT ;  /* 0x0000005a41037209 */ /* 0x000fe20007810000 */
[----:B------:R-:W-:Y:S01]  /*3990*/  FFMA.FTZ R90, R91, UR41, -R5 ;  /* 0x000000295b5a7c23 */ /* 0x000fe20008010805 */
[----:B------:R-:W-:Y:S01]  /*39a0*/  F2FP.SATFINITE.E4M3.F32.PACK_AB_MERGE_C R173, R12, R7, R173 ;  /* 0x000000070cad723e */ /* 0x000fe200048070ad */
[----:B------:R-:W-:Y:S01]  /*39b0*/  MUFU.EX2 R13, R13 ;  /* 0x0000000d000d7308 */ /* 0x000fe20000000800 */
[----:B------:R-:W-:-:S04]  /*39c0*/  FMNMX.FTZ R98, R68, R3, !PT ;  /* 0x0000000344627209 */ /* 0x000fc80007810000 */
[----:B------:R-:W-:-:S03]  /*39d0*/  FMNMX.FTZ R3, R69, R98, !PT ;  /* 0x0000006245037209 */ /* 0x000fc60007810000 */
[----:B------:R-:W0:Y:S01]  /*39e0*/  MUFU.EX2 R94, R94 ;  /* 0x0000005e005e7308 */ /* 0x000e220000000800 */
[----:B------:R-:W-:-:S04]  /*39f0*/  FMNMX.FTZ R62, R72, R3, !PT ;  /* 0x00000003483e7209 */ /* 0x000fc80007810000 */
[----:B------:R-:W-:Y:S01]  /*3a00*/  FMNMX.FTZ R3, R73, R62, !PT ;  /* 0x0000003e49037209 */ /* 0x000fe20007810000 */
[----:B------:R-:W-:-:S01]  /*3a10*/  FFMA.FTZ R62, R63, UR41, -R5 ;  /* 0x000000293f3e7c23 */ /* 0x000fc20008010805 */
[----:B------:R-:W-:Y:S01]  /*3a20*/  FSEL R63, R36, -INF , P3 ;  /* 0xff800000243f7808 */ /* 0x000fe20001800000 */
[----:B------:R-:W-:Y:S01]  /*3a30*/  MUFU.EX2 R15, R15 ;  /* 0x0000000f000f7308 */ /* 0x000fe20000000800 */
[----:B------:R-:W-:-:S04]  /*3a40*/  FMNMX.FTZ R98, R44, R3, !PT ;  /* 0x000000032c627209 */ /* 0x000fc80007810000 */
[----:B------:R-:W-:-:S03]  /*3a50*/  FMNMX.FTZ R3, R45, R98, !PT ;  /* 0x000000622d037209 */ /* 0x000fc60007810000 */
[----:B------:R-:W-:Y:S01]  /*3a60*/  MUFU.EX2 R78, R78 ;  /* 0x0000004e004e7308 */ /* 0x000fe20000000800 */
[----:B------:R-:W-:Y:S02]  /*3a70*/  FMNMX.FTZ R66, R48, R3, !PT ;  /* 0x0000000330427209 */ /* 0x000fe40007810000 */
[----:B0-----:R-:W-:Y:S02]  /*3a80*/  F2FP.SATFINITE.E4M3.F32.PACK_AB_MERGE_C R175, R94, R13, RZ ;  /* 0x0000000d5eaf723e */ /* 0x001fe400048070ff */
[----:B------:R-:W-:Y:S01]  /*3a90*/  FMNMX.FTZ R3, R49, R66, !PT ;  /* 0x0000004231037209 */ /* 0x000fe20007810000 */
[--C-:B------:R-:W-:Y:S01]  /*3aa0*/  FFMA.FTZ R66, R67, UR41, -R5.reuse ;  /* 0x0000002943427c23 */ /* 0x100fe20008010805 */
[----:B------:R-:W-:Y:S01]  /*3ab0*/  FSEL R67, R37, -INF , P4 ;  /* 0xff80000025437808 */ /* 0x000fe20002000000 */
[--C-:B------:R-:W-:Y:S01]  /*3ac0*/  FFMA.FTZ R37, R6, UR41, -R5.reuse ;  /* 0x0000002906257c23 */ /* 0x100fe20008010805 */
[----:B------:R-:W-:Y:S01]  /*3ad0*/  FMNMX.FTZ R98, R52, R3, !PT ;  /* 0x0000000334627209 */ /* 0x000fe20007810000 */
[----:B------:R-:W-:Y:S01]  /*3ae0*/  FFMA.FTZ R6, R50, UR41, -R5 ;  /* 0x0000002932067c23 */ /* 0x000fe20008010805 */
[----:B------:R-:W-:Y:S01]  /*3af0*/  MUFU.EX2 R21, R21 ;  /* 0x0000001500157308 */ /* 0x000fe20000000800 */
[----:B------:R-:W-:-:S02]  /*3b00*/  F2FP.SATFINITE.E4M3.F32.PACK_AB_MERGE_C R175, R26, R11, R175 ;  /* 0x0000000b1aaf723e */ /* 0x000fc400048070af */
[----:B------:R-:W-:-:S04]  /*3b10*/  FMNMX.FTZ R3, R53, R98, !PT ;  /* 0x0000006235037209 */ /* 0x000fc80007810000 */
[----:B------:R-:W-:Y:S01]  /*3b20*/  FMNMX.FTZ R70, R56, R3, !PT ;  /* 0x0000000338467209 */ /* 0x000fe20007810000 */
[----:B------:R-:W0:Y:S03]  /*3b30*/  MUFU.EX2 R82, R82 ;  /* 0x0000005200527308 */ /* 0x000e260000000800 */
[----:B------:R-:W-:-:S04]  /*3b40*/  FMNMX.FTZ R3, R57, R70, !PT ;  /* 0x0000004639037209 */ /* 0x000fc80007810000 */
[----:B------:R-:W-:Y:S01]  /*3b50*/  FMNMX.FTZ R70, R28, R3, !PT ;  /* 0x000000031c467209 */ /* 0x000fe20007810000 */
[----:B------:R-:W-:Y:S03]  /*3b60*/  MUFU.EX2 R27, R27 ;  /* 0x0000001b001b7308 */ /* 0x000fe60000000800 */
[----:B------:R-:W-:-:S04]  /*3b70*/  FMNMX.FTZ R70, R29, R70, !PT ;  /* 0x000000461d467209 */ /* 0x000fc80007810000 */
[----:B------:R-:W-:Y:S01]  /*3b80*/  FMNMX.FTZ R70, R55, R70, !PT ;  /* 0x0000004637467209 */ /* 0x000fe20007810000 */
[----:B------:R-:W-:Y:S01]  /*3b90*/  MUFU.EX2 R86, R86 ;  /* 0x0000005600567308 */ /* 0x000fe20000000800 */
[----:B0-----:R-:W-:Y:S02]  /*3ba0*/  F2FP.SATFINITE.E4M3.F32.PACK_AB_MERGE_C R177, R82, R21, RZ ;  /* 0x0000001552b1723e */ /* 0x001fe400048070ff */
[----:B------:R-:W-:Y:S02]  /*3bb0*/  FMNMX.FTZ R70, R59, R70, !PT ;  /* 0x000000463b467209 */ /* 0x000fe40007810000 */
[----:B------:R-:W-:Y:S02]  /*3bc0*/  F2FP.SATFINITE.E4M3.F32.PACK_AB_MERGE_C R177, R78, R15, R177 ;  /* 0x0000000f4eb1723e */ /* 0x000fe400048070b1 */
[----:B------:R-:W-:Y:S01]  /*3bd0*/  FMNMX.FTZ R36, R63, R70, !PT ;  /* 0x000000463f247209 */ /* 0x000fe20007810000 */
[----:B------:R-:W-:Y:S01]  /*3be0*/  MUFU.EX2 R31, R31 ;  /* 0x0000001f001f7308 */ /* 0x000fe20000000800 */
[----:B------:R-:W-:-:S02]  /*3bf0*/  FSEL R70, R40, -INF , P5 ;  /* 0xff80000028467808 */ /* 0x000fc40002800000 */
[----:B------:R-:W-:Y:S01]  /*3c00*/  FMNMX.FTZ R3, R67, R36, !PT ;  /* 0x0000002443037209 */ /* 0x000fe20007810000 */
[----:B------:R-:W-:-:S03]  /*3c10*/  FFMA.FTZ R36, R46, UR41, -R5 ;  /* 0x000000292e247c23 */ /* 0x000fc60008010805 */
[----:B------:R-:W-:Y:S01]  /*3c20*/  FMNMX.FTZ R46, R70, R3, !PT ;  /* 0x00000003462e7209 */ /* 0x000fe20007810000 */
[----:B------:R0:W-:Y:S03]  /*3c30*/  MUFU.EX2 R40, R75 ;  /* 0x0000004b00287308 */ /* 0x0001e60000000800 */
[----:B------:R-:W-:-:S05]  /*3c40*/  FMNMX.FTZ R46, R71, R46, !PT ;  /* 0x0000002e472e7209 */ /* 0x000fca0007810000 */
[----:B------:R-:W1:Y:S01]  /*3c50*/  SHFL.BFLY PT, R3, R46, 0x2, 0x1f ;  /* 0x0c401f002e037f89 */ /* 0x000e6200000e0000 */
[----:B0-----:R-:W-:-:S01]  /*3c60*/  FFMA.FTZ R75, R14, UR41, -R5 ;  /* 0x000000290e4b7c23 */ /* 0x001fc20008010805 */
[--C-:B------:R-:W-:Y:S01]  /*3c70*/  FFMA.FTZ R14, R30, UR41, -R5.reuse ;  /* 0x000000291e0e7c23 */ /* 0x100fe20008010805 */
[----:B------:R-:W-:-:S01]  /*3c80*/  FFMA.FTZ R30, R38, UR41, -R5 ;  /* 0x00000029261e7c23 */ /* 0x000fc20008010805 */
[----:B------:R-:W-:Y:S01]  /*3c90*/  FFMA.FTZ R5, R43, UR41, -R5 ;  /* 0x000000292b057c23 */ /* 0x000fe20008010805 */
[----:B------:R-:W0:Y:S08]  /*3ca0*/  MUFU.EX2 R90, R90 ;  /* 0x0000005a005a7308 */ /* 0x000e300000000800 */
[----:B------:R-:W-:Y:S08]  /*3cb0*/  MUFU.EX2 R35, R35 ;  /* 0x0000002300237308 */ /* 0x000ff00000000800 */
[----:B------:R-:W-:Y:S01]  /*3cc0*/  MUFU.EX2 R62, R62 ;  /* 0x0000003e003e7308 */ /* 0x000fe20000000800 */
[----:B0-----:R-:W-:-:S02]  /*3cd0*/  F2FP.SATFINITE.E4M3.F32.PACK_AB_MERGE_C R179, R90, R31, RZ ;  /* 0x0000001f5ab3723e */ /* 0x001fc400048070ff */
[----:B-1----:R-:W-:Y:S01]  /*3ce0*/  FMNMX.FTZ R50, R46, R3, !PT ;  /* 0x000000032e327209 */ /* 0x002fe20007810000 */
[----:B------:R-:W-:Y:S01]  /*3cf0*/  IMAD.U32 R46, RZ, RZ, UR41 ;  /* 0x00000029ff2e7e24 */ /* 0x000fe2000f8e00ff */
[----:B------:R-:W-:-:S03]  /*3d00*/  F2FP.SATFINITE.E4M3.F32.PACK_AB_MERGE_C R179, R86, R27, R179 ;  /* 0x0000001b56b3723e */ /* 0x000fc600048070b3 */
[----:B------:R-:W0:Y:S01]  /*3d10*/  SHFL.BFLY PT, R3, R50, 0x1, 0x1f ;  /* 0x0c201f0032037f89 */ /* 0x000e2200000e0000 */
[----:B------:R-:W-:Y:S08]  /*3d20*/  MUFU.EX2 R39, R39 ;  /* 0x0000002700277308 */ /* 0x000ff00000000800 */
[----:B------:R-:W1:Y:S08]  /*3d30*/  MUFU.EX2 R66, R66 ;  /* 0x0000004200427308 */ /* 0x000e700000000800 */
[----:B------:R-:W-:Y:S01]  /*3d40*/  MUFU.EX2 R47, R47 ;  /* 0x0000002f002f7308 */ /* 0x000fe20000000800 */
[----:B0-----:R-:W-:-:S07]  /*3d50*/  FMNMX.FTZ R3, R50, R3, !PT ;  /* 0x0000000332037209 */ /* 0x001fce0007810000 */
[----:B------:R-:W-:Y:S01]  /*3d60*/  MUFU.EX2 R33, R33 ;  /* 0x0000002100217308 */ /* 0x000fe20000000800 */
[----:B-1----:R-:W-:Y:S02]  /*3d70*/  F2FP.SATFINITE.E4M3.F32.PACK_AB_MERGE_C R181, R66, R39, RZ ;  /* 0x0000002742b5723e */ /* 0x002fe400048070ff */
[C---:B------:R-:W-:Y:S01]  /*3d80*/  FSETP.NEU.FTZ.AND P1, PT, R3.reuse, -INF , PT ;  /* 0xff8000000300780b */ /* 0x040fe20003f3d000 */
[----:B------:R-:W-:-:S01]  /*3d90*/  FFMA.FTZ R46, R3, R46, -8 ;  /* 0xc1000000032e7423 */ /* 0x000fc2000001002e */
[----:B------:R-:W-:-:S03]  /*3da0*/  F2FP.SATFINITE.E4M3.F32.PACK_AB_MERGE_C R181, R62, R35, R181 ;  /* 0x000000233eb5723e */ /* 0x000fc600048070b5 */
[----:B------:R-:W-:Y:S01]  /*3db0*/  MUFU.EX2 R36, R36 ;  /* 0x0000002400247308 */ /* 0x000fe20000000800 */
[----:B------:R-:W-:Y:S02]  /*3dc0*/  FSEL R46, R46, RZ, P1 ;  /* 0x000000ff2e2e7208 */ /* 0x000fe40000800000 */
[----:B------:R-:W-:-:S03]  /*3dd0*/  PLOP3.LUT P1, PT, PT, PT, UP0, 0x80, 0x0 ;  /* 0x000000000000781c */ /* 0x000fc60003f2f008 */
[--C-:B------:R-:W-:Y:S01]  /*3de0*/  FFMA.FTZ R38, R92, UR41, -R46.reuse ;  /* 0x000000295c267c23 */ /* 0x100fe2000801082e */
[----:B------:R-:W-:-:S01]  /*3df0*/  FFMA.FTZ R91, R93, UR41, -R46 ;  /* 0x000000295d5b7c23 */ /* 0x000fc2000801082e */
[--C-:B------:R-:W-:Y:S01]  /*3e00*/  FFMA.FTZ R54, R96, UR41, -R46.reuse ;  /* 0x0000002960367c23 */ /* 0x100fe2000801082e */
[----:B------:R-:W-:-:S01]  /*3e10*/  FFMA.FTZ R95, R97, UR41, -R46 ;  /* 0x00000029615f7c23 */ /* 0x000fc2000801082e */
[--C-:B------:R-:W-:Y:S01]  /*3e20*/  FFMA.FTZ R42, R100, UR41, -R46.reuse ;  /* 0x00000029642a7c23 */ /* 0x100fe2000801082e */
        /* <DEDUP_REMOVED lines=9> */
[----:B------:R-:W0:Y:S01]  /*3ec0*/  MUFU.EX2 R91, R91 ;  /* 0x0000005b005b7308 */ /* 0x000e220000000800 */
        /* <DEDUP_REMOVED lines=8> */
[----:B------:R-:W-:-:S01]  /*3f50*/  FFMA.FTZ R72, R72, UR41, -R46 ;  /* 0x0000002948487c23 */ /* 0x000fc2000801082e */
[--C-:B------:R-:W-:Y:S01]  /*3f60*/  FFMA.FTZ R73, R73, UR41, -R46.reuse ;  /* 0x0000002949497c23 */ /* 0x100fe2000801082e */
[----:B------:R-:W-:-:S01]  /*3f70*/  FFMA.FTZ R44, R44, UR41, -R46 ;  /* 0x000000292c2c7c23 */ /* 0x000fc2000801082e */
[--C-:B------:R-:W-:Y:S01]  /*3f80*/  FFMA.FTZ R45, R45, UR41, -R46.reuse ;  /* 0x000000292d2d7c23 */ /* 0x100fe2000801082e */
[----:B------:R-:W-:-:S01]  /*3f90*/  FFMA.FTZ R48, R48, UR41, -R46 ;  /* 0x0000002930307c23 */ /* 0x000fc2000801082e */
[--C-:B------:R-:W-:Y:S01]  /*3fa0*/  FFMA.FTZ R49, R49, UR41, -R46.reuse ;  /* 0x0000002931317c23 */ /* 0x100fe2000801082e */
[----:B------:R-:W-:-:S01]  /*3fb0*/  FFMA.FTZ R53, R53, UR41, -R46 ;  /* 0x0000002935357c23 */ /* 0x000fc2000801082e */
[----:B------:R-:W2:Y:S01]  /*3fc0*/  MUFU.EX2 R95, R95 ;  /* 0x0000005f005f7308 */ /* 0x000ea20000000800 */
[----:B0-----:R-:W-:-:S01]  /*3fd0*/  FADD.FTZ R69, R38, R91 ;  /* 0x0000005b26457221 */ /* 0x001fc20000010000 */
        /* <DEDUP_REMOVED lines=10> */
[----:B------:R-:W-:-:S04]  /*4080*/  F2FP.SATFINITE.E4M3.F32.PACK_AB_MERGE_C R183, R40, R33, RZ ;  /* 0x0000002128b7723e */ /* 0x000fc800048070ff */
[----:B------:R3:W-:Y:S01]  /*4090*/  MUFU.EX2 R97, R76 ;  /* 0x0000004c00617308 */ /* 0x0007e20000000800 */
[----:B------:R-:W-:-:S07]  /*40a0*/  F2FP.SATFINITE.E4M3.F32.PACK_AB_MERGE_C R183, R32, R47, R183 ;  /* 0x0000002f20b7723e */ /* 0x000fce00048070b7 */
[----:B------:R-:W4:Y:S01]  /*40b0*/  MUFU.EX2 R93, R93 ;  /* 0x0000005d005d7308 */ /* 0x000f220000000800 */
[----:B---3--:R-:W-:-:S01]  /*40c0*/  FFMA.FTZ R76, R64, UR41, -R46 ;  /* 0x00000029404c7c23 */ /* 0x008fc2000801082e */
[----:B------:R-:W-:Y:S01]  /*40d0*/  FFMA.FTZ R64, R68, UR41, -R46 ;  /* 0x0000002944407c23 */ /* 0x000fe2000801082e */
[----:B------:R-:W-:-:S04]  /*40e0*/  FADD.FTZ R68, R7, R12 ;  /* 0x0000000c07447221 */ /* 0x000fc80000010000 */
[----:B------:R-:W-:Y:S01]  /*40f0*/  FADD.FTZ R99, R9, R68 ;  /* 0x0000004409637221 */ /* 0x000fe20000010000 */
[----:B------:R-:W3:Y:S01]  /*4100*/  MUFU.EX2 R74, R74 ;  /* 0x0000004a004a7308 */ /* 0x000ee20000000800 */
[----:B-1----:R-:W-:-:S01]  /*4110*/  FADD.FTZ R68, R54, R69 ;  /* 0x0000004536447221 */ /* 0x002fc20000010000 */
[----:B--2---:R-:W-:-:S03]  /*4120*/  F2FP.SATFINITE.E4M3.F32.PACK_AB_MERGE_C R54, R95, R54, RZ ;  /* 0x000000365f36723e */ /* 0x004fc600048070ff */
[----:B------:R-:W-:Y:S01]  /*4130*/  FADD.FTZ R69, R95, R68 ;  /* 0x000000445f457221 */ /* 0x000fe20000010000 */
[----:B------:R-:W-:Y:S01]  /*4140*/  F2FP.SATFINITE.E4M3.F32.PACK_AB_MERGE_C R172, R91, R38, R54 ;  /* 0x000000265bac723e */ /* 0x000fe20004807036 */
[----:B------:R-:W-:Y:S01]  /*4150*/  IMAD.MOV.U32 R38, RZ, RZ, R25 ;  /* 0x000000ffff267224 */ /* 0x000fe200078e0019 */
[----:B------:R1:W-:Y:S01]  /*4160*/  MUFU.EX2 R85, R84 ;  /* 0x0000005400557308 */ /* 0x0003e20000000800 */
[----:B0-----:R-:W-:-:S01]  /*4170*/  FADD.FTZ R4, R42, R69 ;  /* 0x000000452a047221 */ /* 0x001fc20000010000 */
[----:B------:R-:W-:-:S03]  /*4180*/  IMAD.MOV.U32 R54, RZ, RZ, R25 ;  /* 0x000000ffff367224 */ /* 0x000fc600078e0019 */
[----:B----4-:R-:W-:Y:S01]  /*4190*/  FADD.FTZ R43, R93, R4 ;  /* 0x000000045d2b7221 */ /* 0x010fe20000010000 */
[----:B------:R-:W-:-:S01]  /*41a0*/  FFMA.FTZ R4, R52, UR41, -R46 ;  /* 0x0000002934047c23 */ /* 0x000fc2000801082e */
[----:B------:R-:W-:Y:S01]  /*41b0*/  FFMA.FTZ R46, R71, UR41, -R46 ;  /* 0x00000029472e7c23 */ /* 0x000fe2000801082e */
[----:B------:R-:W0:Y:S01]  /*41c0*/  MUFU.EX2 R105, R105 ;  /* 0x0000006900697308 */ /* 0x000e220000000800 */
[----:B-1----:R-:W-:-:S01]  /*41d0*/  FADD.FTZ R84, R20, R99 ;  /* 0x0000006314547221 */ /* 0x002fc20000010000 */
[----:B------:R-:W-:-:S03]  /*41e0*/  IMAD.MOV.U32 R71, RZ, RZ, R25 ;  /* 0x000000ffff477224 */ /* 0x000fc600078e0019 */
[----:B------:R-:W-:Y:S01]  /*41f0*/  FADD.FTZ R99, R11, R84 ;  /* 0x000000540b637221 */ /* 0x000fe20000010000 */
[----:B------:R-:W-:Y:S02]  /*4200*/  IMAD.MOV.U32 R84, RZ, RZ, R25 ;  /* 0x000000ffff547224 */ /* 0x000fe400078e0019 */
[----:B------:R-:W1:Y:S01]  /*4210*/  MUFU.EX2 R50, R50 ;  /* 0x0000003200327308 */ /* 0x000e620000000800 */
[----:B------:R-:W-:-:S04]  /*4220*/  FADD.FTZ R68, R26, R99 ;  /* 0x000000631a447221 */ /* 0x000fc80000010000 */
[----:B------:R-:W-:Y:S01]  /*4230*/  FADD.FTZ R69, R13, R68 ;  /* 0x000000440d457221 */ /* 0x000fe20000010000 */
[----:B---3--:R-:W-:-:S02]  /*4240*/  FADD.FTZ R68, R74, R43 ;  /* 0x0000002b4a447221 */ /* 0x008fc40000010000 */
[----:B------:R-:W2:Y:S01]  /*4250*/  MUFU.EX2 R77, R77 ;  /* 0x0000004d004d7308 */ /* 0x000ea20000000800 */
[----:B------:R-:W-:-:S01]  /*4260*/  FADD.FTZ R52, R94, R69 ;  /* 0x000000455e347221 */ /* 0x000fc20000010000 */
[C---:B0-----:R-:W-:Y:S01]  /*4270*/  FADD.FTZ R43, R105.reuse, R68 ;  /* 0x00000044692b7221 */ /* 0x041fe20000010000 */
[----:B------:R-:W-:Y:S02]  /*4280*/  F2FP.SATFINITE.E4M3.F32.PACK_AB_MERGE_C R74, R105, R74, RZ ;  /* 0x0000004a694a723e */ /* 0x000fe400048070ff */
[----:B------:R-:W-:Y:S02]  /*4290*/  FADD.FTZ R69, R15, R52 ;  /* 0x000000340f457221 */ /* 0x000fe40000010000 */
[----:B------:R-:W-:Y:S01]  /*42a0*/  F2FP.SATFINITE.E4M3.F32.PACK_AB_MERGE_C R174, R93, R42, R74 ;  /* 0x0000002a5dae723e */ /* 0x000fe2000480704a */
[----:B------:R-:W0:Y:S01]  /*42b0*/  MUFU.EX2 R80, R80 ;  /* 0x0000005000507308 */ /* 0x000e220000000800 */
[----:B-1----:R-:W-:-:S01]  /*42c0*/  FADD.FTZ R52, R50, R43 ;  /* 0x0000002b32347221 */ /* 0x002fc20000010000 */
[----:B------:R-:W-:Y:S01]  /*42d0*/  FADD.FTZ R68, R78, R69 ;  /* 0x000000454e447221 */ /* 0x000fe20000010000 */
[----:B------:R-:W-:-:S02]  /*42e0*/  IMAD.MOV.U32 R42, RZ, RZ, R25 ;  /* 0x000000ffff2a7224 */ /* 0x000fc400078e0019 */
[----:B------:R-:W-:Y:S02]  /*42f0*/  IMAD.MOV.U32 R74, RZ, RZ, R25 ;  /* 0x000000ffff4a7224 */ /* 0x000fe400078e0019 */
[----:B------:R-:W-:-:S01]  /*4300*/  FADD.FTZ R69, R21, R68 ;  /* 0x0000004415457221 */ /* 0x000fc20000010000 */
[----:B------:R-:W-:Y:S01]  /*4310*/  IMAD.MOV.U32 R78, RZ, RZ, R25 ;  /* 0x000000ffff4e7224 */ /* 0x000fe200078e0019 */
[----:B------:R-:W1:Y:S01]  /*4320*/  MUFU.EX2 R58, R58 ;  /* 0x0000003a003a7308 */ /* 0x000e620000000800 */
[----:B--2---:R-:W-:-:S01]  /*4330*/  FADD.FTZ R43, R77, R52 ;  /* 0x000000344d2b7221 */ /* 0x004fc20000010000 */
[----:B------:R-:W-:Y:S01]  /*4340*/  FADD.FTZ R68, R82, R69 ;  /* 0x0000004552447221 */ /* 0x000fe20000010000 */
[----:B------:R-:W-:-:S03]  /*4350*/  IMAD.MOV.U32 R82, RZ, RZ, R25 ;  /* 0x000000ffff527224 */ /* 0x000fc600078e0019 */
[----:B------:R-:W-:Y:S01]  /*4360*/  FADD.FTZ R69, R27, R68 ;  /* 0x000000441b457221 */ /* 0x000fe20000010000 */
[----:B------:R-:W-:Y:S01]  /*4370*/  IMAD.MOV.U32 R27, RZ, RZ, R25 ;  /* 0x000000ffff1b7224 */ /* 0x000fe200078e0019 */
[----:B------:R-:W2:Y:S01]  /*4380*/  MUFU.EX2 R81, R81 ;  /* 0x0000005100517308 */ /* 0x000ea20000000800 */
[----:B0-----:R-:W-:-:S01]  /*4390*/  FADD.FTZ R52, R80, R43 ;  /* 0x0000002b50347221 */ /* 0x001fc20000010000 */
[----:B------:R-:W-:Y:S01]  /*43a0*/  FADD.FTZ R68, R86, R69 ;  /* 0x0000004556447221 */ /* 0x000fe20000010000 */
[C---:B------:R-:W-:Y:S01]  /*43b0*/  F2FP.SATFINITE.E4M3.F32.PACK_AB_MERGE_C R80, R97.reuse, R80, RZ ;  /* 0x000000506150723e */ /* 0x040fe200048070ff */
[----:B------:R-:W-:Y:S02]  /*43c0*/  IMAD.MOV.U32 R86, RZ, RZ, R25 ;  /* 0x000000ffff567224 */ /* 0x000fe400078e0019 */
[----:B------:R-:W-:-:S01]  /*43d0*/  FADD.FTZ R43, R97, R52 ;  /* 0x00000034612b7221 */ /* 0x000fc20000010000 */
[----:B------:R-:W-:Y:S01]  /*43e0*/  FADD.FTZ R69, R31, R68 ;  /* 0x000000441f457221 */ /* 0x000fe20000010000 */
        /* <DEDUP_REMOVED lines=10> */
[--C-:B------:R-:W-:Y:S02]  /*4490*/  IMAD.MOV.U32 R69, RZ, RZ, R25.reuse ;  /* 0x000000ffff457224 */ /* 0x100fe400078e0019 */
[--C-:B------:R-:W-:Y:S02]  /*44a0*/  IMAD.MOV.U32 R68, RZ, RZ, R25.reuse ;  /* 0x000000ffff447224 */ /* 0x100fe400078e0019 */
[----:B------:R-:W-:-:S02]  /*44b0*/  IMAD.MOV.U32 R77, RZ, RZ, R25 ;  /* 0x000000ffff4d7224 */ /* 0x000fc400078e0019 */
[----:B------:R-:W2:Y:S01]  /*44c0*/  MUFU.EX2 R60, R60 ;  /* 0x0000003c003c7308 */ /* 0x000ea20000000800 */
[----:B0-----:R-:W-:-:S01]  /*44d0*/  FADD.FTZ R52, R88, R43 ;  /* 0x0000002b58347221 */ /* 0x001fc20000010000 */
[--C-:B------:R-:W-:Y:S02]  /*44e0*/  IMAD.MOV.U32 R43, RZ, RZ, R25.reuse ;  /* 0x000000ffff2b7224 */ /* 0x100fe400078e0019 */
[----:B------:R-:W-:-:S04]  /*44f0*/  IMAD.MOV.U32 R80, RZ, RZ, R25 ;  /* 0x000000ffff507224 */ /* 0x000fc800078e0019 */
[----:B------:R-:W0:Y:S01]  /*4500*/  MUFU.EX2 R61, R61 ;  /* 0x0000003d003d7308 */ /* 0x000e220000000800 */
[----:B-1----:R-:W-:-:S01]  /*4510*/  FADD.FTZ R9, R89, R52 ;  /* 0x0000003459097221 */ /* 0x002fc20000010000 */
[----:B------:R-:W-:Y:S01]  /*4520*/  FADD.FTZ R52, R62, R13 ;  /* 0x0000000d3e347221 */ /* 0x000fe20000010000 */
[----:B------:R-:W-:Y:S01]  /*4530*/  F2FP.SATFINITE.E4M3.F32.PACK_AB_MERGE_C R88, R89, R88, RZ ;  /* 0x000000585958723e */ /* 0x000fe200048070ff */
[----:B------:R-:W-:Y:S02]  /*4540*/  IMAD.MOV.U32 R62, RZ, RZ, R25 ;  /* 0x000000ffff3e7224 */ /* 0x000fe400078e0019 */
[----:B------:R-:W-:-:S01]  /*4550*/  FADD.FTZ R13, R39, R52 ;  /* 0x00000034270d7221 */ /* 0x000fc20000010000 */
[----:B------:R-:W-:Y:S01]  /*4560*/  F2FP.SATFINITE.E4M3.F32.PACK_AB_MERGE_C R178, R81, R58, R88 ;  /* 0x0000003a51b2723e */ /* 0x000fe20004807058 */
[----:B------:R-:W1:Y:S01]  /*4570*/  MUFU.EX2 R76, R76 ;  /* 0x0000004c004c7308 */ /* 0x000e620000000800 */
[----:B--2---:R-:W-:-:S01]  /*4580*/  FADD.FTZ R20, R60, R9 ;  /* 0x000000093c147221 */ /* 0x004fc20000010000 */
[----:B------:R-:W-:Y:S01]  /*4590*/  FADD.FTZ R66, R66, R13 ;  /* 0x0000000d42427221 */ /* 0x000fe20000010000 */
[----:B------:R-:W-:-:S02]  /*45a0*/  IMAD.MOV.U32 R39, RZ, RZ, R25 ;  /* 0x000000ffff277224 */ /* 0x000fc400078e0019 */
[----:B------:R-:W-:Y:S02]  /*45b0*/  IMAD.MOV.U32 R58, RZ, RZ, R25 ;  /* 0x000000ffff3a7224 */ /* 0x000fe400078e0019 */
[----:B------:R-:W-:-:S01]  /*45c0*/  FADD.FTZ R13, R47, R66 ;  /* 0x000000422f0d7221 */ /* 0x000fc20000010000 */
[----:B------:R-:W-:Y:S01]  /*45d0*/  IMAD.MOV.U32 R47, RZ, RZ, R25 ;  /* 0x000000ffff2f7224 */ /* 0x000fe200078e0019 */
[----:B------:R-:W2:Y:S01]  /*45e0*/  MUFU.EX2 R64, R64 ;  /* 0x0000004000407308 */ /* 0x000ea20000000800 */
[----:B0-----:R-:W-:-:S01]  /*45f0*/  FADD.FTZ R9, R61, R20 ;  /* 0x000000143d097221 */ /* 0x001fc20000010000 */
[----:B------:R-:W-:Y:S01]  /*4600*/  FADD.FTZ R52, R32, R13 ;  /* 0x0000000d20347221 */ /* 0x000fe20000010000 */
[--C-:B------:R-:W-:Y:S02]  /*4610*/  IMAD.MOV.U32 R32, RZ, RZ, R25.reuse ;  /* 0x000000ffff207224 */ /* 0x100fe400078e0019 */
[--C-:B------:R-:W-:Y:S02]  /*4620*/  IMAD.MOV.U32 R66, RZ, RZ, R25.reuse ;  /* 0x000000ffff427224 */ /* 0x100fe400078e0019 */
[----:B------:R-:W-:Y:S01]  /*4630*/  IMAD.MOV.U32 R81, RZ, RZ, R25 ;  /* 0x000000ffff517224 */ /* 0x000fe200078e0019 */
[----:B------:R-:W0:Y:S01]  /*4640*/  MUFU.EX2 R65, R65 ;  /* 0x0000004100417308 */ /* 0x000e220000000800 */
[----:B-1----:R-:W-:-:S01]  /*4650*/  FADD.FTZ R20, R76, R9 ;  /* 0x000000094c147221 */ /* 0x002fc20000010000 */
[----:B------:R-:W-:-:S03]  /*4660*/  F2FP.SATFINITE.E4M3.F32.PACK_AB_MERGE_C R76, R85, R76, RZ ;  /* 0x0000004c554c723e */ /* 0x000fc600048070ff */
[----:B------:R-:W-:Y:S01]  /*4670*/  FADD.FTZ R9, R85, R20 ;  /* 0x0000001455097221 */ /* 0x000fe20000010000 */
[----:B------:R-:W-:Y:S01]  /*4680*/  F2FP.SATFINITE.E4M3.F32.PACK_AB_MERGE_C R180, R61, R60, R76 ;  /* 0x0000003c3db4723e */ /* 0x000fe2000480704c */
[----:B------:R-:W-:Y:S01]  /*4690*/  IMAD.MOV.U32 R61, RZ, RZ, R25 ;  /* 0x000000ffff3d7224 */ /* 0x000fe200078e0019 */
[----:B------:R-:W1:Y:S01]  /*46a0*/  MUFU.EX2 R72, R72 ;  /* 0x0000004800487308 */ /* 0x000e620000000800 */
[----:B--2---:R-:W-:-:S01]  /*46b0*/  FADD.FTZ R20, R64, R9 ;  /* 0x0000000940147221 */ /* 0x004fc20000010000 */
[----:B------:R-:W-:Y:S01]  /*46c0*/  FADD.FTZ R9, R33, R52 ;  /* 0x0000003421097221 */ /* 0x000fe20000010000 */
[--C-:B------:R-:W-:Y:S02]  /*46d0*/  IMAD.MOV.U32 R33, RZ, RZ, R25.reuse ;  /* 0x000000ffff217224 */ /* 0x100fe400078e0019 */
[----:B------:R-:W-:Y:S02]  /*46e0*/  IMAD.MOV.U32 R52, RZ, RZ, R25 ;  /* 0x000000ffff347224 */ /* 0x000fe400078e0019 */
[----:B------:R-:W-:-:S01]  /*46f0*/  FADD.FTZ R9, R40, R9 ;  /* 0x0000000928097221 */ /* 0x000fc20000010000 */
[----:B------:R-:W-:Y:S01]  /*4700*/  IMAD.MOV.U32 R40, RZ, RZ, R25 ;  /* 0x000000ffff287224 */ /* 0x000fe200078e0019 */
[----:B------:R-:W2:Y:S01]  /*4710*/  MUFU.EX2 R73, R73 ;  /* 0x0000004900497308 */ /* 0x000ea20000000800 */
[----:B0-----:R-:W-:-:S01]  /*4720*/  FADD.FTZ R7, R65, R20 ;  /* 0x0000001441077221 */ /* 0x001fc20000010000 */
[----:B------:R-:W-:Y:S01]  /*4730*/  FADD.FTZ R26, R36, R9 ;  /* 0x00000009241a7221 */ /* 0x000fe20000010000 */
[----:B------:R-:W-:-:S02]  /*4740*/  IMAD.MOV.U32 R60, RZ, RZ, R25 ;  /* 0x000000ffff3c7224 */ /* 0x000fc400078e0019 */
[--C-:B------:R-:W-:Y:S02]  /*4750*/  IMAD.MOV.U32 R76, RZ, RZ, R25.reuse ;  /* 0x000000ffff4c7224 */ /* 0x100fe400078e0019 */
[----:B------:R-:W-:Y:S01]  /*4760*/  IMAD.MOV.U32 R85, RZ, RZ, R25 ;  /* 0x000000ffff557224 */ /* 0x000fe200078e0019 */
[----:B------:R-:W0:Y:S01]  /*4770*/  MUFU.EX2 R44, R44 ;  /* 0x0000002c002c7308 */ /* 0x000e220000000800 */
[----:B-1----:R-:W-:-:S07]  /*4780*/  FADD.FTZ R12, R72, R7 ;  /* 0x00000007480c7221 */ /* 0x002fce0000010000 */
[----:B------:R-:W1:Y:S01]  /*4790*/  MUFU.EX2 R37, R37 ;  /* 0x0000002500257308 */ /* 0x000e620000000800 */
[C---:B--2---:R-:W-:Y:S01]  /*47a0*/  F2FP.SATFINITE.E4M3.F32.PACK_AB_MERGE_C R72, R73.reuse, R72, RZ ;  /* 0x000000484948723e */ /* 0x044fe200048070ff */
[----:B------:R-:W-:-:S03]  /*47b0*/  FADD.FTZ R73, R73, R12 ;  /* 0x0000000c49497221 */ /* 0x000fc60000010000 */
[----:B------:R-:W-:Y:S01]  /*47c0*/  F2FP.SATFINITE.E4M3.F32.PACK_AB_MERGE_C R182, R65, R64, R72 ;  /* 0x0000004041b6723e */ /* 0x000fe20004807048 */
[----:B------:R-:W-:Y:S02]  /*47d0*/  IMAD.MOV.U32 R65, RZ, RZ, R25 ;  /* 0x000000ffff417224 */ /* 0x000fe400078e0019 */
[----:B------:R-:W2:Y:S01]  /*47e0*/  MUFU.EX2 R45, R45 ;  /* 0x0000002d002d7308 */ /* 0x000ea20000000800 */
[----:B0-----:R-:W-:-:S01]  /*47f0*/  FADD.FTZ R20, R44, R73 ;  /* 0x000000492c147221 */ /* 0x001fc20000010000 */
[--C-:B------:R-:W-:Y:S02]  /*4800*/  IMAD.MOV.U32 R64, RZ, RZ, R25.reuse ;  /* 0x000000ffff407224 */ /* 0x100fe400078e0019 */
[--C-:B------:R-:W-:Y:S02]  /*4810*/  IMAD.MOV.U32 R73, RZ, RZ, R25.reuse ;  /* 0x000000ffff497224 */ /* 0x100fe400078e0019 */
[----:B------:R-:W-:Y:S02]  /*4820*/  IMAD.MOV.U32 R72, RZ, RZ, R25 ;  /* 0x000000ffff487224 */ /* 0x000fe400078e0019 */
        /* <DEDUP_REMOVED lines=9> */
[C---:B--2---:R-:W-:Y:S01]  /*48c0*/  F2FP.SATFINITE.E4M3.F32.PACK_AB_MERGE_C R7, R41.reuse, R6, RZ ;  /* 0x000000062907723e */ /* 0x044fe200048070ff */
[----:B------:R-:W-:-:S03]  /*48d0*/  FADD.FTZ R41, R41, R26 ;  /* 0x0000001a29297221 */ /* 0x000fc60000010000 */
[----:B------:R-:W-:Y:S01]  /*48e0*/  F2FP.SATFINITE.E4M3.F32.PACK_AB_MERGE_C R185, R37, R36, R7 ;  /* 0x0000002425b9723e */ /* 0x000fe20004807007 */
[--C-:B------:R-:W-:Y:S02]  /*48f0*/  IMAD.MOV.U32 R37, RZ, RZ, R25.reuse ;  /* 0x000000ffff257224 */ /* 0x100fe400078e0019 */
[----:B------:R-:W2:Y:S01]  /*4900*/  MUFU.EX2 R4, R4 ;  /* 0x0000000400047308 */ /* 0x000ea20000000800 */
[C---:B0-----:R-:W-:Y:S01]  /*4910*/  F2FP.SATFINITE.E4M3.F32.PACK_AB_MERGE_C R48, R49.reuse, R48, RZ ;  /* 0x000000303130723e */ /* 0x041fe200048070ff */
[----:B------:R-:W-:Y:S01]  /*4920*/  FADD.FTZ R49, R49, R20 ;  /* 0x0000001431317221 */ /* 0x000fe20000010000 */
[--C-:B------:R-:W-:Y:S02]  /*4930*/  IMAD.MOV.U32 R36, RZ, RZ, R25.reuse ;  /* 0x000000ffff247224 */ /* 0x100fe400078e0019 */
[----:B------:R-:W-:Y:S01]  /*4940*/  F2FP.SATFINITE.E4M3.F32.PACK_AB_MERGE_C R184, R45, R44, R48 ;  /* 0x0000002c2db8723e */ /* 0x000fe20004807030 */
[----:B------:R-:W-:Y:S02]  /*4950*/  IMAD.MOV.U32 R45, RZ, RZ, R25 ;  /* 0x000000ffff2d7224 */ /* 0x000fe400078e0019 */
[----:B------:R-:W0:Y:S01]  /*4960*/  MUFU.EX2 R51, R51 ;  /* 0x0000003300337308 */ /* 0x000e220000000800 */
[----:B-1----:R-:W-:-:S01]  /*4970*/  FADD.FTZ R26, R8, R41 ;  /* 0x00000029081a7221 */ /* 0x002fc20000010000 */
[----:B------:R-:W-:-:S02]  /*4980*/  IMAD.MOV.U32 R41, RZ, RZ, R25 ;  /* 0x000000ffff297224 */ /* 0x000fc400078e0019 */
[--C-:B------:R-:W-:Y:S02]  /*4990*/  IMAD.MOV.U32 R44, RZ, RZ, R25.reuse ;  /* 0x000000ffff2c7224 */ /* 0x100fe400078e0019 */
[----:B------:R-:W-:Y:S02]  /*49a0*/  IMAD.MOV.U32 R48, RZ, RZ, R25 ;  /* 0x000000ffff307224 */ /* 0x000fe400078e0019 */
[----:B------:R-:W-:Y:S01]  /*49b0*/  MUFU.EX2 R10, R10 ;  /* 0x0000000a000a7308 */ /* 0x000fe20000000800 */
[----:B--2---:R-:W-:-:S01]  /*49c0*/  FADD.FTZ R20, R4, R49 ;  /* 0x0000003104147221 */ /* 0x004fc20000010000 */
[----:B------:R-:W-:-:S06]  /*49d0*/  IMAD.MOV.U32 R49, RZ, RZ, R25 ;  /* 0x000000ffff317224 */ /* 0x000fcc00078e0019 */
[----:B------:R-:W1:Y:S01]  /*49e0*/  MUFU.EX2 R75, R75 ;  /* 0x0000004b004b7308 */ /* 0x000e620000000800 */
[----:B0-----:R-:W-:-:S01]  /*49f0*/  FADD.FTZ R9, R51, R26 ;  /* 0x0000001a33097221 */ /* 0x001fc20000010000 */
[----:B------:R-:W-:-:S06]  /*4a00*/  IMAD.MOV.U32 R26, RZ, RZ, R25 ;  /* 0x000000ffff1a7224 */ /* 0x000fcc00078e0019 */
[----:B------:R-:W0:Y:S08]  /*4a10*/  MUFU.EX2 R53, R53 ;  /* 0x0000003500357308 */ /* 0x000e300000000800 */
[----:B------:R-:W2:Y:S01]  /*4a20*/  MUFU.EX2 R56, R56 ;  /* 0x0000003800387308 */ /* 0x000ea20000000800 */
[----:B-1----:R-:W-:Y:S01]  /*4a30*/  F2FP.SATFINITE.E4M3.F32.PACK_AB_MERGE_C R11, R75, R10, RZ ;  /* 0x0000000a4b0b723e */ /* 0x002fe200048070ff */
[----:B------:R-:W-:-:S03]  /*4a40*/  FADD.FTZ R10, R10, R9 ;  /* 0x000000090a0a7221 */ /* 0x000fc60000010000 */
[----:B------:R-:W-:Y:S01]  /*4a50*/  F2FP.SATFINITE.E4M3.F32.PACK_AB_MERGE_C R187, R51, R8, R11 ;  /* 0x0000000833bb723e */ /* 0x000fe2000480700b */
[----:B------:R-:W-:-:S01]  /*4a60*/  FADD.FTZ R75, R75, R10 ;  /* 0x0000000a4b4b7221 */ /* 0x000fc20000010000 */
[----:B------:R-:W-:Y:S01]  /*4a70*/  IMAD.MOV.U32 R51, RZ, RZ, R25 ;  /* 0x000000ffff337224 */ /* 0x000fe200078e0019 */
        /* <DEDUP_REMOVED lines=8> */
[----:B------:R-:W-:Y:S02]  /*4b00*/  IMAD.MOV.U32 R53, RZ, RZ, R25 ;  /* 0x000000ffff357224 */ /* 0x000fe400078e0019 */
[----:B------:R-:W1:Y:S01]  /*4b10*/  MUFU.EX2 R79, R79 ;  /* 0x0000004f004f7308 */ /* 0x000e620000000800 */
[----:B0-----:R-:W-:-:S01]  /*4b20*/  FADD.FTZ R10, R14, R75 ;  /* 0x0000004b0e0a7221 */ /* 0x001fc20000010000 */
[--C-:B------:R-:W-:Y:S02]  /*4b30*/  IMAD.MOV.U32 R56, RZ, RZ, R25.reuse ;  /* 0x000000ffff387224 */ /* 0x100fe400078e0019 */
[----:B------:R-:W-:-:S04]  /*4b40*/  IMAD.MOV.U32 R75, RZ, RZ, R25 ;  /* 0x000000ffff4b7224 */ /* 0x000fc800078e0019 */
[----:B------:R-:W0:Y:S01]  /*4b50*/  MUFU.EX2 R29, R29 ;  /* 0x0000001d001d7308 */ /* 0x000e220000000800 */
[----:B--2---:R-:W-:-:S01]  /*4b60*/  FADD.FTZ R8, R28, R57 ;  /* 0x000000391c087221 */ /* 0x004fc20000010000 */
[----:B------:R-:W-:-:S06]  /*4b70*/  IMAD.MOV.U32 R57, RZ, RZ, R25 ;  /* 0x000000ffff397224 */ /* 0x000fcc00078e0019 */
[----:B------:R-:W2:Y:S01]  /*4b80*/  MUFU.EX2 R24, R24 ;  /* 0x0000001800187308 */ /* 0x000ea20000000800 */
[----:B-1----:R-:W-:-:S07]  /*4b90*/  FADD.FTZ R9, R79, R10 ;  /* 0x0000000a4f097221 */ /* 0x002fce0000010000 */
[----:B------:R-:W1:Y:S01]  /*4ba0*/  MUFU.EX2 R55, R55 ;  /* 0x0000003700377308 */ /* 0x000e620000000800 */
[----:B0-----:R-:W-:-:S07]  /*4bb0*/  FADD.FTZ R8, R29, R8 ;  /* 0x000000081d087221 */ /* 0x001fce0000010000 */
[----:B------:R-:W0:Y:S01]  /*4bc0*/  MUFU.EX2 R83, R83 ;  /* 0x0000005300537308 */ /* 0x000e220000000800 */
[----:B--2---:R-:W-:-:S07]  /*4bd0*/  FADD.FTZ R10, R24, R9 ;  /* 0x00000009180a7221 */ /* 0x004fce0000010000 */
[----:B------:R2:W3:Y:S01]  /*4be0*/  MUFU.EX2 R12, R59 ;  /* 0x0000003b000c7308 */ /* 0x0004e20000000800 */
[----:B-1----:R-:W-:-:S07]  /*4bf0*/  FADD.FTZ R9, R55, R8 ;  /* 0x0000000837097221 */ /* 0x002fce0000010000 */
[----:B------:R-:W1:Y:S01]  /*4c00*/  MUFU.EX2 R30, R30 ;  /* 0x0000001e001e7308 */ /* 0x000e620000000800 */
[C---:B0-----:R-:W-:Y:S01]  /*4c10*/  F2FP.SATFINITE.E4M3.F32.PACK_AB_MERGE_C R24, R83.reuse, R24, RZ ;  /* 0x000000185318723e */ /* 0x041fe200048070ff */
[----:B------:R-:W-:Y:S01]  /*4c20*/  FADD.FTZ R83, R83, R10 ;  /* 0x0000000a53537221 */ /* 0x000fe20000010000 */
[--C-:B--2---:R-:W-:Y:S02]  /*4c30*/  IMAD.MOV.U32 R59, RZ, RZ, R25.reuse ;  /* 0x000000ffff3b7224 */ /* 0x104fe400078e0019 */
[----:B------:R-:W-:Y:S01]  /*4c40*/  F2FP.SATFINITE.E4M3.F32.PACK_AB_MERGE_C R189, R79, R14, R24 ;  /* 0x0000000e4fbd723e */ /* 0x000fe20004807018 */
[----:B------:R-:W-:Y:S02]  /*4c50*/  IMAD.MOV.U32 R24, RZ, RZ, R25 ;  /* 0x000000ffff187224 */ /* 0x000fe400078e0019 */
[----:B------:R-:W0:Y:S01]  /*4c60*/  MUFU.EX2 R63, R63 ;  /* 0x0000003f003f7308 */ /* 0x000e220000000800 */
[C---:B---3--:R-:W-:Y:S01]  /*4c70*/  F2FP.SATFINITE.E4M3.F32.PACK_AB_MERGE_C R55, R12.reuse, R55, RZ ;  /* 0x000000370c37723e */ /* 0x048fe200048070ff */
[----:B------:R-:W-:Y:S01]  /*4c80*/  FADD.FTZ R12, R12, R9 ;  /* 0x000000090c0c7221 */ /* 0x000fe20000010000 */
[----:B------:R-:W-:-:S02]  /*4c90*/  IMAD.MOV.U32 R79, RZ, RZ, R25 ;  /* 0x000000ffff4f7224 */ /* 0x000fc400078e0019 */
[----:B------:R-:W-:Y:S01]  /*4ca0*/  F2FP.SATFINITE.E4M3.F32.PACK_AB_MERGE_C R188, R29, R28, R55 ;  /* 0x0000001c1dbc723e */ /* 0x000fe20004807037 */
[----:B------:R-:W-:Y:S02]  /*4cb0*/  IMAD.MOV.U32 R29, RZ, RZ, R25 ;  /* 0x000000ffff1d7224 */ /* 0x000fe400078e0019 */
[----:B------:R-:W2:Y:S01]  /*4cc0*/  MUFU.EX2 R87, R87 ;  /* 0x0000005700577308 */ /* 0x000ea20000000800 */
[----:B-1----:R-:W-:-:S01]  /*4cd0*/  FADD.FTZ R4, R30, R83 ;  /* 0x000000531e047221 */ /* 0x002fc20000010000 */
[--C-:B------:R-:W-:Y:S02]  /*4ce0*/  IMAD.MOV.U32 R28, RZ, RZ, R25.reuse ;  /* 0x000000ffff1c7224 */ /* 0x100fe400078e0019 */
[--C-:B------:R-:W-:Y:S02]  /*4cf0*/  IMAD.MOV.U32 R55, RZ, RZ, R25.reuse ;  /* 0x000000ffff377224 */ /* 0x100fe400078e0019 */
[----:B------:R-:W-:Y:S02]  /*4d00*/  IMAD.MOV.U32 R83, RZ, RZ, R25 ;  /* 0x000000ffff537224 */ /* 0x000fe400078e0019 */
[----:B------:R1:W3:Y:S01]  /*4d10*/  MUFU.EX2 R6, R67 ;  /* 0x0000004300067308 */ /* 0x0002e20000000800 */
[----:B0-----:R-:W-:-:S07]  /*4d20*/  FADD.FTZ R9, R63, R12 ;  /* 0x0000000c3f097221 */ /* 0x001fce0000010000 */
[----:B------:R-:W-:Y:S01]  /*4d30*/  MUFU.EX2 R34, R34 ;  /* 0x0000002200227308 */ /* 0x000fe20000000800 */
[----:B--2---:R-:W-:-:S01]  /*4d40*/  FADD.FTZ R11, R87, R4 ;  /* 0x00000004570b7221 */ /* 0x004fc20000010000 */
[----:B-1----:R-:W-:-:S06]  /*4d50*/  IMAD.MOV.U32 R67, RZ, RZ, R25 ;  /* 0x000000ffff437224 */ /* 0x002fcc00078e0019 */
[----:B------:R-:W0:Y:S01]  /*4d60*/  MUFU.EX2 R5, R5 ;  /* 0x0000000500057308 */ /* 0x000e220000000800 */
[----:B---3--:R-:W-:-:S07]  /*4d70*/  FADD.FTZ R9, R6, R9 ;  /* 0x0000000906097221 */ /* 0x008fce0000010000 */
[----:B------:R-:W1:Y:S08]  /*4d80*/  MUFU.EX2 R70, R70 ;  /* 0x0000004600467308 */ /* 0x000e700000000800 */
[----:B------:R2:W3:Y:S01]  /*4d90*/  MUFU.EX2 R7, R46 ;  /* 0x0000002e00077308 */ /* 0x0004e20000000800 */
[----:B0-----:R-:W-:Y:S01]  /*4da0*/  F2FP.SATFINITE.E4M3.F32.PACK_AB_MERGE_C R10, R5, R34, RZ ;  /* 0x00000022050a723e */ /* 0x001fe200048070ff */
[----:B------:R-:W-:-:S03]  /*4db0*/  FADD.FTZ R34, R34, R11 ;  /* 0x0000000b22227221 */ /* 0x000fc60000010000 */
[----:B------:R-:W-:Y:S01]  /*4dc0*/  F2FP.SATFINITE.E4M3.F32.PACK_AB_MERGE_C R191, R87, R30, R10 ;  /* 0x0000001e57bf723e */ /* 0x000fe2000480700a */
[----:B------:R-:W-:-:S01]  /*4dd0*/  FADD.FTZ R5, R5, R34 ;  /* 0x0000002205057221 */ /* 0x000fc20000010000 */
[----:B------:R-:W-:Y:S02]  /*4de0*/  IMAD.MOV.U32 R30, RZ, RZ, R25 ;  /* 0x000000ffff1e7224 */ /* 0x000fe400078e0019 */
[----:B-1----:R-:W-:-:S01]  /*4df0*/  FADD.FTZ R4, R70, R9 ;  /* 0x0000000946047221 */ /* 0x002fc20000010000 */
[--C-:B------:R-:W-:Y:S02]  /*4e00*/  IMAD.MOV.U32 R34, RZ, RZ, R25.reuse ;  /* 0x000000ffff227224 */ /* 0x100fe400078e0019 */
[--C-:B--2---:R-:W-:Y:S02]  /*4e10*/  IMAD.MOV.U32 R46, RZ, RZ, R25.reuse ;  /* 0x000000ffff2e7224 */ /* 0x104fe400078e0019 */
[--C-:B------:R-:W-:Y:S01]  /*4e20*/  IMAD.MOV.U32 R87, RZ, RZ, R25.reuse ;  /* 0x000000ffff577224 */ /* 0x100fe200078e0019 */
[C---:B---3--:R-:W-:Y:S01]  /*4e30*/  F2FP.SATFINITE.E4M3.F32.PACK_AB_MERGE_C R8, R7.reuse, R70, RZ ;  /* 0x000000460708723e */ /* 0x048fe200048070ff */
[----:B------:R-:W-:Y:S01]  /*4e40*/  FADD.FTZ R4, R7, R4 ;  /* 0x0000000407047221 */ /* 0x000fe20000010000 */
[----:B------:R-:W-:-:S02]  /*4e50*/  IMAD.MOV.U32 R70, RZ, RZ, R25 ;  /* 0x000000ffff467224 */ /* 0x000fc400078e0019 */
[----:B------:R-:W-:Y:S01]  /*4e60*/  F2FP.SATFINITE.E4M3.F32.PACK_AB_MERGE_C R190, R6, R63, R8 ;  /* 0x0000003f06be723e */ /* 0x000fe20004807008 */
        /* <DEDUP_REMOVED lines=36> */
[----:B------:R-:W-:Y:S01]  /*50b0*/  UMOV UR55, UR47 ;  /* 0x0000002f00377c82 */ /* 0x000fe20008000000 */
[----:B------:R-:W-:-:S05]  /*50c0*/  UMOV UR51, UR46 ;  /* 0x0000002e00337c82 */ /* 0x000fca0008000000 */
.L_x_202:
[----:B------:R-:W-:Y:S01]  /*50d0*/  ISETP.NE.AND P2, PT, RZ, UR44, PT ;  /* 0x0000002cff007c0c */ /* 0x000fe2000bf45270 */
[----:B------:R-:W-:-:S04]  /*50e0*/  UISETP.NE.AND UP0, UPT, UR51, 0x1, UPT ;  /* 0x000000013300788c */ /* 0x000fc8000bf05270 */
[----:B------:R-:W-:-:S04]  /*50f0*/  USEL UR47, URZ, 0x1, UP0 ;  /* 0x000000013f2f7887 */ /* 0x000fc80008000000 */
[----:B------:R-:W-:-:S04]  /*5100*/  ULOP3.LUT UR47, UR55, UR47, URZ, 0x3c, !UPT ;  /* 0x0000002f372f7292 */ /* 0x000fc8000f8e3c3f */
[----:B------:R-:W-:Y:S08]  /*5110*/  @P2 BRA `(.L_x_192) ;  /* 0x0000000000442947 */ /* 0x000ff00003800000 */
[----:B------:R-:W-:Y:S05]  /*5120*/  @!P0 BRA `(.L_x_193) ;  /* 0x0000000000048947 */ /* 0x000fea0003800000 */
[----:B------:R-:W-:Y:S01]  /*5130*/  BPT.TRAP 0x1 ;  /* 0x000000040000795c */ /* 0x000fe20000300000 */
.L_x_193:
[----:B------:R-:W0:Y:S01]  /*5140*/  S2UR UR10, SR_CgaCtaId ;  /* 0x00000000000a79c3 */ /* 0x000e220000008800 */
[----:B------:R-:W-:Y:S01]  /*5150*/  UIADD3 UR6, UR51, 0x1, URZ ;  /* 0x0000000133067890 */ /* 0x000fe2000fffe03f */
[----:B------:R-:W-:Y:S01]  /*5160*/  IMAD.U32 R0, RZ, RZ, UR47 ;  /* 0x0000002fff007e24 */ /* 0x000fe2000f8e00ff */
[----:B------:R-:W-:Y:S02]  /*5170*/  UMOV UR7, 0x400 ;  /* 0x0000040000077882 */ /* 0x000fe40000000000 */
[----:B------:R-:W-:Y:S02]  /*5180*/  UISETP.NE.AND UP0, UPT, UR6, 0x2, UPT ;  /* 0x000000020600788c */ /* 0x000fe4000bf05270 */
[----:B------:R-:W-:Y:S02]  /*5190*/  SHF.L.U32 R0, R0, 0x1f, RZ ;  /* 0x0000001f00007819 */ /* 0x000fe400000006ff */
[----:B------:R-:W-:Y:S02]  /*51a0*/  USEL UR6, UR6, URZ, UP0 ;  /* 0x0000003f06067287 */ /* 0x000fe40008000000 */
[----:B0-----:R-:W-:-:S04]  /*51b0*/  ULEA UR7, UR10, UR7, 0x18 ;  /* 0x000000070a077291 */ /* 0x001fc8000f8ec03f */
[----:B------:R-:W-:-:S09]  /*51c0*/  ULEA UR6, UR6, UR7, 0x3 ;  /* 0x0000000706067291 */ /* 0x000fd2000f8e183f */
[----:B------:R0:W1:Y:S01]  /*51d0*/  SYNCS.PHASECHK.TRANS64.TRYWAIT P1, [UR6+0x29830], R0 ;  /* 0x02983000ff0075a7 */ /* 0x0000620008020146 */
[----:B------:R-:W-:Y:S05]  /*51e0*/  @!P0 BRA `(.L_x_194) ;  /* 0x0000000000048947 */ /* 0x000fea0003800000 */
[----:B------:R-:W-:Y:S01]  /*51f0*/  BPT.TRAP 0x1 ;  /* 0x000000040000795c */ /* 0x000fe20000300000 */
.L_x_194:
[----:B-1----:R-:W-:Y:S05]  /*5200*/  @P1 BRA `(.L_x_192) ;  /* 0x0000000000081947 */ /* 0x002fea0003800000 */
[----:B------:R-:W1:Y:S02]  /*5210*/  SYNCS.PHASECHK.TRANS64.TRYWAIT P1, [UR6+0x29830], R0 ;  /* 0x02983000ff0075a7 */ /* 0x000e640008020146 */
[----:B-1----:R-:W-:Y:S05]  /*5220*/  @!P1 BRA `(.L_x_195) ;  /* 0x000000e000189947 */ /* 0x002fea0003800000 */
.L_x_192:
[----:B-1----:R-:W1:Y:S01]  /*5230*/  S2R R3, SR_TID.X ;  /* 0x0000000000037919 */ /* 0x002e620000002100 */
[----:B------:R-:W-:Y:S01]  /*5240*/  UIADD3 UR46, UR51, 0x1, URZ ;  /* 0x00000001332e7890 */ /* 0x000fe2000fffe03f */
[----:B------:R-:W-:Y:S01]  /*5250*/  UMOV UR27, 0x80000020 ;  /* 0x80000020001b7882 */ /* 0x000fe20000000000 */
[----:B------:R-:W-:Y:S02]  /*5260*/  UMOV UR28, UR24 ;  /* 0x00000018001c7c82 */ /* 0x000fe40008000000 */
[----:B------:R-:W-:Y:S01]  /*5270*/  UISETP.NE.AND UP0, UPT, UR46, 0x2, UPT ;  /* 0x000000022e00788c */ /* 0x000fe2000bf05270 */
[----:B------:R-:W-:Y:S01]  /*5280*/  UMOV UR29, UR25 ;  /* 0x00000019001d7c82 */ /* 0x000fe20008000000 */
[----:B------:R-:W-:Y:S02]  /*5290*/  UMOV UR31, 0x80000020 ;  /* 0x80000020001f7882 */ /* 0x000fe40000000000 */
[----:B------:R-:W-:Y:S01]  /*52a0*/  USEL UR46, UR46, URZ, UP0 ;  /* 0x0000003f2e2e7287 */ /* 0x000fe20008000000 */
[----:B------:R-:W-:Y:S01]  /*52b0*/  UMOV UR32, UR24 ;  /* 0x0000001800207c82 */ /* 0x000fe20008000000 */
[----:B------:R-:W-:-:S02]  /*52c0*/  UMOV UR33, UR25 ;  /* 0x0000001900217c82 */ /* 0x000fc40008000000 */
[----:B------:R-:W-:Y:S01]  /*52d0*/  UIMAD UR56, UR46, 0x780, UR50 ;  /* 0x000007802e3878a4 */ /* 0x000fe2000f8e0232 */
[----:B------:R-:W-:Y:S01]  /*52e0*/  UMOV UR35, 0x80000020 ;  /* 0x8000002000237882 */ /* 0x000fe20000000000 */
[----:B------:R-:W-:Y:S02]  /*52f0*/  UMOV UR7, 0x80000020 ;  /* 0x8000002000077882 */ /* 0x000fe40000000000 */
[----:B------:R-:W-:Y:S02]  /*5300*/  UIADD3 UR30, UR56, 0x80, URZ ;  /* 0x00000080381e7890 */ /* 0x000fe4000fffe03f */
[----:B------:R-:W-:Y:S02]  /*5310*/  UIADD3 UR34, UR56, 0x100, URZ ;  /* 0x0000010038227890 */ /* 0x000fe4000fffe03f */
[----:B------:R-:W-:Y:S01]  /*5320*/  UMOV UR26, UR56 ;  /* 0x00000038001a7c82 */ /* 0x000fe20008000000 */
[----:B------:R-:W-:Y:S02]  /*5330*/  UIADD3 UR6, UR56, 0x200, URZ ;  /* 0x0000020038067890 */ /* 0x000fe4000fffe03f */
[----:B------:R-:W-:Y:S01]  /*5340*/  UIADD3 UR10, UR56, 0x202, URZ ;  /* 0x00000202380a7890 */ /* 0x000fe2000fffe03f */
[----:B------:R-:W-:Y:S01]  /*5350*/  UMOV UR11, 0x80000020 ;  /* 0x80000020000b7882 */ /* 0x000fe20000000000 */
[----:B------:R-:W-:Y:S01]  /*5360*/  UIADD3 UR14, UR56, 0x282, URZ ;  /* 0x00000282380e7890 */ /* 0x000fe2000fffe03f */
[----:B------:R-:W-:Y:S01]  /*5370*/  UMOV UR15, 0x80000020 ;  /* 0x80000020000f7882 */ /* 0x000fe20000000000 */
[----:B------:R-:W-:Y:S01]  /*5380*/  UIADD3 UR18, UR56, 0x500, URZ ;  /* 0x0000050038127890 */ /* 0x000fe2000fffe03f */
[----:B-1----:R-:W-:Y:S01]  /*5390*/  SHF.R.U32.HI R3, RZ, 0x7, R3 ;  /* 0x00000007ff037819 */ /* 0x002fe20000011603 */
[----:B------:R-:W-:Y:S01]  /*53a0*/  UMOV UR19, 0x80000020 ;  /* 0x8000002000137882 */ /* 0x000fe20000000000 */
[----:B------:R-:W-:Y:S01]  /*53b0*/  UIADD3 UR22, UR56, 0x502, URZ ;  /* 0x0000050238167890 */ /* 0x000fe2000fffe03f */
[----:B------:R-:W-:-:S02]  /*53c0*/  UMOV UR23, 0x80000020 ;  /* 0x8000002000177882 */ /* 0x000fc40000000000 */
[----:B0-----:R-:W-:-:S05]  /*53d0*/  VIADD R0, R3, 0x8 ;  /* 0x0000000803007836 */ /* 0x001fca0000000000 */
[----:B------:R0:W-:Y:S06]  /*53e0*/  BAR.SYNC.DEFER_BLOCKING R0, 0x100 ;  /* 0x000400000000751d */ /* 0x0001ec0000010000 */
[----:B------:R-:W-:-:S06]  /*53f0*/  WARPGROUP.ARRIVE ;  /* 0x00000000000079c5 */ /* 0x000fcc0000000000 */
[----:B------:R-:W-:Y:S01]  /*5400*/  QGMMA.64x32x32.F32.E4M3.E4M3 R152, gdesc[UR24], RZ, !UPT, gsb0 ;  /* 0x00600000189879f3 */ /* 0x000fe2000c0008ff */
[----:B------:R-:W-:Y:S01]  /*5410*/  UIADD3 UR26, UR56, 0x180, URZ ;  /* 0x00000180381a7890 */ /* 0x000fe2000fffe03f */
[----:B------:R-:W-:Y:S01]  /*5420*/  UMOV UR27, 0x80000020 ;  /* 0x80000020001b7882 */ /* 0x000fe20000000000 */
[----:B------:R-:W-:Y:S02]  /*5430*/  WARPGROUP.DEPBAR.LE gsb0, 0x0 ;  /* 0x00008000000079c5 */ /* 0x000fe40000010000 */
[----:B------:R-:W-:-:S06]  /*5440*/  WARPGROUP.ARRIVE ;  /* 0x00000000000079c5 */ /* 0x000fcc0000000000 */
[----:B------:R-:W-:Y:S01]  /*5450*/  QGMMA.64x32x32.F32.E4M3.E4M3 R136, gdesc[UR28], RZ, !UPT, gsb0 ;  /* 0x006000001c8879f3 */ /* 0x000fe2000c0008ff */
[----:B------:R-:W-:Y:S01]  /*5460*/  UIADD3 UR30, UR56, 0x82, URZ ;  /* 0x00000082381e7890 */ /* 0x000fe2000fffe03f */
[----:B------:R-:W-:Y:S01]  /*5470*/  UMOV UR28, UR4 ;  /* 0x00000004001c7c82 */ /* 0x000fe20008000000 */
[----:B------:R-:W-:Y:S01]  /*5480*/  UMOV UR29, UR5 ;  /* 0x00000005001d7c82 */ /* 0x000fe20008000000 */
        /* <DEDUP_REMOVED lines=134> */
[----:B------:R-:W-:Y:S01]  /*5cf0*/  UIADD3 UR56, UR56, 0x702, URZ ;  /* 0x0000070238387890 */ /* 0x000fe2000fffe03f */
[----:B------:R-:W-:Y:S02]  /*5d00*/  WARPGROUP.DEPBAR.LE gsb0, 0x0 ;  /* 0x00008000000079c5 */ /* 0x000fe40000010000 */
[----:B------:R-:W-:-:S06]  /*5d10*/  WARPGROUP.ARRIVE ;  /* 0x00000000000079c5 */ /* 0x000fcc0000000000 */
[----:B------:R-:W-:Y:S03]  /*5d20*/  QGMMA.64x32x32.F32.E4M3.E4M3 R136, gdesc[UR28], R136, gsb0 ;  /* 0x006000001c8879f3 */ /* 0x000fe60008000888 */
        /* <DEDUP_REMOVED lines=15> */
.L_x_197:
[----:B------:R-:W0:Y:S01]  /*5e20*/  S2UR UR7, SR_CgaCtaId ;  /* 0x00000000000779c3 */ /* 0x000e220000008800 */
[----:B------:R-:W-:Y:S01]  /*5e30*/  UMOV UR6, 0x400 ;  /* 0x0000040000067882 */ /* 0x000fe20000000000 */
[----:B------:R-:W-:-:S05]  /*5e40*/  IMAD.U32 R0, RZ, RZ, UR55 ;  /* 0x00000037ff007e24 */ /* 0x000fca000f8e00ff */
[----:B------:R-:W-:Y:S01]  /*5e50*/  SHF.L.U32 R0, R0, 0x1f, RZ ;  /* 0x0000001f00007819 */ /* 0x000fe200000006ff */
[----:B0-----:R-:W-:-:S04]  /*5e60*/  ULEA UR6, UR7, UR6, 0x18 ;  /* 0x0000000607067291 */ /* 0x001fc8000f8ec03f */
[----:B------:R-:W-:-:S09]  /*5e70*/  ULEA UR6, UR51, UR6, 0x3 ;  /* 0x0000000633067291 */ /* 0x000fd2000f8e183f */
[----:B------:R0:W1:Y:S01]  /*5e80*/  SYNCS.PHASECHK.TRANS64.TRYWAIT P1, [UR6+0x29850], R0 ;  /* 0x02985000ff0075a7 */ /* 0x0000620008020146 */
[----:B------:R-:W-:Y:S05]  /*5e90*/  @!P0 BRA `(.L_x_198) ;  /* 0x0000000000048947 */ /* 0x000fea0003800000 */
[----:B------:R-:W-:Y:S01]  /*5ea0*/  BPT.TRAP 0x1 ;  /* 0x000000040000795c */ /* 0x000fe20000300000 */
.L_x_198:
[----:B-1----:R-:W-:Y:S05]  /*5eb0*/  @P1 BRA `(.L_x_196) ;  /* 0x0000000000081947 */ /* 0x002fea0003800000 */
[----:B------:R-:W1:Y:S02]  /*5ec0*/  SYNCS.PHASECHK.TRANS64.TRYWAIT P1, [UR6+0x29850], R0 ;  /* 0x02985000ff0075a7 */ /* 0x000e640008020146 */
[----:B-1----:R-:W-:Y:S05]  /*5ed0*/  @!P1 BRA `(.L_x_199) ;  /* 0x000000d400049947 */ /* 0x002fea0003800000 */
.L_x_196:
[----:B------:R-:W2:Y:S01]  /*5ee0*/  S2UR UR11, SR_CgaCtaId ;  /* 0x00000000000b79c3 */ /* 0x000ea20000008800 */
[----:B------:R-:W-:Y:S01]  /*5ef0*/  UMOV UR6, 0x400 ;  /* 0x0000040000067882 */ /* 0x000fe20000000000 */
[----:B------:R-:W-:Y:S01]  /*5f00*/  WARPGROUP.ARRIVE ;  /* 0x00000000000079c5 */ /* 0x000fe20000000000 */
[----:B------:R-:W-:-:S05]  /*5f10*/  UMOV UR7, 0xc0000010 ;  /* 0xc000001000077882 */ /* 0x000fca0000000000 */
[----:B-1----:R-:W1:Y:S01]  /*5f20*/  S2R R3, SR_TID.X ;  /* 0x0000000000037919 */ /* 0x002e620000002100 */
[----:B--2---:R-:W-:-:S04]  /*5f30*/  ULEA UR14, UR11, UR6, 0x18 ;  /* 0x000000060b0e7291 */ /* 0x004fc8000f8ec03f */
[----:B------:R-:W-:-:S04]  /*5f40*/  UIADD3 UR6, UR14, 0x400, URZ ;  /* 0x000004000e067890 */ /* 0x000fc8000fffe03f */
[----:B------:R-:W-:-:S04]  /*5f50*/  USHF.R.U32.HI UR6, URZ, 0x4, UR6 ;  /* 0x000000043f067899 */ /* 0x000fc80008011606 */
[----:B------:R-:W-:Y:S01]  /*5f60*/  ULOP3.LUT UR6, UR6, 0x3fff, URZ, 0xc0, !UPT ;  /* 0x00003fff06067892 */ /* 0x000fe2000f8ec03f */
[----:B-1----:R-:W-:-:S03]  /*5f70*/  SHF.R.U32.HI R3, RZ, 0x7, R3 ;  /* 0x00000007ff037819 */ /* 0x002fc60000011603 */
[----:B------:R-:W-:Y:S01]  /*5f80*/  ULOP3.LUT UR6, UR6, 0x10000, URZ, 0xfc, !UPT ;  /* 0x0001000006067892 */ /* 0x000fe2000f8efc3f */
[----:B0-----:R-:W-:-:S03]  /*5f90*/  IADD3 R0, -R3, 0xb, RZ ;  /* 0x0000000b03007810 */ /* 0x001fc60007ffe1ff */
        /* <DEDUP_REMOVED lines=27> */
.L_x_200:
[----:B0-----:R-:W-:Y:S01]  /*6150*/  FMNMX.FTZ R0, R152, R6, !PT ;  /* 0x0000000698007209 */ /* 0x001fe20007810000 */
[----:B------:R-:W-:Y:S01]  /*6160*/  IMAD.U32 R14, RZ, RZ, UR41 ;  /* 0x00000029ff0e7e24 */ /* 0x000fe2000f8e00ff */
[----:B------:R-:W-:Y:S01]  /*6170*/  FMNMX.FTZ R8, R154, R7, !PT ;  /* 0x000000079a087209 */ /* 0x000fe20007810000 */
[----:B------:R-:W-:Y:S01]  /*6180*/  ULEA UR6, UR46, UR14, 0x3 ;  /* 0x0000000e2e067291 */ /* 0x000fe2000f8e183f */
[----:B------:R-:W-:Y:S02]  /*6190*/  FMNMX.FTZ R3, R153, R0, !PT ;  /* 0x0000000099037209 */ /* 0x000fe40007810000 */
[----:B------:R-:W-:Y:S01]  /*61a0*/  FMNMX.FTZ R9, R155, R8, !PT ;  /* 0x000000089b097209 */ /* 0x000fe20007810000 */
[----:B------:R-:W-:Y:S01]  /*61b0*/  UIADD3 UR6, UR6, 0x29840, URZ ;  /* 0x0002984006067890 */ /* 0x000fe2000fffe03f */
[----:B------:R-:W-:Y:S02]  /*61c0*/  FMNMX.FTZ R0, R156, R3, !PT ;  /* 0x000000039c007209 */ /* 0x000fe40007810000 */
[----:B------:R-:W-:Y:S01]  /*61d0*/  FMNMX.FTZ R8, R158, R9, !PT ;  /* 0x000000099e087209 */ /* 0x000fe20007810000 */
[----:B------:R-:W-:Y:S01]  /*61e0*/  UPRMT UR6, UR11, 0x654, UR6 ;  /* 0x000006540b067896 */ /* 0x000fe20008000006 */
[----:B------:R-:W-:-:S02]  /*61f0*/  FMNMX.FTZ R3, R157, R0, !PT ;  /* 0x000000009d037209 */ /* 0x000fc40007810000 */
[----:B------:R-:W-:Y:S02]  /*6200*/  FMNMX.FTZ R9, R159, R8, !PT ;  /* 0x000000089f097209 */ /* 0x000fe40007810000 */
[----:B------:R-:W-:Y:S02]  /*6210*/  FMNMX.FTZ R0, R160, R3, !PT ;  /* 0x00000003a0007209 */ /* 0x000fe40007810000 */
[----:B------:R-:W-:Y:S02]  /*6220*/  FMNMX.FTZ R8, R162, R9, !PT ;  /* 0x00000009a2087209 */ /* 0x000fe40007810000 */
[----:B------:R-:W-:Y:S01]  /*6230*/  FMNMX.FTZ R3, R161, R0, !PT ;  /* 0x00000000a1037209 */ /* 0x000fe20007810000 */
[----:B------:R-:W-:Y:S01]  /*6240*/  SYNCS.ARRIVE.TRANS64.RED.A1T0 RZ, [UR6], RZ ;  /* 0x000000ffffff79a7 */ /* 0x000fe20008100406 */
        /* <DEDUP_REMOVED lines=68> */
[----:B------:R-:W-:-:S03]  /*6690*/  FMNMX.FTZ R8, R103, R8, !PT ;  /* 0x0000000867087209 */ /* 0x000fc60007810000 */
[----:B------:R-:W0:Y:S04]  /*66a0*/  SHFL.BFLY PT, R0, R9, 0x2, 0x1f ;  /* 0x0c401f0009007f89 */ /* 0x000e2800000e0000 */
[----:B------:R-:W1:Y:S01]  /*66b0*/  SHFL.BFLY PT, R3, R8, 0x2, 0x1f ;  /* 0x0c401f0008037f89 */ /* 0x000e6200000e0000 */
[----:B0-----:R-:W-:Y:S02]  /*66c0*/  FMNMX.FTZ R10, R9, R0, !PT ;  /* 0x00000000090a7209 */ /* 0x001fe40007810000 */
[----:B-1----:R-:W-:-:S03]  /*66d0*/  FMNMX.FTZ R11, R8, R3, !PT ;  /* 0x00000003080b7209 */ /* 0x002fc60007810000 */
[----:B------:R-:W0:Y:S04]  /*66e0*/  SHFL.BFLY PT, R3, R10, 0x1, 0x1f ;  /* 0x0c201f000a037f89 */ /* 0x000e2800000e0000 */
[----:B------:R-:W1:Y:S01]  /*66f0*/  SHFL.BFLY PT, R0, R11, 0x1, 0x1f ;  /* 0x0c201f000b007f89 */ /* 0x000e6200000e0000 */
[----:B0-----:R-:W-:Y:S02]  /*6700*/  FMNMX.FTZ R3, R10, R3, !PT ;  /* 0x000000030a037209 */ /* 0x001fe40007810000 */
[----:B-1----:R-:W-:-:S03]  /*6710*/  FMNMX.FTZ R0, R11, R0, !PT ;  /* 0x000000000b007209 */ /* 0x002fc60007810000 */
[C---:B------:R-:W-:Y:S01]  /*6720*/  FFMA.FTZ R8, R3.reuse, R14, -8 ;  /* 0xc100000003087423 */ /* 0x040fe2000001000e */
[----:B------:R-:W-:-:S03]  /*6730*/  FADD.FTZ R6, -R3, R6 ;  /* 0x0000000603067221 */ /* 0x000fc60000010100 */
[--C-:B------:R-:W-:Y:S01]  /*6740*/  FFMA.FTZ R21, R136, UR41, -R8.reuse ;  /* 0x0000002988157c23 */ /* 0x100fe20008010808 */
[----:B------:R-:W-:-:S01]  /*6750*/  FFMA.FTZ R136, R137, UR41, -R8 ;  /* 0x0000002989887c23 */ /* 0x000fc20008010808 */
[--C-:B------:R-:W-:Y:S01]  /*6760*/  FFMA.FTZ R137, R140, UR41, -R8.reuse ;  /* 0x000000298c897c23 */ /* 0x100fe20008010808 */
[----:B------:R-:W-:-:S01]  /*6770*/  FFMA.FTZ R140, R141, UR41, -R8 ;  /* 0x000000298d8c7c23 */ /* 0x000fc20008010808 */
[--C-:B------:R-:W-:Y:S01]  /*6780*/  FFMA.FTZ R141, R144, UR41, -R8.reuse ;  /* 0x00000029908d7c23 */ /* 0x100fe20008010808 */
[----:B------:R-:W-:-:S01]  /*6790*/  FFMA.FTZ R144, R145, UR41, -R8 ;  /* 0x0000002991907c23 */ /* 0x000fc20008010808 */
[--C-:B------:R-:W-:Y:S01]  /*67a0*/  FFMA.FTZ R145, R148, UR41, -R8.reuse ;  /* 0x0000002994917c23 */ /* 0x100fe20008010808 */
[----:B------:R-:W-:-:S01]  /*67b0*/  FFMA.FTZ R148, R149, UR41, -R8 ;  /* 0x0000002995947c23 */ /* 0x000fc20008010808 */
[----:B------:R-:W-:Y:S02]  /*67c0*/  IMAD.U32 R149, RZ, RZ, UR41 ;  /* 0x00000029ff957e24 */ /* 0x000fe4000f8e00ff */
[----:B------:R-:W-:Y:S01]  /*67d0*/  FMUL.FTZ R12, R6, UR41 ;  /* 0x00000029060c7c20 */ /* 0x000fe20008410000 */
        /* <DEDUP_REMOVED lines=32> */
[C---:B------:R-:W-:Y:S01]  /*69e0*/  FADD.FTZ R6, -R0.reuse, R7 ;  /* 0x0000000700067221 */ /* 0x040fe20000010100 */
[----:B------:R-:W-:-:S01]  /*69f0*/  FFMA.FTZ R8, R0, R149, -8 ;  /* 0xc100000000087423 */ /* 0x000fc20000010095 */
[----:B------:R-:W-:Y:S02]  /*6a00*/  MUFU.EX2 R7, R12 ;  /* 0x0000000c00077308 */ /* 0x000fe40000000800 */
[----:B------:R-:W-:Y:S01]  /*6a10*/  FMUL.FTZ R6, R6, UR41 ;  /* 0x0000002906067c20 */ /* 0x000fe20008410000 */
[--C-:B------:R-:W-:Y:S01]  /*6a20*/  FFMA.FTZ R149, R154, UR41, -R8.reuse ;  /* 0x000000299a957c23 */ /* 0x100fe20008010808 */
[----:B------:R-:W-:-:S01]  /*6a30*/  FFMA.FTZ R152, R155, UR41, -R8 ;  /* 0x000000299b987c23 */ /* 0x000fc20008010808 */
[--C-:B------:R-:W-:Y:S01]  /*6a40*/  FFMA.FTZ R153, R158, UR41, -R8.reuse ;  /* 0x000000299e997c23 */ /* 0x100fe20008010808 */
[----:B------:R-:W-:-:S01]  /*6a50*/  FFMA.FTZ R154, R159, UR41, -R8 ;  /* 0x000000299f9a7c23 */ /* 0x000fc20008010808 */
[--C-:B------:R-:W-:Y:S01]  /*6a60*/  FFMA.FTZ R155, R162, UR41, -R8.reuse ;  /* 0x00000029a29b7c23 */ /* 0x100fe20008010808 */
        /* <DEDUP_REMOVED lines=33> */
[----:B-1----:R-:W-:-:S01]  /*6c80*/  FFMA.FTZ R5, R6, R5, R149 ;  /* 0x0000000506057223 */ /* 0x002fc20000010095 */
[--C-:B------:R-:W-:Y:S01]  /*6c90*/  FFMA.FTZ R91, R91, UR41, -R8.reuse ;  /* 0x000000295b5b7c23 */ /* 0x100fe20008010808 */
[----:B------:R-:W-:-:S01]  /*6ca0*/  FFMA.FTZ R94, R94, UR41, -R8 ;  /* 0x000000295e5e7c23 */ /* 0x000fc20008010808 */
[--C-:B------:R-:W-:Y:S01]  /*6cb0*/  FFMA.FTZ R95, R95, UR41, -R8.reuse ;  /* 0x000000295f5f7c23 */ /* 0x100fe20008010808 */
[----:B------:R-:W-:-:S01]  /*6cc0*/  FFMA.FTZ R98, R98, UR41, -R8 ;  /* 0x0000002962627c23 */ /* 0x000fc20008010808 */
[--C-:B------:R-:W-:Y:S01]  /*6cd0*/  FFMA.FTZ R99, R99, UR41, -R8.reuse ;  /* 0x0000002963637c23 */ /* 0x100fe20008010808 */
[----:B------:R-:W-:-:S01]  /*6ce0*/  FFMA.FTZ R102, R102, UR41, -R8 ;  /* 0x0000002966667c23 */ /* 0x000fc20008010808 */
[----:B------:R-:W1:Y:S01]  /*6cf0*/  MUFU.EX2 R11, R11 ;  /* 0x0000000b000b7308 */ /* 0x000e620000000800 */
[----:B0-----:R-:W-:-:S07]  /*6d00*/  FADD.FTZ R4, R9, R4 ;  /* 0x0000000409047221 */ /* 0x001fce0000010000 */
[----:B------:R-:W0:Y:S01]  /*6d10*/  MUFU.EX2 R153, R153 ;  /* 0x0000009900997308 */ /* 0x000e220000000800 */
[----:B--2---:R-:W-:-:S07]  /*6d20*/  FADD.FTZ R160, R152, R5 ;  /* 0x0000000598a07221 */ /* 0x004fce0000010000 */
[----:B------:R2:W3:Y:S01]  /*6d30*/  MUFU.EX2 R12, R157 ;  /* 0x0000009d000c7308 */ /* 0x0004e20000000800 */
[----:B-1----:R-:W-:-:S07]  /*6d40*/  FADD.FTZ R5, R11, R4 ;  /* 0x000000040b057221 */ /* 0x002fce0000010000 */
[----:B------:R-:W1:Y:S01]  /*6d50*/  MUFU.EX2 R154, R154 ;  /* 0x0000009a009a7308 */ /* 0x000e620000000800 */
[----:B--2---:R-:W-:-:S01]  /*6d60*/  FFMA.FTZ R157, R166, UR41, -R8 ;  /* 0x00000029a69d7c23 */ /* 0x004fc20008010808 */
[----:B0-----:R-:W-:Y:S01]  /*6d70*/  FADD.FTZ R159, R153, R160 ;  /* 0x000000a0999f7221 */ /* 0x001fe20000010000 */
[----:B------:R-:W-:-:S05]  /*6d80*/  FFMA.FTZ R8, R103, UR41, -R8 ;  /* 0x0000002967087c23 */ /* 0x000fca0008010808 */
[----:B------:R-:W0:Y:S01]  /*6d90*/  MUFU.EX2 R13, R13 ;  /* 0x0000000d000d7308 */ /* 0x000e220000000800 */
[----:B---3--:R-:W-:-:S07]  /*6da0*/  FADD.FTZ R4, R12, R5 ;  /* 0x000000050c047221 */ /* 0x008fce0000010000 */
[----:B------:R-:W2:Y:S01]  /*6db0*/  MUFU.EX2 R155, R155 ;  /* 0x0000009b009b7308 */ /* 0x000ea20000000800 */
[----:B-1----:R-:W-:-:S07]  /*6dc0*/  FADD.FTZ R160, R154, R159 ;  /* 0x0000009f9aa07221 */ /* 0x002fce0000010000 */
        /* <DEDUP_REMOVED lines=139> */
[----:B0-----:R-:W-:-:S01]  /*7680*/  FADD.FTZ R103, R102, R103 ;  /* 0x0000006766677221 */ /* 0x001fc20000010000 */
[----:B--2---:R-:W-:-:S03]  /*7690*/  FADD.FTZ R4, R101, R4 ;  /* 0x0000000465047221 */ /* 0x004fc60000010000 */
[----:B-1----:R-:W-:Y:S01]  /*76a0*/  FADD.FTZ R5, R8, R103 ;  /* 0x0000006708057221 */ /* 0x002fe20000010000 */
[----:B------:R-:W-:Y:S06]  /*76b0*/  @!P0 BRA `(.L_x_201) ;  /* 0x0000000000048947 */ /* 0x000fec0003800000 */
[----:B------:R-:W-:Y:S01]  /*76c0*/  BPT.TRAP 0x1 ;  /* 0x000000040000795c */ /* 0x000fe20000300000 */
.L_x_201:
        /* <DEDUP_REMOVED lines=12> */
[----:B------:R-:W-:Y:S01]  /*7790*/  UMOV UR51, UR46 ;  /* 0x0000002e00337c82 */ /* 0x000fe20008000000 */
        /* <DEDUP_REMOVED lines=81> */
[----:B------:R-:W-:Y:S01]  /*7cb0*/  IMAD.MOV.U32 R7, RZ, RZ, R0 ;  /* 0x000000ffff077224 */ /* 0x000fe200078e0000 */
[----:B------:R-:W-:Y:S01]  /*7cc0*/  F2FP.SATFINITE.E4M3.F32.PACK_AB_MERGE_C R173, R152, R149, R153 ;  /* 0x0000009598ad723e */ /* 0x000fe20004807099 */
[----:B------:R-:W-:Y:S01]  /*7cd0*/  IMAD.MOV.U32 R6, RZ, RZ, R3 ;  /* 0x000000ffff067224 */ /* 0x000fe200078e0003 */
[----:B------:R-:W-:-:S02]  /*7ce0*/  F2FP.SATFINITE.E4M3.F32.PACK_AB_MERGE_C R174, R14, R13, R15 ;  /* 0x0000000d0eae723e */ /* 0x000fc4000480700f */
[----:B------:R-:W-:Y:S02]  /*7cf0*/  F2FP.SATFINITE.E4M3.F32.PACK_AB_MERGE_C R175, R156, R155, R157 ;  /* 0x0000009b9caf723e */ /* 0x000fe4000480709d */
[----:B------:R-:W-:Y:S02]  /*7d00*/  F2FP.SATFINITE.E4M3.F32.PACK_AB_MERGE_C R176, R136, R21, R137 ;  /* 0x0000001588b0723e */ /* 0x000fe40004807089 */
[----:B------:R-:W-:Y:S02]  /*7d10*/  F2FP.SATFINITE.E4M3.F32.PACK_AB_MERGE_C R177, R139, R138, R142 ;  /* 0x0000008a8bb1723e */ /* 0x000fe4000480708e */
[----:B------:R-:W-:Y:S02]  /*7d20*/  F2FP.SATFINITE.E4M3.F32.PACK_AB_MERGE_C R178, R144, R141, R145 ;  /* 0x0000008d90b2723e */ /* 0x000fe40004807091 */
[----:B------:R-:W-:Y:S02]  /*7d30*/  F2FP.SATFINITE.E4M3.F32.PACK_AB_MERGE_C R179, R147, R146, R150 ;  /* 0x0000009293b3723e */ /* 0x000fe40004807096 */
        /* <DEDUP_REMOVED lines=11> */
[----:B------:R-:W-:Y:S01]  /*7df0*/  F2FP.SATFINITE.E4M3.F32.PACK_AB_MERGE_C R191, R99, R98, R102 ;  /* 0x0000006263bf723e */ /* 0x000fe20004807066 */
[----:B------:R-:W-:Y:S06]  /*7e00*/  @P1 BRA `(.L_x_202) ;  /* 0xffffffd000b01947 */ /* 0x000fec000383ffff */
.L_x_191:
[----:B------:R-:W-:Y:S06]  /*7e10*/  BAR.ARV 0x8, 0x180 ;  /* 0x0206000000007b1d */ /* 0x000fec0000002000 */
[----:B------:R-:W-:Y:S05]  /*7e20*/  @!P0 BRA `(.L_x_203) ;  /* 0x0000000000048947 */ /* 0x000fea0003800000 */
[----:B------:R-:W-:Y:S01]  /*7e30*/  BPT.TRAP 0x1 ;  /* 0x000000040000795c */ /* 0x000fe20000300000 */
.L_x_203:
        /* <DEDUP_REMOVED lines=9> */
.L_x_204:
[----:B-1----:R-:W-:Y:S05]  /*7ed0*/  @P1 BRA `(.L_x_205) ;  /* 0x0000000000081947 */ /* 0x002fea0003800000 */
[----:B------:R-:W1:Y:S02]  /*7ee0*/  SYNCS.PHASECHK.TRANS64.TRYWAIT P1, [UR5+0x29850], R6 ;  /* 0x02985006ff0075a7 */ /* 0x000e640008020145 */
[----:B-1----:R-:W-:Y:S05]  /*7ef0*/  @!P1 BRA `(.L_x_206) ;  /* 0x000000b400149947 */ /* 0x002fea0003800000 */
.L_x_205:
[----:B------:R-:W-:Y:S01]  /*7f00*/  UIADD3 UR4, UR4, 0x400, URZ ;  /* 0x0000040004047890 */ /* 0x000fe2000fffe03f */
[----:B------:R-:W-:Y:S01]  /*7f10*/  WARPGROUP.ARRIVE ;  /* 0x00000000000079c5 */ /* 0x000fe20000000000 */
[----:B------:R-:W-:Y:S02]  /*7f20*/  UMOV UR7, 0xc0000010 ;  /* 0xc000001000077882 */ /* 0x000fe40000000000 */
        /* <DEDUP_REMOVED lines=11> */
[----:B------:R-:W-:Y:S02]  /*7fe0*/  ULDC.64 UR6, c[0x0][0x9a0] ;  /* 0x0002680000067ab9 */ /* 0x000fe40000000a00 */
[----:B------:R-:W-:-:S04]  /*7ff0*/  ISETP.NE.U32.AND P1, PT, RZ, UR6, PT ;  /* 0x00000006ff007c0c */ /* 0x000fc8000bf25070 */
[----:B------:R-:W-:-:S13]  /*8000*/  ISETP.NE.AND.EX P1, PT, RZ, UR7, PT, P1 ;  /* 0x00000007ff007c0c */ /* 0x000fda000bf25310 */
[----:B------:R-:W0:Y:S08]  /*8010*/  @P1 LDC.64 R8, c[0x0][0x9c8] ;  /* 0x00027200ff081b82 */ /* 0x000e300000000a00 */
[----:B------:R-:W2:Y:S01]  /*8020*/  @P1 LDC.64 R10, c[0x0][0x9d0] ;  /* 0x00027400ff0a1b82 */ /* 0x000ea20000000a00 */
[----:B01----:R-:W-:-:S04]  /*8030*/  @P1 IMAD R6, R8, UR37, RZ ;  /* 0x0000002508061c24 */ /* 0x003fc8000f8e02ff */
[----:B------:R-:W-:Y:S02]  /*8040*/  @P1 IMAD R9, R9, UR36, R6 ;  /* 0x0000002409091c24 */ /* 0x000fe4000f8e0206 */
[----:B------:R-:W-:-:S04]  /*8050*/  @P1 IMAD.WIDE.U32 R6, R8, UR36, RZ ;  /* 0x0000002408061c25 */ /* 0x000fc8000f8e00ff */
[----:B------:R-:W-:Y:S02]  /*8060*/  @P1 IMAD.IADD R7, R7, 0x1, R9 ;  /* 0x0000000107071824 */ /* 0x000fe400078e0209 */
[----:B--2---:R-:W-:-:S04]  /*8070*/  @P1 IMAD.WIDE.U32 R6, R10, UR38, R6 ;  /* 0x000000260a061c25 */ /* 0x004fc8000f8e0006 */
[----:B------:R-:W-:Y:S01]  /*8080*/  @P1 IMAD R7, R11, UR38, R7 ;  /* 0x000000260b071c24 */ /* 0x000fe2000f8e0207 */
[----:B------:R-:W-:Y:S01]  /*8090*/  @P1 LEA R8, P2, R6, UR6, 0x2 ;  /* 0x0000000606081c11 */ /* 0x000fe2000f8410ff */
[----:B------:R-:W-:-:S03]  /*80a0*/  UIADD3 UR6, UR4, 0x200, URZ ;  /* 0x0000020004067890 */ /* 0x000fc6000fffe03f */
[----:B------:R-:W-:Y:S01]  /*80b0*/  @P1 LEA.HI.X R9, R6, UR7, R7, 0x2, P2 ;  /* 0x0000000706091c11 */ /* 0x000fe200090f1407 */
[----:B------:R-:W-:Y:S01]  /*80c0*/  UMOV UR7, 0xc0000010 ;  /* 0xc000001000077882 */ /* 0x000fe20000000000 */
[----:B------:R-:W-:-:S06]  /*80d0*/  IMAD.MOV.U32 R6, RZ, RZ, 0x3f800000 ;  /* 0x3f800000ff067424 */ /* 0x000fcc00078e00ff */
[----:B------:R0:W2:Y:S01]  /*80e0*/  @P1 LDG.E R6, desc[UR52][R8.64] ;  /* 0x0000003408061981 */ /* 0x0000a2000c1e1900 */
[----:B------:R-:W-:Y:S02]  /*80f0*/  WARPGROUP.DEPBAR.LE gsb0, 0x0 ;  /* 0x00008000000079c5 */ /* 0x000fe40000010000 */
[----:B------:R-:W-:-:S06]  /*8100*/  WARPGROUP.ARRIVE ;  /* 0x00000000000079c5 */ /* 0x000fcc0000000000 */
[----:B------:R-:W-:Y:S01]  /*8110*/  QGMMA.64x128x32.F32.E4M3.E4M3 R24, R180, gdesc[UR4], R24, gsb0 ;  /* 0x01e00004b4187df3 */ /* 0x000fe20008000818 */
[----:B------:R-:W-:Y:S01]  /*8120*/  UIADD3 UR6, UR4, 0x300, URZ ;  /* 0x0000030004067890 */ /* 0x000fe2000fffe03f */
        /* <DEDUP_REMOVED lines=9> */
[----:B-1----:R-:W-:-:S01]  /*81c0*/  FADD.FTZ R7, R7, R4 ;  /* 0x0000000407077221 */ /* 0x002fc20000010000 */
[----:B---3--:R-:W-:-:S04]  /*81d0*/  FADD.FTZ R10, R10, R5 ;  /* 0x000000050a0a7221 */ /* 0x008fc80000010000 */
[----:B0-----:R-:W0:Y:S04]  /*81e0*/  SHFL.BFLY PT, R8, R7, 0x1, 0x1f ;  /* 0x0c201f0007087f89 */ /* 0x001e2800000e0000 */
[----:B------:R-:W1:Y:S01]  /*81f0*/  SHFL.BFLY PT, R9, R10, 0x1, 0x1f ;  /* 0x0c201f000a097f89 */ /* 0x000e6200000e0000 */
[----:B------:R-:W-:Y:S02]  /*8200*/  IMAD.MOV.U32 R5, RZ, RZ, RZ ;  /* 0x000000ffff057224 */ /* 0x000fe400078e00ff */
[----:B0-----:R-:W-:Y:S01]  /*8210*/  FADD.FTZ R11, R7, R8 ;  /* 0x00000008070b7221 */ /* 0x001fe20000010000 */
[----:B-1----:R-:W-:-:S04]  /*8220*/  FADD.FTZ R12, R10, R9 ;  /* 0x000000090a0c7221 */ /* 0x002fc80000010000 */
[C---:B------:R-:W-:Y:S01]  /*8230*/  FSETP.NE.FTZ.AND P1, PT, R11.reuse, RZ, PT ;  /* 0x000000ff0b00720b */ /* 0x040fe20003f35000 */
[----:B------:R-:W-:Y:S01]  /*8240*/  FMUL.FTZ R13, R11, 0.00390625 ;  /* 0x3b8000000b0d7820 */ /* 0x000fe20000410000 */
[----:B------:R-:W-:-:S04]  /*8250*/  FMUL.FTZ R8, R12, 0.00390625 ;  /* 0x3b8000000c087820 */ /* 0x000fc80000410000 */
        /* <DEDUP_REMOVED lines=9> */
[----:B------:R-:W1:Y:S08]  /*82f0*/  @P2 MUFU.LG2 R7, R13 ;  /* 0x0000000d00072308 */ /* 0x000e700000000c00 */
[----:B------:R-:W3:Y:S01]  /*8300*/  @P1 MUFU.RCP R9, R12 ;  /* 0x0000000c00091308 */ /* 0x000ee20000001000 */
[----:B------:R-:W-:-:S02]  /*8310*/  IMAD.U32 R10, RZ, RZ, UR41 ;  /* 0x00000029ff0a7e24 */ /* 0x000fc4000f8e00ff */
[----:B------:R-:W-:Y:S02]  /*8320*/  IMAD.U32 R4, RZ, RZ, UR41 ;  /* 0x00000029ff047e24 */ /* 0x000fe4000f8e00ff */
[----:B0-----:R-:W-:Y:S01]  /*8330*/  @P3 FMUL.FTZ R11, R8, 0.69314718246459960938 ;  /* 0x3f317218080b3820 */ /* 0x001fe20000410000 */
[----:B------:R-:W-:Y:S01]  /*8340*/  @P3 FMUL.FTZ R10, R10, 0.69314718246459960938 ;  /* 0x3f3172180a0a3820 */ /* 0x000fe20000410000 */
[----:B------:R-:W-:Y:S01]  /*8350*/  @P2 FMUL.FTZ R4, R4, 0.69314718246459960938 ;  /* 0x3f31721804042820 */ /* 0x000fe20000410000 */
[----:B-1----:R-:W-:Y:S01]  /*8360*/  @P2 FMUL.FTZ R7, R7, 0.69314718246459960938 ;  /* 0x3f31721807072820 */ /* 0x002fe20000410000 */
[----:B------:R-:W-:Y:S02]  /*8370*/  IMAD.MOV.U32 R20, RZ, RZ, -0x800000 ;  /* 0xff800000ff147424 */ /* 0x000fe400078e00ff */
[----:B------:R-:W-:Y:S01]  /*8380*/  @P3 FFMA.FTZ R20, R10, R0, R11 ;  /* 0x000000000a143223 */ /* 0x000fe2000001000b */
[----:B------:R-:W-:Y:S02]  /*8390*/  IMAD.MOV.U32 R21, RZ, RZ, -0x800000 ;  /* 0xff800000ff157424 */ /* 0x000fe400078e00ff */
[----:B------:R-:W-:Y:S01]  /*83a0*/  @P2 FFMA.FTZ R21, R4, R3, R7 ;  /* 0x0000000304152223 */ /* 0x000fe20000010007 */
[-C--:B--2---:R-:W-:Y:S01]  /*83b0*/  FMUL.FTZ R5, R5, R6.reuse ;  /* 0x0000000605057220 */ /* 0x084fe20000410000 */
[----:B---3--:R-:W-:Y:S01]  /*83c0*/  FMUL.FTZ R0, R9, R6 ;  /* 0x0000000609007220 */ /* 0x008fe20000410000 */
[----:B------:R-:W-:-:S02]  /*83d0*/  WARPGROUP.DEPBAR.LE gsb0, 0x0 ;  /* 0x00008000000079c5 */ /* 0x000fc40000010000 */
[----:B------:R-:W-:Y:S05]  /*83e0*/  @!P0 BRA `(.L_x_207) ;  /* 0x0000000000048947 */ /* 0x000fea0003800000 */
[----:B------:R-:W-:Y:S01]  /*83f0*/  BPT.TRAP 0x1 ;  /* 0x000000040000795c */ /* 0x000fe20000300000 */
.L_x_207:
[----:B------:R-:W-:Y:S01]  /*8400*/  UIADD3 UR4, UR5, 0x29860, URZ ;  /* 0x0002986005047890 */ /* 0x000fe2000fffe03f */
[-C--:B------:R-:W-:Y:S01]  /*8410*/  FMUL.FTZ R13, R37, R5.reuse ;  /* 0x00000005250d7220 */ /* 0x080fe20000410000 */
[----:B------:R-:W-:Y:S01]  /*8420*/  UIADD3 UR46, UR46, 0x1, URZ ;  /* 0x000000012e2e7890 */ /* 0x000fe2000fffe03f */
[-C--:B------:R-:W-:Y:S01]  /*8430*/  FMUL.FTZ R15, R40, R5.reuse ;  /* 0x00000005280f7220 */ /* 0x080fe20000410000 */
[----:B------:R-:W-:Y:S01]  /*8440*/  UPRMT UR4, UR8, 0x654, UR4 ;  /* 0x0000065408047896 */ /* 0x000fe20008000004 */
[-C--:B------:R-:W-:Y:S01]  /*8450*/  FMUL.FTZ R40, R45, R5.reuse ;  /* 0x000000052d287220 */ /* 0x080fe20000410000 */
[----:B------:R-:W-:Y:S01]  /*8460*/  UISETP.NE.AND UP0, UPT, UR46, 0x2, UPT ;  /* 0x000000022e00788c */ /* 0x000fe2000bf05270 */
        /* <DEDUP_REMOVED lines=19> */
[----:B------:R-:W-:Y:S01]  /*85a0*/  USEL UR4, URZ, 0x1, UP0 ;  /* 0x000000013f047887 */ /* 0x000fe20008000000 */
        /* <DEDUP_REMOVED lines=43> */
[----:B------:R-:W-:Y:S01]  /*8860*/  FMUL.FTZ R83, R83, R0 ;  /* 0x0000000053537220 */ /* 0x000fe20000410000 */
[----:B------:R-:W-:-:S02]  /*8870*/  UIADD3 UR48, UR48, 0x1, URZ ;  /* 0x0000000130307890 */ /* 0x000fc4000fffe03f */
[----:B------:R-:W-:Y:S02]  /*8880*/  USEL UR46, UR46, URZ, UP0 ;  /* 0x0000003f2e2e7287 */ /* 0x000fe40008000000 */
[----:B------:R-:W-:-:S12]  /*8890*/  ULOP3.LUT UR47, UR47, UR4, URZ, 0x3c, !UPT ;  /* 0x000000042f2f7292 */ /* 0x000fd8000f8e3c3f */
.L_x_183:
[----:B------:R-:W0:Y:S01]  /*88a0*/  S2R R5, SR_CgaCtaId ;  /* 0x0000000000057919 */ /* 0x000e220000008800 */
[----:B------:R-:W-:Y:S01]  /*88b0*/  MOV R0, 0x400 ;  /* 0x0000040000007802 */ /* 0x000fe20000000f00 */
[----:B------:R-:W-:Y:S01]  /*88c0*/  UISETP.NE.AND UP0, UPT, UR45, URZ, UPT ;  /* 0x0000003f2d00728c */ /* 0x000fe2000bf05270 */
[----:B------:R-:W-:Y:S01]  /*88d0*/  BSSY B0, `(.L_x_208) ;  /* 0x00003b2000007945 */ /* 0x000fe20003800000 */
[----:B------:R-:W-:Y:S09]  /*88e0*/  BAR.SYNC.DEFER_BLOCKING 0x5, 0x180 ;  /* 0x0146000000007b1d */ /* 0x000ff20000010000 */
[----:B------:R-:W-:Y:S01]  /*88f0*/  @!UP0 ULDC UR45, c[0x0][0xad4] ;  /* 0x0002b500002d8ab9 */ /* 0x000fe20000000800 */
[----:B0-----:R-:W-:-:S05]  /*8900*/  LEA R0, R5, R0, 0x18 ;  /* 0x0000000005007211 */ /* 0x001fca00078ec0ff */
[----:B------:R-:W0:Y:S02]  /*8910*/  LDS.128 R32, [R0+0x298d0] ;  /* 0x0298d00000207984 */ /* 0x000e240000000c00 */
[----:B0-----:R-:W-:Y:S02]  /*8920*/  R2UR UR6, R33 ;  /* 0x00000000210672ca */ /* 0x001fe400000e0000 */
[----:B------:R-:W-:Y:S01]  /*8930*/  R2UR UR5, R34 ;  /* 0x00000000220572ca */ /* 0x000fe200000e0000 */
[----:B------:R-:W-:Y:S06]  /*8940*/  BAR.ARV 0x4, 0x180 ;  /* 0x0106000000007b1d */ /* 0x000fec0000002000 */
[----:B------:R-:W-:Y:S08]  /*8950*/  @P0 BRA `(.L_x_209) ;  /* 0x0000002c008c0947 */ /* 0x000ff00003800000 */
[----:B------:R-:W0:Y:S01]  /*8960*/  S2R R25, SR_TID.X ;  /* 0x0000000000197919 */ /* 0x000e220000002100 */
[----:B------:R-:W-:Y:S01]  /*8970*/  ULDC.64 UR8, c[0x4][0x40] ;  /* 0x0100100000087ab9 */ /* 0x000fe20000000a00 */
[----:B------:R-:W-:Y:S01]  /*8980*/  USHF.L.U32 UR4, UR36, 0x2, URZ ;  /* 0x0000000224047899 */ /* 0x000fe2000800063f */
[----:B------:R-:W-:Y:S01]  /*8990*/  ULDC.64 UR10, c[0x0][0xc00] ;  /* 0x00030000000a7ab9 */ /* 0x000fe20000000a00 */
[----:B0-----:R-:W-:-:S05]  /*89a0*/  IMAD.SHL.U32 R4, R25, 0x4, RZ ;  /* 0x0000000419047824 */ /* 0x001fca00078e00ff */
[----:B------:R-:W-:Y:S01]  /*89b0*/  LOP3.LUT R4, R4, 0xc, RZ, 0xc0, !PT ;  /* 0x0000000c04047812 */ /* 0x000fe200078ec0ff */
[----:B------:R-:W-:Y:S03]  /*89c0*/  BAR.SYNC.DEFER_BLOCKING 0x1, 0x100 ;  /* 0x0044000000007b1d */ /* 0x000fe60000010000 */
[----:B------:R-:W-:-:S05]  /*89d0*/  IADD3 R4, P0, R4, UR8, RZ ;  /* 0x0000000804047c10 */ /* 0x000fca000ff1e0ff */
[----:B------:R-:W-:-:S05]  /*89e0*/  IMAD.X R5, RZ, RZ, UR9, P0 ;  /* 0x00000009ff057e24 */ /* 0x000fca00080e06ff */
[----:B------:R0:W2:Y:S01]  /*89f0*/  LDG.E.CONSTANT R24, desc[UR52][R4.64] ;  /* 0x0000003404187981 */ /* 0x0000a2000c1e9900 */
[----:B------:R-:W-:Y:S01]  /*8a00*/  LOP3.LUT P0, R25, R25, 0x3, RZ, 0xc0, !PT ;  /* 0x0000000319197812 */ /* 0x000fe2000780c0ff */
[----:B------:R-:W-:Y:S02]  /*8a10*/  USHF.L.U64.HI UR12, UR36, 0x2, UR37 ;  /* 0x00000002240c7899 */ /* 0x000fe40008010225 */
[----:B------:R-:W-:Y:S01]  /*8a20*/  UIADD3 UR7, UP0, UR4, UR10, URZ ;  /* 0x0000000a04077290 */ /* 0x000fe2000ff1e03f */
[----:B------:R-:W-:-:S03]  /*8a30*/  ISETP.EQ.OR P0, PT, R25, 0x3, !P0 ;  /* 0x000000031900780c */ /* 0x000fc60004702670 */
[----:B------:R-:W-:Y:S01]  /*8a40*/  UIADD3.X UR8, UR12, UR11, URZ, UP0, !UPT ;  /* 0x0000000b0c087290 */ /* 0x000fe200087fe43f */
[----:B------:R-:W-:Y:S02]  /*8a50*/  SEL R61, R3, R8, P0 ;  /* 0x00000008033d7207 */ /* 0x000fe40000000000 */
[----:B------:R-:W-:Y:S02]  /*8a60*/  SEL R25, R8, R3, P0 ;  /* 0x0000000308197207 */ /* 0x000fe40000000000 */
[----:B------:R-:W1:Y:S01]  /*8a70*/  S2R R3, SR_SWINHI ;  /* 0x0000000000037919 */ /* 0x000e620000002f00 */
        /* <DEDUP_REMOVED lines=16> */
[----:B------:R-:W-:Y:S02]  /*8b80*/  MOV R32, R0 ;  /* 0x0000000000207202 */ /* 0x000fe40000000f00 */
[----:B-1----:R-:W-:Y:S02]  /*8b90*/  MOV R33, R3 ;  /* 0x0000000300217202 */ /* 0x002fe40000000f00 */
[----:B------:R-:W-:Y:S02]  /*8ba0*/  SEL R50, R55, R52, P0 ;  /* 0x0000003437327207 */ /* 0x000fe40000000000 */
[----:B------:R-:W-:Y:S01]  /*8bb0*/  SEL R37, R40, R37, P0 ;  /* 0x0000002528257207 */ /* 0x000fe20000000000 */
[----:B------:R-:W-:Y:S01]  /*8bc0*/  IMAD.WIDE R8, R220, 0x2, R32 ;  /* 0x00000002dc087825 */ /* 0x000fe200078e0220 */
[----:B------:R-:W-:-:S02]  /*8bd0*/  SEL R117, R76, R93, P0 ;  /* 0x0000005d4c757207 */ /* 0x000fc40000000000 */
[----:B------:R-:W-:Y:S02]  /*8be0*/  SEL R46, R93, R76, P0 ;  /* 0x0000004c5d2e7207 */ /* 0x000fe40000000000 */
[----:B------:R-:W-:Y:S02]  /*8bf0*/  LOP3.LUT R3, R8, 0x380, RZ, 0xc0, !PT ;  /* 0x0000038008037812 */ /* 0x000fe400078ec0ff */
[----:B------:R-:W-:Y:S02]  /*8c00*/  SEL R85, R54, R65, P0 ;  /* 0x0000004136557207 */ /* 0x000fe40000000000 */
[----:B------:R-:W-:Y:S02]  /*8c10*/  SEL R55, R65, R54, P0 ;  /* 0x0000003641377207 */ /* 0x000fe40000000000 */
[----:B------:R-:W-:Y:S02]  /*8c20*/  IADD3 R6, P6, R8, 0x20, RZ ;  /* 0x0000002008067810 */ /* 0x000fe40007fde0ff */
        /* <DEDUP_REMOVED lines=16> */
[----:B------:R-:W-:Y:S02]  /*8d30*/  IADD3 R71, P1, R8, 0x40, RZ ;  /* 0x0000004008477810 */ /* 0x000fe40007f3e0ff */
[----:B------:R-:W-:Y:S02]  /*8d40*/  SHF.R.U64 R3, R3, 0x3, RZ ;  /* 0x0000000303037819 */ /* 0x000fe400000012ff */
[----:B------:R-:W-:-:S02]  /*8d50*/  SEL R123, R88, R69, P0 ;  /* 0x00000045587b7207 */ /* 0x000fc40000000000 */
[----:B------:R-:W-:Y:S02]  /*8d60*/  SEL R38, R69, R88, P0 ;  /* 0x0000005845267207 */ /* 0x000fe40000000000 */
[----:B------:R-:W-:Y:S02]  /*8d70*/  SEL R121, R72, R91, P0 ;  /* 0x0000005b48797207 */ /* 0x000fe40000000000 */
[----:B------:R-:W-:Y:S02]  /*8d80*/  SEL R44, R91, R72, P0 ;  /* 0x000000485b2c7207 */ /* 0x000fe40000000000 */
[----:B------:R-:W-:Y:S02]  /*8d90*/  SEL R107, R26, R27, P0 ;  /* 0x0000001b1a6b7207 */ /* 0x000fe40000000000 */
[----:B------:R-:W-:Y:S01]  /*8da0*/  SEL R48, R27, R26, P0 ;  /* 0x0000001a1b307207 */ /* 0x000fe20000000000 */
[----:B------:R-:W-:Y:S01]  /*8db0*/  IMAD.X R27, RZ, RZ, R9, P6 ;  /* 0x000000ffff1b7224 */ /* 0x000fe200030e0609 */
[----:B------:R-:W-:-:S02]  /*8dc0*/  SEL R89, R62, R63, P0 ;  /* 0x0000003f3e597207 */ /* 0x000fc40000000000 */
[----:B------:R-:W-:Y:S02]  /*8dd0*/  SEL R57, R63, R62, P0 ;  /* 0x0000003e3f397207 */ /* 0x000fe40000000000 */
[----:B------:R-:W-:Y:S02]  /*8de0*/  SEL R95, R66, R67, P0 ;  /* 0x00000043425f7207 */ /* 0x000fe40000000000 */
[----:B------:R-:W-:Y:S02]  /*8df0*/  SEL R56, R67, R66, P0 ;  /* 0x0000004243387207 */ /* 0x000fe40000000000 */
[----:B0-----:R-:W-:Y:S02]  /*8e00*/  LOP3.LUT R4, R6, 0x380, RZ, 0xc0, !PT ;  /* 0x0000038006047812 */ /* 0x001fe400078ec0ff */
        /* <DEDUP_REMOVED lines=10> */
[C---:B------:R-:W-:Y:S02]  /*8eb0*/  IADD3 R75, P2, R8.reuse, 0x60, RZ ;  /* 0x00000060084b7810 */ /* 0x040fe40007f5e0ff */
[C---:B------:R-:W-:Y:S02]  /*8ec0*/  IADD3 R34, P3, R8.reuse, 0x4000, RZ ;  /* 0x0000400008227810 */ /* 0x040fe40007f7e0ff */
[C---:B------:R-:W-:Y:S01]  /*8ed0*/  IADD3 R79, P4, R8.reuse, 0x4020, RZ ;  /* 0x00004020084f7810 */ /* 0x040fe20007f9e0ff */
[--C-:B------:R-:W-:Y:S01]  /*8ee0*/  IMAD.X R15, RZ, RZ, R9.reuse, P2 ;  /* 0x000000ffff0f7224 */ /* 0x100fe200010e0609 */
[C---:B------:R-:W-:Y:S01]  /*8ef0*/  IADD3 R83, P5, R8.reuse, 0x4040, RZ ;  /* 0x0000404008537810 */ /* 0x040fe20007fbe0ff */
[----:B------:R-:W-:Y:S01]  /*8f00*/  IMAD.X R13, RZ, RZ, R9, P3 ;  /* 0x000000ffff0d7224 */ /* 0x000fe200018e0609 */
[----:B------:R-:W-:-:S02]  /*8f10*/  IADD3 R87, P6, R8, 0x4060, RZ ;  /* 0x0000406008577810 */ /* 0x000fc40007fde0ff */
[----:B------:R-:W-:Y:S01]  /*8f20*/  LOP3.LUT R10, R71, 0x380, RZ, 0xc0, !PT ;  /* 0x00000380470a7812 */ /* 0x000fe200078ec0ff */
[--C-:B------:R-:W-:Y:S01]  /*8f30*/  IMAD.X R101, RZ, RZ, R9.reuse, P5 ;  /* 0x000000ffff657224 */ /* 0x100fe200028e0609 */
[----:B------:R-:W-:Y:S01]  /*8f40*/  LOP3.LUT R8, R3, R8, RZ, 0x3c, !PT ;  /* 0x0000000803087212 */ /* 0x000fe200078e3cff */
[----:B------:R-:W-:Y:S01]  /*8f50*/  IMAD.X R5, RZ, RZ, R9, P6 ;  /* 0x000000ffff057224 */ /* 0x000fe200030e0609 */
[----:B------:R-:W-:Y:S02]  /*8f60*/  SHF.R.U64 R3, R4, 0x3, RZ ;  /* 0x0000000304037819 */ /* 0x000fe400000012ff */
[----:B------:R-:W-:Y:S02]  /*8f70*/  SHF.R.U64 R4, R10, 0x3, RZ ;  /* 0x000000030a047819 */ /* 0x000fe400000012ff */
[----:B------:R-:W-:Y:S02]  /*8f80*/  LOP3.LUT R12, R75, 0x380, RZ, 0xc0, !PT ;  /* 0x000003804b0c7812 */ /* 0x000fe400078ec0ff */
[----:B------:R-:W-:-:S02]  /*8f90*/  LOP3.LUT R26, R3, R6, RZ, 0x3c, !PT ;  /* 0x00000006031a7212 */ /* 0x000fc400078e3cff */
[----:B------:R-:W-:Y:S02]  /*8fa0*/  LOP3.LUT R3, R34, 0x380, RZ, 0xc0, !PT ;  /* 0x0000038022037812 */ /* 0x000fe400078ec0ff */
[----:B------:R-:W-:Y:S02]  /*8fb0*/  LOP3.LUT R10, R4, R71, RZ, 0x3c, !PT ;  /* 0x00000047040a7212 */ /* 0x000fe400078e3cff */
[----:B------:R-:W-:Y:S02]  /*8fc0*/  SHF.R.U64 R12, R12, 0x3, RZ ;  /* 0x000000030c0c7819 */ /* 0x000fe400000012ff */
[----:B------:R-:W-:Y:S02]  /*8fd0*/  LOP3.LUT R4, R79, 0x380, RZ, 0xc0, !PT ;  /* 0x000003804f047812 */ /* 0x000fe400078ec0ff */
[----:B------:R-:W-:Y:S02]  /*8fe0*/  LOP3.LUT R60, R83, 0x380, RZ, 0xc0, !PT ;  /* 0x00000380533c7812 */ /* 0x000fe400078ec0ff */
[----:B------:R-:W-:-:S02]  /*8ff0*/  LOP3.LUT R62, R87, 0x380, RZ, 0xc0, !PT ;  /* 0x00000380573e7812 */ /* 0x000fc400078ec0ff */
[----:B------:R-:W-:Y:S02]  /*9000*/  SHF.R.U64 R3, R3, 0x3, RZ ;  /* 0x0000000303037819 */ /* 0x000fe400000012ff */
[----:B------:R-:W-:Y:S02]  /*9010*/  SEL R105, R11, R14, P0 ;  /* 0x0000000e0b697207 */ /* 0x000fe40000000000 */
[----:B------:R-:W-:Y:S01]  /*9020*/  SEL R47, R14, R11, P0 ;  /* 0x0000000b0e2f7207 */ /* 0x000fe20000000000 */
[----:B------:R-:W-:Y:S01]  /*9030*/  IMAD.X R11, RZ, RZ, R9, P1 ;  /* 0x000000ffff0b7224 */ /* 0x000fe200008e0609 */
[----:B------:R-:W-:Y:S02]  /*9040*/  LOP3.LUT R14, R12, R75, RZ, 0x3c, !PT ;  /* 0x0000004b0c0e7212 */ /* 0x000fe400078e3cff */
[----:B------:R-:W-:Y:S02]  /*9050*/  SHF.R.U64 R4, R4, 0x3, RZ ;  /* 0x0000000304047819 */ /* 0x000fe400000012ff */
[----:B------:R-:W-:-:S02]  /*9060*/  SHF.R.U64 R60, R60, 0x3, RZ ;  /* 0x000000033c3c7819 */ /* 0x000fc400000012ff */
[----:B------:R-:W-:Y:S02]  /*9070*/  SHF.R.U64 R62, R62, 0x3, RZ ;  /* 0x000000033e3e7819 */ /* 0x000fe400000012ff */
[----:B------:R-:W-:Y:S02]  /*9080*/  LOP3.LUT R12, R3, R34, RZ, 0x3c, !PT ;  /* 0x00000022030c7212 */ /* 0x000fe400078e3cff */
[----:B------:R-:W-:Y:S02]  /*9090*/  SEL R135, R7, R28, P0 ;  /* 0x0000001c07877207 */ /* 0x000fe40000000000 */
[----:B------:R-:W-:Y:S01]  /*90a0*/  SEL R28, R28, R7, P0 ;  /* 0x000000071c1c7207 */ /* 0x000fe20000000000 */
[----:B------:R-:W-:Y:S01]  /*90b0*/  IMAD.X R7, RZ, RZ, R9, P4 ;  /* 0x000000ffff077224 */ /* 0x000fe200020e0609 */
[----:B------:R-:W-:Y:S02]  /*90c0*/  LOP3.LUT R6, R4, R79, RZ, 0x3c, !PT ;  /* 0x0000004f04067212 */ /* 0x000fe400078e3cff */
[----:B------:R-:W-:-:S02]  /*90d0*/  LOP3.LUT R100, R60, R83, RZ, 0x3c, !PT ;  /* 0x000000533c647212 */ /* 0x000fc400078e3cff */
[----:B------:R-:W-:Y:S02]  /*90e0*/  LOP3.LUT R4, R62, R87, RZ, 0x3c, !PT ;  /* 0x000000573e047212 */ /* 0x000fe400078e3cff */
[----:B------:R-:W-:Y:S02]  /*90f0*/  MOV R3, R12 ;  /* 0x0000000c00037202 */ /* 0x000fe40000000f00 */
[----:B------:R-:W-:Y:S02]  /*9100*/  MOV R8, R8 ;  /* 0x0000000800087202 */ /* 0x000fe40000000f00 */
[----:B------:R-:W-:Y:S02]  /*9110*/  MOV R10, R10 ;  /* 0x0000000a000a7202 */ /* 0x000fe40000000f00 */
[----:B------:R-:W-:Y:S02]  /*9120*/  MOV R100, R100 ;  /* 0x0000006400647202 */ /* 0x000fe40000000f00 */
[----:B------:R-:W-:-:S02]  /*9130*/  MOV R9, R26 ;  /* 0x0000001a00097202 */ /* 0x000fc40000000f00 */
[----:B------:R-:W-:Y:S02]  /*9140*/  MOV R11, R14 ;  /* 0x0000000e000b7202 */ /* 0x000fe40000000f00 */
[----:B------:R-:W-:Y:S02]  /*9150*/  MOV R34, R6 ;  /* 0x0000000600227202 */ /* 0x000fe40000000f00 */
[----:B------:R-:W-:Y:S02]  /*9160*/  MOV R101, R4 ;  /* 0x0000000400657202 */ /* 0x000fe40000000f00 */
[----:B--2---:R-:W-:Y:S01]  /*9170*/  LOP3.LUT R12, R24, 0x2, RZ, 0x3c, !PT ;  /* 0x00000002180c7812 */ /* 0x004fe200078e3cff */
        /* <DEDUP_REMOVED lines=32> */
[----:B------:R-:W0:Y:S04]  /*9380*/  SHFL.IDX PT, R66, R25, R12, 0x1c1f ;  /* 0x001c1f0c19427589 */ /* 0x000e2800000e0000 */
[----:B------:R-:W-:Y:S04]  /*9390*/  SHFL.IDX PT, R65, R65, R12, 0x1c1f ;  /* 0x001c1f0c41417589 */ /* 0x000fe800000e0000 */
[----:B------:R-:W-:Y:S04]  /*93a0*/  SHFL.IDX PT, R24, R44, R12, 0x1c1f ;  /* 0x001c1f0c2c187589 */ /* 0x000fe800000e0000 */
[----:B------:R-:W-:Y:S04]  /*93b0*/  SHFL.IDX PT, R25, R40, R12, 0x1c1f ;  /* 0x001c1f0c28197589 */ /* 0x000fe800000e0000 */
[----:B------:R-:W-:Y:S04]  /*93c0*/  SHFL.IDX PT, R63, R48, R12, 0x1c1f ;  /* 0x001c1f0c303f7589 */ /* 0x000fe800000e0000 */
[----:B------:R-:W1:Y:S04]  /*93d0*/  SHFL.IDX PT, R47, R47, R12, 0x1c1f ;  /* 0x001c1f0c2f2f7589 */ /* 0x000e6800000e0000 */
[----:B------:R-:W-:Y:S01]  /*93e0*/  SHFL.IDX PT, R75, R30, R12, 0x1c1f ;  /* 0x001c1f0c1e4b7589 */ /* 0x000fe200000e0000 */
[----:B0-----:R-:W-:-:S02]  /*93f0*/  SEL R64, R61, R66, P0 ;  /* 0x000000423d407207 */ /* 0x001fc40000000000 */
[----:B------:R-:W-:Y:S01]  /*9400*/  SEL R66, R66, R61, P0 ;  /* 0x0000003d42427207 */ /* 0x000fe20000000000 */
[----:B------:R-:W-:Y:S04]  /*9410*/  SHFL.IDX PT, R79, R36, R12, 0x1c1f ;  /* 0x001c1f0c244f7589 */ /* 0x000fe800000e0000 */
[----:B------:R-:W-:Y:S04]  /*9420*/  SHFL.IDX PT, R44, R54, R12, 0x1c1f ;  /* 0x001c1f0c362c7589 */ /* 0x000fe800000e0000 */
[----:B------:R1:W-:Y:S04]  /*9430*/  SHFL.IDX PT, R40, R56, R12, 0x1c1f ;  /* 0x001c1f0c38287589 */ /* 0x0003e800000e0000 */
[----:B------:R-:W-:Y:S04]  /*9440*/  SHFL.IDX PT, R71, R28, R12, 0x1c1f ;  /* 0x001c1f0c1c477589 */ /* 0x000fe800000e0000 */
[----:B------:R-:W-:Y:S01]  /*9450*/  SHFL.IDX PT, R84, R41, R12, 0x1c1f ;  /* 0x001c1f0c29547589 */ /* 0x000fe200000e0000 */
[----:B-1----:R-:W-:-:S03]  /*9460*/  SEL R56, R47, R76, P0 ;  /* 0x0000004c2f387207 */ /* 0x002fc60000000000 */
[----:B------:R-:W0:Y:S04]  /*9470*/  SHFL.IDX PT, R49, R49, R12, 0x1c1f ;  /* 0x001c1f0c31317589 */ /* 0x000e2800000e0000 */
[----:B------:R-:W1:Y:S04]  /*9480*/  SHFL.IDX PT, R30, R53, R12, 0x1c1f ;  /* 0x001c1f0c351e7589 */ /* 0x000e6800000e0000 */
[----:B------:R-:W2:Y:S04]  /*9490*/  SHFL.IDX PT, R50, R50, R12, 0x1c1f ;  /* 0x001c1f0c32327589 */ /* 0x000ea800000e0000 */
[----:B------:R-:W3:Y:S04]  /*94a0*/  SHFL.IDX PT, R29, R29, R12, 0x1c1f ;  /* 0x001c1f0c1d1d7589 */ /* 0x000ee800000e0000 */
[----:B------:R4:W-:Y:S04]  /*94b0*/  SHFL.IDX PT, R80, R39, R12, 0x1c1f ;  /* 0x001c1f0c27507589 */ /* 0x0009e800000e0000 */
[----:B------:R-:W3:Y:S04]  /*94c0*/  SHFL.IDX PT, R41, R52, R12, 0x1c1f ;  /* 0x001c1f0c34297589 */ /* 0x000ee800000e0000 */
[----:B------:R2:W3:Y:S01]  /*94d0*/  SHFL.IDX PT, R103, R68, R12, 0x1c1f ;  /* 0x001c1f0c44677589 */ /* 0x0004e200000e0000 */
[----:B0-----:R-:W-:-:S02]  /*94e0*/  SEL R61, R49, R72, P0 ;  /* 0x00000048313d7207 */ /* 0x001fc40000000000 */
[----:B----4-:R-:W-:Y:S01]  /*94f0*/  SEL R39, R62, R65, P0 ;  /* 0x000000413e277207 */ /* 0x010fe20000000000 */
[----:B------:R-:W0:Y:S01]  /*9500*/  SHFL.IDX PT, R14, R31, R12, 0x1c1f ;  /* 0x001c1f0c1f0e7589 */ /* 0x000e2200000e0000 */
[----:B-1----:R-:W-:-:S03]  /*9510*/  SEL R53, R30, R77, P0 ;  /* 0x0000004d1e357207 */ /* 0x002fc60000000000 */
[----:B------:R-:W-:Y:S01]  /*9520*/  SHFL.IDX PT, R83, R38, R12, 0x1c1f ;  /* 0x001c1f0c26537589 */ /* 0x000fe200000e0000 */
[----:B--2---:R-:W-:Y:S02]  /*9530*/  SEL R54, R81, R50, P0 ;  /* 0x0000003251367207 */ /* 0x004fe40000000000 */
[----:B------:R-:W-:Y:S01]  /*9540*/  SEL R68, R70, R71, P0 ;  /* 0x0000004746447207 */ /* 0x000fe20000000000 */
[----:B------:R1:W-:Y:S01]  /*9550*/  SHFL.IDX PT, R91, R42, R12, 0x1c1f ;  /* 0x001c1f0c2a5b7589 */ /* 0x0003e200000e0000 */
[----:B------:R-:W-:Y:S02]  /*9560*/  SEL R52, R50, R81, P0 ;  /* 0x0000005132347207 */ /* 0x000fe40000000000 */
[----:B---3--:R-:W-:Y:S01]  /*9570*/  SEL R67, R29, R6, P0 ;  /* 0x000000061d437207 */ /* 0x008fe20000000000 */
[----:B------:R-:W-:Y:S01]  /*9580*/  SHFL.IDX PT, R99, R43, R12, 0x1c1f ;  /* 0x001c1f0c2b637589 */ /* 0x000fe200000e0000 */
[----:B------:R-:W-:Y:S02]  /*9590*/  SEL R70, R71, R70, P0 ;  /* 0x0000004647467207 */ /* 0x000fe40000000000 */
[----:B------:R-:W-:Y:S01]  /*95a0*/  SEL R81, R27, R84, P0 ;  /* 0x000000541b517207 */ /* 0x000fe20000000000 */
[----:B------:R-:W2:Y:S01]  /*95b0*/  SHFL.IDX PT, R28, R51, R12, 0x1c1f ;  /* 0x001c1f0c331c7589 */ /* 0x000ea200000e0000 */
[----:B------:R-:W-:-:S02]  /*95c0*/  SEL R50, R88, R41, P0 ;  /* 0x0000002958327207 */ /* 0x000fc40000000000 */
[----:B-1----:R-:W-:Y:S01]  /*95d0*/  SEL R42, R95, R40, P0 ;  /* 0x000000285f2a7207 */ /* 0x002fe20000000000 */
[----:B------:R1:W3:Y:S01]  /*95e0*/  SHFL.IDX PT, R26, R37, R12, 0x1c1f ;  /* 0x001c1f0c251a7589 */ /* 0x0002e200000e0000 */
[----:B------:R-:W-:Y:S02]  /*95f0*/  SEL R40, R40, R95, P0 ;  /* 0x0000005f28287207 */ /* 0x000fe40000000000 */
[----:B------:R-:W-:Y:S01]  /*9600*/  SEL R48, R41, R88, P0 ;  /* 0x0000005829307207 */ /* 0x000fe20000000000 */
[----:B------:R-:W4:Y:S01]  /*9610*/  SHFL.IDX PT, R38, R57, R12, 0x1c1f ;  /* 0x001c1f0c39267589 */ /* 0x000f2200000e0000 */
[----:B------:R-:W-:Y:S02]  /*9620*/  SEL R95, R103, R96, P0 ;  /* 0x00000060675f7207 */ /* 0x000fe40000000000 */
[----:B0-----:R-:W-:Y:S01]  /*9630*/  SEL R71, R14, R7, P0 ;  /* 0x000000070e477207 */ /* 0x001fe20000000000 */
[----:B------:R-:W0:Y:S01]  /*9640*/  SHFL.IDX PT, R97, R59, R12, 0x1c1f ;  /* 0x001c1f0c3b617589 */ /* 0x000e2200000e0000 */
[----:B-1----:R-:W-:-:S03]  /*9650*/  SEL R37, R65, R62, P0 ;  /* 0x0000003e41257207 */ /* 0x002fc60000000000 */
[----:B------:R1:W-:Y:S01]  /*9660*/  SHFL.IDX PT, R92, R46, R12, 0x1c1f ;  /* 0x001c1f0c2e5c7589 */ /* 0x0003e200000e0000 */
[----:B------:R-:W-:Y:S02]  /*9670*/  SEL R62, R60, R63, P0 ;  /* 0x0000003f3c3e7207 */ /* 0x000fe40000000000 */
[----:B------:R-:W-:Y:S01]  /*9680*/  SEL R60, R63, R60, P0 ;  /* 0x0000003c3f3c7207 */ /* 0x000fe20000000000 */
[----:B------:R-:W-:Y:S01]  /*9690*/  SHFL.IDX PT, R31, R45, R12, 0x1c1f ;  /* 0x001c1f0c2d1f7589 */ /* 0x000fe200000e0000 */
[----:B------:R-:W-:Y:S02]  /*96a0*/  SEL R63, R72, R49, P0 ;  /* 0x00000031483f7207 */ /* 0x000fe40000000000 */
[----:B------:R-:W-:Y:S01]  /*96b0*/  SEL R65, R6, R29, P0 ;  /* 0x0000001d06417207 */ /* 0x000fe20000000000 */
[----:B------:R3:W0:Y:S01]  /*96c0*/  SHFL.IDX PT, R36, R55, R12, 0x1c1f ;  /* 0x001c1f0c37247589 */ /* 0x00062200000e0000 */
[----:B------:R-:W-:Y:S02]  /*96d0*/  SEL R72, R74, R75, P0 ;  /* 0x0000004b4a487207 */ /* 0x000fe40000000000 */
[----:B-1----:R-:W-:Y:S01]  /*96e0*/  SEL R46, R93, R44, P0 ;  /* 0x0000002c5d2e7207 */ /* 0x002fe20000000000 */
[----:B------:R1:W0:Y:S01]  /*96f0*/  SHFL.IDX PT, R105, R58, R12, 0x1c1f ;  /* 0x001c1f0c3a697589 */ /* 0x00022200000e0000 */
[----:B------:R-:W-:-:S02]  /*9700*/  SEL R44, R44, R93, P0 ;  /* 0x0000005d2c2c7207 */ /* 0x000fc40000000000 */
[----:B------:R-:W-:Y:S01]  /*9710*/  SEL R93, R96, R103, P0 ;  /* 0x00000067605d7207 */ /* 0x000fe20000000000 */
[----:B------:R4:W0:Y:S01]  /*9720*/  SHFL.IDX PT, R107, R69, R12, 0x1c1f ;  /* 0x001c1f0c456b7589 */ /* 0x00082200000e0000 */
[----:B--2---:R-:W-:Y:S01]  /*9730*/  SEL R59, R73, R28, P0 ;  /* 0x0000001c493b7207 */ /* 0x004fe20000000000 */
[----:B------:R-:W-:Y:S01]  /*9740*/  IMAD.U32 R103, RZ, RZ, UR8 ;  /* 0x00000008ff677e24 */ /* 0x000fe2000f8e00ff */
[----:B---3--:R-:W-:Y:S01]  /*9750*/  SEL R55, R77, R30, P0 ;  /* 0x0000001e4d377207 */ /* 0x008fe20000000000 */
[----:B------:R-:W-:Y:S01]  /*9760*/  ULDC.64 UR8, c[0x0][0xc08] ;  /* 0x0003020000087ab9 */ /* 0x000fe20000000a00 */
[----:B------:R-:W-:Y:S02]  /*9770*/  SEL R77, R15, R80, P0 ;  /* 0x000000500f4d7207 */ /* 0x000fe40000000000 */
[----:B-1----:R-:W-:Y:S02]  /*9780*/  SEL R58, R76, R47, P0 ;  /* 0x0000002f4c3a7207 */ /* 0x002fe40000000000 */
[----:B------:R-:W-:-:S02]  /*9790*/  SEL R76, R78, R79, P0 ;  /* 0x0000004f4e4c7207 */ /* 0x000fc40000000000 */
[----:B------:R-:W-:Y:S02]  /*97a0*/  SEL R78, R79, R78, P0 ;  /* 0x0000004e4f4e7207 */ /* 0x000fe40000000000 */
[----:B------:R-:W-:Y:S02]  /*97b0*/  SEL R79, R80, R15, P0 ;  /* 0x0000000f504f7207 */ /* 0x000fe40000000000 */
[----:B----4-:R-:W-:Y:S02]  /*97c0*/  SEL R69, R7, R14, P0 ;  /* 0x0000000e07457207 */ /* 0x010fe40000000000 */
        /* <DEDUP_REMOVED lines=10> */
[----:B0-----:R-:W-:Y:S02]  /*9870*/  SEL R43, R94, R97, P0 ;  /* 0x000000615e2b7207 */ /* 0x001fe40000000000 */
        /* <DEDUP_REMOVED lines=12> */
[----:B------:R-:W-:Y:S02]  /*9940*/  F2FP.BF16.F32.PACK_AB R4, R65, R64 ;  /* 0x000000404104723e */ /* 0x000fe400000010ff */
[----:B------:R-:W-:Y:S02]  /*9950*/  F2FP.BF16.F32.PACK_AB R5, R63, R62 ;  /* 0x0000003e3f05723e */ /* 0x000fe400000010ff */
[----:B------:R-:W-:Y:S02]  /*9960*/  F2FP.BF16.F32.PACK_AB R6, R67, R66 ;  /* 0x000000424306723e */ /* 0x000fe400000010ff */
[----:B------:R-:W-:-:S02]  /*9970*/  F2FP.BF16.F32.PACK_AB R7, R61, R60 ;  /* 0x0000003c3d07723e */ /* 0x000fc400000010ff */
[----:B------:R-:W-:Y:S02]  /*9980*/  SEL R86, R25, R86, P0 ;  /* 0x0000005619567207 */ /* 0x000fe40000000000 */
[----:B------:R-:W-:Y:S01]  /*9990*/  SEL R87, R24, R87, P0 ;  /* 0x0000005718577207 */ /* 0x000fe20000000000 */
[----:B------:R0:W-:Y:S01]  /*99a0*/  STSM.16.M88.4 [R8], R4 ;  /* 0x0000000408007844 */ /* 0x0001e20000000200 */
[----:B------:R-:W-:Y:S02]  /*99b0*/  F2FP.BF16.F32.PACK_AB R12, R69, R68 ;  /* 0x00000044450c723e */ /* 0x000fe400000010ff */
[----:B------:R-:W-:Y:S02]  /*99c0*/  F2FP.BF16.F32.PACK_AB R13, R59, R58 ;  /* 0x0000003a3b0d723e */ /* 0x000fe400000010ff */
[----:B------:R-:W-:Y:S02]  /*99d0*/  F2FP.BF16.F32.PACK_AB R14, R71, R70 ;  /* 0x00000046470e723e */ /* 0x000fe400000010ff */
[----:B------:R-:W-:-:S02]  /*99e0*/  F2FP.BF16.F32.PACK_AB R15, R57, R56 ;  /* 0x00000038390f723e */ /* 0x000fc400000010ff */
[----:B------:R-:W-:Y:S02]  /*99f0*/  F2FP.BF16.F32.PACK_AB R24, R73, R72 ;  /* 0x000000484918723e */ /* 0x000fe400000010ff */
[----:B------:R-:W-:Y:S01]  /*9a00*/  F2FP.BF16.F32.PACK_AB R25, R55, R54 ;  /* 0x000000363719723e */ /* 0x000fe200000010ff */
[----:B------:R1:W-:Y:S01]  /*9a10*/  STSM.16.M88.4 [R9], R12 ;  /* 0x0000000c09007844 */ /* 0x0003e20000000200 */
[----:B------:R-:W-:Y:S02]  /*9a20*/  F2FP.BF16.F32.PACK_AB R26, R75, R74 ;  /* 0x0000004a4b1a723e */ /* 0x000fe400000010ff */
[----:B------:R-:W-:Y:S02]  /*9a30*/  F2FP.BF16.F32.PACK_AB R27, R53, R52 ;  /* 0x00000034351b723e */ /* 0x000fe400000010ff */
[----:B------:R-:W-:Y:S02]  /*9a40*/  F2FP.BF16.F32.PACK_AB R28, R77, R76 ;  /* 0x0000004c4d1c723e */ /* 0x000fe400000010ff */
[----:B------:R-:W-:Y:S01]  /*9a50*/  F2FP.BF16.F32.PACK_AB R29, R51, R50 ;  /* 0x00000032331d723e */ /* 0x000fe200000010ff */
[----:B------:R2:W-:Y:S01]  /*9a60*/  STSM.16.M88.4 [R10], R24 ;  /* 0x000000180a007844 */ /* 0x0005e20000000200 */
[----:B------:R-:W-:-:S02]  /*9a70*/  F2FP.BF16.F32.PACK_AB R30, R79, R78 ;  /* 0x0000004e4f1e723e */ /* 0x000fc400000010ff */
[----:B------:R-:W-:Y:S02]  /*9a80*/  F2FP.BF16.F32.PACK_AB R31, R49, R48 ;  /* 0x00000030311f723e */ /* 0x000fe400000010ff */
[----:B------:R-:W-:Y:S02]  /*9a90*/  SEL R92, R102, R105, P0 ;  /* 0x00000069665c7207 */ /* 0x000fe40000000000 */
[----:B------:R-:W-:Y:S01]  /*9aa0*/  SEL R94, R105, R102, P0 ;  /* 0x00000066695e7207 */ /* 0x000fe20000000000 */
[----:B------:R3:W-:Y:S01]  /*9ab0*/  STSM.16.M88.4 [R11], R28 ;  /* 0x0000001c0b007844 */ /* 0x0007e20000000200 */
[----:B------:R-:W-:Y:S01]  /*9ac0*/  SEL R38, R104, R107, P0 ;  /* 0x0000006b68267207 */ /* 0x000fe20000000000 */
[----:B------:R-:W-:Y:S01]  /*9ad0*/  IMAD.U32 R102, RZ, RZ, UR7 ;  /* 0x00000007ff667e24 */ /* 0x000fe2000f8e00ff */
[----:B------:R-:W-:Y:S02]  /*9ae0*/  SEL R36, R107, R104, P0 ;  /* 0x000000686b247207 */ /* 0x000fe40000000000 */
[----:B0-----:R-:W-:-:S02]  /*9af0*/  F2FP.BF16.F32.PACK_AB R4, R81, R80 ;  /* 0x000000505104723e */ /* 0x001fc400000010ff */
[----:B------:R-:W-:Y:S02]  /*9b00*/  F2FP.BF16.F32.PACK_AB R5, R47, R46 ;  /* 0x0000002e2f05723e */ /* 0x000fe400000010ff */
[----:B------:R-:W-:Y:S02]  /*9b10*/  F2FP.BF16.F32.PACK_AB R6, R83, R82 ;  /* 0x000000525306723e */ /* 0x000fe400000010ff */
[----:B------:R-:W-:Y:S02]  /*9b20*/  F2FP.BF16.F32.PACK_AB R7, R45, R44 ;  /* 0x0000002c2d07723e */ /* 0x000fe400000010ff */
[----:B------:R-:W-:Y:S02]  /*9b30*/  F2FP.BF16.F32.PACK_AB R8, R85, R84 ;  /* 0x000000545508723e */ /* 0x000fe400000010ff */
[----:B-1----:R-:W-:Y:S01]  /*9b40*/  F2FP.BF16.F32.PACK_AB R9, R43, R42 ;  /* 0x0000002a2b09723e */ /* 0x002fe200000010ff */
[----:B------:R-:W-:Y:S01]  /*9b50*/  STSM.16.M88.4 [R3], R4 ;  /* 0x0000000403007844 */ /* 0x000fe20000000200 */
[----:B--2---:R-:W-:-:S02]  /*9b60*/  F2FP.BF16.F32.PACK_AB R10, R87, R86 ;  /* 0x00000056570a723e */ /* 0x004fc400000010ff */
[----:B---3--:R-:W-:Y:S02]  /*9b70*/  F2FP.BF16.F32.PACK_AB R11, R41, R40 ;  /* 0x00000028290b723e */ /* 0x008fe400000010ff */
[----:B------:R-:W-:Y:S02]  /*9b80*/  F2FP.BF16.F32.PACK_AB R12, R89, R88 ;  /* 0x00000058590c723e */ /* 0x000fe400000010ff */
[----:B------:R-:W-:Y:S01]  /*9b90*/  F2FP.BF16.F32.PACK_AB R13, R93, R92 ;  /* 0x0000005c5d0d723e */ /* 0x000fe200000010ff */
[----:B------:R0:W-:Y:S01]  /*9ba0*/  STSM.16.M88.4 [R34], R8 ;  /* 0x0000000822007844 */ /* 0x0001e20000000200 */
[----:B------:R-:W-:Y:S02]  /*9bb0*/  F2FP.BF16.F32.PACK_AB R14, R91, R90 ;  /* 0x0000005a5b0e723e */ /* 0x000fe400000010ff */
[----:B------:R-:W-:Y:S02]  /*9bc0*/  F2FP.BF16.F32.PACK_AB R15, R95, R94 ;  /* 0x0000005e5f0f723e */ /* 0x000fe400000010ff */
[----:B------:R-:W-:-:S02]  /*9bd0*/  F2FP.BF16.F32.PACK_AB R24, R97, R96 ;  /* 0x000000606118723e */ /* 0x000fc400000010ff */
[----:B------:R-:W-:Y:S01]  /*9be0*/  F2FP.BF16.F32.PACK_AB R25, R39, R38 ;  /* 0x000000262719723e */ /* 0x000fe200000010ff */
[----:B------:R1:W-:Y:S01]  /*9bf0*/  STSM.16.M88.4 [R100], R12 ;  /* 0x0000000c64007844 */ /* 0x0003e20000000200 */
[----:B------:R-:W-:Y:S02]  /*9c00*/  F2FP.BF16.F32.PACK_AB R26, R99, R98 ;  /* 0x00000062631a723e */ /* 0x000fe400000010ff */
[----:B------:R-:W-:Y:S02]  /*9c10*/  F2FP.BF16.F32.PACK_AB R27, R37, R36 ;  /* 0x00000024251b723e */ /* 0x000fe400000010ff */
[----:B------:R-:W-:-:S03]  /*9c20*/  ISETP.NE.U32.AND P0, PT, RZ, UR10, PT ;  /* 0x0000000aff007c0c */ /* 0x000fc6000bf05070 */
[----:B------:R1:W-:Y:S01]  /*9c30*/  STSM.16.M88.4 [R101], R24 ;  /* 0x0000001865007844 */ /* 0x0003e20000000200 */
[----:B------:R-:W-:Y:S01]  /*9c40*/  BAR.SYNC.DEFER_BLOCKING 0x1, 0x100 ;  /* 0x0044000000007b1d */ /* 0x000fe20000010000 */
[----:B------:R-:W-:-:S07]  /*9c50*/  ISETP.NE.AND.EX P0, PT, RZ, UR11, PT, P0 ;  /* 0x0000000bff007c0c */ /* 0x000fce000bf05300 */
[----:B0-----:R-:W0:Y:S06]  /*9c60*/  LDC R34, c[0x0][0xbe8] ;  /* 0x0002fa00ff227b82 */ /* 0x001e2c0000000800 */
[----:B------:R-:W2:Y:S01]  /*9c70*/  @P0 LDG.E R28, desc[UR52][R102.64] ;  /* 0x00000034661c0981 */ /* 0x000ea2000c1e1900 */
[----:B------:R-:W-:-:S04]  /*9c80*/  UISETP.NE.U32.AND UP0, UPT, UR8, URZ, UPT ;  /* 0x0000003f0800728c */ /* 0x000fc8000bf05070 */
[----:B------:R-:W-:Y:S01]  /*9c90*/  UISETP.NE.AND.EX UP0, UPT, UR9, URZ, UPT, UP0 ;  /* 0x0000003f0900728c */ /* 0x000fe2000bf05300 */
[----:B0-----:R-:W-:-:S05]  /*9ca0*/  ISETP.NE.AND P1, PT, R34, 0x1, PT ;  /* 0x000000012200780c */ /* 0x001fca0003f25270 */
[----:B------:R-:W-:-:S05]  /*9cb0*/  PLOP3.LUT P4, PT, PT, PT, UP0, 0x80, 0x0 ;  /* 0x000000000000781c */ /* 0x000fca0003f8f008 */
[----:B------:R-:W-:-:S03]  /*9cc0*/  @UP0 UIADD3 UR8, UP1, UR4, UR8, URZ ;  /* 0x0000000804080290 */ /* 0x000fc6000ff3e03f */
[----:B------:R-:W0:Y:S01]  /*9cd0*/  @P1 LDC R6, c[0x0][0xbec] ;  /* 0x0002fb00ff061b82 */ /* 0x000e220000000800 */
[----:B------:R-:W-:Y:S02]  /*9ce0*/  @UP0 UIADD3.X UR9, UR12, UR9, URZ, UP1, !UPT ;  /* 0x000000090c090290 */ /* 0x000fe40008ffe43f */
[----:B------:R-:W-:Y:S01]  /*9cf0*/  UISETP.GT.AND UP1, UPT, UR45, 0x1, UPT ;  /* 0x000000012d00788c */ /* 0x000fe2000bf24270 */
[----:B------:R-:W-:Y:S01]  /*9d00*/  IMAD.U32 R4, RZ, RZ, UR8 ;  /* 0x00000008ff047e24 */ /* 0x000fe2000f8e00ff */
[----:B------:R-:W-:Y:S01]  /*9d10*/  ULDC UR4, c[0x0][0xa88] ;  /* 0x0002a20000047ab9 */ /* 0x000fe20000000800 */
[----:B------:R-:W-:Y:S01]  /*9d20*/  UMOV UR16, 0x9b8 ;  /* 0x000009b800107882 */ /* 0x000fe20000000000 */
[----:B------:R-:W-:Y:S01]  /*9d30*/  IMAD.U32 R3, RZ, RZ, UR4 ;  /* 0x00000004ff037e24 */ /* 0x000fe2000f8e00ff */
[----:B------:R-:W3:Y:S01]  /*9d40*/  @P1 LDC R9, c[0x0][0xbf0] ;  /* 0x0002fc00ff091b82 */ /* 0x000ee20000000800 */
[----:B------:R-:W-:Y:S01]  /*9d50*/  USEL UR16, UR16, 0x978, UP1 ;  /* 0x0000097810107887 */ /* 0x000fe20008800000 */
[----:B------:R-:W-:Y:S01]  /*9d60*/  IMAD.U32 R5, RZ, RZ, UR9 ;  /* 0x00000009ff057e24 */ /* 0x000fe2000f8e00ff */
[----:B------:R-:W-:-:S04]  /*9d70*/  UISETP.NE.U32.AND UP0, UPT, UR10, URZ, UPT ;  /* 0x0000003f0a00728c */ /* 0x000fc8000bf05070 */
[----:B------:R4:W5:Y:S01]  /*9d80*/  @P4 LDG.E R3, desc[UR52][R4.64] ;  /* 0x0000003404034981 */ /* 0x000962000c1e1900 */
[----:B------:R-:W-:Y:S01]  /*9d90*/  UISETP.NE.AND.EX UP0, UPT, UR11, URZ, UPT, UP0 ;  /* 0x0000003f0b00728c */ /* 0x000fe2000bf05300 */
[----:B------:R-:W-:Y:S01]  /*9da0*/  UMOV UR4, URZ ;  /* 0x0000003f00047c82 */ /* 0x000fe20008000000 */
[----:B------:R-:W-:-:S03]  /*9db0*/  USEL UR7, UR39, URZ, UP1 ;  /* 0x0000003f27077287 */ /* 0x000fc60008800000 */
[----:B------:R-:W-:Y:S01]  /*9dc0*/  ULDC.64 UR10, c[0x0][UR16+0x218] ;  /* 0x00008600100a7abb */ /* 0x000fe20008000a00 */
[----:B------:R-:W-:Y:S01]  /*9dd0*/  ULDC.64 UR14, c[0x0][UR16+0x228] ;  /* 0x00008a00100e7abb */ /* 0x000fe20008000a00 */
[----:B------:R-:W-:Y:S01]  /*9de0*/  USEL UR36, UR36, URZ, !UP0 ;  /* 0x0000003f24247287 */ /* 0x000fe2000c000000 */
[----:B----4-:R-:W-:Y:S01]  /*9df0*/  IMAD.U32 R4, RZ, RZ, UR42 ;  /* 0x0000002aff047e24 */ /* 0x010fe2000f8e00ff */
[----:B------:R-:W-:Y:S01]  /*9e00*/  ULDC.64 UR12, c[0x0][UR16+0x220] ;  /* 0x00008800100c7abb */ /* 0x000fe20008000a00 */
[----:B------:R-:W-:Y:S02]  /*9e10*/  UIMAD.WIDE.U32 UR8, UR10, UR38, URZ ;  /* 0x000000260a0872a5 */ /* 0x000fe4000f8e003f */
[----:B------:R-:W-:Y:S01]  /*9e20*/  IMAD R11, R4, 0x80, R219 ;  /* 0x00000080040b7824 */ /* 0x000fe200078e02db */
[----:B------:R-:W-:Y:S02]  /*9e30*/  UIMAD.WIDE.U32 UR18, UR14, UR7, URZ ;  /* 0x000000070e1272a5 */ /* 0x000fe4000f8e003f */
[----:B------:R-:W-:Y:S01]  /*9e40*/  UIMAD UR10, UR11, UR38, URZ ;  /* 0x000000260b0a72a4 */ /* 0x000fe2000f8e023f */
[----:B0-----:R-:W-:Y:S01]  /*9e50*/  @P1 IMAD.HI.U32 R4, R11, R6, RZ ;  /* 0x000000060b041227 */ /* 0x001fe200078e00ff */
[----:B------:R-:W-:-:S02]  /*9e60*/  UIMAD UR14, UR15, UR7, URZ ;  /* 0x000000070f0e72a4 */ /* 0x000fc4000f8e023f */
[----:B------:R-:W-:Y:S01]  /*9e70*/  USEL UR37, UR37, URZ, !UP0 ;  /* 0x0000003f25257287 */ /* 0x000fe2000c000000 */
[----:B------:R-:W-:Y:S01]  /*9e80*/  IMAD.MOV.U32 R7, RZ, RZ, R11 ;  /* 0x000000ffff077224 */ /* 0x000fe200078e000b */
[----:B------:R-:W-:Y:S01]  /*9e90*/  UIMAD UR7, UR13, UR36, URZ ;  /* 0x000000240d0772a4 */ /* 0x000fe2000f8e023f */
[----:B---3--:R-:W-:Y:S01]  /*9ea0*/  @P1 SHF.R.U32.HI R7, RZ, R9, R4 ;  /* 0x00000009ff071219 */ /* 0x008fe20000011604 */
[----:B------:R-:W-:Y:S01]  /*9eb0*/  UIADD3 UR9, UR9, UR10, URZ ;  /* 0x0000000a09097290 */ /* 0x000fe2000fffe03f */
[----:B------:R-:W-:Y:S01]  /*9ec0*/  IMAD.U32 R4, RZ, RZ, UR18 ;  /* 0x00000012ff047e24 */ /* 0x000fe2000f8e00ff */
[----:B------:R-:W-:Y:S01]  /*9ed0*/  UIMAD.WIDE.U32 UR10, UR12, UR36, URZ ;  /* 0x000000240c0a72a5 */ /* 0x000fe2000f8e003f */
[----:B------:R-:W-:Y:S01]  /*9ee0*/  IMAD.U32 R5, RZ, RZ, UR19 ;  /* 0x00000013ff057e24 */ /* 0x000fe2000f8e00ff */
[----:B------:R-:W-:Y:S01]  /*9ef0*/  UIMAD UR7, UR12, UR37, UR7 ;  /* 0x000000250c0772a4 */ /* 0x000fe2000f8e0207 */
[--C-:B------:R-:W-:Y:S01]  /*9f00*/  IMAD.MOV R9, RZ, RZ, -R7.reuse ;  /* 0x000000ffff097224 */ /* 0x100fe200078e0a07 */
[----:B------:R-:W-:Y:S01]  /*9f10*/  UIADD3 UR14, UR19, UR14, URZ ;  /* 0x0000000e130e7290 */ /* 0x000fe2000fffe03f */
[----:B------:R-:W-:Y:S01]  /*9f20*/  SHF.R.S32.HI R5, RZ, 0x1f, R7 ;  /* 0x0000001fff057819 */ /* 0x000fe20000011407 */
[----:B------:R-:W-:Y:S01]  /*9f30*/  UIADD3 UR7, UR11, UR7, URZ ;  /* 0x000000070b077290 */ /* 0x000fe2000fffe03f */
[----:B------:R-:W-:-:S03]  /*9f40*/  IMAD R9, R34, R9, R11 ;  /* 0x0000000922097224 */ /* 0x000fc600078e020b */
[----:B------:R-:W-:Y:S02]  /*9f50*/  IMAD.U32 R8, RZ, RZ, UR14 ;  /* 0x0000000eff087e24 */ /* 0x000fe4000f8e00ff */
[----:B------:R-:W-:Y:S02]  /*9f60*/  SHF.R.S32.HI R6, RZ, 0x1f, R9 ;  /* 0x0000001fff067819 */ /* 0x000fe40000011409 */
[----:B--2---:R-:W-:-:S13]  /*9f70*/  @P0 R2UR UR4, R28 ;  /* 0x000000001c0402ca */ /* 0x004fda00000e0000 */
[----:B------:R-:W-:Y:S02]  /*9f80*/  UIADD3 UR8, UP0, UP2, UR10, UR8, UR4 ;  /* 0x000000080a087290 */ /* 0x000fe4000fa1e004 */
[----:B------:R-:W-:Y:S01]  /*9f90*/  USHF.R.S32.HI UR12, URZ, 0x1f, UR4 ;  /* 0x0000001f3f0c7899 */ /* 0x000fe20008011404 */
[----:B------:R-:W-:Y:S01]  /*9fa0*/  ULDC.64 UR10, c[0x0][0xba8] ;  /* 0x0002ea00000a7ab9 */ /* 0x000fe20000000a00 */
[----:B------:R-:W-:Y:S02]  /*9fb0*/  @!UP1 ULDC UR10, c[0x0][0xb50] ;  /* 0x0002d400000a9ab9 */ /* 0x000fe40000000800 */
[----:B------:R-:W-:Y:S01]  /*9fc0*/  UIADD3.X UR7, UR7, UR9, UR12, UP0, UP2 ;  /* 0x0000000907077290 */ /* 0x000fe200087e440c */
[----:B------:R-:W-:Y:S01]  /*9fd0*/  IADD3 R4, P2, P3, R7, UR8, R4 ;  /* 0x0000000807047c10 */ /* 0x000fe2000fb5e004 */
[----:B------:R-:W-:Y:S01]  /*9fe0*/  @!UP1 ULDC UR11, c[0x0][0xb54] ;  /* 0x0002d500000b9ab9 */ /* 0x000fe20000000800 */
[----:B------:R-:W-:Y:S02]  /*9ff0*/  ULDC.64 UR8, c[0x0][UR16+0x210] ;  /* 0x0000840010087abb */ /* 0x000fe40008000a00 */
[----:B------:R-:W-:Y:S01]  /*a000*/  IMAD R7, R9, UR9, RZ ;  /* 0x0000000909077c24 */ /* 0x000fe2000f8e02ff */
[----:B------:R-:W-:-:S03]  /*a010*/  IADD3.X R5, R5, UR7, R8, P2, P3 ;  /* 0x0000000705057c10 */ /* 0x000fc600097e6408 */
[----:B------:R-:W-:Y:S02]  /*a020*/  IMAD R7, R6, UR8, R7 ;  /* 0x0000000806077c24 */ /* 0x000fe4000f8e0207 */
[----:B------:R-:W-:-:S04]  /*a030*/  IMAD.WIDE.U32 R4, R9, UR8, R4 ;  /* 0x0000000809047c25 */ /* 0x000fc8000f8e0004 */
[----:B------:R-:W-:Y:S01]  /*a040*/  IMAD.IADD R5, R5, 0x1, R7 ;  /* 0x0000000105057824 */ /* 0x000fe200078e0207 */
[----:B------:R-:W-:-:S04]  /*a050*/  LEA R9, P2, R4, UR10, 0x2 ;  /* 0x0000000a04097c11 */ /* 0x000fc8000f8410ff */
[----:B------:R-:W-:Y:S01]  /*a060*/  LEA.HI.X R10, R4, UR11, R5, 0x2, P2 ;  /* 0x0000000b040a7c11 */ /* 0x000fe200090f1405 */
[----:B-1----:R-:W-:Y:S08]  /*a070*/  @P4 BRA `(.L_x_210) ;  /* 0x0000000000104947 */ /* 0x002ff00003800000 */
[----:B------:R-:W-:Y:S05]  /*a080*/  @!P0 BRA `(.L_x_210) ;  /* 0x00000000000c8947 */ /* 0x000fea0003800000 */
[----:B------:R-:W2:Y:S04]  /*a090*/  LDG.E R4, desc[UR52][R102.64] ;  /* 0x0000003466047981 */ /* 0x000ea8000c1e1900 */
[----:B-----5:R-:W2:Y:S02]  /*a0a0*/  LDG.E R3, desc[UR52][R102.64+0x4] ;  /* 0x0000043466037981 */ /* 0x020ea4000c1e1900 */
[----:B--2---:R-:W-:-:S07]  /*a0b0*/  IMAD.IADD R3, R3, 0x1, -R4 ;  /* 0x0000000103037824 */ /* 0x004fce00078e0a04 */
.L_x_210:
[----:B------:R-:W-:Y:S01]  /*a0c0*/  IMAD.U32 R13, RZ, RZ, UR42 ;  /* 0x0000002aff0d7e24 */ /* 0x000fe2000f8e00ff */
[----:B------:R-:W-:Y:S01]  /*a0d0*/  SHFL.IDX PT, R4, R9, RZ, 0x1c1f ;  /* 0x001c1fff09047589 */ /* 0x000fe200000e0000 */
[----:B-----5:R-:W-:Y:S01]  /*a0e0*/  IMAD R3, R3, R34, RZ ;  /* 0x0000002203037224 */ /* 0x020fe200078e02ff */
[----:B------:R-:W-:Y:S01]  /*a0f0*/  LOP3.LUT P0, RZ, R201, 0x3, RZ, 0xc0, !PT ;  /* 0x00000003c9ff7812 */ /* 0x000fe2000780c0ff */
[----:B------:R-:W-:Y:S01]  /*a100*/  IMAD R12, R13, 0x80, R218 ;  /* 0x000000800d0c7824 */ /* 0x000fe200078e02da */
[----:B------:R-:W0:Y:S01]  /*a110*/  SHFL.IDX PT, R5, R10, RZ, 0x1c1f ;  /* 0x001c1fff0a057589 */ /* 0x000e2200000e0000 */
[----:B------:R-:W-:Y:S02]  /*a120*/  PLOP3.LUT P3, PT, PT, PT, UP1, 0x80, 0x0 ;  /* 0x000000000000781c */ /* 0x000fe40003f6f018 */
[C---:B------:R-:W-:Y:S01]  /*a130*/  VIADD R8, R12.reuse, 0x8 ;  /* 0x000000080c087836 */ /* 0x040fe20000000000 */
[----:B------:R-:W-:Y:S01]  /*a140*/  SHFL.IDX PT, R6, R9, 0x1, 0x1c1f ;  /* 0x003c1f0009067f89 */ /* 0x000fe200000e0000 */
[----:B------:R-:W-:-:S03]  /*a150*/  ISETP.GE.OR P2, PT, R12, R3, P0 ;  /* 0x000000030c00720c */ /* 0x000fc60000746670 */
[----:B------:R-:W1:Y:S01]  /*a160*/  SHFL.IDX PT, R7, R10, 0x1, 0x1c1f ;  /* 0x003c1f000a077f89 */ /* 0x000e6200000e0000 */
[----:B------:R-:W-:-:S09]  /*a170*/  ISETP.GE.OR P0, PT, R8, R3, P0 ;  /* 0x000000030800720c */ /* 0x000fd20000706670 */
[----:B0-----:R0:W-:Y:S01]  /*a180*/  @!P2 ST.E desc[UR52][R4.64], R21 ;  /* 0x000000150400a985 */ /* 0x0011e2000c101934 */
[----:B------:R-:W-:-:S03]  /*a190*/  ISETP.GE.AND P2, PT, R12, R3, PT ;  /* 0x000000030c00720c */ /* 0x000fc60003f46270 */
[----:B-1----:R0:W-:Y:S01]  /*a1a0*/  @!P0 ST.E desc[UR52][R6.64], R20 ;  /* 0x0000001406008985 */ /* 0x0021e2000c101934 */
[----:B------:R-:W-:Y:S01]  /*a1b0*/  ISETP.GE.AND P0, PT, R8, R3, PT ;  /* 0x000000030800720c */ /* 0x000fe20003f06270 */
[----:B------:R-:W-:-:S12]  /*a1c0*/  @P3 BRA `(.L_x_211) ;  /* 0x0000000800903947 */ /* 0x000fd80003800000 */
[----:B0-----:R-:W-:Y:S01]  /*a1d0*/  IMAD R5, R200, 0x40, R2 ;  /* 0x00000040c8057824 */ /* 0x001fe200078e0202 */
[----:B------:R-:W0:Y:S01]  /*a1e0*/  @P1 LDC R21, c[0x0][0xbec] ;  /* 0x0002fb00ff151b82 */ /* 0x000e220000000800 */
[----:B------:R-:W-:Y:S02]  /*a1f0*/  ULDC.64 UR10, c[0x0][0xaa0] ;  /* 0x0002a800000a7ab9 */ /* 0x000fe40000000a00 */
[----:B------:R-:W-:-:S03]  /*a200*/  IMAD.WIDE R32, R5, 0x2, R32 ;  /* 0x0000000205207825 */ /* 0x000fc600078e0220 */
[C---:B------:R-:W-:Y:S02]  /*a210*/  IADD3 R9, P6, R32.reuse, 0x1000, RZ ;  /* 0x0000100020097810 */ /* 0x040fe40007fde0ff */
[----:B------:R-:W1:Y:S01]  /*a220*/  @P1 LDC R49, c[0x0][0xbf0] ;  /* 0x0002fc00ff311b82 */ /* 0x000e620000000800 */
[C---:B------:R-:W-:Y:S02]  /*a230*/  IADD3 R13, P5, R32.reuse, 0x2000, RZ ;  /* 0x00002000200d7810 */ /* 0x040fe40007fbe0ff */
[----:B------:R-:W-:Y:S02]  /*a240*/  LOP3.LUT R8, R9, 0x380, RZ, 0xc0, !PT ;  /* 0x0000038009087812 */ /* 0x000fe400078ec0ff */
[----:B------:R-:W-:Y:S02]  /*a250*/  IADD3 R25, P4, R32, 0x3000, RZ ;  /* 0x0000300020197810 */ /* 0x000fe40007f9e0ff */
[----:B------:R-:W-:Y:S02]  /*a260*/  SHF.R.U64 R8, R8, 0x3, RZ ;  /* 0x0000000308087819 */ /* 0x000fe400000012ff */
[----:B------:R-:W-:-:S02]  /*a270*/  IADD3 R29, P3, R32, 0x4000, RZ ;  /* 0x00004000201d7810 */ /* 0x000fc40007f7e0ff */
[----:B------:R-:W-:Y:S01]  /*a280*/  LOP3.LUT R8, R8, R9, RZ, 0x3c, !PT ;  /* 0x0000000908087212 */ /* 0x000fe200078e3cff */
[--C-:B------:R-:W-:Y:S01]  /*a290*/  IMAD.X R9, RZ, RZ, R33.reuse, P6 ;  /* 0x000000ffff097224 */ /* 0x100fe200030e0621 */
[C---:B------:R-:W-:Y:S02]  /*a2a0*/  IADD3 R5, P6, R32.reuse, 0x7000, RZ ;  /* 0x0000700020057810 */ /* 0x040fe40007fde0ff */
[C---:B------:R-:W-:Y:S02]  /*a2b0*/  IADD3 R37, P2, R32.reuse, 0x5000, RZ ;  /* 0x0000500020257810 */ /* 0x040fe40007f5e0ff */
[C---:B------:R-:W-:Y:S01]  /*a2c0*/  IADD3 R41, P0, R32.reuse, 0x6000, RZ ;  /* 0x0000600020297810 */ /* 0x040fe20007f1e0ff */
[----:B------:R-:W-:Y:S01]  /*a2d0*/  UIMAD UR7, UR12, UR10, URZ ;  /* 0x0000000a0c0772a4 */ /* 0x000fe2000f8e023f */
[----:B------:R-:W-:Y:S01]  /*a2e0*/  LOP3.LUT R7, R32, 0x380, RZ, 0xc0, !PT ;  /* 0x0000038020077812 */ /* 0x000fe200078ec0ff */
[----:B------:R-:W-:Y:S01]  /*a2f0*/  UIMAD.WIDE.U32 UR8, UR4, UR10, URZ ;  /* 0x0000000a040872a5 */ /* 0x000fe2000f8e003f */
[----:B------:R-:W-:Y:S01]  /*a300*/  LOP3.LUT R4, R5, 0x380, RZ, 0xc0, !PT ;  /* 0x0000038005047812 */ /* 0x000fe200078ec0ff */
[----:B------:R-:W-:Y:S01]  /*a310*/  IMAD.X R45, RZ, RZ, R33, P6 ;  /* 0x000000ffff2d7224 */ /* 0x000fe200030e0621 */
[----:B------:R-:W-:Y:S01]  /*a320*/  LOP3.LUT R12, R13, 0x380, RZ, 0xc0, !PT ;  /* 0x000003800d0c7812 */ /* 0x000fe200078ec0ff */
[----:B------:R-:W-:Y:S01]  /*a330*/  IMAD R20, R17, 0x20, R200 ;  /* 0x0000002011147824 */ /* 0x000fe200078e02c8 */
[----:B------:R-:W-:Y:S01]  /*a340*/  LOP3.LUT R24, R25, 0x380, RZ, 0xc0, !PT ;  /* 0x0000038019187812 */ /* 0x000fe200078ec0ff */
[----:B------:R-:W-:Y:S01]  /*a350*/  ULDC.64 UR12, c[0x0][0xaf0] ;  /* 0x0002bc00000c7ab9 */ /* 0x000fe20000000a00 */
[----:B------:R-:W-:Y:S01]  /*a360*/  LOP3.LUT R28, R29, 0x380, RZ, 0xc0, !PT ;  /* 0x000003801d1c7812 */ /* 0x000fe200078ec0ff */
[----:B------:R-:W5:Y:S01]  /*a370*/  LD.E.128 R8, desc[UR52][R8.64] ;  /* 0x0000003408087980 */ /* 0x000f62000c101d00 */
[----:B------:R-:W-:-:S02]  /*a380*/  LOP3.LUT R36, R37, 0x380, RZ, 0xc0, !PT ;  /* 0x0000038025247812 */ /* 0x000fc400078ec0ff */
[----:B------:R-:W-:Y:S02]  /*a390*/  LOP3.LUT R40, R41, 0x380, RZ, 0xc0, !PT ;  /* 0x0000038029287812 */ /* 0x000fe400078ec0ff */
[----:B------:R-:W-:Y:S02]  /*a3a0*/  SHF.R.U64 R7, R7, 0x3, RZ ;  /* 0x0000000307077819 */ /* 0x000fe400000012ff */
[----:B------:R-:W-:Y:S02]  /*a3b0*/  SHF.R.U64 R4, R4, 0x3, RZ ;  /* 0x0000000304047819 */ /* 0x000fe400000012ff */
[----:B------:R-:W-:Y:S02]  /*a3c0*/  SHF.R.U64 R12, R12, 0x3, RZ ;  /* 0x000000030c0c7819 */ /* 0x000fe400000012ff */
[----:B------:R-:W-:Y:S02]  /*a3d0*/  SHF.R.U64 R24, R24, 0x3, RZ ;  /* 0x0000000318187819 */ /* 0x000fe400000012ff */
[----:B------:R-:W-:-:S02]  /*a3e0*/  SHF.R.U64 R28, R28, 0x3, RZ ;  /* 0x000000031c1c7819 */ /* 0x000fc400000012ff */
[----:B------:R-:W-:Y:S02]  /*a3f0*/  SHF.R.U64 R36, R36, 0x3, RZ ;  /* 0x0000000324247819 */ /* 0x000fe400000012ff */
[----:B------:R-:W-:Y:S02]  /*a400*/  SHF.R.U64 R40, R40, 0x3, RZ ;  /* 0x0000000328287819 */ /* 0x000fe400000012ff */
[----:B------:R-:W-:Y:S01]  /*a410*/  LOP3.LUT R32, R7, R32, RZ, 0x3c, !PT ;  /* 0x0000002007207212 */ /* 0x000fe200078e3cff */
[----:B------:R-:W-:Y:S01]  /*a420*/  UIMAD UR7, UR4, UR11, UR7 ;  /* 0x0000000b040772a4 */ /* 0x000fe2000f8e0207 */
[----:B------:R-:W-:Y:S01]  /*a430*/  LOP3.LUT R12, R12, R13, RZ, 0x3c, !PT ;  /* 0x0000000d0c0c7212 */ /* 0x000fe200078e3cff */
[--C-:B------:R-:W-:Y:S01]  /*a440*/  IMAD.X R13, RZ, RZ, R33.reuse, P5 ;  /* 0x000000ffff0d7224 */ /* 0x100fe200028e0621 */
[----:B------:R-:W-:Y:S01]  /*a450*/  LOP3.LUT R24, R24, R25, RZ, 0x3c, !PT ;  /* 0x0000001918187212 */ /* 0x000fe200078e3cff */
[--C-:B------:R-:W-:Y:S01]  /*a460*/  IMAD.X R25, RZ, RZ, R33.reuse, P4 ;  /* 0x000000ffff197224 */ /* 0x100fe200020e0621 */
[----:B------:R-:W-:Y:S01]  /*a470*/  LOP3.LUT R28, R28, R29, RZ, 0x3c, !PT ;  /* 0x0000001d1c1c7212 */ /* 0x000fe200078e3cff */
[--C-:B------:R-:W-:Y:S01]  /*a480*/  IMAD.X R29, RZ, RZ, R33.reuse, P3 ;  /* 0x000000ffff1d7224 */ /* 0x100fe200018e0621 */
[----:B------:R-:W-:Y:S01]  /*a490*/  LOP3.LUT R36, R36, R37, RZ, 0x3c, !PT ;  /* 0x0000002524247212 */ /* 0x000fe200078e3cff */
[--C-:B------:R-:W-:Y:S01]  /*a4a0*/  IMAD.X R37, RZ, RZ, R33.reuse, P2 ;  /* 0x000000ffff257224 */ /* 0x100fe200010e0621 */
[----:B------:R-:W-:Y:S01]  /*a4b0*/  LOP3.LUT R40, R40, R41, RZ, 0x3c, !PT ;  /* 0x0000002928287212 */ /* 0x000fe200078e3cff */
[----:B------:R-:W-:Y:S01]  /*a4c0*/  IMAD.X R41, RZ, RZ, R33, P0 ;  /* 0x000000ffff297224 */ /* 0x000fe200000e0621 */
[----:B------:R-:W-:Y:S01]  /*a4d0*/  LOP3.LUT R44, R4, R5, RZ, 0x3c, !PT ;  /* 0x00000005042c7212 */ /* 0x000fe200078e3cff */
[----:B------:R-:W-:Y:S01]  /*a4e0*/  UIADD3 UR9, UR9, UR7, URZ ;  /* 0x0000000709097290 */ /* 0x000fe2000fffe03f */
[----:B------:R2:W5:Y:S01]  /*a4f0*/  LD.E.128 R4, desc[UR52][R32.64] ;  /* 0x0000003420047980 */ /* 0x000562000c101d00 */
[----:B------:R-:W-:Y:S01]  /*a500*/  ULDC.64 UR10, c[0x0][0xae8] ;  /* 0x0002ba00000a7ab9 */ /* 0x000fe20000000a00 */
[----:B------:R-:W-:-:S02]  /*a510*/  USHF.R.S32.HI UR4, URZ, 0x1f, UR36 ;  /* 0x0000001f3f047899 */ /* 0x000fc40008011424 */
[----:B------:R-:W-:Y:S01]  /*a520*/  UIMAD.WIDE.U32 UR8, UR38, UR10, UR8 ;  /* 0x0000000a260872a5 */ /* 0x000fe2000f8e0008 */
[----:B------:R-:W5:Y:S04]  /*a530*/  LD.E.128 R12, desc[UR52][R12.64] ;  /* 0x000000340c0c7980 */ /* 0x000f68000c101d00 */
[----:B------:R-:W5:Y:S01]  /*a540*/  LD.E.128 R24, desc[UR52][R24.64] ;  /* 0x0000003418187980 */ /* 0x000f62000c101d00 */
[----:B--2---:R-:W-:-:S03]  /*a550*/  IMAD.U32 R33, RZ, RZ, UR42 ;  /* 0x0000002aff217e24 */ /* 0x004fc6000f8e00ff */
[----:B------:R-:W5:Y:S01]  /*a560*/  LD.E.128 R28, desc[UR52][R28.64] ;  /* 0x000000341c1c7980 */ /* 0x000f62000c101d00 */
[----:B------:R-:W-:Y:S01]  /*a570*/  IMAD R48, R33, 0x80, R20 ;  /* 0x0000008021307824 */ /* 0x000fe200078e0214 */
[----:B------:R-:W-:Y:S02]  /*a580*/  UIMAD UR4, UR4, UR12, URZ ;  /* 0x0000000c040472a4 */ /* 0x000fe4000f8e023f */
[----:B------:R-:W5:Y:S01]  /*a590*/  LD.E.128 R36, desc[UR52][R36.64] ;  /* 0x0000003424247980 */ /* 0x000f62000c101d00 */
[----:B0-----:R-:W-:Y:S01]  /*a5a0*/  @P1 IMAD.HI.U32 R20, R48, R21, RZ ;  /* 0x0000001530141227 */ /* 0x001fe200078e00ff */
[----:B------:R-:W-:Y:S02]  /*a5b0*/  UIMAD UR9, UR38, UR11, UR9 ;  /* 0x0000000b260972a4 */ /* 0x000fe4000f8e0209 */
[----:B------:R-:W-:Y:S01]  /*a5c0*/  UIMAD UR4, UR36, UR13, UR4 ;  /* 0x0000000d240472a4 */ /* 0x000fe2000f8e0204 */
[----:B------:R-:W-:Y:S01]  /*a5d0*/  IMAD.MOV.U32 R33, RZ, RZ, R48 ;  /* 0x000000ffff217224 */ /* 0x000fe200078e0030 */
[----:B-1----:R-:W-:Y:S01]  /*a5e0*/  @P1 SHF.R.U32.HI R33, RZ, R49, R20 ;  /* 0x00000031ff211219 */ /* 0x002fe20000011614 */
[----:B------:R-:W-:Y:S01]  /*a5f0*/  UIMAD.WIDE.U32 UR36, UR36, UR12, UR8 ;  /* 0x0000000c242472a5 */ /* 0x000fe2000f8e0008 */
[----:B------:R-:W5:Y:S02]  /*a600*/  LD.E.128 R40, desc[UR52][R40.64] ;  /* 0x0000003428287980 */ /* 0x000f64000c101d00 */
[--C-:B------:R-:W-:Y:S01]  /*a610*/  SHF.R.S32.HI R32, RZ, 0x1f, R33.reuse ;  /* 0x0000001fff207819 */ /* 0x100fe20000011421 */
[----:B------:R-:W-:Y:S01]  /*a620*/  UIADD3 UR4, UR37, UR4, URZ ;  /* 0x0000000425047290 */ /* 0x000fe2000fffe03f */
[----:B------:R-:W-:Y:S01]  /*a630*/  IMAD.MOV R49, RZ, RZ, -R33 ;  /* 0x000000ffff317224 */ /* 0x000fe200078e0a21 */
[----:B------:R-:W-:Y:S01]  /*a640*/  ULDC.64 UR8, c[0x0][0xae0] ;  /* 0x0002b80000087ab9 */ /* 0x000fe20000000a00 */
[----:B------:R-:W-:Y:S01]  /*a650*/  IMAD.U32 R21, RZ, RZ, UR37 ;  /* 0x00000025ff157e24 */ /* 0x000fe2000f8e00ff */
[----:B------:R-:W5:Y:S01]  /*a660*/  LD.E.128 R44, desc[UR52][R44.64] ;  /* 0x000000342c2c7980 */ /* 0x000f62000c101d00 */
[----:B------:R-:W-:-:S02]  /*a670*/  IMAD R32, R32, UR8, RZ ;  /* 0x0000000820207c24 */ /* 0x000fc4000f8e02ff */
[----:B------:R-:W-:Y:S01]  /*a680*/  IMAD R49, R34, R49, R48 ;  /* 0x0000003122317224 */ /* 0x000fe200078e0230 */
[----:B------:R-:W-:Y:S01]  /*a690*/  @!PT LDS RZ, [RZ] ;  /* 0x00000000fffff984 */ /* 0x000fe20000000800 */
[----:B------:R-:W-:Y:S01]  /*a6a0*/  @!PT LDS RZ, [RZ] ;  /* 0x00000000fffff984 */ /* 0x000fe20000000800 */
[----:B------:R-:W-:Y:S01]  /*a6b0*/  @!PT LDS RZ, [RZ] ;  /* 0x00000000fffff984 */ /* 0x000fe20000000800 */
[----:B------:R-:W-:Y:S01]  /*a6c0*/  @!PT LDS RZ, [RZ] ;  /* 0x00000000fffff984 */ /* 0x000fe20000000800 */
[----:B------:R0:W-:Y:S06]  /*a6d0*/  MEMBAR.ALL.CTA ;  /* 0x0000000000007992 */ /* 0x0001ec0000008000 */
[----:B0-----:R-:W0:Y:S01]  /*a6e0*/  FENCE.VIEW.ASYNC.S ;  /* 0x00000000000073c6 */ /* 0x001e220000000000 */
[----:B------:R-:W-:Y:S02]  /*a6f0*/  IMAD.U32 R20, RZ, RZ, UR36 ;  /* 0x00000024ff147e24 */ /* 0x000fe4000f8e00ff */
[----:B------:R-:W-:-:S02]  /*a700*/  IMAD.U32 R21, RZ, RZ, UR4 ;  /* 0x00000004ff157e24 */ /* 0x000fc4000f8e00ff */
[C---:B------:R-:W-:Y:S01]  /*a710*/  IMAD R51, R33.reuse, UR9, R32 ;  /* 0x0000000921337c24 */ /* 0x040fe2000f8e0220 */
[----:B------:R-:W-:Y:S01]  /*a720*/  SHF.R.S32.HI R32, RZ, 0x1f, R49 ;  /* 0x0000001fff207819 */ /* 0x000fe20000011431 */
[----:B------:R-:W-:Y:S01]  /*a730*/  IMAD.WIDE.U32 R20, R33, UR8, R20 ;  /* 0x0000000821147c25 */ /* 0x000fe2000f8e0014 */
[----:B------:R-:W-:-:S03]  /*a740*/  ULDC.64 UR8, c[0x0][0xad8] ;  /* 0x0002b60000087ab9 */ /* 0x000fc60000000a00 */
[----:B------:R-:W-:Y:S02]  /*a750*/  IMAD.U32 R33, RZ, RZ, UR42 ;  /* 0x0000002aff217e24 */ /* 0x000fe4000f8e00ff */
[----:B------:R-:W-:Y:S02]  /*a760*/  IMAD.IADD R21, R21, 0x1, R51 ;  /* 0x0000000115157824 */ /* 0x000fe400078e0233 */
[----:B------:R-:W-:Y:S02]  /*a770*/  IMAD R34, R32, UR8, RZ ;  /* 0x0000000820227c24 */ /* 0x000fe4000f8e02ff */
[----:B------:R-:W-:Y:S02]  /*a780*/  IMAD R50, R33, 0x80, R200 ;  /* 0x0000008021327824 */ /* 0x000fe400078e02c8 */
[C---:B------:R-:W-:Y:S02]  /*a790*/  IMAD R33, R49.reuse, UR9, R34 ;  /* 0x0000000931217c24 */ /* 0x040fe4000f8e0222 */
[----:B------:R-:W-:Y:S01]  /*a7a0*/  IMAD.WIDE.U32 R20, R49, UR8, R20 ;  /* 0x0000000831147c25 */ /* 0x000fe2000f8e0014 */
[----:B------:R-:W-:Y:S01]  /*a7b0*/  ISETP.GE.AND P2, PT, R50, R3, PT ;  /* 0x000000033200720c */ /* 0x000fe20003f46270 */
[----:B------:R-:W-:-:S02]  /*a7c0*/  ULDC.64 UR8, c[0x0][0xa80] ;  /* 0x0002a00000087ab9 */ /* 0x000fc40000000a00 */
[----:B------:R-:W-:Y:S01]  /*a7d0*/  IMAD.IADD R21, R21, 0x1, R33 ;  /* 0x0000000115157824 */ /* 0x000fe200078e0221 */
[----:B------:R-:W-:Y:S01]  /*a7e0*/  LEA R34, P3, R20, UR8, 0x1 ;  /* 0x0000000814227c11 */ /* 0x000fe2000f8608ff */
[----:B------:R-:W-:Y:S02]  /*a7f0*/  VIADD R0, R0, 0x29820 ;  /* 0x0002982000007836 */ /* 0x000fe40000000000 */
[----:B------:R-:W-:Y:S01]  /*a800*/  VIADD R32, R50, 0x20 ;  /* 0x0000002032207836 */ /* 0x000fe20000000000 */
[----:B------:R-:W-:Y:S02]  /*a810*/  LEA.HI.X R48, R20, UR9, R21, 0x1, P3 ;  /* 0x0000000914307c11 */ /* 0x000fe400098f0c15 */
[----:B------:R-:W-:Y:S02]  /*a820*/  PRMT R0, RZ, 0x654, R0 ;  /* 0x00000654ff007816 */ /* 0x000fe40000000000 */
[-C--:B------:R-:W-:Y:S01]  /*a830*/  ISETP.GE.AND P0, PT, R32, R3.reuse, PT ;  /* 0x000000032000720c */ /* 0x080fe20003f06270 */
[----:B------:R-:W-:Y:S01]  /*a840*/  VIADD R32, R50, 0x40 ;  /* 0x0000004032207836 */ /* 0x000fe20000000000 */
[----:B0-----:R0:W-:Y:S01]  /*a850*/  SYNCS.ARRIVE.TRANS64.RED.A1T0 RZ, [R0+URZ], RZ ;  /* 0x000000ff00ff79a7 */ /* 0x0011e2000810043f */
[----:B------:R0:W1:Y:S01]  /*a860*/  SHFL.IDX PT, R21, R34, RZ, 0x181f ;  /* 0x00181fff22157589 */ /* 0x00006200000e0000 */
[----:B------:R-:W-:Y:S03]  /*a870*/  BSSY B1, `(.L_x_212) ;  /* 0x000000d000017945 */ /* 0x000fe60003800000 */
[----:B------:R0:W2:Y:S01]  /*a880*/  SHFL.IDX PT, R33, R48, RZ, 0x181f ;  /* 0x00181fff30217589 */ /* 0x0000a200000e0000 */
[----:B------:R-:W-:Y:S01]  /*a890*/  ISETP.GE.AND P1, PT, R32, R3, PT ;  /* 0x000000032000720c */ /* 0x000fe20003f26270 */
[----:B------:R-:W-:-:S12]  /*a8a0*/  @P2 BRA `(.L_x_213) ;  /* 0x0000000000242947 */ /* 0x000fd80003800000 */
[----:B------:R-:W-:Y:S02]  /*a8b0*/  ULDC UR4, c[0x0][0xac8] ;  /* 0x0002b20000047ab9 */ /* 0x000fe40000000800 */
[----:B------:R-:W-:Y:S02]  /*a8c0*/  ISETP.GE.AND P2, PT, R2, UR4, PT ;  /* 0x0000000402007c0c */ /* 0x000fe4000bf46270 */
[----:B------:R-:W-:-:S11]  /*a8d0*/  ISETP.GE.AND P3, PT, R16, UR4, PT ;  /* 0x0000000410007c0c */ /* 0x000fd6000bf66270 */
[-C--:B-1----:R-:W-:Y:S02]  /*a8e0*/  @!P2 LEA R20, P4, R2, R21.reuse, 0x1 ;  /* 0x000000150214a211 */ /* 0x082fe400078808ff */
[----:B------:R-:W-:Y:S02]  /*a8f0*/  @!P3 LEA R32, P5, R16, R21, 0x1 ;  /* 0x000000151020b211 */ /* 0x000fe400078a08ff */
[-C--:B--2---:R-:W-:Y:S02]  /*a900*/  @!P2 LEA.HI.X R21, R2, R33.reuse, R222, 0x1, P4 ;  /* 0x000000210215a211 */ /* 0x084fe400020f0cde */
[----:B------:R-:W-:-:S03]  /*a910*/  @!P3 LEA.HI.X R33, R16, R33, R221, 0x1, P5 ;  /* 0x000000211021b211 */ /* 0x000fc600028f0cdd */
[----:B-----5:R3:W-:Y:S04]  /*a920*/  @!P2 ST.E.128 desc[UR52][R20.64], R4 ;  /* 0x000000041400a985 */ /* 0x0207e8000c101d34 */
[----:B------:R3:W-:Y:S02]  /*a930*/  @!P3 ST.E.128 desc[UR52][R32.64], R28 ;  /* 0x0000001c2000b985 */ /* 0x0007e4000c101d34 */
.L_x_213:
[----:B------:R-:W-:Y:S05]  /*a940*/  BSYNC B1 ;  /* 0x0000000000017941 */ /* 0x000fea0003800000 */
.L_x_212:
[----:B---3-5:R3:W4:Y:S01]  /*a950*/  SHFL.IDX PT, R7, R48, 0x1, 0x181f ;  /* 0x00381f0030077f89 */ /* 0x02872200000e0000 */
[----:B------:R-:W-:Y:S03]  /*a960*/  BSSY B1, `(.L_x_214) ;  /* 0x000000c000017945 */ /* 0x000fe60003800000 */
[----:B------:R3:W0:Y:S01]  /*a970*/  SHFL.IDX PT, R5, R34, 0x1, 0x181f ;  /* 0x00381f0022057f89 */ /* 0x00062200000e0000 */
[----:B------:R-:W-:Y:S05]  /*a980*/  @P0 BRA `(.L_x_215) ;  /* 0x0000000000240947 */ /* 0x000fea0003800000 */
[----:B------:R-:W-:Y:S02]  /*a990*/  ULDC UR4, c[0x0][0xac8] ;  /* 0x0002b20000047ab9 */ /* 0x000fe40000000800 */
[----:B------:R-:W-:Y:S02]  /*a9a0*/  ISETP.GE.AND P3, PT, R2, UR4, PT ;  /* 0x0000000402007c0c */ /* 0x000fe4000bf66270 */
[----:B------:R-:W-:-:S11]  /*a9b0*/  ISETP.GE.AND P4, PT, R16, UR4, PT ;  /* 0x0000000410007c0c */ /* 0x000fd6000bf86270 */
[-C--:B0-----:R-:W-:Y:S02]  /*a9c0*/  @!P3 LEA R4, P0, R2, R5.reuse, 0x1 ;  /* 0x000000050204b211 */ /* 0x081fe400078008ff */
[----:B------:R-:W-:Y:S02]  /*a9d0*/  @!P4 LEA R6, P2, R16, R5, 0x1 ;  /* 0x000000051006c211 */ /* 0x000fe400078408ff */
[-C--:B----4-:R-:W-:Y:S02]  /*a9e0*/  @!P3 LEA.HI.X R5, R2, R7.reuse, R222, 0x1, P0 ;  /* 0x000000070205b211 */ /* 0x090fe400000f0cde */
[----:B------:R-:W-:-:S03]  /*a9f0*/  @!P4 LEA.HI.X R7, R16, R7, R221, 0x1, P2 ;  /* 0x000000071007c211 */ /* 0x000fc600010f0cdd */
[----:B------:R0:W-:Y:S04]  /*aa00*/  @!P3 ST.E.128 desc[UR52][R4.64], R8 ;  /* 0x000000080400b985 */ /* 0x0001e8000c101d34 */
[----:B------:R0:W-:Y:S02]  /*aa10*/  @!P4 ST.E.128 desc[UR52][R6.64], R36 ;  /* 0x000000240600c985 */ /* 0x0001e4000c101d34 */
.L_x_215:
[----:B------:R-:W-:Y:S05]  /*aa20*/  BSYNC B1 ;  /* 0x0000000000017941 */ /* 0x000fea0003800000 */
.L_x_214:
[----:B0---4-:R0:W4:Y:S01]  /*aa30*/  SHFL.IDX PT, R7, R48, 0x2, 0x181f ;  /* 0x00581f0030077f89 */ /* 0x01112200000e0000 */
        /* <DEDUP_REMOVED lines=12> */
.L_x_217:
[----:B------:R-:W-:Y:S05]  /*ab00*/  BSYNC B1 ;  /* 0x0000000000017941 */ /* 0x000fea0003800000 */
.L_x_216:
[----:B------:R-:W-:Y:S01]  /*ab10*/  VIADD R0, R50, 0x60 ;  /* 0x0000006032007836 */ /* 0x000fe20000000000 */
[----:B0---4-:R0:W4:Y:S04]  /*ab20*/  SHFL.IDX PT, R7, R48, 0x3, 0x181f ;  /* 0x00781f0030077f89 */ /* 0x01112800000e0000 */
[----:B------:R-:W-:Y:S01]  /*ab30*/  ISETP.GE.AND P0, PT, R0, R3, PT ;  /* 0x000000030000720c */ /* 0x000fe20003f06270 */
[----:B------:R0:W0:-:S12]  /*ab40*/  SHFL.IDX PT, R9, R34, 0x3, 0x181f ;  /* 0x00781f0022097f89 */ /* 0x00001800000e0000 */
[----:B------:R-:W-:Y:S05]  /*ab50*/  @P0 BRA `(.L_x_218) ;  /* 0x0000001800240947 */ /* 0x000fea0003800000 */
[----:B------:R-:W-:Y:S02]  /*ab60*/  ULDC UR4, c[0x0][0xac8] ;  /* 0x0002b20000047ab9 */ /* 0x000fe40000000800 */
[----:B------:R-:W-:-:S13]  /*ab70*/  ISETP.GE.AND P1, PT, R2, UR4, PT ;  /* 0x0000000402007c0c */ /* 0x000fda000bf26270 */
[----:B0-----:R-:W-:-:S04]  /*ab80*/  @!P1 LEA R4, P0, R2, R9, 0x1 ;  /* 0x0000000902049211 */ /* 0x001fc800078008ff */
[----:B----4-:R-:W-:Y:S02]  /*ab90*/  @!P1 LEA.HI.X R5, R2, R7, R222, 0x1, P0 ;  /* 0x0000000702059211 */ /* 0x010fe400000f0cde */
[----:B------:R-:W-:-:S03]  /*aba0*/  ISETP.GE.AND P0, PT, R16, UR4, PT ;  /* 0x0000000410007c0c */ /* 0x000fc6000bf06270 */
[----:B------:R0:W-:Y:S10]  /*abb0*/  @!P1 ST.E.128 desc[UR52][R4.64], R24 ;  /* 0x0000001804009985 */ /* 0x0001f4000c101d34 */
[----:B------:R-:W-:Y:S05]  /*abc0*/  @P0 BRA `(.L_x_218) ;  /* 0x0000001800080947 */ /* 0x000fea0003800000 */
[----:B0-----:R-:W-:-:S04]  /*abd0*/  LEA R4, P0, R16, R9, 0x1 ;  /* 0x0000000910047211 */ /* 0x001fc800078008ff */
[----:B------:R-:W-:-:S05]  /*abe0*/  LEA.HI.X R5, R16, R7, R221, 0x1, P0 ;  /* 0x0000000710057211 */ /* 0x000fca00000f0cdd */
[----:B------:R0:W-:Y:S01]  /*abf0*/  ST.E.128 desc[UR52][R4.64], R44 ;  /* 0x0000002c04007985 */ /* 0x0001e2000c101d34 */
[----:B------:R-:W-:Y:S05]  /*ac00*/  BRA `(.L_x_218) ;  /* 0x0000001400f87947 */ /* 0x000fea0003800000 */
.L_x_211:
[----:B------:R-:W-:Y:S01]  /*ac10*/  ULDC.64 UR10, c[0x0][0xb08] ;  /* 0x0002c200000a7ab9 */ /* 0x000fe20000000a00 */
[----:B0-----:R-:W0:Y:S01]  /*ac20*/  @P1 LDC R4, c[0x0][0xbec] ;  /* 0x0002fb00ff041b82 */ /* 0x001e220000000800 */
[----:B------:R-:W-:Y:S01]  /*ac30*/  UIMAD UR7, UR12, UR10, URZ ;  /* 0x0000000a0c0772a4 */ /* 0x000fe2000f8e023f */
[----:B------:R-:W-:Y:S01]  /*ac40*/  IMAD.MOV.U32 R3, RZ, RZ, R11 ;  /* 0x000000ffff037224 */ /* 0x000fe200078e000b */
[----:B------:R-:W-:Y:S01]  /*ac50*/  UIMAD.WIDE.U32 UR8, UR4, UR10, URZ ;  /* 0x0000000a040872a5 */ /* 0x000fe2000f8e003f */
[----:B------:R-:W-:Y:S01]  /*ac60*/  BSSY B1, `(.L_x_219) ;  /* 0x000006d000017945 */ /* 0x000fe20003800000 */
[----:B------:R-:W-:Y:S02]  /*ac70*/  UIMAD UR7, UR4, UR11, UR7 ;  /* 0x0000000b040772a4 */ /* 0x000fe4000f8e0207 */
[----:B------:R-:W-:Y:S01]  /*ac80*/  USHF.R.S32.HI UR4, URZ, 0x1f, UR36 ;  /* 0x0000001f3f047899 */ /* 0x000fe20008011424 */
[----:B------:R-:W1:Y:S01]  /*ac90*/  @P1 LDC R5, c[0x0][0xbf0] ;  /* 0x0002fc00ff051b82 */ /* 0x000e620000000800 */
[----:B------:R-:W-:Y:S01]  /*aca0*/  UIADD3 UR9, UR9, UR7, URZ ;  /* 0x0000000709097290 */ /* 0x000fe2000fffe03f */
[----:B------:R-:W-:-:S03]  /*acb0*/  ULDC.64 UR10, c[0x0][0xb38] ;  /* 0x0002ce00000a7ab9 */ /* 0x000fc60000000a00 */
[----:B------:R-:W-:-:S04]  /*acc0*/  UIMAD.WIDE.U32 UR8, UR38, UR10, UR8 ;  /* 0x0000000a260872a5 */ /* 0x000fc8000f8e0008 */
[----:B------:R-:W-:-:S03]  /*acd0*/  UIMAD UR9, UR38, UR11, UR9 ;  /* 0x0000000b260972a4 */ /* 0x000fc6000f8e0209 */
[----:B------:R-:W-:Y:S02]  /*ace0*/  ULDC.64 UR10, c[0x0][0xb40] ;  /* 0x0002d000000a7ab9 */ /* 0x000fe40000000a00 */
[----:B------:R-:W-:Y:S01]  /*acf0*/  UIMAD UR4, UR4, UR10, URZ ;  /* 0x0000000a040472a4 */ /* 0x000fe2000f8e023f */
[----:B0-----:R-:W-:-:S03]  /*ad00*/  @P1 IMAD.HI.U32 R4, R11, R4, RZ ;  /* 0x000000040b041227 */ /* 0x001fc600078e00ff */
[----:B------:R-:W-:Y:S02]  /*ad10*/  UIMAD UR4, UR36, UR11, UR4 ;  /* 0x0000000b240472a4 */ /* 0x000fe4000f8e0204 */
[----:B------:R-:W-:-:S03]  /*ad20*/  UIMAD.WIDE.U32 UR36, UR36, UR10, UR8 ;  /* 0x0000000a242472a5 */ /* 0x000fc6000f8e0008 */
[----:B------:R-:W-:Y:S01]  /*ad30*/  ULDC.64 UR10, c[0x0][0xb48] ;  /* 0x0002d200000a7ab9 */ /* 0x000fe20000000a00 */
[----:B------:R-:W-:Y:S01]  /*ad40*/  UIADD3 UR9, UR37, UR4, URZ ;  /* 0x0000000425097290 */ /* 0x000fe2000fffe03f */
[----:B-1----:R-:W-:Y:S02]  /*ad50*/  @P1 SHF.R.U32.HI R3, RZ, R5, R4 ;  /* 0x00000005ff031219 */ /* 0x002fe40000011604 */
[----:B------:R-:W-:Y:S02]  /*ad60*/  UMOV UR8, UR36 ;  /* 0x0000002400087c82 */ /* 0x000fe40008000000 */
[----:B------:R-:W-:Y:S01]  /*ad70*/  UIMAD.WIDE.U32 UR8, UR39, UR10, UR8 ;  /* 0x0000000a270872a5 */ /* 0x000fe2000f8e0008 */
[--C-:B------:R-:W-:Y:S01]  /*ad80*/  SHF.R.S32.HI R4, RZ, 0x1f, R3.reuse ;  /* 0x0000001fff047819 */ /* 0x100fe20000011403 */
[----:B------:R-:W-:Y:S02]  /*ad90*/  IMAD.MOV R7, RZ, RZ, -R3 ;  /* 0x000000ffff077224 */ /* 0x000fe400078e0a03 */
[----:B------:R-:W-:-:S02]  /*ada0*/  UIMAD UR39, UR39, UR11, UR9 ;  /* 0x0000000b272772a4 */ /* 0x000fc4000f8e0209 */
[----:B------:R-:W-:Y:S01]  /*adb0*/  IMAD R7, R34, R7, R11 ;  /* 0x0000000722077224 */ /* 0x000fe200078e020b */
[----:B------:R-:W-:Y:S01]  /*adc0*/  ULDC.64 UR10, c[0x0][0xb30] ;  /* 0x0002cc00000a7ab9 */ /* 0x000fe20000000a00 */
[----:B------:R-:W-:Y:S02]  /*add0*/  IMAD.U32 R5, RZ, RZ, UR9 ;  /* 0x00000009ff057e24 */ /* 0x000fe4000f8e00ff */
[----:B------:R-:W-:Y:S02]  /*ade0*/  IMAD R6, R4, UR10, RZ ;  /* 0x0000000a04067c24 */ /* 0x000fe4000f8e02ff */
[----:B------:R-:W-:Y:S01]  /*adf0*/  IMAD.U32 R4, RZ, RZ, UR8 ;  /* 0x00000008ff047e24 */ /* 0x000fe2000f8e00ff */
[----:B------:R-:W-:Y:S01]  /*ae00*/  ULDC.64 UR8, c[0x0][0xb28] ;  /* 0x0002ca0000087ab9 */ /* 0x000fe20000000a00 */
[----:B------:R-:W-:Y:S02]  /*ae10*/  IMAD.U32 R5, RZ, RZ, UR39 ;  /* 0x00000027ff057e24 */ /* 0x000fe4000f8e00ff */
[C---:B------:R-:W-:Y:S01]  /*ae20*/  IMAD R9, R3.reuse, UR11, R6 ;  /* 0x0000000b03097c24 */ /* 0x040fe2000f8e0206 */
[----:B------:R-:W-:Y:S01]  /*ae30*/  SHF.R.S32.HI R6, RZ, 0x1f, R7 ;  /* 0x0000001fff067819 */ /* 0x000fe20000011407 */
[----:B------:R-:W-:-:S04]  /*ae40*/  IMAD.WIDE.U32 R4, R3, UR10, R4 ;  /* 0x0000000a03047c25 */ /* 0x000fc8000f8e0004 */
[----:B------:R-:W-:Y:S02]  /*ae50*/  IMAD R6, R6, UR8, RZ ;  /* 0x0000000806067c24 */ /* 0x000fe4000f8e02ff */
[----:B------:R-:W-:Y:S02]  /*ae60*/  IMAD.IADD R5, R5, 0x1, R9 ;  /* 0x0000000105057824 */ /* 0x000fe400078e0209 */
[C---:B------:R-:W-:Y:S02]  /*ae70*/  IMAD R3, R7.reuse, UR9, R6 ;  /* 0x0000000907037c24 */ /* 0x040fe4000f8e0206 */
[----:B------:R-:W-:Y:S01]  /*ae80*/  IMAD.WIDE.U32 R4, R7, UR8, R4 ;  /* 0x0000000807047c25 */ /* 0x000fe2000f8e0004 */
[----:B------:R-:W-:-:S03]  /*ae90*/  ULDC.64 UR8, c[0x0][0xb00] ;  /* 0x0002c00000087ab9 */ /* 0x000fc60000000a00 */
[----:B------:R-:W-:Y:S01]  /*aea0*/  VIADD R6, R0, 0x29820 ;  /* 0x0002982000067836 */ /* 0x000fe20000000000 */
[----:B------:R-:W-:Y:S01]  /*aeb0*/  LEA R0, P1, R4, UR8, 0x2 ;  /* 0x0000000804007c11 */ /* 0x000fe2000f8210ff */
[----:B------:R-:W-:-:S03]  /*aec0*/  IMAD.IADD R3, R5, 0x1, R3 ;  /* 0x0000000105037824 */ /* 0x000fc600078e0203 */
[----:B------:R-:W-:Y:S02]  /*aed0*/  PRMT R6, RZ, 0x654, R6 ;  /* 0x00000654ff067816 */ /* 0x000fe40000000006 */
[----:B------:R-:W-:Y:S02]  /*aee0*/  LEA.HI.X R3, R4, UR9, R3, 0x2, P1 ;  /* 0x0000000904037c11 */ /* 0x000fe400088f1403 */
[----:B------:R0:W-:Y:S03]  /*aef0*/  SYNCS.ARRIVE.TRANS64.RED.A1T0 RZ, [R6+URZ], RZ ;  /* 0x000000ff06ff79a7 */ /* 0x0001e6000810043f */
[----:B------:R1:W2:Y:S04]  /*af00*/  SHFL.IDX PT, R7, R3, RZ, 0x1c1f ;  /* 0x001c1fff03077589 */ /* 0x0002a800000e0000 */
[----:B0-----:R1:W0:Y:S01]  /*af10*/  SHFL.IDX PT, R6, R0, RZ, 0x1c1f ;  /* 0x001c1fff00067589 */ /* 0x00122200000e0000 */
[----:B------:R-:W-:Y:S05]  /*af20*/  @P2 BRA `(.L_x_220) ;  /* 0x0000000400002947 */ /* 0x000fea0003800000 */
[----:B------:R-:W-:Y:S02]  /*af30*/  ULDC UR4, c[0x0][0xac8] ;  /* 0x0002b20000047ab9 */ /* 0x000fe40000000800 */
[----:B------:R-:W-:Y:S02]  /*af40*/  ISETP.GE.AND P1, PT, R199, UR4, PT ;  /* 0x00000004c7007c0c */ /* 0x000fe4000bf26270 */
[----:B------:R-:W-:Y:S02]  /*af50*/  ISETP.GE.AND P4, PT, R198, UR4, PT ;  /* 0x00000004c6007c0c */ /* 0x000fe4000bf86270 */
[----:B------:R-:W-:Y:S02]  /*af60*/  ISETP.GE.AND P3, PT, R197, UR4, PT ;  /* 0x00000004c5007c0c */ /* 0x000fe4000bf66270 */
[----:B------:R-:W-:-:S07]  /*af70*/  ISETP.GE.AND P2, PT, R196, UR4, PT ;  /* 0x00000004c4007c0c */ /* 0x000fce000bf46270 */
[----:B0-2---:R-:W-:Y:S02]  /*af80*/  @!P1 IMAD.WIDE R4, R199, 0x4, R6 ;  /* 0x00000004c7049825 */ /* 0x005fe400078e0206 */
[----:B------:R-:W-:-:S03]  /*af90*/  @!P4 LEA R8, P5, R198, R6, 0x2 ;  /* 0x00000006c608c211 */ /* 0x000fc600078a10ff */
[----:B------:R0:W-:Y:S01]  /*afa0*/  @!P1 ST.E.64 desc[UR52][R4.64], R64 ;  /* 0x0000004004009985 */ /* 0x0001e2000c101b34 */
[----:B------:R-:W-:Y:S02]  /*afb0*/  ISETP.GE.AND P1, PT, R195, UR4, PT ;  /* 0x00000004c3007c0c */ /* 0x000fe4000bf26270 */
[-C--:B------:R-:W-:Y:S02]  /*afc0*/  @!P4 LEA.HI.X R9, R198, R7.reuse, R216, 0x2, P5 ;  /* 0x00000007c609c211 */ /* 0x080fe400028f14d8 */
[CC--:B------:R-:W-:Y:S02]  /*afd0*/  @!P3 LEA R10, P5, R197.reuse, R6.reuse, 0x2 ;  /* 0x00000006c50ab211 */ /* 0x0c0fe400078a10ff */
[----:B------:R-:W-:Y:S01]  /*afe0*/  @!P2 LEA R12, P6, R196, R6, 0x2 ;  /* 0x00000006c40ca211 */ /* 0x000fe200078c10ff */
[----:B------:R2:W-:Y:S01]  /*aff0*/  @!P4 ST.E.64 desc[UR52][R8.64], R66 ;  /* 0x000000420800c985 */ /* 0x0005e2000c101b34 */
[----:B------:R-:W-:Y:S02]  /*b000*/  @!P3 LEA.HI.X R11, R197, R7, R215, 0x2, P5 ;  /* 0x00000007c50bb211 */ /* 0x000fe400028f14d7 */
[----:B------:R-:W-:-:S02]  /*b010*/  ISETP.GE.AND P4, PT, R194, UR4, PT ;  /* 0x00000004c2007c0c */ /* 0x000fc4000bf86270 */
[-C--:B------:R-:W-:Y:S01]  /*b020*/  @!P2 LEA.HI.X R13, R196, R7.reuse, R214, 0x2, P6 ;  /* 0x00000007c40da211 */ /* 0x080fe200030f14d6 */
[----:B------:R3:W-:Y:S01]  /*b030*/  @!P3 ST.E.64 desc[UR52][R10.64], R68 ;  /* 0x000000440a00b985 */ /* 0x0007e2000c101b34 */
[----:B------:R-:W-:Y:S02]  /*b040*/  ISETP.GE.AND P3, PT, R193, UR4, PT ;  /* 0x00000004c1007c0c */ /* 0x000fe4000bf66270 */
[C---:B------:R-:W-:Y:S01]  /*b050*/  @!P1 LEA R14, P5, R195.reuse, R6, 0x2 ;  /* 0x00000006c30e9211 */ /* 0x040fe200078a10ff */
[----:B------:R4:W-:Y:S01]  /*b060*/  @!P2 ST.E.64 desc[UR52][R12.64], R70 ;  /* 0x000000460c00a985 */ /* 0x0009e2000c101b34 */
[----:B------:R-:W-:Y:S02]  /*b070*/  ISETP.GE.AND P2, PT, R192, UR4, PT ;  /* 0x00000004c0007c0c */ /* 0x000fe4000bf46270 */
[----:B------:R-:W-:-:S03]  /*b080*/  @!P1 LEA.HI.X R15, R195, R7, R213, 0x2, P5 ;  /* 0x00000007c30f9211 */ /* 0x000fc600028f14d5 */
[CC--:B0-----:R-:W-:Y:S02]  /*b090*/  @!P4 LEA R4, P6, R194.reuse, R6.reuse, 0x2 ;  /* 0x00000006c204c211 */ /* 0x0c1fe400078c10ff */
[----:B------:R0:W-:Y:S01]  /*b0a0*/  @!P1 ST.E.64 desc[UR52][R14.64], R72 ;  /* 0x000000480e009985 */ /* 0x0001e2000c101b34 */
[----:B------:R-:W-:Y:S02]  /*b0b0*/  ISETP.GE.AND P1, PT, R171, UR4, PT ;  /* 0x00000004ab007c0c */ /* 0x000fe4000bf26270 */
[-C--:B------:R-:W-:Y:S02]  /*b0c0*/  @!P4 LEA.HI.X R5, R194, R7.reuse, R212, 0x2, P6 ;  /* 0x00000007c205c211 */ /* 0x080fe400030f14d4 */
[CC--:B--2---:R-:W-:Y:S02]  /*b0d0*/  @!P3 LEA R8, P6, R193.reuse, R6.reuse, 0x2 ;  /* 0x00000006c108b211 */ /* 0x0c4fe400078c10ff */
[----:B---3--:R-:W-:Y:S01]  /*b0e0*/  @!P2 LEA R10, P5, R192, R6, 0x2 ;  /* 0x00000006c00aa211 */ /* 0x008fe200078a10ff */
[----:B------:R2:W-:Y:S01]  /*b0f0*/  @!P4 ST.E.64 desc[UR52][R4.64], R74 ;  /* 0x0000004a0400c985 */ /* 0x0005e2000c101b34 */
[----:B------:R-:W-:-:S02]  /*b100*/  @!P3 LEA.HI.X R9, R193, R7, R211, 0x2, P6 ;  /* 0x00000007c109b211 */ /* 0x000fc400030f14d3 */
[----:B------:R-:W-:Y:S02]  /*b110*/  ISETP.GE.AND P4, PT, R170, UR4, PT ;  /* 0x00000004aa007c0c */ /* 0x000fe4000bf86270 */
[----:B------:R-:W-:Y:S01]  /*b120*/  ISETP.GE.AND P6, PT, R169, UR4, PT ;  /* 0x00000004a9007c0c */ /* 0x000fe2000bfc6270 */
[----:B------:R3:W-:Y:S01]  /*b130*/  @!P3 ST.E.64 desc[UR52][R8.64], R76 ;  /* 0x0000004c0800b985 */ /* 0x0007e2000c101b34 */
[----:B------:R-:W-:Y:S02]  /*b140*/  @!P2 LEA.HI.X R11, R192, R7, R210, 0x2, P5 ;  /* 0x00000007c00ba211 */ /* 0x000fe400028f14d2 */
[----:B----4-:R-:W-:-:S03]  /*b150*/  @!P1 LEA R12, P3, R171, R6, 0x2 ;  /* 0x00000006ab0c9211 */ /* 0x010fc600078610ff */
[----:B------:R4:W-:Y:S01]  /*b160*/  @!P2 ST.E.64 desc[UR52][R10.64], R78 ;  /* 0x0000004e0a00a985 */ /* 0x0009e2000c101b34 */
[-C--:B------:R-:W-:Y:S02]  /*b170*/  @!P1 LEA.HI.X R13, R171, R7.reuse, R209, 0x2, P3 ;  /* 0x00000007ab0d9211 */ /* 0x080fe400018f14d1 */
[----:B------:R-:W-:Y:S02]  /*b180*/  ISETP.GE.AND P2, PT, R168, UR4, PT ;  /* 0x00000004a8007c0c */ /* 0x000fe4000bf46270 */
[CC--:B0-----:R-:W-:Y:S01]  /*b190*/  @!P4 LEA R14, P5, R170.reuse, R6.reuse, 0x2 ;  /* 0x00000006aa0ec211 */ /* 0x0c1fe200078a10ff */
[----:B------:R0:W-:Y:S01]  /*b1a0*/  @!P1 ST.E.64 desc[UR52][R12.64], R80 ;  /* 0x000000500c009985 */ /* 0x0001e2000c101b34 */
[----:B--2---:R-:W-:Y:S02]  /*b1b0*/  @!P6 LEA R4, P3, R169, R6, 0x2 ;  /* 0x00000006a904e211 */ /* 0x004fe400078610ff */
[----:B------:R-:W-:Y:S02]  /*b1c0*/  ISETP.GE.AND P1, PT, R23, UR4, PT ;  /* 0x0000000417007c0c */ /* 0x000fe4000bf26270 */
[----:B------:R-:W-:-:S02]  /*b1d0*/  @!P4 LEA.HI.X R15, R170, R7, R208, 0x2, P5 ;  /* 0x00000007aa0fc211 */ /* 0x000fc400028f14d0 */
[-C--:B------:R-:W-:Y:S02]  /*b1e0*/  @!P6 LEA.HI.X R5, R169, R7.reuse, R207, 0x2, P3 ;  /* 0x00000007a905e211 */ /* 0x080fe400018f14cf */
[----:B------:R-:W-:Y:S01]  /*b1f0*/  ISETP.GE.AND P5, PT, R18, UR4, PT ;  /* 0x0000000412007c0c */ /* 0x000fe2000bfa6270 */
[----:B------:R2:W-:Y:S01]  /*b200*/  @!P4 ST.E.64 desc[UR52][R14.64], R82 ;  /* 0x000000520e00c985 */ /* 0x0005e2000c101b34 */
[----:B---3--:R-:W-:Y:S02]  /*b210*/  @!P2 LEA R8, P3, R168, R6, 0x2 ;  /* 0x00000006a808a211 */ /* 0x008fe400078610ff */
[----:B------:R-:W-:Y:S01]  /*b220*/  ISETP.GE.AND P4, PT, R22, UR4, PT ;  /* 0x0000000416007c0c */ /* 0x000fe2000bf86270 */
[----:B------:R3:W-:Y:S01]  /*b230*/  @!P6 ST.E.64 desc[UR52][R4.64], R84 ;  /* 0x000000540400e985 */ /* 0x0007e2000c101b34 */
[----:B------:R-:W-:Y:S02]  /*b240*/  ISETP.GE.AND P6, PT, R19, UR4, PT ;  /* 0x0000000413007c0c */ /* 0x000fe4000bfc6270 */
[----:B------:R-:W-:-:S02]  /*b250*/  @!P2 LEA.HI.X R9, R168, R7, R206, 0x2, P3 ;  /* 0x00000007a809a211 */ /* 0x000fc400018f14ce */
[----:B----4-:R-:W-:-:S03]  /*b260*/  @!P1 LEA R10, P3, R23, R6, 0x2 ;  /* 0x00000006170a9211 */ /* 0x010fc600078610ff */
[----:B------:R3:W-:Y:S01]  /*b270*/  @!P2 ST.E.64 desc[UR52][R8.64], R86 ;  /* 0x000000560800a985 */ /* 0x0007e2000c101b34 */
[----:B------:R-:W-:-:S03]  /*b280*/  @!P1 LEA.HI.X R11, R23, R7, R205, 0x2, P3 ;  /* 0x00000007170b9211 */ /* 0x000fc600018f14cd */
[-C--:B0-----:R-:W-:Y:S02]  /*b290*/  @!P4 LEA R12, P2, R22, R6.reuse, 0x2 ;  /* 0x00000006160cc211 */ /* 0x081fe400078410ff */
[----:B------:R3:W-:Y:S01]  /*b2a0*/  @!P1 ST.E.64 desc[UR52][R10.64], R88 ;  /* 0x000000580a009985 */ /* 0x0007e2000c101b34 */
[CC--:B--2---:R-:W-:Y:S02]  /*b2b0*/  @!P6 LEA R14, P1, R19.reuse, R6.reuse, 0x2 ;  /* 0x00000006130ee211 */ /* 0x0c4fe400078210ff */
[----:B------:R-:W-:Y:S02]  /*b2c0*/  @!P5 LEA R6, P3, R18, R6, 0x2 ;  /* 0x000000061206d211 */ /* 0x000fe400078610ff */
[-C--:B------:R-:W-:Y:S02]  /*b2d0*/  @!P4 LEA.HI.X R13, R22, R7.reuse, R204, 0x2, P2 ;  /* 0x00000007160dc211 */ /* 0x080fe400010f14cc */
[-C--:B------:R-:W-:Y:S02]  /*b2e0*/  @!P6 LEA.HI.X R15, R19, R7.reuse, R203, 0x2, P1 ;  /* 0x00000007130fe211 */ /* 0x080fe400008f14cb */
[----:B------:R-:W-:Y:S01]  /*b2f0*/  @!P5 LEA.HI.X R7, R18, R7, R202, 0x2, P3 ;  /* 0x000000071207d211 */ /* 0x000fe200018f14ca */
[----:B------:R3:W-:Y:S04]  /*b300*/  @!P4 ST.E.64 desc[UR52][R12.64], R90 ;  /* 0x0000005a0c00c985 */ /* 0x0007e8000c101b34 */
[----:B------:R3:W-:Y:S04]  /*b310*/  @!P6 ST.E.64 desc[UR52][R14.64], R96 ;  /* 0x000000600e00e985 */ /* 0x0007e8000c101b34 */
[----:B------:R3:W-:Y:S02]  /*b320*/  @!P5 ST.E.64 desc[UR52][R6.64], R98 ;  /* 0x000000620600d985 */ /* 0x0007e4000c101b34 */
.L_x_220:
[----:B------:R-:W-:Y:S05]  /*b330*/  BSYNC B1 ;  /* 0x0000000000017941 */ /* 0x000fea0003800000 */
.L_x_219:
[----:B--23--:R2:W3:Y:S04]  /*b340*/  SHFL.IDX PT, R7, R3, 0x1, 0x1c1f ;  /* 0x003c1f0003077f89 */ /* 0x00c4e800000e0000 */
[----:B0-----:R2:W0:Y:S01]  /*b350*/  SHFL.IDX PT, R6, R0, 0x1, 0x1c1f ;  /* 0x003c1f0000067f89 */ /* 0x00142200000e0000 */
[----:B------:R-:W-:Y:S05]  /*b360*/  @P0 BRA `(.L_x_218) ;  /* 0x0000001000200947 */ /* 0x000fea0003800000 */
[----:B------:R-:W-:Y:S02]  /*b370*/  ULDC UR4, c[0x0][0xac8] ;  /* 0x0002b20000047ab9 */ /* 0x000fe40000000800 */
[----:B------:R-:W-:Y:S02]  /*b380*/  ISETP.GE.AND P1, PT, R198, UR4, PT ;  /* 0x00000004c6007c0c */ /* 0x000fe4000bf26270 */
[----:B------:R-:W-:Y:S02]  /*b390*/  ISETP.GE.AND P6, PT, R199, UR4, PT ;  /* 0x00000004c7007c0c */ /* 0x000fe4000bfc6270 */
[----:B------:R-:W-:Y:S02]  /*b3a0*/  ISETP.GE.AND P0, PT, R197, UR4, PT ;  /* 0x00000004c5007c0c */ /* 0x000fe4000bf06270 */
[----:B------:R-:W-:Y:S02]  /*b3b0*/  ISETP.GE.AND P2, PT, R196, UR4, PT ;  /* 0x00000004c4007c0c */ /* 0x000fe4000bf46270 */
[----:B------:R-:W-:-:S05]  /*b3c0*/  ISETP.GE.AND P3, PT, R195, UR4, PT ;  /* 0x00000004c3007c0c */ /* 0x000fca000bf66270 */
[CC--:B0-----:R-:W-:Y:S02]  /*b3d0*/  @!P1 LEA R8, P4, R198.reuse, R6.reuse, 0x2 ;  /* 0x00000006c6089211 */ /* 0x0c1fe400078810ff */
[----:B---3--:R-:W-:Y:S02]  /*b3e0*/  @!P6 IMAD.WIDE R4, R199, 0x4, R6 ;  /* 0x00000004c704e825 */ /* 0x008fe400078e0206 */
[-C--:B------:R-:W-:Y:S02]  /*b3f0*/  @!P1 LEA.HI.X R9, R198, R7.reuse, R216, 0x2, P4 ;  /* 0x00000007c6099211 */ /* 0x080fe400020f14d8 */
[----:B------:R-:W-:Y:S01]  /*b400*/  ISETP.GE.AND P4, PT, R194, UR4, PT ;  /* 0x00000004c2007c0c */ /* 0x000fe2000bf86270 */
[----:B------:R0:W-:Y:S01]  /*b410*/  @!P6 ST.E.64 desc[UR52][R4.64], R62 ;  /* 0x0000003e0400e985 */ /* 0x0001e2000c101b34 */
[-C--:B------:R-:W-:Y:S02]  /*b420*/  @!P0 LEA R10, P5, R197, R6.reuse, 0x2 ;  /* 0x00000006c50a8211 */ /* 0x080fe400078a10ff */
[----:B------:R-:W-:Y:S01]  /*b430*/  @!P3 LEA R14, P6, R195, R6, 0x2 ;  /* 0x00000006c30eb211 */ /* 0x000fe200078c10ff */
[----:B------:R3:W-:Y:S01]  /*b440*/  @!P1 ST.E.64 desc[UR52][R8.64], R60 ;  /* 0x0000003c08009985 */ /* 0x0007e2000c101b34 */
[----:B------:R-:W-:-:S02]  /*b450*/  @!P0 LEA.HI.X R11, R197, R7, R215, 0x2, P5 ;  /* 0x00000007c50b8211 */ /* 0x000fc400028f14d7 */
[CC--:B------:R-:W-:Y:S02]  /*b460*/  @!P2 LEA R12, P1, R196.reuse, R6.reuse, 0x2 ;  /* 0x00000006c40ca211 */ /* 0x0c0fe400078210ff */
[-C--:B------:R-:W-:Y:S01]  /*b470*/  @!P3 LEA.HI.X R15, R195, R7.reuse, R213, 0x2, P6 ;  /* 0x00000007c30fb211 */ /* 0x080fe200030f14d5 */
[----:B------:R4:W-:Y:S01]  /*b480*/  @!P0 ST.E.64 desc[UR52][R10.64], R58 ;  /* 0x0000003a0a008985 */ /* 0x0009e2000c101b34 */
[----:B------:R-:W-:Y:S02]  /*b490*/  ISETP.GE.AND P0, PT, R193, UR4, PT ;  /* 0x00000004c1007c0c */ /* 0x000fe4000bf06270 */
[----:B------:R-:W-:Y:S02]  /*b4a0*/  @!P2 LEA.HI.X R13, R196, R7, R214, 0x2, P1 ;  /* 0x00000007c40da211 */ /* 0x000fe400008f14d6 */
[----:B------:R-:W-:Y:S02]  /*b4b0*/  ISETP.GE.AND P1, PT, R192, UR4, PT ;  /* 0x00000004c0007c0c */ /* 0x000fe4000bf26270 */
[----:B------:R-:W-:Y:S01]  /*b4c0*/  @!P4 LEA R20, P5, R194, R6, 0x2 ;  /* 0x00000006c214c211 */ /* 0x000fe200078a10ff */
[----:B------:R5:W-:Y:S01]  /*b4d0*/  @!P2 ST.E.64 desc[UR52][R12.64], R56 ;  /* 0x000000380c00a985 */ /* 0x000be2000c101b34 */
[----:B------:R-:W-:-:S02]  /*b4e0*/  ISETP.GE.AND P2, PT, R171, UR4, PT ;  /* 0x00000004ab007c0c */ /* 0x000fc4000bf46270 */
[-C--:B------:R-:W-:Y:S01]  /*b4f0*/  @!P4 LEA.HI.X R21, R194, R7.reuse, R212, 0x2, P5 ;  /* 0x00000007c215c211 */ /* 0x080fe200028f14d4 */
[----:B------:R1:W-:Y:S02]  /*b500*/  @!P3 ST.E.64 desc[UR52][R14.64], R54 ;  /* 0x000000360e00b985 */ /* 0x0003e4000c101b34 */
[CC--:B0-----:R-:W-:Y:S02]  /*b510*/  @!P0 LEA R4, P3, R193.reuse, R6.reuse, 0x2 ;  /* 0x00000006c1048211 */ /* 0x0c1fe400078610ff */
[----:B------:R-:W-:Y:S01]  /*b520*/  @!P4 ST.E.64 desc[UR52][R20.64], R52 ;  /* 0x000000341400c985 */ /* 0x000fe2000c101b34 */
[----:B------:R-:W-:Y:S02]  /*b530*/  ISETP.GE.AND P4, PT, R170, UR4, PT ;  /* 0x00000004aa007c0c */ /* 0x000fe4000bf86270 */
[----:B---3--:R-:W-:Y:S02]  /*b540*/  @!P1 LEA R8, P5, R192, R6, 0x2 ;  /* 0x00000006c0089211 */ /* 0x008fe400078a10ff */
[----:B------:R-:W-:-:S02]  /*b550*/  @!P0 LEA.HI.X R5, R193, R7, R211, 0x2, P3 ;  /* 0x00000007c1058211 */ /* 0x000fc400018f14d3 */
[----:B------:R-:W-:Y:S02]  /*b560*/  ISETP.GE.AND P3, PT, R169, UR4, PT ;  /* 0x00000004a9007c0c */ /* 0x000fe4000bf66270 */
[CC--:B----4-:R-:W-:Y:S01]  /*b570*/  @!P2 LEA R10, P6, R171.reuse, R6.reuse, 0x2 ;  /* 0x00000006ab0aa211 */ /* 0x0d0fe200078c10ff */
[----:B------:R0:W-:Y:S01]  /*b580*/  @!P0 ST.E.64 desc[UR52][R4.64], R50 ;  /* 0x0000003204008985 */ /* 0x0001e2000c101b34 */
[-C--:B------:R-:W-:Y:S02]  /*b590*/  @!P1 LEA.HI.X R9, R192, R7.reuse, R210, 0x2, P5 ;  /* 0x00000007c0099211 */ /* 0x080fe400028f14d2 */
[----:B------:R-:W-:Y:S02]  /*b5a0*/  @!P2 LEA.HI.X R11, R171, R7, R209, 0x2, P6 ;  /* 0x00000007ab0ba211 */ /* 0x000fe400030f14d1 */
[----:B------:R-:W-:Y:S01]  /*b5b0*/  ISETP.GE.AND P0, PT, R168, UR4, PT ;  /* 0x00000004a8007c0c */ /* 0x000fe2000bf06270 */
[----:B------:R3:W-:Y:S01]  /*b5c0*/  @!P1 ST.E.64 desc[UR52][R8.64], R48 ;  /* 0x0000003008009985 */ /* 0x0007e2000c101b34 */
[----:B-----5:R-:W-:-:S02]  /*b5d0*/  @!P4 LEA R12, P1, R170, R6, 0x2 ;  /* 0x00000006aa0cc211 */ /* 0x020fc400078210ff */
[----:B------:R-:W-:Y:S01]  /*b5e0*/  ISETP.GE.AND P5, PT, R23, UR4, PT ;  /* 0x0000000417007c0c */ /* 0x000fe2000bfa6270 */
[----:B------:R4:W-:Y:S01]  /*b5f0*/  @!P2 ST.E.64 desc[UR52][R10.64], R46 ;  /* 0x0000002e0a00a985 */ /* 0x0009e2000c101b34 */
[----:B------:R-:W-:Y:S02]  /*b600*/  @!P4 LEA.HI.X R13, R170, R7, R208, 0x2, P1 ;  /* 0x00000007aa0dc211 */ /* 0x000fe400008f14d0 */
[----:B------:R-:W-:Y:S02]  /*b610*/  ISETP.GE.AND P2, PT, R22, UR4, PT ;  /* 0x0000000416007c0c */ /* 0x000fe4000bf46270 */
[----:B------:R-:W-:Y:S01]  /*b620*/  ISETP.GE.AND P1, PT, R19, UR4, PT ;  /* 0x0000000413007c0c */ /* 0x000fe2000bf26270 */
[----:B------:R2:W-:Y:S01]  /*b630*/  @!P4 ST.E.64 desc[UR52][R12.64], R44 ;  /* 0x0000002c0c00c985 */ /* 0x0005e2000c101b34 */
[-C--:B-1----:R-:W-:Y:S02]  /*b640*/  @!P3 LEA R14, P6, R169, R6.reuse, 0x2 ;  /* 0x00000006a90eb211 */ /* 0x082fe400078c10ff */
[----:B0-----:R-:W-:-:S02]  /*b650*/  @!P0 LEA R4, P4, R168, R6, 0x2 ;  /* 0x00000006a8048211 */ /* 0x001fc400078810ff */
[-C--:B------:R-:W-:Y:S02]  /*b660*/  @!P3 LEA.HI.X R15, R169, R7.reuse, R207, 0x2, P6 ;  /* 0x00000007a90fb211 */ /* 0x080fe400030f14cf */
[----:B------:R-:W-:-:S03]  /*b670*/  @!P0 LEA.HI.X R5, R168, R7, R206, 0x2, P4 ;  /* 0x00000007a8058211 */ /* 0x000fc600020f14ce */
[----:B------:R2:W-:Y:S01]  /*b680*/  @!P3 ST.E.64 desc[UR52][R14.64], R42 ;  /* 0x0000002a0e00b985 */ /* 0x0005e2000c101b34 */
[-C--:B---3--:R-:W-:Y:S02]  /*b690*/  @!P5 LEA R8, P3, R23, R6.reuse, 0x2 ;  /* 0x000000061708d211 */ /* 0x088fe400078610ff */
[CC--:B----4-:R-:W-:Y:S01]  /*b6a0*/  @!P2 LEA R10, P4, R22.reuse, R6.reuse, 0x2 ;  /* 0x00000006160aa211 */ /* 0x0d0fe200078810ff */
[----:B------:R2:W-:Y:S01]  /*b6b0*/  @!P0 ST.E.64 desc[UR52][R4.64], R40 ;  /* 0x0000002804008985 */ /* 0x0005e2000c101b34 */
[----:B------:R-:W-:Y:S02]  /*b6c0*/  @!P1 LEA R20, P6, R19, R6, 0x2 ;  /* 0x0000000613149211 */ /* 0x000fe400078c10ff */
[-C--:B------:R-:W-:Y:S02]  /*b6d0*/  @!P5 LEA.HI.X R9, R23, R7.reuse, R205, 0x2, P3 ;  /* 0x000000071709d211 */ /* 0x080fe400018f14cd */
[-C--:B------:R-:W-:Y:S02]  /*b6e0*/  @!P2 LEA.HI.X R11, R22, R7.reuse, R204, 0x2, P4 ;  /* 0x00000007160ba211 */ /* 0x080fe400020f14cc */
[----:B------:R-:W-:Y:S01]  /*b6f0*/  @!P1 LEA.HI.X R21, R19, R7, R203, 0x2, P6 ;  /* 0x0000000713159211 */ /* 0x000fe200030f14cb */
[----:B------:R2:W-:Y:S01]  /*b700*/  @!P5 ST.E.64 desc[UR52][R8.64], R92 ;  /* 0x0000005c0800d985 */ /* 0x0005e2000c101b34 */
[----:B------:R-:W-:-:S03]  /*b710*/  ISETP.GE.AND P0, PT, R18, UR4, PT ;  /* 0x0000000412007c0c */ /* 0x000fc6000bf06270 */
[----:B------:R2:W-:Y:S04]  /*b720*/  @!P2 ST.E.64 desc[UR52][R10.64], R94 ;  /* 0x0000005e0a00a985 */ /* 0x0005e8000c101b34 */
[----:B------:R2:W-:Y:S06]  /*b730*/  @!P1 ST.E.64 desc[UR52][R20.64], R38 ;  /* 0x0000002614009985 */ /* 0x0005ec000c101b34 */
[----:B------:R-:W-:Y:S05]  /*b740*/  @P0 BRA `(.L_x_218) ;  /* 0x0000000c00280947 */ /* 0x000fea0003800000 */
[----:B--2---:R-:W-:-:S04]  /*b750*/  LEA R4, P0, R18, R6, 0x2 ;  /* 0x0000000612047211 */ /* 0x004fc800078010ff */
[----:B------:R-:W-:-:S05]  /*b760*/  LEA.HI.X R5, R18, R7, R202, 0x2, P0 ;  /* 0x0000000712057211 */ /* 0x000fca00000f14ca */
[----:B------:R4:W-:Y:S01]  /*b770*/  ST.E.64 desc[UR52][R4.64], R36 ;  /* 0x0000002404007985 */ /* 0x0009e2000c101b34 */
[----:B------:R-:W-:Y:S05]  /*b780*/  BRA `(.L_x_218) ;  /* 0x0000000c00187947 */ /* 0x000fea0003800000 */
.L_x_209:
[----:B------:R-:W-:Y:S02]  /*b790*/  ULDC.64 UR8, c[0x0][0xc00] ;  /* 0x0003000000087ab9 */ /* 0x000fe40000000a00 */
[----:B------:R-:W-:-:S04]  /*b7a0*/  UISETP.NE.U32.AND UP0, UPT, UR8, URZ, UPT ;  /* 0x0000003f0800728c */ /* 0x000fc8000bf05070 */
[----:B------:R-:W-:-:S03]  /*b7b0*/  UISETP.NE.AND.EX UP0, UPT, UR9, URZ, UPT, UP0 ;  /* 0x0000003f0900728c */ /* 0x000fc6000bf05300 */
[----:B------:R-:W-:Y:S02]  /*b7c0*/  ULDC.64 UR8, c[0x0][0xc00] ;  /* 0x0003000000087ab9 */ /* 0x000fe40000000a00 */
[----:B------:R-:W-:Y:S01]  /*b7d0*/  UIMAD.WIDE UR8, UR36, 0x4, UR8 ;  /* 0x00000004240878a5 */ /* 0x000fe2000f8e0208 */
[----:B------:R-:W-:-:S05]  /*b7e0*/  PLOP3.LUT P1, PT, PT, PT, UP0, 0x80, 0x0 ;  /* 0x000000000000781c */ /* 0x000fca0003f2f008 */
[----:B------:R-:W-:Y:S02]  /*b7f0*/  IMAD.U32 R4, RZ, RZ, UR8 ;  /* 0x00000008ff047e24 */ /* 0x000fe4000f8e00ff */
[----:B------:R-:W-:Y:S01]  /*b800*/  IMAD.U32 R5, RZ, RZ, UR9 ;  /* 0x00000009ff057e24 */ /* 0x000fe2000f8e00ff */
[----:B------:R-:W-:Y:S02]  /*b810*/  ULDC.64 UR8, c[0x0][0xc08] ;  /* 0x0003020000087ab9 */ /* 0x000fe40000000a00 */
[----:B------:R-:W-:-:S03]  /*b820*/  UISETP.NE.U32.AND UP1, UPT, UR8, URZ, UPT ;  /* 0x0000003f0800728c */ /* 0x000fc6000bf25070 */
[----:B------:R-:W2:Y:S01]  /*b830*/  @P1 LDG.E R3, desc[UR52][R4.64] ;  /* 0x0000003404031981 */ /* 0x000ea2000c1e1900 */
[----:B------:R-:W-:Y:S01]  /*b840*/  UISETP.NE.AND.EX UP1, UPT, UR9, URZ, UPT, UP1 ;  /* 0x0000003f0900728c */ /* 0x000fe2000bf25310 */
[----:B------:R-:W-:Y:S02]  /*b850*/  ULDC UR4, c[0x0][0xa88] ;  /* 0x0002a20000047ab9 */ /* 0x000fe40000000800 */
[----:B------:R-:W-:-:S03]  /*b860*/  IMAD.U32 R0, RZ, RZ, UR4 ;  /* 0x00000004ff007e24 */ /* 0x000fc6000f8e00ff */
[----:B------:R-:W-:-:S05]  /*b870*/  PLOP3.LUT P2, PT, PT, PT, UP1, 0x80, 0x0 ;  /* 0x000000000000781c */ /* 0x000fca0003f4f018 */
[----:B------:R-:W-:Y:S02]  /*b880*/  @UP1 ULDC.64 UR8, c[0x0][0xc08] ;  /* 0x0003020000081ab9 */ /* 0x000fe40000000a00 */
[----:B------:R-:W-:-:S06]  /*b890*/  @UP1 UIMAD.WIDE UR8, UR36, 0x4, UR8 ;  /* 0x00000004240818a5 */ /* 0x000fcc000f8e0208 */
[----:B------:R-:W-:Y:S02]  /*b8a0*/  IMAD.U32 R6, RZ, RZ, UR8 ;  /* 0x00000008ff067e24 */ /* 0x000fe4000f8e00ff */
[----:B------:R-:W-:-:S05]  /*b8b0*/  IMAD.U32 R7, RZ, RZ, UR9 ;  /* 0x00000009ff077e24 */ /* 0x000fca000f8e00ff */
[----:B------:R0:W5:Y:S01]  /*b8c0*/  @P2 LDG.E R0, desc[UR52][R6.64] ;  /* 0x0000003406002981 */ /* 0x000162000c1e1900 */
[----:B------:R-:W-:Y:S01]  /*b8d0*/  UMOV UR4, URZ ;  /* 0x0000003f00047c82 */ /* 0x000fe20008000000 */
[----:B------:R-:W-:Y:S02]  /*b8e0*/  ISETP.GT.AND P0, PT, R223, 0x7f, PT ;  /* 0x0000007fdf00780c */ /* 0x000fe40003f04270 */
[----:B--2---:R-:W-:-:S13]  /*b8f0*/  @P1 R2UR UR4, R3 ;  /* 0x00000000030412ca */ /* 0x004fda00000e0000 */
[----:B------:R-:W-:Y:S01]  /*b900*/  USHF.R.S32.HI UR16, URZ, 0x1f, UR4 ;  /* 0x0000001f3f107899 */ /* 0x000fe20008011404 */
[----:B0-----:R-:W-:Y:S11]  /*b910*/  @P2 BRA `(.L_x_221) ;  /* 0x0000000000102947 */ /* 0x001ff60003800000 */
[----:B------:R-:W-:Y:S05]  /*b920*/  @!P1 BRA `(.L_x_221) ;  /* 0x00000000000c9947 */ /* 0x000fea0003800000 */
[----:B------:R-:W2:Y:S04]  /*b930*/  LDG.E R3, desc[UR52][R4.64] ;  /* 0x0000003404037981 */ /* 0x000ea8000c1e1900 */
[----:B-----5:R-:W2:Y:S02]  /*b940*/  LDG.E R0, desc[UR52][R4.64+0x4] ;  /* 0x0000043404007981 */ /* 0x020ea4000c1e1900 */
[----:B--2---:R-:W-:-:S07]  /*b950*/  IMAD.IADD R0, R0, 0x1, -R3 ;  /* 0x0000000100007824 */ /* 0x004fce00078e0a03 */
.L_x_221:
[----:B------:R-:W-:Y:S01]  /*b960*/  USEL UR36, UR36, URZ, !UP0 ;  /* 0x0000003f24247287 */ /* 0x000fe2000c000000 */
[----:B------:R-:W-:Y:S01]  /*b970*/  BSSY B1, `(.L_x_222) ;  /* 0x0000039000017945 */ /* 0x000fe20003800000 */
[----:B------:R-:W-:-:S03]  /*b980*/  USEL UR37, UR37, URZ, !UP0 ;  /* 0x0000003f25257287 */ /* 0x000fc6000c000000 */
[----:B------:R-:W-:Y:S09]  /*b990*/  @P0 BRA `(.L_x_223) ;  /* 0x0000000000d80947 */ /* 0x000ff20003800000 */
[----:B------:R-:W0:Y:S01]  /*b9a0*/  S2R R4, SR_TID.X ;  /* 0x0000000000047919 */ /* 0x000e220000002100 */
[----:B------:R-:W1:Y:S01]  /*b9b0*/  LDC R9, c[0x0][0xbe8] ;  /* 0x0002fa00ff097b82 */ /* 0x000e620000000800 */
[----:B------:R-:W-:-:S04]  /*b9c0*/  IMAD.U32 R3, RZ, RZ, UR42 ;  /* 0x0000002aff037e24 */ /* 0x000fc8000f8e00ff */
[----:B0-----:R-:W-:Y:S02]  /*b9d0*/  IMAD R3, R3, 0x80, R4 ;  /* 0x0000008003037824 */ /* 0x001fe400078e0204 */
[----:B-1---5:R-:W-:Y:S02]  /*b9e0*/  IMAD R4, R0, R9, RZ ;  /* 0x0000000900047224 */ /* 0x022fe400078e02ff */
[----:B------:R-:W-:-:S05]  /*b9f0*/  VIADD R6, R3, 0xffffff80 ;  /* 0xffffff8003067836 */ /* 0x000fca0000000000 */
[----:B------:R-:W-:-:S13]  /*ba00*/  ISETP.GE.AND P0, PT, R6, R4, PT ;  /* 0x000000040600720c */ /* 0x000fda0003f06270 */
[----:B------:R-:W-:Y:S05]  /*ba10*/  @P0 BRA `(.L_x_223) ;  /* 0x0000000000b80947 */ /* 0x000fea0003800000 */
[----:B------:R-:W-:Y:S01]  /*ba20*/  ISETP.NE.AND P0, PT, R9, 0x1, PT ;  /* 0x000000010900780c */ /* 0x000fe20003f05270 */
[----:B------:R-:W-:Y:S01]  /*ba30*/  UISETP.GT.AND UP2, UPT, UR45, 0x1, UPT ;  /* 0x000000012d00788c */ /* 0x000fe2000bf44270 */
[----:B------:R-:W-:-:S03]  /*ba40*/  UMOV UR7, 0x9b8 ;  /* 0x000009b800077882 */ /* 0x000fc60000000000 */
[----:B------:R-:W-:Y:S02]  /*ba50*/  USEL UR17, UR7, 0x978, UP2 ;  /* 0x0000097807117887 */ /* 0x000fe40009000000 */
[----:B------:R-:W-:-:S06]  /*ba60*/  USEL UR19, UR39, URZ, UP2 ;  /* 0x0000003f27137287 */ /* 0x000fcc0009000000 */
[----:B------:R-:W0:Y:S04]  /*ba70*/  @P0 LDC R3, c[0x0][0xbec] ;  /* 0x0002fb00ff030b82 */ /* 0x000e280000000800 */
[----:B------:R-:W-:Y:S01]  /*ba80*/  ULDC.64 UR10, c[0x0][UR17+0x220] ;  /* 0x00008800110a7abb */ /* 0x000fe20008000a00 */
[----:B------:R-:W-:Y:S01]  /*ba90*/  ULDC.64 UR8, c[0x0][UR17+0x218] ;  /* 0x0000860011087abb */ /* 0x000fe20008000a00 */
[----:B------:R-:W-:Y:S01]  /*baa0*/  ULDC.64 UR12, c[0x0][UR17+0x228] ;  /* 0x00008a00110c7abb */ /* 0x000fe20008000a00 */
[----:B------:R-:W-:Y:S01]  /*bab0*/  UIMAD UR7, UR11, UR36, URZ ;  /* 0x000000240b0772a4 */ /* 0x000fe2000f8e023f */
[----:B------:R-:W1:Y:S01]  /*bac0*/  @P0 LDC R5, c[0x0][0xbf0] ;  /* 0x0002fc00ff050b82 */ /* 0x000e620000000800 */
[----:B------:R-:W-:Y:S02]  /*bad0*/  UIMAD.WIDE.U32 UR14, UR8, UR38, URZ ;  /* 0x00000026080e72a5 */ /* 0x000fe4000f8e003f */
[----:B------:R-:W-:-:S02]  /*bae0*/  UIMAD UR18, UR9, UR38, URZ ;  /* 0x00000026091272a4 */ /* 0x000fc4000f8e023f */
[----:B------:R-:W-:Y:S02]  /*baf0*/  UIMAD.WIDE.U32 UR8, UR10, UR36, URZ ;  /* 0x000000240a0872a5 */ /* 0x000fe4000f8e003f */
[----:B------:R-:W-:Y:S02]  /*bb00*/  UIMAD.WIDE.U32 UR20, UR12, UR19, URZ ;  /* 0x000000130c1472a5 */ /* 0x000fe4000f8e003f */
[----:B------:R-:W-:Y:S02]  /*bb10*/  UIMAD UR12, UR13, UR19, URZ ;  /* 0x000000130d0c72a4 */ /* 0x000fe4000f8e023f */
[----:B------:R-:W-:Y:S02]  /*bb20*/  UIMAD UR7, UR10, UR37, UR7 ;  /* 0x000000250a0772a4 */ /* 0x000fe4000f8e0207 */
[----:B------:R-:W-:Y:S02]  /*bb30*/  UIADD3 UR14, UP0, UP1, UR8, UR14, UR4 ;  /* 0x0000000e080e7290 */ /* 0x000fe4000f91e004 */
[----:B------:R-:W-:Y:S01]  /*bb40*/  UIADD3 UR8, UR12, UR21, URZ ;  /* 0x000000150c087290 */ /* 0x000fe2000fffe03f */
[----:B0-----:R-:W-:Y:S01]  /*bb50*/  @P0 IMAD.HI.U32 R4, R6, R3, RZ ;  /* 0x0000000306040227 */ /* 0x001fe200078e00ff */
[----:B------:R-:W-:-:S02]  /*bb60*/  UIADD3 UR11, UR18, UR15, URZ ;  /* 0x0000000f120b7290 */ /* 0x000fc4000fffe03f */
[----:B------:R-:W-:Y:S01]  /*bb70*/  UIADD3 UR7, UR9, UR7, URZ ;  /* 0x0000000709077290 */ /* 0x000fe2000fffe03f */
[----:B------:R-:W-:Y:S02]  /*bb80*/  IMAD.MOV.U32 R3, RZ, RZ, R6 ;  /* 0x000000ffff037224 */ /* 0x000fe400078e0006 */
[----:B------:R-:W-:Y:S01]  /*bb90*/  IMAD.U32 R8, RZ, RZ, UR8 ;  /* 0x00000008ff087e24 */ /* 0x000fe2000f8e00ff */
[----:B------:R-:W-:Y:S01]  /*bba0*/  UIADD3.X UR7, UR7, UR11, UR16, UP0, UP1 ;  /* 0x0000000b07077290 */ /* 0x000fe200087e2410 */
[----:B-1----:R-:W-:Y:S01]  /*bbb0*/  @P0 SHF.R.U32.HI R3, RZ, R5, R4 ;  /* 0x00000005ff030219 */ /* 0x002fe20000011604 */
[----:B------:R-:W-:Y:S01]  /*bbc0*/  IMAD.U32 R4, RZ, RZ, UR20 ;  /* 0x00000014ff047e24 */ /* 0x000fe2000f8e00ff */
[----:B------:R-:W-:Y:S01]  /*bbd0*/  ULDC.64 UR8, c[0x0][UR17+0x210] ;  /* 0x0000840011087abb */ /* 0x000fe20008000a00 */
[----:B------:R-:W-:Y:S01]  /*bbe0*/  IMAD.U32 R5, RZ, RZ, UR21 ;  /* 0x00000015ff057e24 */ /* 0x000fe2000f8e00ff */
[--C-:B------:R-:W-:Y:S01]  /*bbf0*/  SHF.R.S32.HI R5, RZ, 0x1f, R3.reuse ;  /* 0x0000001fff057819 */ /* 0x100fe20000011403 */
[----:B------:R-:W-:Y:S01]  /*bc00*/  IMAD.MOV R7, RZ, RZ, -R3 ;  /* 0x000000ffff077224 */ /* 0x000fe200078e0a03 */
[----:B------:R-:W-:Y:S01]  /*bc10*/  IADD3 R4, P0, P1, R3, UR14, R4 ;  /* 0x0000000e03047c10 */ /* 0x000fe2000f91e004 */
[----:B------:R-:W-:Y:S01]  /*bc20*/  ULDC.64 UR10, c[0x0][0xba8] ;  /* 0x0002ea00000a7ab9 */ /* 0x000fe20000000a00 */
[----:B------:R-:W-:Y:S01]  /*bc30*/  @!UP2 ULDC UR10, c[0x0][0xb50] ;  /* 0x0002d400000aaab9 */ /* 0x000fe20000000800 */
[----:B------:R-:W-:Y:S01]  /*bc40*/  IMAD R7, R9, R7, R6 ;  /* 0x0000000709077224 */ /* 0x000fe200078e0206 */
[----:B------:R-:W-:Y:S01]  /*bc50*/  IADD3.X R5, R5, UR7, R8, P0, P1 ;  /* 0x0000000705057c10 */ /* 0x000fe200087e2408 */
[----:B------:R-:W-:-:S02]  /*bc60*/  @!UP2 ULDC UR11, c[0x0][0xb54] ;  /* 0x0002d500000baab9 */ /* 0x000fc40000000800 */
[C---:B------:R-:W-:Y:S01]  /*bc70*/  IMAD R6, R7.reuse, UR9, RZ ;  /* 0x0000000907067c24 */ /* 0x040fe2000f8e02ff */
[----:B------:R-:W-:Y:S01]  /*bc80*/  SHF.R.S32.HI R3, RZ, 0x1f, R7 ;  /* 0x0000001fff037819 */ /* 0x000fe20000011407 */
[----:B------:R-:W-:-:S04]  /*bc90*/  IMAD.WIDE.U32 R4, R7, UR8, R4 ;  /* 0x0000000807047c25 */ /* 0x000fc8000f8e0004 */
[----:B------:R-:W-:Y:S01]  /*bca0*/  IMAD R3, R3, UR8, R6 ;  /* 0x0000000803037c24 */ /* 0x000fe2000f8e0206 */
[----:B------:R-:W-:-:S03]  /*bcb0*/  LEA R6, P0, R4, UR10, 0x2 ;  /* 0x0000000a04067c11 */ /* 0x000fc6000f8010ff */
[----:B------:R-:W-:-:S05]  /*bcc0*/  IMAD.IADD R3, R5, 0x1, R3 ;  /* 0x0000000105037824 */ /* 0x000fca00078e0203 */
[----:B------:R-:W-:Y:S01]  /*bcd0*/  LEA.HI.X R7, R4, UR11, R3, 0x2, P0 ;  /* 0x0000000b04077c11 */ /* 0x000fe200080f1403 */
[----:B------:R-:W-:-:S05]  /*bce0*/  IMAD.MOV.U32 R3, RZ, RZ, -0x800000 ;  /* 0xff800000ff037424 */ /* 0x000fca00078e00ff */
[----:B------:R0:W-:Y:S02]  /*bcf0*/  STG.E desc[UR52][R6.64], R3 ;  /* 0x0000000306007986 */ /* 0x0001e4000c101934 */
.L_x_223:
[----:B------:R-:W-:Y:S05]  /*bd00*/  BSYNC B1 ;  /* 0x0000000000017941 */ /* 0x000fea0003800000 */
.L_x_222:
[----:B------:R-:W-:-:S06]  /*bd10*/  UISETP.GT.AND UP0, UPT, UR45, 0x1, UPT ;  /* 0x000000012d00788c */ /* 0x000fcc000bf04270 */
[----:B------:R-:W-:-:S13]  /*bd20*/  PLOP3.LUT P0, PT, PT, PT, UP0, 0x80, 0x0 ;  /* 0x000000000000781c */ /* 0x000fda0003f0f008 */
[----:B------:R-:W-:Y:S05]  /*bd30*/  @P0 BRA `(.L_x_218) ;  /* 0x0000000400ac0947 */ /* 0x000fea0003800000 */
[----:B------:R-:W1:Y:S01]  /*bd40*/  LDC R11, c[0x0][0xbe8] ;  /* 0x0002fa00ff0b7b82 */ /* 0x000e620000000800 */
[----:B------:R-:W-:Y:S01]  /*bd50*/  ULDC.64 UR10, c[0x0][0xaa0] ;  /* 0x0002a800000a7ab9 */ /* 0x000fe20000000a00 */
[----:B0-----:R-:W-:Y:S01]  /*bd60*/  IMAD R3, R17, 0x20, R200 ;  /* 0x0000002011037824 */ /* 0x001fe200078e02c8 */
[----:B------:R-:W-:Y:S01]  /*bd70*/  UIMAD UR7, UR16, UR10, URZ ;  /* 0x0000000a100772a4 */ /* 0x000fe2000f8e023f */
[----:B------:R-:W-:Y:S01]  /*bd80*/  IMAD.U32 R8, RZ, RZ, UR42 ;  /* 0x0000002aff087e24 */ /* 0x000fe2000f8e00ff */
[----:B------:R-:W-:Y:S01]  /*bd90*/  UIMAD.WIDE.U32 UR8, UR4, UR10, URZ ;  /* 0x0000000a040872a5 */ /* 0x000fe2000f8e003f */
[----:B------:R-:W-:Y:S01]  /*bda0*/  IMAD.U32 R13, RZ, RZ, UR42 ;  /* 0x0000002aff0d7e24 */ /* 0x000fe2000f8e00ff */
[----:B------:R-:W-:Y:S01]  /*bdb0*/  UIMAD UR7, UR4, UR11, UR7 ;  /* 0x0000000b040772a4 */ /* 0x000fe2000f8e0207 */
[----:B------:R-:W-:Y:S01]  /*bdc0*/  IMAD R8, R8, 0x80, R3 ;  /* 0x0000008008087824 */ /* 0x000fe200078e0203 */
[----:B------:R-:W-:Y:S01]  /*bdd0*/  BSSY B1, `(.L_x_224) ;  /* 0x0000037000017945 */ /* 0x000fe20003800000 */
[----:B------:R-:W-:Y:S01]  /*bde0*/  ULDC.64 UR10, c[0x0][0xae8] ;  /* 0x0002ba00000a7ab9 */ /* 0x000fe20000000a00 */
[----:B------:R-:W-:Y:S01]  /*bdf0*/  UIADD3 UR9, UR9, UR7, URZ ;  /* 0x0000000709097290 */ /* 0x000fe2000fffe03f */
[----:B------:R-:W-:-:S03]  /*be00*/  IMAD.MOV.U32 R3, RZ, RZ, R8 ;  /* 0x000000ffff037224 */ /* 0x000fc600078e0008 */
[----:B------:R-:W-:-:S04]  /*be10*/  UIMAD.WIDE.U32 UR8, UR38, UR10, UR8 ;  /* 0x0000000a260872a5 */ /* 0x000fc8000f8e0008 */
[----:B------:R-:W-:-:S03]  /*be20*/  UIMAD UR9, UR38, UR11, UR9 ;  /* 0x0000000b260972a4 */ /* 0x000fc6000f8e0209 */
[----:B------:R-:W-:Y:S01]  /*be30*/  ULDC.64 UR10, c[0x0][0xaf0] ;  /* 0x0002bc00000a7ab9 */ /* 0x000fe20000000a00 */
[----:B-1----:R-:W-:Y:S01]  /*be40*/  ISETP.NE.AND P0, PT, R11, 0x1, PT ;  /* 0x000000010b00780c */ /* 0x002fe20003f05270 */
[----:B------:R-:W-:-:S04]  /*be50*/  UIMAD UR37, UR37, UR10, URZ ;  /* 0x0000000a252572a4 */ /* 0x000fc8000f8e023f */
[----:B------:R-:W-:Y:S02]  /*be60*/  UIMAD UR4, UR36, UR11, UR37 ;  /* 0x0000000b240472a4 */ /* 0x000fe4000f8e0225 */
[----:B------:R-:W-:-:S03]  /*be70*/  UIMAD.WIDE.U32 UR36, UR36, UR10, UR8 ;  /* 0x0000000a242472a5 */ /* 0x000fc6000f8e0008 */
[----:B------:R-:W-:Y:S01]  /*be80*/  ULDC.64 UR8, c[0x0][0xae0] ;  /* 0x0002b80000087ab9 */ /* 0x000fe20000000a00 */
[----:B------:R-:W-:Y:S02]  /*be90*/  UIADD3 UR4, UR37, UR4, URZ ;  /* 0x0000000425047290 */ /* 0x000fe4000fffe03f */
[----:B------:R-:W0:Y:S08]  /*bea0*/  @P0 LDC R5, c[0x0][0xbec] ;  /* 0x0002fb00ff050b82 */ /* 0x000e300000000800 */
[----:B------:R-:W1:Y:S01]  /*beb0*/  @P0 LDC R7, c[0x0][0xbf0] ;  /* 0x0002fc00ff070b82 */ /* 0x000e620000000800 */
[----:B0-----:R-:W-:-:S04]  /*bec0*/  @P0 IMAD.HI.U32 R4, R8, R5, RZ ;  /* 0x0000000508040227 */ /* 0x001fc800078e00ff */
[----:B------:R-:W-:Y:S02]  /*bed0*/  IMAD.U32 R5, RZ, RZ, UR37 ;  /* 0x00000025ff057e24 */ /* 0x000fe4000f8e00ff */
[----:B------:R-:W-:Y:S01]  /*bee0*/  IMAD.U32 R5, RZ, RZ, UR4 ;  /* 0x00000004ff057e24 */ /* 0x000fe2000f8e00ff */
[----:B-1----:R-:W-:-:S04]  /*bef0*/  @P0 SHF.R.U32.HI R3, RZ, R7, R4 ;  /* 0x00000007ff030219 */ /* 0x002fc80000011604 */
[--C-:B------:R-:W-:Y:S01]  /*bf00*/  SHF.R.S32.HI R4, RZ, 0x1f, R3.reuse ;  /* 0x0000001fff047819 */ /* 0x100fe20000011403 */
[----:B------:R-:W-:-:S04]  /*bf10*/  IMAD.MOV R7, RZ, RZ, -R3 ;  /* 0x000000ffff077224 */ /* 0x000fc800078e0a03 */
[----:B------:R-:W-:Y:S02]  /*bf20*/  IMAD R6, R4, UR8, RZ ;  /* 0x0000000804067c24 */ /* 0x000fe4000f8e02ff */
[----:B------:R-:W-:Y:S02]  /*bf30*/  IMAD.U32 R4, RZ, RZ, UR36 ;  /* 0x00000024ff047e24 */ /* 0x000fe4000f8e00ff */
[----:B------:R-:W-:Y:S02]  /*bf40*/  IMAD R7, R11, R7, R8 ;  /* 0x000000070b077224 */ /* 0x000fe400078e0208 */
[C---:B------:R-:W-:Y:S02]  /*bf50*/  IMAD R9, R3.reuse, UR9, R6 ;  /* 0x0000000903097c24 */ /* 0x040fe4000f8e0206 */
[----:B------:R-:W-:Y:S01]  /*bf60*/  IMAD.WIDE.U32 R4, R3, UR8, R4 ;  /* 0x0000000803047c25 */ /* 0x000fe2000f8e0004 */
[----:B------:R-:W-:Y:S01]  /*bf70*/  SHF.R.S32.HI R3, RZ, 0x1f, R7 ;  /* 0x0000001fff037819 */ /* 0x000fe20000011407 */
[----:B------:R-:W-:-:S02]  /*bf80*/  ULDC.64 UR8, c[0x0][0xad8] ;  /* 0x0002b60000087ab9 */ /* 0x000fc40000000a00 */
[----:B------:R-:W-:Y:S02]  /*bf90*/  IMAD.IADD R5, R5, 0x1, R9 ;  /* 0x0000000105057824 */ /* 0x000fe400078e0209 */
[----:B------:R-:W-:Y:S02]  /*bfa0*/  IMAD R6, R3, UR8, RZ ;  /* 0x0000000803067c24 */ /* 0x000fe4000f8e02ff */
[----:B------:R-:W-:Y:S02]  /*bfb0*/  IMAD R8, R13, 0x80, R200 ;  /* 0x000000800d087824 */ /* 0x000fe400078e02c8 */
[----:B-----5:R-:W-:Y:S02]  /*bfc0*/  IMAD R11, R0, R11, RZ ;  /* 0x0000000b000b7224 */ /* 0x020fe400078e02ff */
[C---:B------:R-:W-:Y:S02]  /*bfd0*/  IMAD R3, R7.reuse, UR9, R6 ;  /* 0x0000000907037c24 */ /* 0x040fe4000f8e0206 */
[----:B------:R-:W-:Y:S01]  /*bfe0*/  IMAD.WIDE.U32 R4, R7, UR8, R4 ;  /* 0x0000000807047c25 */ /* 0x000fe2000f8e0004 */
[----:B------:R-:W-:Y:S01]  /*bff0*/  ISETP.GE.AND P2, PT, R8, R11, PT ;  /* 0x0000000b0800720c */ /* 0x000fe20003f46270 */
[----:B------:R-:W-:-:S02]  /*c000*/  ULDC.64 UR8, c[0x0][0xa80] ;  /* 0x0002a00000087ab9 */ /* 0x000fc40000000a00 */
[----:B------:R-:W-:Y:S01]  /*c010*/  IMAD.IADD R3, R5, 0x1, R3 ;  /* 0x0000000105037824 */ /* 0x000fe200078e0203 */
[----:B------:R-:W-:Y:S01]  /*c020*/  LEA R6, P3, R4, UR8, 0x1 ;  /* 0x0000000804067c11 */ /* 0x000fe2000f8608ff */
[----:B------:R-:W-:-:S03]  /*c030*/  VIADD R0, R8, 0x20 ;  /* 0x0000002008007836 */ /* 0x000fc60000000000 */
[----:B------:R-:W-:Y:S01]  /*c040*/  LEA.HI.X R3, R4, UR9, R3, 0x1, P3 ;  /* 0x0000000904037c11 */ /* 0x000fe200098f0c03 */
[----:B------:R0:W1:Y:S01]  /*c050*/  SHFL.IDX PT, R7, R6, RZ, 0x181f ;  /* 0x00181fff06077589 */ /* 0x00006200000e0000 */
[-C--:B------:R-:W-:Y:S01]  /*c060*/  ISETP.GE.AND P1, PT, R0, R11.reuse, PT ;  /* 0x0000000b0000720c */ /* 0x080fe20003f26270 */
[----:B------:R-:W-:Y:S02]  /*c070*/  VIADD R0, R8, 0x40 ;  /* 0x0000004008007836 */ /* 0x000fe40000000000 */
[----:B------:R0:W2:Y:S03]  /*c080*/  SHFL.IDX PT, R5, R3, RZ, 0x181f ;  /* 0x00181fff03057589 */ /* 0x0000a600000e0000 */
        /* <DEDUP_REMOVED lines=9> */
[----:B------:R3:W-:Y:S04]  /*c120*/  @!P4 ST.E.128 desc[UR52][R12.64], RZ ;  /* 0x000000ff0c00c985 */ /* 0x0007e8000c101d34 */
[----:B------:R3:W-:Y:S02]  /*c130*/  @!P5 ST.E.128 desc[UR52][R4.64], RZ ;  /* 0x000000ff0400d985 */ /* 0x0007e4000c101d34 */
.L_x_225:
[----:B------:R-:W-:Y:S05]  /*c140*/  BSYNC B1 ;  /* 0x0000000000017941 */ /* 0x000fea0003800000 */
.L_x_224:
[----:B--23--:R2:W3:Y:S01]  /*c150*/  SHFL.IDX PT, R5, R3, 0x1, 0x181f ;  /* 0x00381f0003057f89 */ /* 0x00c4e200000e0000 */
[----:B------:R-:W-:Y:S03]  /*c160*/  BSSY B1, `(.L_x_226) ;  /* 0x000000c000017945 */ /* 0x000fe60003800000 */
[----:B-1----:R2:W1:Y:S01]  /*c170*/  SHFL.IDX PT, R7, R6, 0x1, 0x181f ;  /* 0x00381f0006077f89 */ /* 0x00246200000e0000 */
[----:B------:R-:W-:Y:S05]  /*c180*/  @P1 BRA `(.L_x_227) ;  /* 0x0000000000241947 */ /* 0x000fea0003800000 */
[----:B------:R-:W-:Y:S02]  /*c190*/  ULDC UR4, c[0x0][0xac8] ;  /* 0x0002b20000047ab9 */ /* 0x000fe40000000800 */
[----:B------:R-:W-:Y:S02]  /*c1a0*/  ISETP.GE.AND P3, PT, R2, UR4, PT ;  /* 0x0000000402007c0c */ /* 0x000fe4000bf66270 */
[----:B------:R-:W-:-:S11]  /*c1b0*/  ISETP.GE.AND P4, PT, R16, UR4, PT ;  /* 0x0000000410007c0c */ /* 0x000fd6000bf86270 */
[-C--:B-1----:R-:W-:Y:S02]  /*c1c0*/  @!P3 LEA R12, P1, R2, R7.reuse, 0x1 ;  /* 0x00000007020cb211 */ /* 0x082fe400078208ff */
[----:B------:R-:W-:Y:S02]  /*c1d0*/  @!P4 LEA R4, P2, R16, R7, 0x1 ;  /* 0x000000071004c211 */ /* 0x000fe400078408ff */
[-C--:B---3--:R-:W-:Y:S02]  /*c1e0*/  @!P3 LEA.HI.X R13, R2, R5.reuse, R222, 0x1, P1 ;  /* 0x00000005020db211 */ /* 0x088fe400008f0cde */
[----:B------:R-:W-:-:S03]  /*c1f0*/  @!P4 LEA.HI.X R5, R16, R5, R221, 0x1, P2 ;  /* 0x000000051005c211 */ /* 0x000fc600010f0cdd */
[----:B------:R4:W-:Y:S04]  /*c200*/  @!P3 ST.E.128 desc[UR52][R12.64], RZ ;  /* 0x000000ff0c00b985 */ /* 0x0009e8000c101d34 */
[----:B------:R4:W-:Y:S02]  /*c210*/  @!P4 ST.E.128 desc[UR52][R4.64], RZ ;  /* 0x000000ff0400c985 */ /* 0x0009e4000c101d34 */
.L_x_227:
[----:B------:R-:W-:Y:S05]  /*c220*/  BSYNC B1 ;  /* 0x0000000000017941 */ /* 0x000fea0003800000 */
.L_x_226:
[----:B---34-:R3:W4:Y:S01]  /*c230*/  SHFL.IDX PT, R5, R3, 0x2, 0x181f ;  /* 0x00581f0003057f89 */ /* 0x01872200000e0000 */
        /* <DEDUP_REMOVED lines=8> */
[-C--:B----4-:R-:W-:Y:S02]  /*c2c0*/  @!P2 LEA.HI.X R13, R2, R5.reuse, R222, 0x1, P0 ;  /* 0x00000005020da211 */ /* 0x090fe400000f0cde */
[----:B------:R-:W-:-:S03]  /*c2d0*/  @!P3 LEA.HI.X R5, R16, R5, R221, 0x1, P1 ;  /* 0x000000051005b211 */ /* 0x000fc600008f0cdd */
[----:B------:R1:W-:Y:S04]  /*c2e0*/  @!P2 ST.E.128 desc[UR52][R12.64], RZ ;  /* 0x000000ff0c00a985 */ /* 0x0003e8000c101d34 */
[----:B------:R1:W-:Y:S02]  /*c2f0*/  @!P3 ST.E.128 desc[UR52][R4.64], RZ ;  /* 0x000000ff0400b985 */ /* 0x0003e4000c101d34 */
.L_x_229:
[----:B------:R-:W-:Y:S05]  /*c300*/  BSYNC B1 ;  /* 0x0000000000017941 */ /* 0x000fea0003800000 */
.L_x_228:
[----:B------:R-:W-:Y:S01]  /*c310*/  VIADD R0, R8, 0x60 ;  /* 0x0000006008007836 */ /* 0x000fe20000000000 */
[----:B0-23--:R-:W0:Y:S04]  /*c320*/  SHFL.IDX PT, R3, R3, 0x3, 0x181f ;  /* 0x00781f0003037f89 */ /* 0x00de2800000e0000 */
[----:B------:R-:W-:Y:S01]  /*c330*/  ISETP.GE.AND P0, PT, R0, R11, PT ;  /* 0x0000000b0000720c */ /* 0x000fe20003f06270 */
[----:B-1--4-:R1:W2:-:S12]  /*c340*/  SHFL.IDX PT, R5, R6, 0x3, 0x181f ;  /* 0x00781f0006057f89 */ /* 0x01229800000e0000 */
[----:B-1----:R-:W-:Y:S05]  /*c350*/  @P0 BRA `(.L_x_218) ;  /* 0x0000000000240947 */ /* 0x002fea0003800000 */
[----:B------:R-:W-:Y:S02]  /*c360*/  ULDC UR4, c[0x0][0xac8] ;  /* 0x0002b20000047ab9 */ /* 0x000fe40000000800 */
[----:B------:R-:W-:Y:S02]  /*c370*/  ISETP.GE.AND P2, PT, R2, UR4, PT ;  /* 0x0000000402007c0c */ /* 0x000fe4000bf46270 */
[----:B------:R-:W-:-:S11]  /*c380*/  ISETP.GE.AND P3, PT, R16, UR4, PT ;  /* 0x0000000410007c0c */ /* 0x000fd6000bf66270 */
[-C--:B--2---:R-:W-:Y:S02]  /*c390*/  @!P2 LEA R6, P0, R2, R5.reuse, 0x1 ;  /* 0x000000050206a211 */ /* 0x084fe400078008ff */
[----:B------:R-:W-:Y:S02]  /*c3a0*/  @!P3 LEA R4, P1, R16, R5, 0x1 ;  /* 0x000000051004b211 */ /* 0x000fe400078208ff */
[-C--:B0-----:R-:W-:Y:S02]  /*c3b0*/  @!P2 LEA.HI.X R7, R2, R3.reuse, R222, 0x1, P0 ;  /* 0x000000030207a211 */ /* 0x081fe400000f0cde */
[----:B------:R-:W-:-:S03]  /*c3c0*/  @!P3 LEA.HI.X R5, R16, R3, R221, 0x1, P1 ;  /* 0x000000031005b211 */ /* 0x000fc600008f0cdd */
[----:B------:R0:W-:Y:S04]  /*c3d0*/  @!P2 ST.E.128 desc[UR52][R6.64], RZ ;  /* 0x000000ff0600a985 */ /* 0x0001e8000c101d34 */
[----:B------:R0:W-:Y:S02]  /*c3e0*/  @!P3 ST.E.128 desc[UR52][R4.64], RZ ;  /* 0x000000ff0400b985 */ /* 0x0001e4000c101d34 */
.L_x_218:
[----:B------:R-:W-:Y:S05]  /*c3f0*/  BSYNC B0 ;  /* 0x0000000000007941 */ /* 0x000fea0003800000 */
.L_x_208:
[----:B------:R-:W-:Y:S02]  /*c400*/  ULDC UR4, c[0x0][0xc3c] ;  /* 0x00030f0000047ab9 */ /* 0x000fe40000000800 */
[----:B------:R-:W-:-:S13]  /*c410*/  ISETP.GE.AND P0, PT, R35, UR4, PT ;  /* 0x0000000423007c0c */ /* 0x000fda000bf06270 */
[----:B------:R-:W-:Y:S05]  /*c420*/  @!P0 BRA `(.L_x_230) ;  /* 0xffffff4800c08947 */ /* 0x000fea000383ffff */
[----:B------:R-:W-:Y:S05]  /*c430*/  EXIT ;  /* 0x000000000000794d */ /* 0x000fea0003800000 */
.L_x_179:
[----:B------:R-:W-:-:S08]  /*c440*/  NOP ;  /* 0x0000000000007918 */ /* 0x000fd00000000000 */
[----:B------:R-:W0:-:S00]  /*c450*/  USETMAXREG.DEALLOC.CTAPOOL 0x28 ;  /* 0x00000028000079c8 */ /* 0x000e0000080e0500 */
[----:B0-----:R-:W-:Y:S02]  /*c460*/  LOP3.LUT R0, R0, 0x3, RZ, 0xc0, !PT ;  /* 0x0000000300007812 */ /* 0x001fe400078ec0ff */
[----:B------:R-:W-:-:S04]  /*c470*/  LOP3.LUT R17, R17, 0xfffffdff, RZ, 0xc0, !PT ;  /* 0xfffffdff11117812 */ /* 0x000fc800078ec0ff */
[----:B------:R-:W0:Y:S02]  /*c480*/  SHFL.IDX PT, R0, R0, RZ, 0x1f ;  /* 0x00001fff00007589 */ /* 0x000e2400000e0000 */
[----:B0-----:R-:W-:-:S13]  /*c490*/  ISETP.NE.AND P0, PT, R0, RZ, PT ;  /* 0x000000ff0000720c */ /* 0x001fda0003f05270 */
[----:B------:R-:W-:Y:S01]  /*c4a0*/  @P0 BAR.SYNC.DEFER_BLOCKING 0x5, 0x180 ;  /* 0x0146000000000b1d */ /* 0x000fe20000010000 */
[----:B------:R-:W-:Y:S02]  /*c4b0*/  @P0 MOV R3, 0x400 ;  /* 0x0000040000030802 */ /* 0x000fe40000000f00 */
[----:B------:R-:W-:Y:S02]  /*c4c0*/  @P0 LOP3.LUT R17, R17, 0x200, RZ, 0xfc, !PT ;  /* 0x0000020011110812 */ /* 0x000fe400078efcff */
[----:B------:R-:W-:-:S05]  /*c4d0*/  @P0 LEA R2, R2, R3, 0x18 ;  /* 0x0000000302020211 */ /* 0x000fca00078ec0ff */
[----:B------:R-:W0:Y:S04]  /*c4e0*/  @P0 LDS.128 R4, [R2+0x298d0] ;  /* 0x0298d00002040984 */ /* 0x000e280000000c00 */
[----:B0-----:R0:W-:Y:S01]  /*c4f0*/  @P0 STL.64 [R1], R4 ;  /* 0x0000000401000387 */ /* 0x0011e20000100a00 */
[----:B------:R-:W-:-:S03]  /*c500*/  IMAD.MOV.U32 R0, RZ, RZ, R7 ;  /* 0x000000ffff007224 */ /* 0x000fc600078e0007 */
[----:B------:R0:W-:Y:S02]  /*c510*/  @P0 STL [R1+0x8], R6 ;  /* 0x0000080601000387 */ /* 0x0001e40000100800 */
[----:B------:R-:W-:Y:S01]  /*c520*/  @P0 R2UR UR39, R0 ;  /* 0x00000000002702ca */ /* 0x000fe200000e0000 */
[----:B------:R-:W-:Y:S06]  /*c530*/  @P0 BAR.ARV 0x4, 0x180 ;  /* 0x0106000000000b1d */ /* 0x000fec0000002000 */
[----:B------:R-:W-:Y:S08]  /*c540*/  @P0 BRA `(.L_x_231) ;  /* 0x0000000800cc0947 */ /* 0x000ff00003800000 */
[----:B0-----:R-:W0:Y:S01]  /*c550*/  S2R R4, SR_TID.X ;  /* 0x0000000000047919 */ /* 0x001e220000002100 */
[----:B------:R-:W-:Y:S01]  /*c560*/  ULDC UR4, c[0x0][0xc3c] ;  /* 0x00030f0000047ab9 */ /* 0x000fe20000000800 */
[----:B------:R-:W-:Y:S01]  /*c570*/  IMAD.MOV.U32 R0, RZ, RZ, RZ ;  /* 0x000000ffff007224 */ /* 0x000fe200078e00ff */
[----:B------:R-:W1:Y:S01]  /*c580*/  LDC R12, c[0x0][0xc38] ;  /* 0x00030e00ff0c7b82 */ /* 0x000e620000000800 */
[----:B------:R-:W-:Y:S01]  /*c590*/  IMAD.MOV.U32 R9, RZ, RZ, RZ ;  /* 0x000000ffff097224 */ /* 0x000fe200078e00ff */
[----:B0-----:R-:W-:-:S04]  /*c5a0*/  LOP3.LUT R7, R4, 0x1f, RZ, 0xc0, !PT ;  /* 0x0000001f04077812 */ /* 0x001fc800078ec0ff */
[----:B------:R-:W-:-:S04]  /*c5b0*/  ISETP.NE.AND P0, PT, R7, 0x1f, PT ;  /* 0x0000001f0700780c */ /* 0x000fc80003f05270 */
[----:B------:R-:W-:-:S13]  /*c5c0*/  ISETP.GE.OR P1, PT, R7, UR4, !P0 ;  /* 0x0000000407007c0c */ /* 0x000fda000c726670 */
[----:B------:R-:W0:Y:S08]  /*c5d0*/  @!P1 LDC.64 R4, c[0x0][0xc80] ;  /* 0x00032000ff049b82 */ /* 0x000e300000000a00 */
[----:B------:R-:W2:Y:S01]  /*c5e0*/  @!P1 LDC.64 R2, c[0x0][0xc78] ;  /* 0x00031e00ff029b82 */ /* 0x000ea20000000a00 */
[----:B0-----:R-:W-:-:S05]  /*c5f0*/  @!P1 IMAD.WIDE.U32 R4, R7, 0x4, R4 ;  /* 0x0000000407049825 */ /* 0x001fca00078e0004 */
[----:B------:R-:W3:Y:S01]  /*c600*/  @!P1 LDG.E R0, desc[UR52][R4.64] ;  /* 0x0000003404009981 */ /* 0x000ee2000c1e1900 */
[----:B--2---:R-:W-:-:S05]  /*c610*/  @!P1 IMAD.WIDE.U32 R2, R7, 0x4, R2 ;  /* 0x0000000407029825 */ /* 0x004fca00078e0002 */
[----:B------:R-:W3:Y:S01]  /*c620*/  @!P1 LDG.E R9, desc[UR52][R2.64] ;  /* 0x0000003402099981 */ /* 0x000ee2000c1e1900 */
[C---:B------:R-:W-:Y:S02]  /*c630*/  ISETP.NE.AND P1, PT, R7.reuse, RZ, PT ;  /* 0x000000ff0700720c */ /* 0x040fe40003f25270 */
[C---:B------:R-:W-:Y:S02]  /*c640*/  ISETP.GE.U32.AND P2, PT, R7.reuse, 0x2, PT ;  /* 0x000000020700780c */ /* 0x040fe40003f46070 */
[C---:B------:R-:W-:Y:S02]  /*c650*/  ISETP.GE.U32.AND P3, PT, R7.reuse, 0x4, PT ;  /* 0x000000040700780c */ /* 0x040fe40003f66070 */
[C---:B------:R-:W-:Y:S02]  /*c660*/  ISETP.GE.U32.AND P4, PT, R7.reuse, 0x8, PT ;  /* 0x000000080700780c */ /* 0x040fe40003f86070 */
[----:B------:R-:W-:Y:S01]  /*c670*/  ISETP.GE.U32.AND P5, PT, R7, 0x10, PT ;  /* 0x000000100700780c */ /* 0x000fe20003fa6070 */
[----:B------:R-:W-:Y:S01]  /*c680*/  UMOV UR4, URZ ;  /* 0x0000003f00047c82 */ /* 0x000fe20008000000 */
[----:B---3--:R-:W-:-:S05]  /*c690*/  IMAD R6, R0, R9, RZ ;  /* 0x0000000900067224 */ /* 0x008fca00078e02ff */
[----:B------:R-:W0:Y:S02]  /*c6a0*/  SHFL.UP PT, R8, R6, 0x1, RZ ;  /* 0x0420000006087989 */ /* 0x000e2400000e00ff */
[----:B0-----:R-:W-:-:S05]  /*c6b0*/  SEL R11, R8, RZ, P1 ;  /* 0x000000ff080b7207 */ /* 0x001fca0000800000 */
[----:B------:R-:W-:-:S05]  /*c6c0*/  IMAD.IADD R11, R6, 0x1, R11 ;  /* 0x00000001060b7824 */ /* 0x000fca00078e020b */
        /* <DEDUP_REMOVED lines=9> */
[----:B------:R-:W0:Y:S01]  /*c760*/  SHFL.UP PT, R4, R2, 0x10, RZ ;  /* 0x0600000002047989 */ /* 0x000e2200000e00ff */
[----:B------:R-:W2:Y:S01]  /*c770*/  S2R R6, SR_CTAID.X ;  /* 0x0000000000067919 */ /* 0x000ea20000002500 */
[----:B0-----:R-:W-:-:S05]  /*c780*/  SEL R5, R4, RZ, P5 ;  /* 0x000000ff04057207 */ /* 0x001fca0002800000 */
[----:B------:R-:W-:-:S05]  /*c790*/  IMAD.IADD R5, R2, 0x1, R5 ;  /* 0x0000000102057824 */ /* 0x000fca00078e0205 */
[----:B------:R-:W1:Y:S02]  /*c7a0*/  SHFL.IDX PT, R11, R5, 0x1f, 0x1f ;  /* 0x03e01f00050b7f89 */ /* 0x000e6400000e0000 */
[----:B-1----:R-:W-:-:S05]  /*c7b0*/  IMAD R11, R11, R12, RZ ;  /* 0x0000000c0b0b7224 */ /* 0x002fca00078e02ff */
[----:B--2---:R-:W-:Y:S01]  /*c7c0*/  ISETP.GT.AND P6, PT, R11, R6, PT ;  /* 0x000000060b00720c */ /* 0x004fe20003fc4270 */
[----:B------:R-:W-:-:S12]  /*c7d0*/  IMAD.MOV.U32 R4, RZ, RZ, R11 ;  /* 0x000000ffff047224 */ /* 0x000fd800078e000b */
[----:B------:R-:W-:Y:S05]  /*c7e0*/  @P6 BRA `(.L_x_232) ;  /* 0x00000000009c6947 */ /* 0x000fea0003800000 */
[----:B------:R-:W-:Y:S01]  /*c7f0*/  IMAD.MOV.U32 R11, RZ, RZ, R4 ;  /* 0x000000ffff0b7224 */ /* 0x000fe200078e0004 */
[----:B------:R-:W-:Y:S01]  /*c800*/  UMOV UR4, URZ ;  /* 0x0000003f00047c82 */ /* 0x000fe20008000000 */
[----:B------:R-:W-:-:S05]  /*c810*/  ULDC UR5, c[0x0][0xc3c] ;  /* 0x00030f0000057ab9 */ /* 0x000fca0000000800 */
.L_x_234:
[----:B------:R-:W-:-:S04]  /*c820*/  UIADD3 UR4, UR4, 0x1f, URZ ;  /* 0x0000001f04047890 */ /* 0x000fc8000fffe03f */
[----:B------:R-:W-:-:S06]  /*c830*/  UISETP.GE.AND UP0, UPT, UR4, UR5, UPT ;  /* 0x000000050400728c */ /* 0x000fcc000bf06270 */
[----:B------:R-:W-:-:S13]  /*c840*/  PLOP3.LUT P6, PT, PT, PT, UP0, 0x40, 0x0 ;  /* 0x000000000000781c */ /* 0x000fda0003fce808 */
[----:B------:R-:W-:Y:S05]  /*c850*/  @!P6 BRA `(.L_x_233) ;  /* 0x0000000400cce947 */ /* 0x000fea0003800000 */
[----:B------:R-:W-:Y:S01]  /*c860*/  VIADD R9, R7, UR4 ;  /* 0x0000000407097c36 */ /* 0x000fe20008000000 */
[----:B------:R-:W0:Y:S01]  /*c870*/  LDC R12, c[0x0][0xc38] ;  /* 0x00030e00ff0c7b82 */ /* 0x000e220000000800 */
[----:B------:R-:W-:-:S03]  /*c880*/  IMAD.MOV.U32 R0, RZ, RZ, RZ ;  /* 0x000000ffff007224 */ /* 0x000fc600078e00ff */
[----:B------:R-:W-:-:S13]  /*c890*/  ISETP.GE.OR P6, PT, R9, UR5, !P0 ;  /* 0x0000000509007c0c */ /* 0x000fda000c7c6670 */
[----:B------:R-:W1:Y:S08]  /*c8a0*/  @!P6 LDC.64 R4, c[0x0][0xc80] ;  /* 0x00032000ff04eb82 */ /* 0x000e700000000a00 */
[----:B------:R-:W2:Y:S01]  /*c8b0*/  @!P6 LDC.64 R2, c[0x0][0xc78] ;  /* 0x00031e00ff02eb82 */ /* 0x000ea20000000a00 */
[----:B-1----:R-:W-:-:S05]  /*c8c0*/  @!P6 IMAD.WIDE R4, R9, 0x4, R4 ;  /* 0x000000040904e825 */ /* 0x002fca00078e0204 */
[----:B------:R-:W3:Y:S01]  /*c8d0*/  @!P6 LDG.E R0, desc[UR52][R4.64] ;  /* 0x000000340400e981 */ /* 0x000ee2000c1e1900 */
[----:B--2---:R-:W-:-:S04]  /*c8e0*/  @!P6 IMAD.WIDE R2, R9, 0x4, R2 ;  /* 0x000000040902e825 */ /* 0x004fc800078e0202 */
[----:B------:R-:W-:-:S06]  /*c8f0*/  IMAD.MOV.U32 R9, RZ, RZ, RZ ;  /* 0x000000ffff097224 */ /* 0x000fcc00078e00ff */
[----:B------:R-:W3:Y:S02]  /*c900*/  @!P6 LDG.E R9, desc[UR52][R2.64] ;  /* 0x000000340209e981 */ /* 0x000ee4000c1e1900 */
[----:B---3--:R-:W-:-:S05]  /*c910*/  IMAD R15, R0, R9, RZ ;  /* 0x00000009000f7224 */ /* 0x008fca00078e02ff */
[----:B------:R-:W1:Y:S02]  /*c920*/  SHFL.UP PT, R8, R15, 0x1, RZ ;  /* 0x042000000f087989 */ /* 0x000e6400000e00ff */
[----:B-1----:R-:W-:-:S05]  /*c930*/  SEL R8, R8, RZ, P1 ;  /* 0x000000ff08087207 */ /* 0x002fca0000800000 */
[----:B------:R-:W-:-:S05]  /*c940*/  IMAD.IADD R8, R15, 0x1, R8 ;  /* 0x000000010f087824 */ /* 0x000fca00078e0208 */
        /* <DEDUP_REMOVED lines=12> */
[----:B------:R-:W0:Y:S02]  /*ca10*/  SHFL.IDX PT, R2, R5, 0x1f, 0x1f ;  /* 0x03e01f0005027f89 */ /* 0x000e2400000e0000 */
[----:B0-----:R-:W-:-:S04]  /*ca20*/  IMAD R4, R2, R12, RZ ;  /* 0x0000000c02047224 */ /* 0x001fc800078e02ff */
[----:B------:R-:W-:-:S05]  /*ca30*/  IMAD.IADD R11, R4, 0x1, R11 ;  /* 0x00000001040b7824 */ /* 0x000fca00078e020b */
[----:B------:R-:W-:-:S13]  /*ca40*/  ISETP.GT.AND P6, PT, R11, R6, PT ;  /* 0x000000060b00720c */ /* 0x000fda0003fc4270 */
[----:B------:R-:W-:Y:S05]  /*ca50*/  @!P6 BRA `(.L_x_234) ;  /* 0xfffffffc0070e947 */ /* 0x000fea000383ffff */
.L_x_232:
[----:B------:R-:W-:Y:S02]  /*ca60*/  IMAD.IADD R11, R11, 0x1, -R4 ;  /* 0x000000010b0b7824 */ /* 0x000fe400078e0a04 */
[----:B------:R-:W-:Y:S02]  /*ca70*/  IMAD.MOV.U32 R8, RZ, RZ, RZ ;  /* 0x000000ffff087224 */ /* 0x000fe400078e00ff */
[----:B------:R-:W-:-:S05]  /*ca80*/  IMAD R3, R5, R12, R11 ;  /* 0x0000000c05037224 */ /* 0x000fca00078e020b */
[----:B------:R-:W-:-:S13]  /*ca90*/  ISETP.GT.AND P0, PT, R3, R6, PT ;  /* 0x000000060300720c */ /* 0x000fda0003f04270 */
[----:B------:R-:W-:Y:S02]  /*caa0*/  VOTEU.ANY UR5, UPT, !P0 ;  /* 0x0000000000057886 */ /* 0x000fe400040e0100 */
[----:B------:R-:W-:Y:S02]  /*cab0*/  UPOPC UR39, UR5 ;  /* 0x00000005002772bf */ /* 0x000fe40008000000 */
[----:B------:R-:W-:-:S04]  /*cac0*/  ISETP.NE.AND P0, PT, RZ, UR5, PT ;  /* 0x00000005ff007c0c */ /* 0x000fc8000bf05270 */
[----:B------:R-:W-:Y:S02]  /*cad0*/  IMAD.U32 R13, RZ, RZ, UR39 ;  /* 0x00000027ff0d7e24 */ /* 0x000fe4000f8e00ff */
[----:B------:R-:W-:-:S03]  /*cae0*/  IMAD.U32 R14, RZ, RZ, UR39 ;  /* 0x00000027ff0e7e24 */ /* 0x000fc6000f8e00ff */
[----:B------:R-:W0:Y:S04]  /*caf0*/  SHFL.IDX PT, R0, R0, R13, 0x1f ;  /* 0x00001f0d00007589 */ /* 0x000e2800000e0000 */
[----:B------:R1:W2:Y:S01]  /*cb00*/  SHFL.IDX PT, R9, R9, R14, 0x1f ;  /* 0x00001f0e09097589 */ /* 0x0002a200000e0000 */
[----:B0-----:R-:W-:-:S04]  /*cb10*/  IABS R4, R0 ;  /* 0x0000000000047213 */ /* 0x001fc80000000000 */
[----:B------:R-:W0:Y:S08]  /*cb20*/  I2F.RP R10, R4 ;  /* 0x00000004000a7306 */ /* 0x000e300000209400 */
[----:B0-----:R-:W0:Y:S02]  /*cb30*/  MUFU.RCP R10, R10 ;  /* 0x0000000a000a7308 */ /* 0x001e240000001000 */
[----:B0-----:R-:W-:-:S06]  /*cb40*/  VIADD R2, R10, 0xffffffe ;  /* 0x0ffffffe0a027836 */ /* 0x001fcc0000000000 */
[----:B------:R-:W0:Y:S02]  /*cb50*/  F2I.FTZ.U32.TRUNC.NTZ R3, R2 ;  /* 0x0000000200037305 */ /* 0x000e24000021f000 */
[----:B0-----:R-:W-:Y:S01]  /*cb60*/  IMAD.MOV R15, RZ, RZ, -R3 ;  /* 0x000000ffff0f7224 */ /* 0x001fe200078e0a03 */
[----:B-12---:R-:W-:Y:S06]  /*cb70*/  @!P0 BRA `(.L_x_235) ;  /* 0x00000000000c8947 */ /* 0x006fec0003800000 */
[----:B------:R-:W-:-:S06]  /*cb80*/  UIADD3 UR5, UR39, -0x1, URZ ;  /* 0xffffffff27057890 */ /* 0x000fcc000fffe03f */
[----:B------:R-:W-:-:S06]  /*cb90*/  IMAD.U32 R8, RZ, RZ, UR5 ;  /* 0x00000005ff087e24 */ /* 0x000fcc000f8e00ff */
[----:B------:R0:W1:Y:S02]  /*cba0*/  SHFL.IDX PT, R8, R5, R8, 0x1f ;  /* 0x00001f0805087589 */ /* 0x00006400000e0000 */
.L_x_235:
[----:B01----:R-:W-:Y:S01]  /*cbb0*/  IMAD R5, R8, R12, R11 ;  /* 0x0000000c08057224 */ /* 0x003fe200078e020b */
[----:B------:R-:W-:Y:S01]  /*cbc0*/  IABS R2, R9 ;  /* 0x0000000900027213 */ /* 0x000fe20000000000 */
[----:B------:R-:W-:Y:S01]  /*cbd0*/  IMAD.MOV.U32 R11, RZ, RZ, R15 ;  /* 0x000000ffff0b7224 */ /* 0x000fe200078e000f */
[----:B------:R-:W-:Y:S01]  /*cbe0*/  IABS R12, R0 ;  /* 0x00000000000c7213 */ /* 0x000fe20000000000 */
[----:B------:R-:W-:Y:S01]  /*cbf0*/  UIADD3 UR39, UR39, UR4, URZ ;  /* 0x0000000427277290 */ /* 0x000fe2000fffe03f */
[----:B------:R0:W-:Y:S01]  /*cc00*/  STL [R1], R5 ;  /* 0x0000000501007387 */ /* 0x0001e20000100800 */
[----:B------:R-:W-:Y:S02]  /*cc10*/  IMAD R11, R11, R4, RZ ;  /* 0x000000040b0b7224 */ /* 0x000fe400078e02ff */
[----:B------:R-:W-:Y:S02]  /*cc20*/  IMAD.MOV R12, RZ, RZ, -R12 ;  /* 0x000000ffff0c7224 */ /* 0x000fe400078e0a0c */
[----:B0-----:R-:W-:-:S02]  /*cc30*/  IMAD.IADD R5, R6, 0x1, -R5 ;  /* 0x0000000106057824 */ /* 0x001fc400078e0a05 */
[----:B------:R-:W-:Y:S02]  /*cc40*/  IMAD.MOV.U32 R6, RZ, RZ, R2 ;  /* 0x000000ffff067224 */ /* 0x000fe400078e0002 */
[----:B------:R-:W-:Y:S01]  /*cc50*/  IMAD.MOV.U32 R2, RZ, RZ, RZ ;  /* 0x000000ffff027224 */ /* 0x000fe200078e00ff */
[----:B------:R-:W-:Y:S01]  /*cc60*/  IABS R10, R5 ;  /* 0x00000005000a7213 */ /* 0x000fe20000000000 */
[----:B------:R-:W0:Y:S02]  /*cc70*/  I2F.RP R8, R6 ;  /* 0x0000000600087306 */ /* 0x000e240000209400 */
[----:B------:R-:W-:-:S04]  /*cc80*/  IMAD.HI.U32 R2, R3, R11, R2 ;  /* 0x0000000b03027227 */ /* 0x000fc800078e0002 */
[----:B------:R-:W-:Y:S02]  /*cc90*/  IMAD.MOV.U32 R3, RZ, RZ, R10 ;  /* 0x000000ffff037224 */ /* 0x000fe400078e000a */
[----:B------:R-:W-:Y:S02]  /*cca0*/  IMAD.MOV.U32 R10, RZ, RZ, R12 ;  /* 0x000000ffff0a7224 */ /* 0x000fe400078e000c */
[----:B------:R-:W-:-:S04]  /*ccb0*/  IMAD.HI.U32 R2, R2, R3, RZ ;  /* 0x0000000302027227 */ /* 0x000fc800078e00ff */
[----:B------:R-:W-:Y:S01]  /*ccc0*/  IMAD R3, R2, R10, R3 ;  /* 0x0000000a02037224 */ /* 0x000fe200078e0203 */
[----:B0-----:R-:W0:Y:S04]  /*ccd0*/  MUFU.RCP R8, R8 ;  /* 0x0000000800087308 */ /* 0x001e280000001000 */
[----:B------:R-:W-:-:S13]  /*cce0*/  ISETP.GT.U32.AND P1, PT, R4, R3, PT ;  /* 0x000000030400720c */ /* 0x000fda0003f24070 */
[----:B------:R-:W-:Y:S02]  /*ccf0*/  @!P1 IMAD.IADD R3, R3, 0x1, -R4 ;  /* 0x0000000103039824 */ /* 0x000fe400078e0a04 */
[----:B0-----:R-:W-:Y:S02]  /*cd00*/  VIADD R10, R8, 0xffffffe ;  /* 0x0ffffffe080a7836 */ /* 0x001fe40000000000 */
[----:B------:R-:W-:Y:S01]  /*cd10*/  @!P1 VIADD R2, R2, 0x1 ;  /* 0x0000000102029836 */ /* 0x000fe20000000000 */
[----:B------:R-:W-:Y:S02]  /*cd20*/  ISETP.GE.U32.AND P0, PT, R3, R4, PT ;  /* 0x000000040300720c */ /* 0x000fe40003f06070 */
[----:B------:R-:W-:Y:S01]  /*cd30*/  LOP3.LUT R4, R5, R0, RZ, 0x3c, !PT ;  /* 0x0000000005047212 */ /* 0x000fe200078e3cff */
[----:B------:R-:W0:Y:S01]  /*cd40*/  F2I.FTZ.U32.TRUNC.NTZ R3, R10 ;  /* 0x0000000a00037305 */ /* 0x000e22000021f000 */
[----:B------:R-:W-:Y:S02]  /*cd50*/  ISETP.NE.AND P1, PT, R0, RZ, PT ;  /* 0x000000ff0000720c */ /* 0x000fe40003f25270 */
[----:B------:R-:W-:-:S07]  /*cd60*/  ISETP.GE.AND P2, PT, R4, RZ, PT ;  /* 0x000000ff0400720c */ /* 0x000fce0003f46270 */
[----:B------:R-:W-:-:S04]  /*cd70*/  @P0 VIADD R2, R2, 0x1 ;  /* 0x0000000102020836 */ /* 0x000fc80000000000 */
[----:B------:R-:W-:Y:S01]  /*cd80*/  IMAD.MOV.U32 R8, RZ, RZ, R2 ;  /* 0x000000ffff087224 */ /* 0x000fe200078e0002 */
[----:B------:R-:W-:Y:S01]  /*cd90*/  IABS R2, R9 ;  /* 0x0000000900027213 */ /* 0x000fe20000000000 */
[----:B0-----:R-:W-:Y:S02]  /*cda0*/  IMAD.MOV R11, RZ, RZ, -R3 ;  /* 0x000000ffff0b7224 */ /* 0x001fe400078e0a03 */
[----:B------:R-:W-:Y:S01]  /*cdb0*/  @!P2 IMAD.MOV R8, RZ, RZ, -R8 ;  /* 0x000000ffff08a224 */ /* 0x000fe200078e0a08 */
[----:B------:R-:W-:Y:S01]  /*cdc0*/  @!P1 LOP3.LUT R8, RZ, R0, RZ, 0x33, !PT ;  /* 0x00000000ff089212 */ /* 0x000fe200078e33ff */
[----:B------:R-:W-:Y:S02]  /*cdd0*/  IMAD.MOV R10, RZ, RZ, -R2 ;  /* 0x000000ffff0a7224 */ /* 0x000fe400078e0a02 */
[----:B------:R-:W-:Y:S01]  /*cde0*/  IMAD R11, R11, R6, RZ ;  /* 0x000000060b0b7224 */ /* 0x000fe200078e02ff */
[----:B------:R-:W-:Y:S01]  /*cdf0*/  IABS R4, R8 ;  /* 0x0000000800047213 */ /* 0x000fe20000000000 */
[----:B------:R-:W-:-:S04]  /*ce00*/  IMAD.MOV.U32 R2, RZ, RZ, RZ ;  /* 0x000000ffff027224 */ /* 0x000fc800078e00ff */
[----:B------:R-:W-:-:S04]  /*ce10*/  IMAD.HI.U32 R2, R3, R11, R2 ;  /* 0x0000000b03027227 */ /* 0x000fc800078e0002 */
[----:B------:R-:W-:Y:S02]  /*ce20*/  IMAD.MOV.U32 R3, RZ, RZ, R4 ;  /* 0x000000ffff037224 */ /* 0x000fe400078e0004 */
[----:B------:R-:W-:Y:S02]  /*ce30*/  IMAD.MOV.U32 R4, RZ, RZ, R10 ;  /* 0x000000ffff047224 */ /* 0x000fe400078e000a */
[----:B------:R-:W-:-:S04]  /*ce40*/  IMAD.HI.U32 R2, R2, R3, RZ ;  /* 0x0000000302027227 */ /* 0x000fc800078e00ff */
[----:B------:R-:W-:-:S05]  /*ce50*/  IMAD R3, R2, R4, R3 ;  /* 0x0000000402037224 */ /* 0x000fca00078e0203 */
[----:B------:R-:W-:-:S13]  /*ce60*/  ISETP.GT.U32.AND P1, PT, R6, R3, PT ;  /* 0x000000030600720c */ /* 0x000fda0003f24070 */
[----:B------:R-:W-:Y:S02]  /*ce70*/  @!P1 IMAD.IADD R3, R3, 0x1, -R6 ;  /* 0x0000000103039824 */ /* 0x000fe400078e0a06 */
[----:B------:R-:W-:Y:S01]  /*ce80*/  @!P1 VIADD R2, R2, 0x1 ;  /* 0x0000000102029836 */ /* 0x000fe20000000000 */
[----:B------:R-:W-:Y:S02]  /*ce90*/  ISETP.NE.AND P1, PT, R9, RZ, PT ;  /* 0x000000ff0900720c */ /* 0x000fe40003f25270 */
[----:B------:R-:W-:Y:S01]  /*cea0*/  ISETP.GE.U32.AND P0, PT, R3, R6, PT ;  /* 0x000000060300720c */ /* 0x000fe20003f06070 */
[----:B------:R-:W-:Y:S01]  /*ceb0*/  IMAD R6, R0, R8, RZ ;  /* 0x0000000800067224 */ /* 0x000fe200078e02ff */
[----:B------:R-:W-:-:S04]  /*cec0*/  LOP3.LUT R3, R8, R9, RZ, 0x3c, !PT ;  /* 0x0000000908037212 */ /* 0x000fc800078e3cff */
[----:B------:R-:W-:-:S07]  /*ced0*/  ISETP.GE.AND P2, PT, R3, RZ, PT ;  /* 0x000000ff0300720c */ /* 0x000fce0003f46270 */
[----:B------:R-:W-:-:S06]  /*cee0*/  @P0 VIADD R2, R2, 0x1 ;  /* 0x0000000102020836 */ /* 0x000fcc0000000000 */
[----:B------:R-:W-:Y:S01]  /*cef0*/  @!P2 IMAD.MOV R2, RZ, RZ, -R2 ;  /* 0x000000ffff02a224 */ /* 0x000fe200078e0a02 */
[----:B------:R-:W-:-:S05]  /*cf00*/  @!P1 LOP3.LUT R2, RZ, R9, RZ, 0x33, !PT ;  /* 0x00000009ff029212 */ /* 0x000fca00078e33ff */
[----:B------:R-:W-:-:S04]  /*cf10*/  IMAD.MOV R4, RZ, RZ, -R2 ;  /* 0x000000ffff047224 */ /* 0x000fc800078e0a02 */
[C---:B------:R-:W-:Y:S02]  /*cf20*/  IMAD R0, R9.reuse, R4, R8 ;  /* 0x0000000409007224 */ /* 0x040fe400078e0208 */
[----:B------:R-:W-:Y:S02]  /*cf30*/  IMAD R9, R9, 0x1000000, R2 ;  /* 0x0100000009097824 */ /* 0x000fe400078e0202 */
[----:B------:R-:W-:Y:S02]  /*cf40*/  IMAD.IADD R2, R5, 0x1, -R6 ;  /* 0x0000000105027824 */ /* 0x000fe400078e0a06 */
[----:B------:R-:W-:-:S05]  /*cf50*/  IMAD R0, R0, 0x10000, R9 ;  /* 0x0001000000007824 */ /* 0x000fca00078e0209 */
[----:B------:R0:W-:Y:S04]  /*cf60*/  STL [R1+0x8], R0 ;  /* 0x0000080001007387 */ /* 0x0001e80000100800 */
[----:B------:R0:W-:Y:S01]  /*cf70*/  STL [R1+0x4], R2 ;  /* 0x0000040201007387 */ /* 0x0001e20000100800 */
[----:B------:R-:W-:Y:S05]  /*cf80*/  BRA `(.L_x_236) ;  /* 0x0000000000107947 */ /* 0x000fea0003800000 */
.L_x_233:
[----:B------:R1:W-:Y:S01]  /*cf90*/  STL [R1], R6 ;  /* 0x0000000601007387 */ /* 0x0003e20000100800 */
[----:B------:R-:W-:-:S03]  /*cfa0*/  ULDC UR39, c[0x0][0xc3c] ;  /* 0x00030f0000277ab9 */ /* 0x000fc60000000800 */
[----:B------:R1:W-:Y:S04]  /*cfb0*/  STL [R1+0x4], RZ ;  /* 0x000004ff01007387 */ /* 0x0003e80000100800 */
[----:B------:R1:W-:Y:S02]  /*cfc0*/  STL [R1+0x8], RZ ;  /* 0x000008ff01007387 */ /* 0x0003e40000100800 */
.L_x_236:
[----:B------:R-:W2:Y:S04]  /*cfd0*/  LDL R8, [R1] ;  /* 0x0000000001087983 */ /* 0x000ea80000100800 */
[----:B------:R-:W2:Y:S04]  /*cfe0*/  LDL R9, [R1+0x4] ;  /* 0x0000040001097983 */ /* 0x000ea80000100800 */
[----:B------:R-:W2:Y:S01]  /*cff0*/  LDL R10, [R1+0x8] ;  /* 0x00000800010a7983 */ /* 0x000ea20000100800 */
[----:B------:R-:W-:Y:S01]  /*d000*/  ISETP.NE.AND P0, PT, R7, RZ, PT ;  /* 0x000000ff0700720c */ /* 0x000fe20003f05270 */
[----:B0-----:R-:W-:-:S12]  /*d010*/  IMAD.U32 R2, RZ, RZ, UR39 ;  /* 0x00000027ff027e24 */ /* 0x001fd8000f8e00ff */
[----:B------:R-:W0:Y:S01]  /*d020*/  @!P0 S2R R3, SR_CgaCtaId ;  /* 0x0000000000038919 */ /* 0x000e220000008800 */
[----:B------:R-:W-:Y:S01]  /*d030*/  @!P0 MOV R0, 0x400 ;  /* 0x0000040000008802 */ /* 0x000fe20000000f00 */
[----:B------:R-:W-:-:S03]  /*d040*/  @!P0 IMAD.MOV.U32 R11, RZ, RZ, R2 ;  /* 0x000000ffff0b8224 */ /* 0x000fc600078e0002 */
[----:B0-----:R-:W-:-:S05]  /*d050*/  @!P0 LEA R0, R3, R0, 0x18 ;  /* 0x0000000003008211 */ /* 0x001fca00078ec0ff */
[----:B--2---:R2:W-:Y:S01]  /*d060*/  @!P0 STS.128 [R0+0x298d0], R8 ;  /* 0x0298d00800008388 */ /* 0x0045e20000000c00 */
[----:B------:R-:W-:Y:S06]  /*d070*/  BAR.ARV 0x5, 0x180 ;  /* 0x0146000000007b1d */ /* 0x000fec0000002000 */
.L_x_231:
[----:B------:R-:W-:Y:S01]  /*d080*/  ULDC UR4, c[0x0][0xc3c] ;  /* 0x00030f0000047ab9 */ /* 0x000fe20000000800 */
[----:B------:R3:W-:Y:S01]  /*d090*/  STL [R1+0x28], RZ ;  /* 0x000028ff01007387 */ /* 0x0007e20000100800 */
[----:B------:R-:W-:Y:S01]  /*d0a0*/  UISETP.GE.AND UP0, UPT, UR39, UR4, UPT ;  /* 0x000000042700728c */ /* 0x000fe2000bf06270 */
[----:B------:R-:W-:Y:S02]  /*d0b0*/  IMAD.MOV.U32 R32, RZ, RZ, 0x1 ;  /* 0x00000001ff207424 */ /* 0x000fe400078e00ff */
[----:B------:R-:W-:-:S03]  /*d0c0*/  IMAD.MOV.U32 R19, RZ, RZ, RZ ;  /* 0x000000ffff137224 */ /* 0x000fc600078e00ff */
[----:B------:R-:W-:-:S13]  /*d0d0*/  PLOP3.LUT P0, PT, PT, PT, UP0, 0x80, 0x0 ;  /* 0x000000000000781c */ /* 0x000fda0003f0f008 */
[----:B---3--:R-:W-:Y:S05]  /*d0e0*/  @P0 BRA `(.L_x_237) ;  /* 0x0000005c00340947 */ /* 0x008fea0003800000 */
[----:B------:R-:W0:Y:S01]  /*d0f0*/  S2R R14, SR_TID.X ;  /* 0x00000000000e7919 */ /* 0x000e220000002100 */
[----:B------:R-:W3:Y:S01]  /*d100*/  S2UR UR4, SR_CgaCtaId ;  /* 0x00000000000479c3 */ /* 0x000ee20000008800 */
[----:B------:R-:W-:Y:S01]  /*d110*/  MOV R16, 0x400 ;  /* 0x0000040000107802 */ /* 0x000fe20000000f00 */
[----:B------:R-:W-:Y:S01]  /*d120*/  IMAD.MOV.U32 R34, RZ, RZ, 0x40 ;  /* 0x00000040ff227424 */ /* 0x000fe200078e00ff */
[----:B------:R-:W-:Y:S01]  /*d130*/  ULOP3.LUT UR44, UR43, 0x2, URZ, 0xfc, !UPT ;  /* 0x000000022b2c7892 */ /* 0x000fe2000f8efc3f */
[----:B------:R-:W-:Y:S01]  /*d140*/  IMAD.MOV.U32 R32, RZ, RZ, 0x1 ;  /* 0x00000001ff207424 */ /* 0x000fe200078e00ff */
[----:B------:R-:W-:Y:S01]  /*d150*/  ULOP3.LUT UR46, UR43, 0x1, URZ, 0xfc, !UPT ;  /* 0x000000012b2e7892 */ /* 0x000fe2000f8efc3f */
[----:B------:R-:W-:Y:S01]  /*d160*/  IMAD.MOV.U32 R19, RZ, RZ, RZ ;  /* 0x000000ffff137224 */ /* 0x000fe200078e00ff */
[----:B------:R-:W-:Y:S01]  /*d170*/  ULDC UR47, c[0x0][0xc] ;  /* 0x00000300002f7ab9 */ /* 0x000fe20000000800 */
[C---:B0-----:R-:W-:Y:S01]  /*d180*/  IMAD.SHL.U32 R4, R14.reuse, 0x10, RZ ;  /* 0x000000100e047824 */ /* 0x041fe200078e00ff */
[C---:B------:R-:W-:Y:S01]  /*d190*/  LOP3.LUT R13, R14.reuse, 0x7f, RZ, 0xc0, !PT ;  /* 0x0000007f0e0d7812 */ /* 0x040fe200078ec0ff */
[C---:B------:R-:W-:Y:S01]  /*d1a0*/  IMAD.SHL.U32 R3, R14.reuse, 0x2, RZ ;  /* 0x000000020e037824 */ /* 0x040fe200078e00ff */
[C---:B------:R-:W-:Y:S01]  /*d1b0*/  R2P PR, R14.reuse, 0x14 ;  /* 0x000000140e007804 */ /* 0x040fe20000000000 */
[----:B--2---:R-:W-:Y:S01]  /*d1c0*/  IMAD.SHL.U32 R11, R14, 0x4, RZ ;  /* 0x000000040e0b7824 */ /* 0x004fe200078e00ff */
[----:B------:R-:W-:-:S02]  /*d1d0*/  LOP3.LUT R0, R4, 0x1b0, RZ, 0xc0, !PT ;  /* 0x000001b004007812 */ /* 0x000fc400078ec0ff */
[----:B------:R-:W-:Y:S02]  /*d1e0*/  SHF.R.U32.HI R2, RZ, 0x5, R13 ;  /* 0x00000005ff027819 */ /* 0x000fe4000001160d */
[----:B------:R-:W-:Y:S01]  /*d1f0*/  LOP3.LUT R10, R0, 0x30, R3, 0x78, !PT ;  /* 0x00000030000a7812 */ /* 0x000fe200078e7803 */
[----:B------:R-:W-:Y:S01]  /*d200*/  IMAD.SHL.U32 R3, R14, 0x80, RZ ;  /* 0x000000800e037824 */ /* 0x000fe200078e00ff */
[----:B------:R-:W-:Y:S01]  /*d210*/  LOP3.LUT R35, R4, 0x30, RZ, 0xc0, !PT ;  /* 0x0000003004237812 */ /* 0x000fe200078ec0ff */
[----:B------:R-:W-:Y:S02]  /*d220*/  IMAD.SHL.U32 R0, R14, 0x20, RZ ;  /* 0x000000200e007824 */ /* 0x000fe400078e00ff */
[----:B------:R-:W-:Y:S01]  /*d230*/  IMAD.SHL.U32 R7, R2, 0x200, RZ ;  /* 0x0000020002077824 */ /* 0x000fe200078e00ff */
[----:B------:R-:W-:Y:S02]  /*d240*/  LOP3.LUT R5, R3, 0x380, RZ, 0xc0, !PT ;  /* 0x0000038003057812 */ /* 0x000fe400078ec0ff */
[----:B-1----:R-:W-:-:S02]  /*d250*/  LOP3.LUT R6, R0, 0x80, RZ, 0xc0, !PT ;  /* 0x0000008000067812 */ /* 0x002fc400078ec0ff */
[----:B------:R-:W-:Y:S01]  /*d260*/  LOP3.LUT R9, R0, 0x380, RZ, 0xc0, !PT ;  /* 0x0000038000097812 */ /* 0x000fe200078ec0ff */
[----:B------:R-:W-:Y:S01]  /*d270*/  IMAD R5, R2, 0x10, R5 ;  /* 0x0000001002057824 */ /* 0x000fe200078e0205 */
[----:B------:R-:W-:Y:S01]  /*d280*/  LOP3.LUT R6, R6, 0x10, R14, 0xf8, !PT ;  /* 0x0000001006067812 */ /* 0x000fe200078ef80e */
[----:B------:R-:W-:Y:S01]  /*d290*/  IMAD.SHL.U32 R2, R2, 0x400, RZ ;  /* 0x0000040002027824 */ /* 0x000fe200078e00ff */
[----:B------:R-:W-:Y:S02]  /*d2a0*/  LOP3.LUT R33, R9, 0x30, R4, 0xf8, !PT ;  /* 0x0000003009217812 */ /* 0x000fe400078ef804 */
[----:B------:R-:W-:Y:S02]  /*d2b0*/  LOP3.LUT R9, R7, 0x60, R0, 0xf8, !PT ;  /* 0x0000006007097812 */ /* 0x000fe400078ef800 */
[----:B------:R-:W-:Y:S02]  /*d2c0*/  LOP3.LUT R8, R6, 0x10, R11, 0x78, !PT ;  /* 0x0000001006087812 */ /* 0x000fe400078e780b */
[----:B------:R-:W-:-:S02]  /*d2d0*/  LOP3.LUT R6, R5, 0x70, R4, 0x78, !PT ;  /* 0x0000007005067812 */ /* 0x000fc400078e7804 */
[----:B------:R-:W-:Y:S02]  /*d2e0*/  LOP3.LUT R7, R7, 0x40, R4, 0xf8, !PT ;  /* 0x0000004007077812 */ /* 0x000fe400078ef804 */
[----:B------:R-:W-:Y:S02]  /*d2f0*/  LOP3.LUT R9, R9, 0x100, R0, 0xf8, !PT ;  /* 0x0000010009097812 */ /* 0x000fe400078ef800 */
[----:B------:R-:W-:Y:S02]  /*d300*/  LOP3.LUT R5, R6, 0xc00, R3, 0xf8, !PT ;  /* 0x00000c0006057812 */ /* 0x000fe400078ef803 */
[----:B------:R-:W-:Y:S02]  /*d310*/  LOP3.LUT R12, R7, R10, RZ, 0xfc, !PT ;  /* 0x0000000a070c7212 */ /* 0x000fe400078efcff */
[----:B------:R-:W-:Y:S01]  /*d320*/  LOP3.LUT R3, R9, R8, RZ, 0xfc, !PT ;  /* 0x0000000809037212 */ /* 0x000fe200078efcff */
[----:B------:R0:W-:Y:S01]  /*d330*/  STL [R1+0x1c], R5 ;  /* 0x00001c0501007387 */ /* 0x0001e20000100800 */
[----:B------:R-:W-:-:S02]  /*d340*/  SHF.R.U32.HI R4, RZ, 0x2, R13 ;  /* 0x00000002ff047819 */ /* 0x000fc4000001160d */
[----:B------:R-:W-:Y:S01]  /*d350*/  LOP3.LUT R33, R33, 0x70, R11, 0x78, !PT ;  /* 0x0000007021217812 */ /* 0x000fe200078e780b */
[----:B------:R-:W-:Y:S01]  /*d360*/  STL [R1+0x14], R12 ;  /* 0x0000140c01007387 */ /* 0x000fe20000100800 */
[----:B------:R-:W-:Y:S02]  /*d370*/  LOP3.LUT R0, R4, 0x60, R0, 0xf8, !PT ;  /* 0x0000006004007812 */ /* 0x000fe400078ef800 */
[----:B------:R-:W-:Y:S01]  /*d380*/  LOP3.LUT R4, R35, 0x40, RZ, 0xfc, !PT ;  /* 0x0000004023047812 */ /* 0x000fe200078efcff */
[----:B------:R3:W-:Y:S01]  /*d390*/  STL [R1+0x18], R3 ;  /* 0x0000180301007387 */ /* 0x0007e20000100800 */
[----:B------:R-:W-:Y:S02]  /*d3a0*/  LOP3.LUT R2, R0, 0x80, RZ, 0xfc, !PT ;  /* 0x0000008000027812 */ /* 0x000fe400078efcff */
[C---:B0-----:R-:W-:Y:S02]  /*d3b0*/  SEL R5, R34.reuse, 0xffffffc0, !P2 ;  /* 0xffffffc022057807 */ /* 0x041fe40005000000 */
[----:B------:R-:W-:-:S03]  /*d3c0*/  SEL R34, R34, 0xffffffc0, !P4 ;  /* 0xffffffc022227807 */ /* 0x000fc60006000000 */
[----:B------:R-:W-:Y:S01]  /*d3d0*/  STL [R1+0x20], R5 ;  /* 0x0000200501007387 */ /* 0x000fe20000100800 */
[----:B---3--:R-:W-:-:S05]  /*d3e0*/  IMAD.U32 R3, RZ, RZ, UR4 ;  /* 0x00000004ff037e24 */ /* 0x008fca000f8e00ff */
[----:B------:R-:W-:Y:S01]  /*d3f0*/  LEA R16, R3, R16, 0x18 ;  /* 0x0000001003107211 */ /* 0x000fe200078ec0ff */
[----:B------:R0:W-:Y:S04]  /*d400*/  STL [R1+0x10], R3 ;  /* 0x0000100301007387 */ /* 0x0001e80000100800 */
[----:B------:R-:W-:Y:S01]  /*d410*/  IMAD.IADD R0, R16, 0x1, R12 ;  /* 0x0000000110007824 */ /* 0x000fe200078e020c */
[----:B------:R1:W-:Y:S04]  /*d420*/  STL [R1+0x28], RZ ;  /* 0x000028ff01007387 */ /* 0x0003e80000100800 */
[----:B------:R1:W-:Y:S01]  /*d430*/  STL [R1+0x24], R0 ;  /* 0x0000240001007387 */ /* 0x0003e20000100800 */
[----:B0-----:R-:W-:-:S07]  /*d440*/  LOP3.LUT R3, R35, 0x80, RZ, 0xfc, !PT ;  /* 0x0000008023037812 */ /* 0x001fce00078efcff */
.L_x_313:
[----:B------:R-:W-:Y:S01]  /*d450*/  ULDC.64 UR4, c[0x0][0xc88] ;  /* 0x0003220000047ab9 */ /* 0x000fe20000000a00 */
[----:B------:R-:W-:Y:S01]  /*d460*/  ULDC.64 UR8, c[0x0][0xa18] ;  /* 0x0002860000087ab9 */ /* 0x000fe20000000a00 */
[----:B------:R-:W-:Y:S01]  /*d470*/  UIMAD.WIDE UR4, UR39, 0x4, UR4 ;  /* 0x00000004270478a5 */ /* 0x000fe2000f8e0204 */
[----:B------:R-:W-:Y:S01]  /*d480*/  IMAD.MOV.U32 R36, RZ, RZ, RZ ;  /* 0x000000ffff247224 */ /* 0x000fe200078e00ff */
[----:B------:R-:W-:Y:S01]  /*d490*/  ULDC.64 UR6, c[0x0][0xa00] ;  /* 0x0002800000067ab9 */ /* 0x000fe20000000a00 */
[----:B0-2---:R-:W0:Y:S03]  /*d4a0*/  LDC.64 R4, c[0x0][0x418] ;  /* 0x00010600ff047b82 */ /* 0x005e260000000a00 */
[----:B------:R-:W-:Y:S02]  /*d4b0*/  IMAD.U32 R2, RZ, RZ, UR4 ;  /* 0x00000004ff027e24 */ /* 0x000fe4000f8e00ff */
[----:B------:R-:W-:Y:S01]  /*d4c0*/  IMAD.U32 R3, RZ, RZ, UR5 ;  /* 0x00000005ff037e24 */ /* 0x000fe2000f8e00ff */
[----:B------:R-:W-:-:S02]  /*d4d0*/  ULDC.64 UR4, c[0x0][0xa28] ;  /* 0x00028a0000047ab9 */ /* 0x000fc40000000a00 */
[----:B------:R-:W2:Y:S02]  /*d4e0*/  LDC R8, c[0x0][0x424] ;  /* 0x00010900ff087b82 */ /* 0x000ea40000000800 */
[----:B------:R-:W3:Y:S01]  /*d4f0*/  LDG.E R2, desc[UR52][R2.64] ;  /* 0x0000003402027981 */ /* 0x000ee2000c1e1900 */
[----:B------:R-:W-:-:S04]  /*d500*/  UISETP.NE.U32.AND UP0, UPT, UR4, URZ, UPT ;  /* 0x0000003f0400728c */ /* 0x000fc8000bf05070 */
[----:B------:R-:W-:Y:S01]  /*d510*/  UISETP.NE.AND.EX UP0, UPT, UR5, URZ, UPT, UP0 ;  /* 0x0000003f0500728c */ /* 0x000fe2000bf05300 */
[----:B-1----:R-:W1:Y:S05]  /*d520*/  LDC R0, c[0x0][0x2f0] ;  /* 0x0000bc00ff007b82 */ /* 0x002e6a0000000800 */
[----:B------:R-:W-:Y:S02]  /*d530*/  PLOP3.LUT P0, PT, PT, PT, UP0, 0x80, 0x0 ;  /* 0x000000000000781c */ /* 0x000fe40003f0f008 */
[----:B---3--:R-:W-:-:S13]  /*d540*/  R2UR UR42, R2 ;  /* 0x00000000022a72ca */ /* 0x008fda00000e0000 */
[----:B------:R-:W-:Y:S02]  /*d550*/  USHF.R.S32.HI UR41, URZ, 0x1f, UR42 ;  /* 0x0000001f3f297899 */ /* 0x000fe4000801142a */
[----:B------:R-:W-:-:S04]  /*d560*/  @UP0 ULEA UR4, UP1, UR42, UR4, 0x2 ;  /* 0x000000042a040291 */ /* 0x000fc8000f82103f */
[----:B------:R-:W-:Y:S02]  /*d570*/  @UP0 ULEA.HI.X UR5, UR42, UR5, UR41, 0x2, UP1 ;  /* 0x000000052a050291 */ /* 0x000fe400088f1429 */
[----:B------:R-:W-:Y:S01]  /*d580*/  UISETP.NE.U32.AND UP0, UPT, UR8, URZ, UPT ;  /* 0x0000003f0800728c */ /* 0x000fe2000bf05070 */
[----:B------:R-:W-:-:S03]  /*d590*/  IMAD.U32 R2, RZ, RZ, UR4 ;  /* 0x00000004ff027e24 */ /* 0x000fc6000f8e00ff */
[----:B------:R-:W-:Y:S01]  /*d5a0*/  UISETP.NE.AND.EX UP0, UPT, UR9, URZ, UPT, UP0 ;  /* 0x0000003f0900728c */ /* 0x000fe2000bf05300 */
[----:B------:R-:W-:Y:S01]  /*d5b0*/  IMAD.U32 R3, RZ, RZ, UR5 ;  /* 0x00000005ff037e24 */ /* 0x000fe2000f8e00ff */
[----:B------:R-:W-:Y:S02]  /*d5c0*/  USHF.L.U32 UR37, UR42, 0x2, URZ ;  /* 0x000000022a257899 */ /* 0x000fe4000800063f */
[----:B------:R-:W-:Y:S02]  /*d5d0*/  USHF.L.U64.HI UR36, UR42, 0x2, UR41 ;  /* 0x000000022a247899 */ /* 0x000fe40008010229 */
[----:B------:R-:W-:Y:S01]  /*d5e0*/  PLOP3.LUT P1, PT, PT, PT, UP0, 0x80, 0x0 ;  /* 0x000000000000781c */ /* 0x000fe20003f2f008 */
[----:B------:R3:W5:Y:S01]  /*d5f0*/  @P0 LDG.E R36, desc[UR52][R2.64] ;  /* 0x0000003402240981 */ /* 0x000762000c1e1900 */
[----:B------:R-:W-:-:S03]  /*d600*/  UISETP.NE.U32.AND UP2, UPT, UR6, URZ, UPT ;  /* 0x0000003f0600728c */ /* 0x000fc6000bf45070 */
[----:B------:R-:W-:Y:S02]  /*d610*/  @UP0 UIADD3 UR4, UP1, UR37, UR8, URZ ;  /* 0x0000000825040290 */ /* 0x000fe4000ff3e03f */
[----:B------:R-:W-:Y:S02]  /*d620*/  UISETP.NE.AND.EX UP3, UPT, UR7, URZ, UPT, UP2 ;  /* 0x0000003f0700728c */ /* 0x000fe4000bf65320 */
[----:B------:R-:W-:Y:S02]  /*d630*/  @UP0 UIADD3.X UR5, UR36, UR9, URZ, UP1, !UPT ;  /* 0x0000000924050290 */ /* 0x000fe40008ffe43f */
[----:B---3--:R-:W-:Y:S01]  /*d640*/  IMAD.U32 R2, RZ, RZ, UR4 ;  /* 0x00000004ff027e24 */ /* 0x008fe2000f8e00ff */
[----:B------:R-:W-:Y:S01]  /*d650*/  UIADD3 UR6, UP0, UR37, UR6, URZ ;  /* 0x0000000625067290 */ /* 0x000fe2000ff1e03f */
[----:B------:R-:W-:Y:S01]  /*d660*/  PLOP3.LUT P0, PT, PT, PT, UP3, 0x80, 0x0 ;  /* 0x000000000000781c */ /* 0x000fe20003f0f038 */
[----:B------:R-:W-:Y:S01]  /*d670*/  UP2UR UR45, UPR, URZ, 0x8 ;  /* 0x000000083f2d7883 */ /* 0x000fe20008000000 */
[----:B------:R-:W-:Y:S01]  /*d680*/  IMAD.U32 R3, RZ, RZ, UR5 ;  /* 0x00000005ff037e24 */ /* 0x000fe2000f8e00ff */
[----:B------:R-:W-:-:S04]  /*d690*/  UIADD3.X UR7, UR36, UR7, URZ, UP0, !UPT ;  /* 0x0000000724077290 */ /* 0x000fc800087fe43f */
[----:B------:R3:W4:Y:S01]  /*d6a0*/  @P1 LDG.E R7, desc[UR52][R2.64] ;  /* 0x0000003402071981 */ /* 0x000722000c1e1900 */
[----:B------:R-:W-:Y:S01]  /*d6b0*/  PLOP3.LUT P2, PT, PT, PT, UP3, 0x80, 0x0 ;  /* 0x000000000000781c */ /* 0x000fe20003f4f038 */
[----:B---3--:R-:W-:Y:S02]  /*d6c0*/  IMAD.U32 R2, RZ, RZ, UR6 ;  /* 0x00000006ff027e24 */ /* 0x008fe4000f8e00ff */
[----:B------:R-:W-:-:S05]  /*d6d0*/  IMAD.U32 R3, RZ, RZ, UR7 ;  /* 0x00000007ff037e24 */ /* 0x000fca000f8e00ff */
[----:B------:R3:W5:Y:S01]  /*d6e0*/  @P0 LDG.E R6, desc[UR52][R2.64] ;  /* 0x0000003402060981 */ /* 0x000762000c1e1900 */
[----:B0-----:R-:W-:-:S04]  /*d6f0*/  ISETP.NE.U32.AND P0, PT, R4, RZ, PT ;  /* 0x000000ff0400720c */ /* 0x001fc80003f05070 */
[----:B------:R-:W-:Y:S02]  /*d700*/  ISETP.NE.AND.EX P0, PT, R5, RZ, PT, P0 ;  /* 0x000000ff0500720c */ /* 0x000fe40003f05300 */
[----:B----4-:R-:W-:Y:S01]  /*d710*/  @P1 R2UR UR40, R7 ;  /* 0x00000000072812ca */ /* 0x010fe200000e0000 */
[----:B-123--:R-:W-:-:S14]  /*d720*/  @P1 BRA `(.L_x_238) ;  /* 0x0000000000241947 */ /* 0x00efdc0003800000 */
[----:B------:R-:W-:Y:S01]  /*d730*/  UISETP.NE.AND UP0, UPT, UR45, URZ, UPT ;  /* 0x0000003f2d00728c */ /* 0x000fe2000bf05270 */
[----:B------:R-:W-:-:S05]  /*d740*/  ULDC UR40, c[0x0][0x288] ;  /* 0x0000a20000287ab9 */ /* 0x000fca0000000800 */
[----:B------:R-:W-:-:S13]  /*d750*/  PLOP3.LUT P1, PT, PT, PT, UP0, 0x40, 0x0 ;  /* 0x000000000000781c */ /* 0x000fda0003f2e808 */
[----:B------:R-:W-:Y:S05]  /*d760*/  @P1 BRA `(.L_x_238) ;  /* 0x0000000000141947 */ /* 0x000fea0003800000 */
[----:B------:R-:W2:Y:S04]  /*d770*/  LDG.E R5, desc[UR52][R2.64] ;  /* 0x0000003402057981 */ /* 0x000ea8000c1e1900 */
[----:B------:R-:W3:Y:S01]  /*d780*/  LDG.E R4, desc[UR52][R2.64+0x4] ;  /* 0x0000043402047981 */ /* 0x000ee2000c1e1900 */
[----:B--2---:R-:W-:Y:S02]  /*d790*/  R2UR UR4, R5 ;  /* 0x00000000050472ca */ /* 0x004fe400000e0000 */
[----:B---3--:R-:W-:-:S13]  /*d7a0*/  R2UR UR40, R4 ;  /* 0x00000000042872ca */ /* 0x008fda00000e0000 */
[----:B------:R-:W-:-:S12]  /*d7b0*/  UIADD3 UR40, -UR4, UR40, URZ ;  /* 0x0000002804287290 */ /* 0x000fd8000fffe13f */
.L_x_238:
[----:B------:R-:W-:Y:S01]  /*d7c0*/  ULDC.64 UR4, c[0x0][0xa20] ;  /* 0x0002880000047ab9 */ /* 0x000fe20000000a00 */
[----:B------:R-:W-:Y:S01]  /*d7d0*/  SEL R5, R8, 0x1, P0 ;  /* 0x0000000108057807 */ /* 0x000fe20000000000 */
[----:B------:R-:W-:Y:S01]  /*d7e0*/  UMOV UR38, URZ ;  /* 0x0000003f00267c82 */ /* 0x000fe20008000000 */
[----:B------:R-:W-:Y:S01]  /*d7f0*/  ISETP.NE.U32.AND P1, PT, RZ, UR4, PT ;  /* 0x00000004ff007c0c */ /* 0x000fe2000bf25070 */
[----:B------:R-:W-:Y:S01]  /*d800*/  IMAD.U32 R31, RZ, RZ, UR42 ;  /* 0x0000002aff1f7e24 */ /* 0x000fe2000f8e00ff */
[----:B-----5:R-:W-:Y:S01]  /*d810*/  @P2 R2UR UR38, R6 ;  /* 0x00000000062622ca */ /* 0x020fe200000e0000 */
[----:B------:R-:W-:Y:S01]  /*d820*/  IMAD R5, R5, R0, RZ ;  /* 0x0000000005057224 */ /* 0x000fe200078e02ff */
[----:B------:R-:W-:-:S13]  /*d830*/  ISETP.NE.AND.EX P1, PT, RZ, UR5, PT, P1 ;  /* 0x00000005ff007c0c */ /* 0x000fda000bf25310 */
[----:B------:R-:W-:Y:S05]  /*d840*/  @!P1 BRA `(.L_x_239) ;  /* 0x0000000000189947 */ /* 0x000fea0003800000 */
[----:B------:R-:W-:-:S04]  /*d850*/  UIADD3 UR4, UP0, UR37, UR4, URZ ;  /* 0x0000000425047290 */ /* 0x000fc8000ff1e03f */
[----:B------:R-:W-:Y:S02]  /*d860*/  UIADD3.X UR5, UR36, UR5, URZ, UP0, !UPT ;  /* 0x0000000524057290 */ /* 0x000fe400087fe43f */
[----:B------:R-:W-:-:S04]  /*d870*/  IMAD.U32 R2, RZ, RZ, UR4 ;  /* 0x00000004ff027e24 */ /* 0x000fc8000f8e00ff */
[----:B------:R-:W-:-:S05]  /*d880*/  IMAD.U32 R3, RZ, RZ, UR5 ;  /* 0x00000005ff037e24 */ /* 0x000fca000f8e00ff */
[----:B------:R0:W5:Y:S01]  /*d890*/  LDG.E R5, desc[UR52][R2.64] ;  /* 0x0000003402057981 */ /* 0x000162000c1e1900 */
[----:B------:R-:W-:Y:S05]  /*d8a0*/  BRA `(.L_x_240) ;  /* 0x0000000000247947 */ /* 0x000fea0003800000 */
.L_x_239:
[----:B------:R-:W-:Y:S02]  /*d8b0*/  ULDC.64 UR4, c[0x0][0xa08] ;  /* 0x0002820000047ab9 */ /* 0x000fe40000000a00 */
[----:B------:R-:W-:-:S04]  /*d8c0*/  ISETP.NE.U32.AND P0, PT, RZ, UR4, PT ;  /* 0x00000004ff007c0c */ /* 0x000fc8000bf05070 */
[----:B------:R-:W-:-:S13]  /*d8d0*/  ISETP.NE.AND.EX P0, PT, RZ, UR5, PT, P0 ;  /* 0x00000005ff007c0c */ /* 0x000fda000bf05300 */
[----:B------:R-:W-:Y:S05]  /*d8e0*/  @!P0 BRA `(.L_x_240) ;  /* 0x0000000000148947 */ /* 0x000fea0003800000 */
[----:B------:R-:W0:Y:S02]  /*d8f0*/  LDC.64 R2, c[0x0][0xa08] ;  /* 0x00028200ff027b82 */ /* 0x000e240000000a00 */
[----:B0-----:R-:W-:-:S05]  /*d900*/  IMAD.WIDE R2, R31, 0x4, R2 ;  /* 0x000000041f027825 */ /* 0x001fca00078e0202 */
[----:B------:R-:W2:Y:S04]  /*d910*/  LDG.E R5, desc[UR52][R2.64] ;  /* 0x0000003402057981 */ /* 0x000ea8000c1e1900 */
[----:B------:R-:W2:Y:S02]  /*d920*/  LDG.E R0, desc[UR52][R2.64+0x4] ;  /* 0x0000043402007981 */ /* 0x000ea4000c1e1900 */
[----:B--2---:R-:W-:-:S07]  /*d930*/  IMAD.IADD R5, R0, 0x1, -R5 ;  /* 0x0000000100057824 */ /* 0x004fce00078e0a05 */
.L_x_240:
[----:B------:R-:W2:Y:S01]  /*d940*/  LDL R18, [R1+0x8] ;  /* 0x0000080001127983 */ /* 0x000ea20000100800 */
[----:B-----5:R-:W-:-:S04]  /*d950*/  IMAD.IADD R22, R5, 0x1, -R36 ;  /* 0x0000000105167824 */ /* 0x020fc800078e0a24 */
[C---:B0-----:R-:W-:Y:S01]  /*d960*/  VIADD R2, R22.reuse, 0x9f ;  /* 0x0000009f16027836 */ /* 0x041fe20000000000 */
[----:B------:R-:W-:-:S03]  /*d970*/  ISETP.GE.AND P0, PT, R22, 0x1, PT ;  /* 0x000000011600780c */ /* 0x000fc60003f06270 */
[----:B------:R-:W-:Y:S01]  /*d980*/  IMAD.HI R2, R2, 0x66666667, RZ ;  /* 0x6666666702027827 */ /* 0x000fe200078e02ff */
[----:B--2---:R-:W-:-:S04]  /*d990*/  LOP3.LUT R0, R18, 0xff000000, RZ, 0xc0, !PT ;  /* 0xff00000012007812 */ /* 0x004fc800078ec0ff */
[----:B------:R-:W-:Y:S02]  /*d9a0*/  SHF.R.U32.HI R3, RZ, 0x8, R0 ;  /* 0x00000008ff037819 */ /* 0x000fe40000011600 */
[----:B------:R-:W-:-:S04]  /*d9b0*/  LOP3.LUT R0, R18, 0xff0000, RZ, 0xc0, !PT ;  /* 0x00ff000012007812 */ /* 0x000fc800078ec0ff */
[----:B------:R-:W-:Y:S02]  /*d9c0*/  LEA.HI R5, R0, R3, RZ, 0x10 ;  /* 0x0000000300057211 */ /* 0x000fe400078f80ff */
[----:B------:R-:W-:Y:S02]  /*d9d0*/  SHF.R.U32.HI R3, RZ, 0x1f, R2 ;  /* 0x0000001fff037819 */ /* 0x000fe40000011602 */
[----:B------:R-:W-:Y:S02]  /*d9e0*/  LOP3.LUT R4, R5, 0xff, RZ, 0xc0, !PT ;  /* 0x000000ff05047812 */ /* 0x000fe400078ec0ff */
[----:B------:R-:W-:Y:S01]  /*d9f0*/  LEA.HI.SX32 R0, R2, R3, 0x1a ;  /* 0x0000000302007211 */ /* 0x000fe200078fd2ff */
[----:B------:R-:W-:Y:S01]  /*da00*/  IMAD.MOV.U32 R3, RZ, RZ, RZ ;  /* 0x000000ffff037224 */ /* 0x000fe200078e00ff */
[----:B------:R-:W-:Y:S06]  /*da10*/  @!P0 BRA `(.L_x_241) ;  /* 0x0000000000748947 */ /* 0x000fec0003800000 */
[----:B------:R-:W-:-:S04]  /*da20*/  SHF.R.U32.HI R5, RZ, 0x10, R5 ;  /* 0x00000010ff057819 */ /* 0x000fc80000011605 */
[----:B------:R-:W-:-:S13]  /*da30*/  ISETP.NE.AND P0, PT, R5, RZ, PT ;  /* 0x000000ff0500720c */ /* 0x000fda0003f05270 */
[----:B------:R-:W0:Y:S02]  /*da40*/  @!P0 LDC R5, c[0x0][0x9f0] ;  /* 0x00027c00ff058b82 */ /* 0x000e240000000800 */
[-C--:B0-----:R-:W-:Y:S02]  /*da50*/  IABS R6, R5.reuse ;  /* 0x0000000500067213 */ /* 0x081fe40000000000 */
[----:B------:R-:W-:Y:S02]  /*da60*/  IADD3 R8, R5, -0x1, R0 ;  /* 0xffffffff05087810 */ /* 0x000fe40007ffe000 */
[----:B------:R-:W0:Y:S02]  /*da70*/  I2F.RP R7, R6 ;  /* 0x0000000600077306 */ /* 0x000e240000209400 */
[----:B------:R-:W-:-:S04]  /*da80*/  LOP3.LUT R2, R8, R5, RZ, 0x3c, !PT ;  /* 0x0000000508027212 */ /* 0x000fc800078e3cff */
[----:B------:R-:W-:Y:S01]  /*da90*/  ISETP.GE.AND P2, PT, R2, RZ, PT ;  /* 0x000000ff0200720c */ /* 0x000fe20003f46270 */
[----:B------:R-:W-:Y:S01]  /*daa0*/  IMAD.MOV.U32 R2, RZ, RZ, RZ ;  /* 0x000000ffff027224 */ /* 0x000fe200078e00ff */
[----:B0-----:R-:W0:Y:S02]  /*dab0*/  MUFU.RCP R7, R7 ;  /* 0x0000000700077308 */ /* 0x001e240000001000 */
[----:B0-----:R-:W-:Y:S01]  /*dac0*/  VIADD R3, R7, 0xffffffe ;  /* 0x0ffffffe07037836 */ /* 0x001fe20000000000 */
[----:B------:R-:W-:-:S05]  /*dad0*/  IABS R7, R5 ;  /* 0x0000000500077213 */ /* 0x000fca0000000000 */
[----:B------:R-:W0:Y:S01]  /*dae0*/  F2I.FTZ.U32.TRUNC.NTZ R3, R3 ;  /* 0x0000000300037305 */ /* 0x000e22000021f000 */
[----:B------:R-:W-:Y:S02]  /*daf0*/  IMAD.MOV R7, RZ, RZ, -R7 ;  /* 0x000000ffff077224 */ /* 0x000fe400078e0a07 */
[----:B0-----:R-:W-:-:S04]  /*db00*/  IMAD.MOV R9, RZ, RZ, -R3 ;  /* 0x000000ffff097224 */ /* 0x001fc800078e0a03 */
[----:B------:R-:W-:-:S04]  /*db10*/  IMAD R9, R9, R6, RZ ;  /* 0x0000000609097224 */ /* 0x000fc800078e02ff */
[----:B------:R-:W-:Y:S01]  /*db20*/  IMAD.HI.U32 R2, R3, R9, R2 ;  /* 0x0000000903027227 */ /* 0x000fe200078e0002 */
[----:B------:R-:W-:-:S05]  /*db30*/  IABS R3, R8 ;  /* 0x0000000800037213 */ /* 0x000fca0000000000 */
[----:B------:R-:W-:-:S04]  /*db40*/  IMAD.HI.U32 R2, R2, R3, RZ ;  /* 0x0000000302027227 */ /* 0x000fc800078e00ff */
[----:B------:R-:W-:-:S05]  /*db50*/  IMAD R3, R2, R7, R3 ;  /* 0x0000000702037224 */ /* 0x000fca00078e0203 */
[----:B------:R-:W-:-:S13]  /*db60*/  ISETP.GT.U32.AND P1, PT, R6, R3, PT ;  /* 0x000000030600720c */ /* 0x000fda0003f24070 */
[----:B------:R-:W-:Y:S02]  /*db70*/  @!P1 IMAD.IADD R3, R3, 0x1, -R6 ;  /* 0x0000000103039824 */ /* 0x000fe400078e0a06 */
[----:B------:R-:W-:Y:S01]  /*db80*/  @!P1 VIADD R2, R2, 0x1 ;  /* 0x0000000102029836 */ /* 0x000fe20000000000 */
[----:B------:R-:W-:Y:S02]  /*db90*/  ISETP.NE.AND P1, PT, R5, RZ, PT ;  /* 0x000000ff0500720c */ /* 0x000fe40003f25270 */
[----:B------:R-:W-:-:S13]  /*dba0*/  ISETP.GE.U32.AND P0, PT, R3, R6, PT ;  /* 0x000000060300720c */ /* 0x000fda0003f06070 */
[----:B------:R-:W-:-:S04]  /*dbb0*/  @P0 VIADD R2, R2, 0x1 ;  /* 0x0000000102020836 */ /* 0x000fc80000000000 */
[----:B------:R-:W-:Y:S01]  /*dbc0*/  @!P2 IMAD.MOV R2, RZ, RZ, -R2 ;  /* 0x000000ffff02a224 */ /* 0x000fe200078e0a02 */
[----:B------:R-:W-:-:S05]  /*dbd0*/  @!P1 LOP3.LUT R2, RZ, R5, RZ, 0x33, !PT ;  /* 0x00000005ff029212 */ /* 0x000fca00078e33ff */
[----:B------:R-:W-:-:S07]  /*dbe0*/  IMAD.MOV.U32 R3, RZ, RZ, R2 ;  /* 0x000000ffff037224 */ /* 0x000fce00078e0002 */
.L_x_241:
[-C--:B------:R-:W-:Y:S01]  /*dbf0*/  IMAD R2, R4, R3.reuse, RZ ;  /* 0x0000000304027224 */ /* 0x080fe200078e02ff */
[----:B------:R-:W-:Y:S04]  /*dc00*/  BSSY B7, `(.L_x_242) ;  /* 0x0000450000077945 */ /* 0x000fe80003800000 */
[----:B------:R-:W-:Y:S01]  /*dc10*/  VIADDMNMX R0, R2, R3, R0, PT ;  /* 0x0000000302007246 */ /* 0x000fe20003800100 */
[----:B------:R0:W-:Y:S03]  /*dc20*/  STL [R1+0xc], R2 ;  /* 0x00000c0201007387 */ /* 0x0001e60000100800 */
[----:B------:R-:W-:-:S13]  /*dc30*/  R2UR UR48, R0 ;  /* 0x00000000003072ca */ /* 0x000fda00000e0000 */
[----:B------:R-:W-:-:S13]  /*dc40*/  ISETP.LT.AND P0, PT, R2, UR48, PT ;  /* 0x0000003002007c0c */ /* 0x000fda000bf01270 */
[----:B0-----:R-:W-:Y:S05]  /*dc50*/  @P0 BRA `(.L_x_243) ;  /* 0x0000000000480947 */ /* 0x001fea0003800000 */
[----:B------:R-:W0:Y:S02]  /*dc60*/  S2R R2, SR_TID.X ;  /* 0x0000000000027919 */ /* 0x000e240000002100 */
[----:B0-----:R-:W-:-:S04]  /*dc70*/  LOP3.LUT R2, R2, 0x7f, RZ, 0xc0, !PT ;  /* 0x0000007f02027812 */ /* 0x001fc800078ec0ff */
[----:B------:R-:W-:-:S13]  /*dc80*/  ISETP.NE.AND P0, PT, R2, RZ, PT ;  /* 0x000000ff0200720c */ /* 0x000fda0003f05270 */
[----:B------:R-:W-:Y:S05]  /*dc90*/  @P0 BRA `(.L_x_244) ;  /* 0x0000004400180947 */ /* 0x000fea0003800000 */
[----:B------:R-:W0:Y:S01]  /*dca0*/  S2R R5, SR_LANEID ;  /* 0x0000000000057919 */ /* 0x000e220000000000 */
[----:B------:R-:W-:Y:S01]  /*dcb0*/  VOTEU.ANY UR4, UPT, PT ;  /* 0x0000000000047886 */ /* 0x000fe200038e0100 */
[----:B------:R-:W1:Y:S01]  /*dcc0*/  LDC.64 R2, c[0x0][0xc60] ;  /* 0x00031800ff027b82 */ /* 0x000e620000000a00 */
[----:B------:R-:W0:Y:S02]  /*dcd0*/  FLO.U32 R0, UR4 ;  /* 0x0000000400007d00 */ /* 0x000e2400080e0000 */
[----:B0-----:R-:W-:-:S06]  /*dce0*/  ISETP.EQ.U32.AND P0, PT, R0, R5, PT ;  /* 0x000000050000720c */ /* 0x001fcc0003f02070 */
[----:B------:R-:W1:Y:S07]  /*dcf0*/  POPC R5, UR4 ;  /* 0x0000000400057d09 */ /* 0x000e6e0008000000 */
[----:B-1----:R-:W2:Y:S01]  /*dd00*/  @P0 ATOMG.E.ADD.STRONG.GPU PT, R3, desc[UR52][R2.64], R5 ;  /* 0x00000005020309a8 */ /* 0x002ea200081ee1f4 */
[----:B------:R-:W0:Y:S02]  /*dd10*/  S2R R4, SR_LTMASK ;  /* 0x0000000000047919 */ /* 0x000e240000003900 */
[----:B0-----:R-:W-:-:S04]  /*dd20*/  LOP3.LUT R4, R4, UR4, RZ, 0xc0, !PT ;  /* 0x0000000404047c12 */ /* 0x001fc8000f8ec0ff */
[----:B------:R-:W0:Y:S01]  /*dd30*/  POPC R7, R4 ;  /* 0x0000000400077309 */ /* 0x000e220000000000 */
[----:B--2---:R-:W0:Y:S02]  /*dd40*/  SHFL.IDX PT, R0, R3, R0, 0x1f ;  /* 0x00001f0003007589 */ /* 0x004e2400000e0000 */
[----:B0-----:R-:W-:-:S05]  /*dd50*/  IADD3 R0, R0, UR47, R7 ;  /* 0x0000002f00007c10 */ /* 0x001fca000fffe007 */
[----:B------:R0:W-:Y:S01]  /*dd60*/  STL [R1], R0 ;  /* 0x0000000001007387 */ /* 0x0001e20000100800 */
[----:B------:R-:W-:Y:S05]  /*dd70*/  BRA `(.L_x_244) ;  /* 0x0000004000e07947 */ /* 0x000fea0003800000 */
.L_x_243:
[----:B------:R-:W-:Y:S01]  /*dd80*/  VIADD R0, R16, 0x1a400 ;  /* 0x0001a40010007836 */ /* 0x000fe20000000000 */
[----:B------:R-:W-:Y:S04]  /*dd90*/  BSSY B6, `(.L_x_245) ;  /* 0x0000013000067945 */ /* 0x000fe80003800000 */
[----:B------:R-:W-:-:S13]  /*dda0*/  LOP3.LUT P0, RZ, R0, 0x1bf, RZ, 0xc0, !PT ;  /* 0x000001bf00ff7812 */ /* 0x000fda000780c0ff */
[----:B------:R-:W-:Y:S05]  /*ddb0*/  @!P0 BRA `(.L_x_246) ;  /* 0x0000000000408947 */ /* 0x000fea0003800000 */
[----:B------:R-:W-:Y:S01]  /*ddc0*/  MOV R2, 0x0 ;  /* 0x0000000000027802 */ /* 0x000fe20000000f00 */
[----:B------:R-:W-:Y:S01]  /*ddd0*/  ULDC.64 UR6, c[0x4][0xc8] ;  /* 0x0100320000067ab9 */ /* 0x000fe20000000a00 */
[----:B------:R-:W-:Y:S01]  /*dde0*/  ULDC.64 UR8, c[0x4][0xd0] ;  /* 0x0100340000087ab9 */ /* 0x000fe20000000a00 */
[----:B------:R-:W-:Y:S01]  /*ddf0*/  ULDC.64 UR4, c[0x4][0x8] ;  /* 0x0100020000047ab9 */ /* 0x000fe20000000a00 */
[----:B------:R-:W-:Y:S02]  /*de00*/  IMAD.U32 R4, RZ, RZ, UR6 ;  /* 0x00000006ff047e24 */ /* 0x000fe4000f8e00ff */
[----:B------:R-:W0:Y:S01]  /*de10*/  LDC.64 R2, c[0x4][R2] ;  /* 0x0100000002027b82 */ /* 0x000e220000000a00 */
[----:B------:R-:W-:Y:S02]  /*de20*/  IMAD.U32 R5, RZ, RZ, UR7 ;  /* 0x00000007ff057e24 */ /* 0x000fe4000f8e00ff */
        /* <DEDUP_REMOVED lines=8> */
[----:B0-----:R-:W-:Y:S05]  /*deb0*/  CALL.ABS.NOINC R2 ;  /* 0x0000000002007343 */ /* 0x001fea0003c00000 */
.L_x_246:
[----:B------:R-:W-:Y:S05]  /*dec0*/  BSYNC B6 ;  /* 0x0000000000067941 */ /* 0x000fea0003800000 */
.L_x_245:
[----:B------:R-:W-:Y:S01]  /*ded0*/  VIADD R0, R16, 0xa400 ;  /* 0x0000a40010007836 */ /* 0x000fe20000000000 */
[----:B------:R-:W-:Y:S01]  /*dee0*/  LOP3.LUT R17, R17, 0xfffffffe, RZ, 0xc0, !PT ;  /* 0xfffffffe11117812 */ /* 0x000fe200078ec0ff */
[----:B------:R-:W-:Y:S03]  /*def0*/  BSSY B6, `(.L_x_247) ;  /* 0x0000014000067945 */ /* 0x000fe60003800000 */
[----:B------:R-:W-:-:S13]  /*df00*/  LOP3.LUT P0, RZ, R0, 0x3ff, RZ, 0xc0, !PT ;  /* 0x000003ff00ff7812 */ /* 0x000fda000780c0ff */
[----:B------:R-:W-:Y:S01]  /*df10*/  @P0 LOP3.LUT R17, R17, 0x1, RZ, 0xfc, !PT ;  /* 0x0000000111110812 */ /* 0x000fe200078efcff */
[----:B------:R-:W-:Y:S06]  /*df20*/  @!P0 BRA `(.L_x_248) ;  /* 0x0000000000408947 */ /* 0x000fec0003800000 */
        /* <DEDUP_REMOVED lines=16> */
.L_x_248:
[----:B------:R-:W-:Y:S05]  /*e030*/  BSYNC B6 ;  /* 0x0000000000067941 */ /* 0x000fea0003800000 */
.L_x_247:
        /* <DEDUP_REMOVED lines=20> */
.L_x_250:
[----:B------:R-:W-:Y:S05]  /*e180*/  BSYNC B6 ;  /* 0x0000000000067941 */ /* 0x000fea0003800000 */
.L_x_249:
[----:B------:R-:W-:Y:S01]  /*e190*/  LOP3.LUT P6, RZ, R17, 0x1, RZ, 0xc0, !PT ;  /* 0x0000000111ff7812 */ /* 0x000fe200078cc0ff */
[----:B------:R-:W-:-:S12]  /*e1a0*/  BSSY B6, `(.L_x_251) ;  /* 0x0000012000067945 */ /* 0x000fd80003800000 */
        /* <DEDUP_REMOVED lines=17> */
.L_x_252:
[----:B------:R-:W-:Y:S05]  /*e2c0*/  BSYNC B6 ;  /* 0x0000000000067941 */ /* 0x000fea0003800000 */
.L_x_251:
[----:B------:R-:W-:Y:S01]  /*e2d0*/  ULDC.64 UR4, c[0x0][0x9f8] ;  /* 0x00027e0000047ab9 */ /* 0x000fe20000000a00 */
[----:B------:R-:W0:Y:S01]  /*e2e0*/  LDC R20, c[0x0][0x430] ;  /* 0x00010c00ff147b82 */ /* 0x000e220000000800 */
[----:B------:R-:W-:-:S04]  /*e2f0*/  UISETP.NE.U32.AND UP0, UPT, UR4, URZ, UPT ;  /* 0x0000003f0400728c */ /* 0x000fc8000bf05070 */
[----:B------:R-:W-:-:S06]  /*e300*/  UISETP.NE.AND.EX UP0, UPT, UR5, URZ, UPT, UP0 ;  /* 0x0000003f0500728c */ /* 0x000fcc000bf05300 */
[----:B------:R-:W-:-:S05]  /*e310*/  PLOP3.LUT P0, PT, PT, PT, UP0, 0x80, 0x0 ;  /* 0x000000000000781c */ /* 0x000fca0003f0f008 */
[----:B------:R-:W-:-:S04]  /*e320*/  @UP0 UIADD3 UR4, UP1, UR37, UR4, URZ ;  /* 0x0000000425040290 */ /* 0x000fc8000ff3e03f */
[----:B------:R-:W-:Y:S02]  /*e330*/  @UP0 UIADD3.X UR5, UR36, UR5, URZ, UP1, !UPT ;  /* 0x0000000524050290 */ /* 0x000fe40008ffe43f */
[----:B------:R-:W-:Y:S01]  /*e340*/  IMAD.U32 R2, RZ, RZ, UR4 ;  /* 0x00000004ff027e24 */ /* 0x000fe2000f8e00ff */
[----:B------:R-:W-:Y:S01]  /*e350*/  ULDC UR4, c[0x0][0x2f4] ;  /* 0x0000bd0000047ab9 */ /* 0x000fe20000000800 */
[----:B0-----:R-:W-:Y:S02]  /*e360*/  ISETP.NE.AND P2, PT, R20, 0x1, PT ;  /* 0x000000011400780c */ /* 0x001fe40003f45270 */
[----:B------:R-:W-:Y:S01]  /*e370*/  IMAD.U32 R3, RZ, RZ, UR5 ;  /* 0x00000005ff037e24 */ /* 0x000fe2000f8e00ff */
[----:B------:R-:W-:Y:S01]  /*e380*/  LOP3.LUT R17, R17, 0xffffff7f, RZ, 0xc0, !PT ;  /* 0xffffff7f11117812 */ /* 0x000fe200078ec0ff */
[----:B------:R-:W-:-:S03]  /*e390*/  ULDC UR5, c[0x0][0x320] ;  /* 0x0000c80000057ab9 */ /* 0x000fc60000000800 */
[----:B------:R0:W5:Y:S01]  /*e3a0*/  @P0 LDG.E R31, desc[UR52][R2.64] ;  /* 0x00000034021f0981 */ /* 0x000162000c1e1900 */
[C---:B------:R-:W-:Y:S01]  /*e3b0*/  ISETP.GE.AND P0, PT, R35.reuse, UR4, PT ;  /* 0x0000000423007c0c */ /* 0x040fe2000bf06270 */
[----:B------:R-:W-:Y:S01]  /*e3c0*/  UMOV UR6, 0xffffffff ;  /* 0xffffffff00067882 */ /* 0x000fe20000000000 */
[C---:B------:R-:W-:Y:S02]  /*e3d0*/  LOP3.LUT R21, R35.reuse, 0x40, RZ, 0xfc, !PT ;  /* 0x0000004023157812 */ /* 0x040fe400078efcff */
[----:B------:R-:W-:Y:S02]  /*e3e0*/  LOP3.LUT R23, R35, 0x80, RZ, 0xfc, !PT ;  /* 0x0000008023177812 */ /* 0x000fe400078efcff */
[----:B------:R-:W-:Y:S02]  /*e3f0*/  @P2 LOP3.LUT R17, R17, 0x80, RZ, 0xfc, !PT ;  /* 0x0000008011112812 */ /* 0x000fe400078efcff */
[----:B------:R-:W-:Y:S02]  /*e400*/  ISETP.GE.AND P3, PT, R23, UR4, PT ;  /* 0x0000000417007c0c */ /* 0x000fe4000bf66270 */
[----:B------:R-:W-:-:S02]  /*e410*/  LOP3.LUT R17, R17, 0xffffffef, RZ, 0xc0, !PT ;  /* 0xffffffef11117812 */ /* 0x000fc400078ec0ff */
[----:B------:R-:W-:Y:S02]  /*e420*/  ISETP.GE.AND P1, PT, R35, UR5, PT ;  /* 0x0000000523007c0c */ /* 0x000fe4000bf26270 */
[----:B------:R-:W-:Y:S02]  /*e430*/  @P0 LOP3.LUT R17, R17, 0x10, RZ, 0xfc, !PT ;  /* 0x0000001011110812 */ /* 0x000fe400078efcff */
[----:B------:R-:W-:Y:S02]  /*e440*/  ISETP.GE.AND P0, PT, R21, UR4, PT ;  /* 0x0000000415007c0c */ /* 0x000fe4000bf06270 */
[----:B------:R-:W-:-:S11]  /*e450*/  LOP3.LUT R17, R17, 0xfffffff7, RZ, 0xc0, !PT ;  /* 0xfffffff711117812 */ /* 0x000fd600078ec0ff */
        /* <DEDUP_REMOVED lines=9> */
.L_x_333:
[----:B------:R-:W0:Y:S01]  /*e4f0*/  S2R R0, SR_TID.X ;  /* 0x0000000000007919 */ /* 0x000e220000002100 */
[----:B------:R-:W-:Y:S01]  /*e500*/  UMOV UR4, 0xa0 ;  /* 0x000000a000047882 */ /* 0x000fe20000000000 */
[----:B------:R-:W1:Y:S01]  /*e510*/  @P2 LDC R5, c[0x0][0x434] ;  /* 0x00010d00ff052b82 */ /* 0x000e620000000800 */
[----:B------:R-:W-:Y:S01]  /*e520*/  UIMAD UR4, UR48, UR4, -0xa0 ;  /* 0xffffff60300474a4 */ /* 0x000fe2000f8e0204 */
[----:B------:R-:W2:Y:S01]  /*e530*/  S2R R10, SR_TID.X ;  /* 0x00000000000a7919 */ /* 0x000ea20000002100 */
[----:B-----5:R-:W-:-:S05]  /*e540*/  SHF.R.S32.HI R37, RZ, 0x1f, R31 ;  /* 0x0000001fff257819 */ /* 0x020fca000001141f */
[----:B------:R-:W3:Y:S01]  /*e550*/  @P2 LDC R4, c[0x0][0x438] ;  /* 0x00010e00ff042b82 */ /* 0x000ee20000000800 */
[----:B0-----:R-:W-:Y:S01]  /*e560*/  LOP3.LUT R0, R0, 0x7f, RZ, 0xc0, !PT ;  /* 0x0000007f00007812 */ /* 0x001fe200078ec0ff */
[----:B--2---:R-:W-:-:S03]  /*e570*/  IMAD.SHL.U32 R11, R10, 0x20, RZ ;  /* 0x000000200a0b7824 */ /* 0x004fc600078e00ff */
[----:B------:R-:W-:Y:S01]  /*e580*/  SHF.R.U32.HI R12, RZ, 0x2, R0 ;  /* 0x00000002ff0c7819 */ /* 0x000fe20000011600 */
[----:B------:R-:W-:-:S03]  /*e590*/  IMAD.SHL.U32 R10, R10, 0x20, RZ ;  /* 0x000000200a0a7824 */ /* 0x000fc600078e00ff */
[C---:B------:R-:W-:Y:S02]  /*e5a0*/  LOP3.LUT R11, R12.reuse, 0x60, R11, 0xf8, !PT ;  /* 0x000000600c0b7812 */ /* 0x040fe400078ef80b */
[----:B------:R-:W-:Y:S02]  /*e5b0*/  LOP3.LUT R10, R12, 0x60, R10, 0xf8, !PT ;  /* 0x000000600c0a7812 */ /* 0x000fe400078ef80a */
[----:B------:R-:W-:-:S05]  /*e5c0*/  LOP3.LUT R11, R11, 0x80, RZ, 0xfc, !PT ;  /* 0x000000800b0b7812 */ /* 0x000fca00078efcff */
[----:B------:R-:W-:-:S04]  /*e5d0*/  VIADD R3, R11, UR4 ;  /* 0x000000040b037c36 */ /* 0x000fc80008000000 */
[C---:B------:R-:W-:Y:S01]  /*e5e0*/  IMAD.IADD R8, R3.reuse, 0x1, R36 ;  /* 0x0000000103087824 */ /* 0x040fe200078e0224 */
[----:B------:R-:W-:-:S03]  /*e5f0*/  ISETP.GE.AND P0, PT, R3, R22, PT ;  /* 0x000000160300720c */ /* 0x000fc60003f06270 */
[----:B-1----:R-:W-:Y:S01]  /*e600*/  @P2 IMAD.HI.U32 R5, R8, R5, RZ ;  /* 0x0000000508052227 */ /* 0x002fe200078e00ff */
[----:B------:R-:W-:-:S03]  /*e610*/  ISETP.GT.U32.OR P0, PT, R11, 0x9f, P0 ;  /* 0x0000009f0b00780c */ /* 0x000fc60000704470 */
[----:B------:R-:W-:Y:S01]  /*e620*/  IMAD.MOV.U32 R0, RZ, RZ, R8 ;  /* 0x000000ffff007224 */ /* 0x000fe200078e0008 */
[----:B---3--:R-:W-:-:S09]  /*e630*/  @P2 SHF.R.U32.HI R0, RZ, R4, R5 ;  /* 0x00000004ff002219 */ /* 0x008fd20000011605 */
[----:B------:R-:W0:Y:S01]  /*e640*/  @!P0 LDC.64 R2, c[0x0][0x428] ;  /* 0x00010a00ff028b82 */ /* 0x000e220000000a00 */
[--C-:B------:R-:W-:Y:S01]  /*e650*/  @!P0 SHF.R.S32.HI R7, RZ, 0x1f, R0.reuse ;  /* 0x0000001fff078819 */ /* 0x100fe20000011400 */
[----:B------:R-:W-:-:S06]  /*e660*/  @!P0 IMAD.MOV.U32 R6, RZ, RZ, R0 ;  /* 0x000000ffff068224 */ /* 0x000fcc00078e0000 */
[----:B------:R-:W1:Y:S01]  /*e670*/  @!P0 LDC.64 R4, c[0x0][0x418] ;  /* 0x00010600ff048b82 */ /* 0x000e620000000a00 */
[----:B0-----:R-:W-:-:S04]  /*e680*/  @!P0 IMAD R9, R37, R2, RZ ;  /* 0x0000000225098224 */ /* 0x001fc800078e02ff */
[C---:B------:R-:W-:Y:S02]  /*e690*/  @!P0 IMAD R9, R31.reuse, R3, R9 ;  /* 0x000000031f098224 */ /* 0x040fe400078e0209 */
[----:B------:R-:W-:-:S04]  /*e6a0*/  @!P0 IMAD.WIDE.U32 R2, R31, R2, R6 ;  /* 0x000000021f028225 */ /* 0x000fc800078e0006 */
[----:B------:R-:W-:Y:S01]  /*e6b0*/  @!P0 IMAD.IADD R9, R9, 0x1, R3 ;  /* 0x0000000109098824 */ /* 0x000fe200078e0203 */
[----:B-1----:R-:W-:Y:S01]  /*e6c0*/  @!P0 LEA R6, P1, R2, R4, 0x2 ;  /* 0x0000000402068211 */ /* 0x002fe200078210ff */
[----:B------:R-:W-:-:S03]  /*e6d0*/  IMAD.MOV.U32 R4, RZ, RZ, RZ ;  /* 0x000000ffff047224 */ /* 0x000fc600078e00ff */
[----:B------:R-:W-:Y:S01]  /*e6e0*/  @!P0 LEA.HI.X R7, R2, R5, R9, 0x2, P1 ;  /* 0x0000000502078211 */ /* 0x000fe200008f1409 */
[----:B------:R-:W-:Y:S01]  /*e6f0*/  VIADD R9, R10, UR4 ;  /* 0x000000040a097c36 */ /* 0x000fe20008000000 */
[----:B------:R-:W0:Y:S03]  /*e700*/  @P2 LDC R5, c[0x0][0x438] ;  /* 0x00010e00ff052b82 */ /* 0x000e260000000800 */
[----:B------:R1:W5:Y:S01]  /*e710*/  @!P0 LDG.E R4, desc[UR52][R6.64] ;  /* 0x0000003406048981 */ /* 0x000362000c1e1900 */
[C---:B------:R-:W-:Y:S01]  /*e720*/  ISETP.GE.AND P0, PT, R9.reuse, R22, PT ;  /* 0x000000160900720c */ /* 0x040fe20003f06270 */
[----:B------:R-:W-:-:S04]  /*e730*/  IMAD.IADD R9, R9, 0x1, R36 ;  /* 0x0000000109097824 */ /* 0x000fc800078e0224 */
[----:B------:R-:W-:Y:S01]  /*e740*/  IMAD.MOV.U32 R10, RZ, RZ, R9 ;  /* 0x000000ffff0a7224 */ /* 0x000fe200078e0009 */
[----:B-1----:R-:W1:Y:S08]  /*e750*/  @P2 LDC R6, c[0x0][0x434] ;  /* 0x00010d00ff062b82 */ /* 0x002e700000000800 */
[----:B------:R-:W2:Y:S01]  /*e760*/  @!P0 LDC.64 R2, c[0x0][0x428] ;  /* 0x00010a00ff028b82 */ /* 0x000ea20000000a00 */
[----:B-1----:R-:W-:-:S05]  /*e770*/  @P2 IMAD.HI.U32 R6, R9, R6, RZ ;  /* 0x0000000609062227 */ /* 0x002fca00078e00ff */
[----:B0-----:R-:W-:Y:S01]  /*e780*/  @P2 SHF.R.U32.HI R10, RZ, R5, R6 ;  /* 0x00000005ff0a2219 */ /* 0x001fe20000011606 */
[----:B--2---:R-:W-:-:S03]  /*e790*/  @!P0 IMAD R5, R37, R2, RZ ;  /* 0x0000000225058224 */ /* 0x004fc600078e02ff */
[--C-:B------:R-:W-:Y:S01]  /*e7a0*/  @!P0 SHF.R.S32.HI R7, RZ, 0x1f, R10.reuse ;  /* 0x0000001fff078819 */ /* 0x100fe2000001140a */
[----:B------:R-:W-:Y:S02]  /*e7b0*/  @!P0 IMAD.MOV.U32 R6, RZ, RZ, R10 ;  /* 0x000000ffff068224 */ /* 0x000fe400078e000a */
[C---:B------:R-:W-:Y:S02]  /*e7c0*/  @!P0 IMAD R5, R31.reuse, R3, R5 ;  /* 0x000000031f058224 */ /* 0x040fe400078e0205 */
[----:B------:R-:W-:Y:S02]  /*e7d0*/  @!P0 IMAD.WIDE.U32 R6, R31, R2, R6 ;  /* 0x000000021f068225 */ /* 0x000fe400078e0006 */
[----:B------:R-:W0:Y:S02]  /*e7e0*/  @!P0 LDC.64 R2, c[0x0][0x418] ;  /* 0x00010600ff028b82 */ /* 0x000e240000000a00 */
[----:B------:R-:W-:Y:S01]  /*e7f0*/  @!P0 IMAD.IADD R5, R7, 0x1, R5 ;  /* 0x0000000107058824 */ /* 0x000fe200078e0205 */
[----:B0-----:R-:W-:-:S04]  /*e800*/  @!P0 LEA R2, P1, R6, R2, 0x2 ;  /* 0x0000000206028211 */ /* 0x001fc800078210ff */
[----:B------:R-:W-:Y:S01]  /*e810*/  @!P0 LEA.HI.X R3, R6, R3, R5, 0x2, P1 ;  /* 0x0000000306038211 */ /* 0x000fe200008f1405 */
[----:B------:R-:W-:-:S06]  /*e820*/  IMAD.MOV.U32 R6, RZ, RZ, RZ ;  /* 0x000000ffff067224 */ /* 0x000fcc00078e00ff */
[----:B------:R0:W5:Y:S01]  /*e830*/  @!P0 LDG.E R6, desc[UR52][R2.64] ;  /* 0x0000003402068981 */ /* 0x000162000c1e1900 */
[----:B------:R-:W-:Y:S01]  /*e840*/  ISETP.GT.U32.AND P0, PT, R11, 0x9f, PT ;  /* 0x0000009f0b00780c */ /* 0x000fe20003f04070 */
[----:B------:R-:W-:Y:S01]  /*e850*/  IMAD.MOV R5, RZ, RZ, -R0 ;  /* 0x000000ffff057224 */ /* 0x000fe200078e0a00 */
[----:B------:R-:W-:Y:S01]  /*e860*/  LOP3.LUT R17, R17, 0xffffffbf, RZ, 0xc0, !PT ;  /* 0xffffffbf11117812 */ /* 0x000fe200078ec0ff */
[----:B------:R-:W-:Y:S01]  /*e870*/  IMAD.MOV R0, RZ, RZ, -R10 ;  /* 0x000000ffff007224 */ /* 0x000fe200078e0a0a */
[----:B------:R-:W-:Y:S01]  /*e880*/  LOP3.LUT R18, R18, 0xffff, RZ, 0xc0, !PT ;  /* 0x0000ffff12127812 */ /* 0x000fe200078ec0ff */
[----:B------:R-:W-:Y:S02]  /*e890*/  IMAD R5, R20, R5, R8 ;  /* 0x0000000514057224 */ /* 0x000fe400078e0208 */
[----:B------:R-:W-:Y:S02]  /*e8a0*/  IMAD.U32 R8, RZ, RZ, UR48 ;  /* 0x00000030ff087e24 */ /* 0x000fe4000f8e00ff */
[----:B0-----:R-:W-:-:S02]  /*e8b0*/  IMAD.U32 R2, RZ, RZ, UR44 ;  /* 0x0000002cff027e24 */ /* 0x001fc4000f8e00ff */
[----:B------:R-:W-:Y:S02]  /*e8c0*/  IMAD R7, R20, R0, R9 ;  /* 0x0000000014077224 */ /* 0x000fe400078e0209 */
[----:B------:R-:W-:Y:S01]  /*e8d0*/  VIADD R8, R8, 0xffffffff ;  /* 0xffffffff08087836 */ /* 0x000fe20000000000 */
[----:B------:R-:W-:-:S13]  /*e8e0*/  ISETP.NE.AND P2, PT, R2, 0x3, PT ;  /* 0x000000030200780c */ /* 0x000fda0003f45270 */
[----:B------:R-:W-:-:S04]  /*e8f0*/  @P2 LOP3.LUT R17, R17, 0x40, RZ, 0xfc, !PT ;  /* 0x0000004011112812 */ /* 0x000fc800078efcff */
[----:B------:R-:W-:-:S04]  /*e900*/  LOP3.LUT R17, R17, 0xffffffdf, RZ, 0xc0, !PT ;  /* 0xffffffdf11117812 */ /* 0x000fc800078ec0ff */
[----:B------:R-:W-:Y:S01]  /*e910*/  @P0 LOP3.LUT R17, R17, 0x20, RZ, 0xfc, !PT ;  /* 0x0000002011110812 */ /* 0x000fe200078efcff */
[----:B------:R-:W-:Y:S06]  /*e920*/  @!P2 BRA `(.L_x_254) ;  /* 0x000000000004a947 */ /* 0x000fec0003800000 */
[----:B------:R-:W-:Y:S01]  /*e930*/  BPT.TRAP 0x1 ;  /* 0x000000040000795c */ /* 0x000fe20000300000 */
.L_x_254:
[----:B------:R-:W-:Y:S01]  /*e940*/  IMAD R0, R19, 0x8, R16 ;  /* 0x0000000813007824 */ /* 0x000fe200078e0210 */
[----:B------:R-:W-:Y:S01]  /*e950*/  SHF.L.U32 R28, R32, 0x1f, RZ ;  /* 0x0000001f201c7819 */ /* 0x000fe200000006ff */
[----:B------:R-:W-:Y:S01]  /*e960*/  BSSY B0, `(.L_x_255) ;  /* 0x0000004000007945 */ /* 0x000fe20003800000 */
[----:B------:R-:W-:Y:S02]  /*e970*/  SHF.R.S32.HI R24, RZ, 0x1f, R7 ;  /* 0x0000001fff187819 */ /* 0x000fe40000011407 */
[----:B------:R-:W0:Y:S02]  /*e980*/  SYNCS.PHASECHK.TRANS64.TRYWAIT P0, [R0+URZ+0x29880], R28 ;  /* 0x0298801c000075a7 */ /* 0x000e24000800017f */
[----:B0-----:R-:W-:Y:S05]  /*e990*/  @!P0 BRA `(.L_x_256) ;  /* 0x0000004800b08947 */ /* 0x001fea0003800000 */
.L_x_334:
[----:B------:R-:W-:Y:S05]  /*e9a0*/  BSYNC B0 ;  /* 0x0000000000007941 */ /* 0x000fea0003800000 */
.L_x_255:
[----:B------:R-:W-:Y:S01]  /*e9b0*/  ULDC.64 UR4, c[0x0][0x328] ;  /* 0x0000ca0000047ab9 */ /* 0x000fe20000000a00 */
[----:B------:R-:W1:Y:S01]  /*e9c0*/  S2R R13, SR_TID.X ;  /* 0x00000000000d7919 */ /* 0x000e620000002100 */
[----:B------:R-:W-:Y:S01]  /*e9d0*/  IMAD R9, R24, UR4, RZ ;  /* 0x0000000418097c24 */ /* 0x000fe2000f8e02ff */
[----:B-----5:R-:W-:Y:S01]  /*e9e0*/  SHF.R.S32.HI R26, RZ, 0x1f, R6 ;  /* 0x0000001fff1a7819 */ /* 0x020fe20000011406 */
[C---:B------:R-:W-:Y:S01]  /*e9f0*/  IMAD.WIDE.U32 R2, R7.reuse, UR4, RZ ;  /* 0x0000000407027c25 */ /* 0x040fe2000f8e00ff */
[----:B------:R-:W-:Y:S01]  /*ea00*/  ULDC.64 UR6, c[0x0][0x338] ;  /* 0x0000ce0000067ab9 */ /* 0x000fe20000000a00 */
[----:B------:R-:W-:Y:S02]  /*ea10*/  SHF.R.S32.HI R25, RZ, 0x1f, R5 ;  /* 0x0000001fff197819 */ /* 0x000fe40000011405 */
[----:B------:R-:W-:Y:S01]  /*ea20*/  IMAD R9, R7, UR5, R9 ;  /* 0x0000000507097c24 */ /* 0x000fe2000f8e0209 */
[----:B------:R-:W-:Y:S01]  /*ea30*/  SHF.R.S32.HI R27, RZ, 0x1f, R4 ;  /* 0x0000001fff1b7819 */ /* 0x000fe20000011404 */
[----:B------:R-:W-:Y:S01]  /*ea40*/  IMAD R12, R8, -0xa0, R22 ;  /* 0xffffff60080c7824 */ /* 0x000fe200078e0216 */
[----:B------:R-:W-:Y:S01]  /*ea50*/  LOP3.LUT P1, RZ, R17, 0x1, RZ, 0xc0, !PT ;  /* 0x0000000111ff7812 */ /* 0x000fe2000782c0ff */
[----:B------:R-:W-:-:S02]  /*ea60*/  IMAD.IADD R3, R3, 0x1, R9 ;  /* 0x0000000103037824 */ /* 0x000fc400078e0209 */
[----:B------:R-:W-:Y:S02]  /*ea70*/  IMAD R9, R26, UR6, RZ ;  /* 0x000000061a097c24 */ /* 0x000fe4000f8e02ff */
[----:B------:R-:W-:-:S04]  /*ea80*/  IMAD.WIDE.U32 R2, R6, UR6, R2 ;  /* 0x0000000606027c25 */ /* 0x000fc8000f8e0002 */
[----:B------:R-:W-:Y:S02]  /*ea90*/  IMAD R9, R6, UR7, R9 ;  /* 0x0000000706097c24 */ /* 0x000fe4000f8e0209 */
[----:B------:R-:W-:Y:S02]  /*eaa0*/  IMAD R10, R25, UR4, RZ ;  /* 0x00000004190a7c24 */ /* 0x000fe4000f8e02ff */
[----:B------:R-:W-:Y:S02]  /*eab0*/  IMAD.IADD R9, R3, 0x1, R9 ;  /* 0x0000000103097824 */ /* 0x000fe400078e0209 */
[----:B------:R-:W-:Y:S02]  /*eac0*/  IMAD.MOV.U32 R8, RZ, RZ, R2 ;  /* 0x000000ffff087224 */ /* 0x000fe400078e0002 */
[C---:B------:R-:W-:Y:S02]  /*ead0*/  IMAD R10, R5.reuse, UR5, R10 ;  /* 0x00000005050a7c24 */ /* 0x040fe4000f8e020a */
[----:B------:R-:W-:Y:S01]  /*eae0*/  IMAD.WIDE.U32 R2, R5, UR4, RZ ;  /* 0x0000000405027c25 */ /* 0x000fe2000f8e00ff */
[----:B------:R-:W-:Y:S01]  /*eaf0*/  ULDC.64 UR4, c[0x0][0x330] ;  /* 0x0000cc0000047ab9 */ /* 0x000fe20000000a00 */
[----:B-1----:R-:W-:-:S02]  /*eb00*/  LOP3.LUT R13, R13, 0x7f, RZ, 0xc0, !PT ;  /* 0x0000007f0d0d7812 */ /* 0x002fc400078ec0ff */
[----:B------:R-:W-:Y:S02]  /*eb10*/  IMAD.IADD R3, R3, 0x1, R10 ;  /* 0x0000000103037824 */ /* 0x000fe400078e020a */
[----:B------:R-:W-:Y:S01]  /*eb20*/  IMAD R10, R27, UR6, RZ ;  /* 0x000000061b0a7c24 */ /* 0x000fe2000f8e02ff */
[----:B------:R-:W-:Y:S01]  /*eb30*/  SHF.R.U32.HI R14, RZ, 0x2, R13 ;  /* 0x00000002ff0e7819 */ /* 0x000fe2000001160d */
[----:B------:R-:W-:Y:S01]  /*eb40*/  IMAD.WIDE.U32 R2, R4, UR6, R2 ;  /* 0x0000000604027c25 */ /* 0x000fe2000f8e0002 */
[----:B------:R-:W-:-:S03]  /*eb50*/  SHF.R.U32.HI R13, RZ, 0x5, R13 ;  /* 0x00000005ff0d7819 */ /* 0x000fc6000001160d */
[----:B------:R-:W-:Y:S01]  /*eb60*/  IMAD R10, R4, UR7, R10 ;  /* 0x00000007040a7c24 */ /* 0x000fe2000f8e020a */
[----:B------:R-:W-:Y:S01]  /*eb70*/  ULDC.64 UR6, c[0x0][0x318] ;  /* 0x0000c60000067ab9 */ /* 0x000fe20000000a00 */
[C---:B------:R-:W-:Y:S02]  /*eb80*/  IMAD R22, R18.reuse, UR5, RZ ;  /* 0x0000000512167c24 */ /* 0x040fe4000f8e02ff */
[----:B------:R-:W-:Y:S02]  /*eb90*/  IMAD.IADD R3, R3, 0x1, R10 ;  /* 0x0000000103037824 */ /* 0x000fe400078e020a */
[----:B------:R-:W-:-:S04]  /*eba0*/  IMAD.WIDE.U32 R10, R18, UR4, R8 ;  /* 0x00000004120a7c25 */ /* 0x000fc8000f8e0008 */
[----:B------:R-:W-:Y:S01]  /*ebb0*/  IMAD.WIDE.U32 R2, R18, UR4, R2 ;  /* 0x0000000412027c25 */ /* 0x000fe2000f8e0002 */
[----:B------:R-:W-:Y:S01]  /*ebc0*/  IADD3 R9, P0, R10, UR6, RZ ;  /* 0x000000060a097c10 */ /* 0x000fe2000ff1e0ff */
[----:B------:R-:W-:Y:S02]  /*ebd0*/  UMOV UR4, 0xffffffff ;  /* 0xffffffff00047882 */ /* 0x000fe40000000000 */
[----:B------:R-:W-:Y:S01]  /*ebe0*/  IMAD.IADD R10, R12, 0x1, -R14 ;  /* 0x000000010c0a7824 */ /* 0x000fe200078e0a0e */
[----:B------:R-:W-:Y:S01]  /*ebf0*/  IADD3.X R8, R11, UR7, R22, P0, !PT ;  /* 0x000000070b087c10 */ /* 0x000fe200087fe416 */
[----:B------:R-:W-:Y:S01]  /*ec00*/  IMAD.SHL.U32 R13, R13, 0x400, RZ ;  /* 0x000004000d0d7824 */ /* 0x000fe200078e00ff */
[----:B------:R-:W-:Y:S02]  /*ec10*/  IADD3 R23, P0, R2, UR6, RZ ;  /* 0x0000000602177c10 */ /* 0x000fe4000ff1e0ff */
[----:B------:R-:W-:Y:S02]  /*ec20*/  ISETP.GE.AND P5, PT, R10, 0x1, PT ;  /* 0x000000010a00780c */ /* 0x000fe40003fa6270 */
[----:B------:R-:W-:Y:S01]  /*ec30*/  IADD3.X R22, R22, UR7, R3, P0, !PT ;  /* 0x0000000716167c10 */ /* 0x000fe200087fe403 */
[----:B------:R-:W-:Y:S01]  /*ec40*/  IMAD R3, R19, 0x5000, R13 ;  /* 0x0000500013037824 */ /* 0x000fe200078e020d */
[----:B------:R-:W-:Y:S09]  /*ec50*/  BRA.DIV UR4, `(.L_x_257) ;  /* 0x0000004a04147947 */ /* 0x000ff2000b800000 */
[----:B------:R-:W1:Y:S01]  /*ec60*/  SHFL.IDX PT, R12, R9, RZ, 0x1c1f ;  /* 0x001c1fff090c7589 */ /* 0x000e6200000e0000 */
[C---:B------:R-:W-:Y:S02]  /*ec70*/  LOP3.LUT P6, RZ, R17.reuse, 0x2, RZ, 0xc0, !PT ;  /* 0x0000000211ff7812 */ /* 0x040fe400078cc0ff */
[----:B------:R-:W-:Y:S01]  /*ec80*/  LOP3.LUT R17, R17, 0xfffffeff, RZ, 0xc0, !PT ;  /* 0xfffffeff11117812 */ /* 0x000fe200078ec0ff */
[----:B------:R-:W2:Y:S01]  /*ec90*/  SHFL.IDX PT, R2, R8, RZ, 0x1c1f ;  /* 0x001c1fff08027589 */ /* 0x000ea200000e0000 */
[C---:B------:R-:W-:Y:S02]  /*eca0*/  ISETP.GE.AND P4, PT, R10.reuse, 0x21, PT ;  /* 0x000000210a00780c */ /* 0x040fe40003f86270 */
[C---:B------:R-:W-:Y:S01]  /*ecb0*/  ISETP.GE.AND P3, PT, R10.reuse, 0x41, PT ;  /* 0x000000410a00780c */ /* 0x040fe20003f66270 */
[----:B------:R-:W-:Y:S01]  /*ecc0*/  SHFL.IDX PT, R21, R8, 0x1, 0x1c1f ;  /* 0x003c1f0008157f89 */ /* 0x000fe200000e0000 */
[----:B------:R-:W-:-:S03]  /*ecd0*/  ISETP.GE.AND P2, PT, R10, 0x61, PT ;  /* 0x000000610a00780c */ /* 0x000fc60003f46270 */
[----:B------:R-:W-:Y:S01]  /*ece0*/  SHFL.IDX PT, R20, R8, 0x3, 0x1c1f ;  /* 0x007c1f0008147f89 */ /* 0x000fe200000e0000 */
[----:B-1----:R-:W-:-:S05]  /*ecf0*/  IADD3 R12, P0, R35, R12, RZ ;  /* 0x0000000c230c7210 */ /* 0x002fca0007f1e0ff */
[----:B--2---:R-:W-:Y:S01]  /*ed00*/  IMAD.X R13, RZ, RZ, R2, P0 ;  /* 0x000000ffff0d7224 */ /* 0x004fe200000e0602 */
[----:B------:R-:W-:Y:S02]  /*ed10*/  ISETP.LT.OR P0, PT, R10, 0x1, P6 ;  /* 0x000000010a00780c */ /* 0x000fe40003701670 */
[----:B------:R-:W-:-:S05]  /*ed20*/  IADD3 R2, R16, R3, R33 ;  /* 0x0000000310027210 */ /* 0x000fca0007ffe021 */
[----:B------:R-:W-:-:S06]  /*ed30*/  IMAD.IADD R3, R34, 0x1, R2 ;  /* 0x0000000122037824 */ /* 0x000fcc00078e0202 */
[----:B------:R-:W-:Y:S01]  /*ed40*/  LDGSTS.E.BYPASS.LTC128B.128 [R2+0xa400], desc[UR52][R12.64], !P0 ;  /* 0x0a4000000c027fae */ /* 0x000fe2000c101d74 */
[----:B------:R-:W-:-:S13]  /*ed50*/  ISETP.LT.OR P0, PT, R10, 0x1, P1 ;  /* 0x000000010a00780c */ /* 0x000fda0000f01670 */
[----:B------:R1:W-:Y:S04]  /*ed60*/  LDGSTS.E.BYPASS.LTC128B.128 [R3+0xa400], desc[UR52][R12.64+0x40], !P0 ;  /* 0x0a4000400c037fae */ /* 0x0003e8000c101d74 */
[----:B-1----:R-:W1:Y:S02]  /*ed70*/  SHFL.IDX PT, R12, R9, 0x1, 0x1c1f ;  /* 0x003c1f00090c7f89 */ /* 0x002e6400000e0000 */
[----:B-1----:R-:W-:-:S05]  /*ed80*/  IADD3 R12, P0, R35, R12, RZ ;  /* 0x0000000c230c7210 */ /* 0x002fca0007f1e0ff */
[----:B------:R-:W-:Y:S01]  /*ed90*/  IMAD.X R13, RZ, RZ, R21, P0 ;  /* 0x000000ffff0d7224 */ /* 0x000fe200000e0615 */
[----:B------:R-:W-:Y:S01]  /*eda0*/  ISETP.LT.OR P0, PT, R10, 0x21, P6 ;  /* 0x000000210a00780c */ /* 0x000fe20003701670 */
[----:B------:R-:W-:-:S12]  /*edb0*/  SHFL.IDX PT, R21, R8, 0x2, 0x1c1f ;  /* 0x005c1f0008157f89 */ /* 0x000fd800000e0000 */
[----:B------:R-:W-:Y:S01]  /*edc0*/  LDGSTS.E.BYPASS.LTC128B.128 [R2+0xb400], desc[UR52][R12.64], !P0 ;  /* 0x0b4000000c027fae */ /* 0x000fe2000c101d74 */
[----:B------:R-:W-:-:S13]  /*edd0*/  ISETP.LT.OR P0, PT, R10, 0x21, P1 ;  /* 0x000000210a00780c */ /* 0x000fda0000f01670 */
[----:B------:R1:W-:Y:S04]  /*ede0*/  LDGSTS.E.BYPASS.LTC128B.128 [R3+0xb400], desc[UR52][R12.64+0x40], !P0 ;  /* 0x0b4000400c037fae */ /* 0x0003e8000c101d74 */
[----:B-1----:R-:W1:Y:S04]  /*edf0*/  SHFL.IDX PT, R12, R9, 0x2, 0x1c1f ;  /* 0x005c1f00090c7f89 */ /* 0x002e6800000e0000 */
[----:B------:R-:W2:Y:S01]  /*ee00*/  SHFL.IDX PT, R9, R9, 0x3, 0x1c1f ;  /* 0x007c1f0009097f89 */ /* 0x000ea200000e0000 */
[----:B-1----:R-:W-:-:S05]  /*ee10*/  IADD3 R12, P0, R35, R12, RZ ;  /* 0x0000000c230c7210 */ /* 0x002fca0007f1e0ff */
[----:B------:R-:W-:Y:S01]  /*ee20*/  IMAD.X R13, RZ, RZ, R21, P0 ;  /* 0x000000ffff0d7224 */ /* 0x000fe200000e0615 */
[----:B------:R-:W-:-:S13]  /*ee30*/  ISETP.LT.OR P0, PT, R10, 0x41, P6 ;  /* 0x000000410a00780c */ /* 0x000fda0003701670 */
[----:B------:R-:W-:Y:S01]  /*ee40*/  LDGSTS.E.BYPASS.LTC128B.128 [R2+0xc400], desc[UR52][R12.64], !P0 ;  /* 0x0c4000000c027fae */ /* 0x000fe2000c101d74 */
[----:B------:R-:W-:-:S13]  /*ee50*/  ISETP.LT.OR P0, PT, R10, 0x41, P1 ;  /* 0x000000410a00780c */ /* 0x000fda0000f01670 */
[----:B------:R-:W-:Y:S01]  /*ee60*/  LDGSTS.E.BYPASS.LTC128B.128 [R3+0xc400], desc[UR52][R12.64+0x40], !P0 ;  /* 0x0c4000400c037fae */ /* 0x000fe2000c101d74 */
[----:B--2---:R-:W-:-:S05]  /*ee70*/  IADD3 R8, P0, R35, R9, RZ ;  /* 0x0000000923087210 */ /* 0x004fca0007f1e0ff */
[----:B------:R-:W-:Y:S01]  /*ee80*/  IMAD.X R9, RZ, RZ, R20, P0 ;  /* 0x000000ffff097224 */ /* 0x000fe200000e0614 */
[----:B------:R-:W-:-:S13]  /*ee90*/  ISETP.LT.OR P0, PT, R10, 0x61, P6 ;  /* 0x000000610a00780c */ /* 0x000fda0003701670 */
[----:B------:R-:W-:Y:S01]  /*eea0*/  LDGSTS.E.BYPASS.LTC128B.128 [R2+0xd400], desc[UR52][R8.64], !P0 ;  /* 0x0d40000008027fae */ /* 0x000fe2000c101d74 */
[----:B------:R-:W-:-:S13]  /*eeb0*/  ISETP.LT.OR P0, PT, R10, 0x61, P1 ;  /* 0x000000610a00780c */ /* 0x000fda0000f01670 */
[----:B------:R1:W-:Y:S01]  /*eec0*/  LDGSTS.E.BYPASS.LTC128B.128 [R3+0xd400], desc[UR52][R8.64+0x40], !P0 ;  /* 0x0d40004008037fae */ /* 0x0003e2000c101d74 */
[----:B------:R-:W-:-:S03]  /*eed0*/  ISETP.GE.AND P0, PT, R10, 0x81, PT ;  /* 0x000000810a00780c */ /* 0x000fc60003f06270 */
[----:B-1----:R1:W2:Y:S10]  /*eee0*/  SHFL.IDX PT, R9, R22, RZ, 0x1c1f ;  /* 0x001c1fff16097589 */ /* 0x0022b400000e0000 */
[----:B------:R-:W-:Y:S01]  /*eef0*/  @P0 LOP3.LUT R17, R17, 0x100, RZ, 0xfc, !PT ;  /* 0x0000010011110812 */ /* 0x000fe200078efcff */
[----:B------:R1:W3:Y:S06]  /*ef00*/  SHFL.IDX PT, R8, R23, RZ, 0x1c1f ;  /* 0x001c1fff17087589 */ /* 0x0002ec00000e0000 */
.L_x_346:
[----:B---3--:R-:W-:Y:S02]  /*ef10*/  IADD3 R8, P0, R35, R8, RZ ;  /* 0x0000000823087210 */ /* 0x008fe40007f1e0ff */
[----:B------:R-:W-:-:S03]  /*ef20*/  LOP3.LUT P6, RZ, R17, 0x2, RZ, 0xc0, !PT ;  /* 0x0000000211ff7812 */ /* 0x000fc600078cc0ff */
[----:B--2---:R-:W-:Y:S01]  /*ef30*/  IMAD.X R9, RZ, RZ, R9, P0 ;  /* 0x000000ffff097224 */ /* 0x004fe200000e0609 */
[----:B------:R-:W-:-:S13]  /*ef40*/  ISETP.LT.OR P0, PT, R10, 0x81, P6 ;  /* 0x000000810a00780c */ /* 0x000fda0003701670 */
[----:B------:R-:W-:Y:S01]  /*ef50*/  @!PT LDS RZ, [RZ] ;  /* 0x00000000fffff984 */ /* 0x000fe20000000800 */
[----:B------:R-:W-:Y:S01]  /*ef60*/  @!PT LDS RZ, [RZ] ;  /* 0x00000000fffff984 */ /* 0x000fe20000000800 */
[----:B------:R-:W-:Y:S01]  /*ef70*/  @!PT LDS RZ, [RZ] ;  /* 0x00000000fffff984 */ /* 0x000fe20000000800 */
[----:B------:R2:W-:Y:S01]  /*ef80*/  LDGSTS.E.BYPASS.LTC128B.128 [R2+0xe400], desc[UR52][R8.64], !P0 ;  /* 0x0e40000008027fae */ /* 0x0005e2000c101d74 */
[----:B------:R-:W-:-:S13]  /*ef90*/  ISETP.LT.OR P0, PT, R10, 0x81, P1 ;  /* 0x000000810a00780c */ /* 0x000fda0000f01670 */
[----:B------:R2:W-:Y:S01]  /*efa0*/  LDGSTS.E.BYPASS.LTC128B.128 [R3+0xe400], desc[UR52][R8.64+0x40], !P0 ;  /* 0x0e40004008037fae */ /* 0x0005e2000c101d74 */
[----:B------:R-:W-:Y:S01]  /*efb0*/  PLOP3.LUT P0, PT, PT, PT, PT, 0x80, 0x0 ;  /* 0x000000000000781c */ /* 0x000fe20003f0f070 */
[----:B------:R-:W-:-:S12]  /*efc0*/  NOP ;  /* 0x0000000000007918 */ /* 0x000fd80000000000 */
.L_x_258:
[----:B------:R-:W-:Y:S02]  /*efd0*/  PLOP3.LUT P1, PT, P1, P0, PT, 0xa2, 0x0 ;  /* 0x000000000000781c */ /* 0x000fe40000f21472 */
[----:B------:R-:W-:-:S08]  /*efe0*/  @P0 R2UR P1, UR4, R0 ;  /* 0x00000000000402ca */ /* 0x000fd00000020000 */
[----:B------:R-:W-:-:S05]  /*eff0*/  @P0 PLOP3.LUT P0, PT, P1, PT, PT, 0x80, 0x0 ;  /* 0x000000000000081c */ /* 0x000fca0000f0f070 */
[----:B------:R-:W-:Y:S01]  /*f000*/  @!P1 SYNCS.ARRIVE.TRANS64.RED.A0T1 RZ, [UR4+0x29870], RZ ;  /* 0x029870ffffff99a7 */ /* 0x000fe20008200404 */
[----:B------:R-:W-:Y:S07]  /*f010*/  @!P1 ARRIVES.LDGSTSBAR.64.TRANSCNT [UR4+0x29870] ;  /* 0x02987000ff0099b0 */ /* 0x000fee0008000a84 */
[----:B------:R-:W-:Y:S05]  /*f020*/  @P0 BRA.U.ANY `(.L_x_258) ;  /* 0xfffffffd00e80947 */ /* 0x000fea000393ffff */
[----:B------:R-:W-:Y:S01]  /*f030*/  NOP ;  /* 0x0000000000007918 */ /* 0x000fe20000000000 */
[----:B--2---:R-:W-:-:S05]  /*f040*/  IMAD.U32 R2, RZ, RZ, UR44 ;  /* 0x0000002cff027e24 */ /* 0x004fca000f8e00ff */
[----:B------:R-:W-:-:S13]  /*f050*/  ISETP.NE.AND P6, PT, R2, 0x3, PT ;  /* 0x000000030200780c */ /* 0x000fda0003fc5270 */
[----:B------:R-:W-:Y:S05]  /*f060*/  @!P6 BRA `(.L_x_259) ;  /* 0x000000000004e947 */ /* 0x000fea0003800000 */
[----:B------:R-:W-:Y:S01]  /*f070*/  BPT.TRAP 0x1 ;  /* 0x000000040000795c */ /* 0x000fe20000300000 */
.L_x_259:
[----:B------:R2:W-:Y:S01]  /*f080*/  SYNCS.ARRIVE.TRANS64.A1T0 RZ, [R0+URZ+0x29870], RZ ;  /* 0x029870ff00ff79a7 */ /* 0x0005e2000810003f */
[----:B------:R-:W-:Y:S05]  /*f090*/  @!P6 BRA `(.L_x_260) ;  /* 0x000000000004e947 */ /* 0x000fea0003800000 */
[----:B------:R-:W-:Y:S01]  /*f0a0*/  BPT.TRAP 0x1 ;  /* 0x000000040000795c */ /* 0x000fe20000300000 */
.L_x_260:
[----:B------:R-:W3:Y:S01]  /*f0b0*/  SYNCS.PHASECHK.TRANS64.TRYWAIT P0, [R0+URZ+0x29840], R28 ;  /* 0x0298401c000075a7 */ /* 0x000ee2000800017f */
[----:B------:R-:W-:Y:S04]  /*f0c0*/  BSSY B0, `(.L_x_261) ;  /* 0x0000002000007945 */ /* 0x000fe80003800000 */
[----:B---3--:R-:W-:Y:S05]  /*f0d0*/  @!P0 BRA `(.L_x_262) ;  /* 0x0000004800a48947 */ /* 0x008fea0003800000 */
.L_x_347:
[----:B------:R-:W-:Y:S05]  /*f0e0*/  BSYNC B0 ;  /* 0x0000000000007941 */ /* 0x000fea0003800000 */
.L_x_261:
[----:B------:R-:W4:Y:S01]  /*f0f0*/  LDL R9, [R1+0x14] ;  /* 0x0000140001097983 */ /* 0x000f220000100800 */
[----:B------:R-:W-:Y:S01]  /*f100*/  ULDC.64 UR4, c[0x0][0x300] ;  /* 0x0000c00000047ab9 */ /* 0x000fe20000000a00 */
[----:B------:R-:W-:Y:S01]  /*f110*/  ULDC.64 UR6, c[0x0][0x310] ;  /* 0x0000c40000067ab9 */ /* 0x000fe20000000a00 */
[----:B------:R-:W-:Y:S02]  /*f120*/  IMAD R8, R24, UR4, RZ ;  /* 0x0000000418087c24 */ /* 0x000fe4000f8e02ff */
[----:B------:R-:W-:-:S04]  /*f130*/  IMAD.WIDE.U32 R2, R7, UR4, RZ ;  /* 0x0000000407027c25 */ /* 0x000fc8000f8e00ff */
[----:B------:R-:W-:Y:S02]  /*f140*/  IMAD R8, R7, UR5, R8 ;  /* 0x0000000507087c24 */ /* 0x000fe4000f8e0208 */
[----:B------:R-:W-:Y:S02]  /*f150*/  IMAD R26, R26, UR6, RZ ;  /* 0x000000061a1a7c24 */ /* 0x000fe4000f8e02ff */
[----:B------:R-:W-:Y:S02]  /*f160*/  IMAD.IADD R3, R3, 0x1, R8 ;  /* 0x0000000103037824 */ /* 0x000fe400078e0208 */
[----:B------:R-:W-:Y:S02]  /*f170*/  IMAD R8, R25, UR4, RZ ;  /* 0x0000000419087c24 */ /* 0x000fe4000f8e02ff */
[----:B------:R-:W-:-:S04]  /*f180*/  IMAD.WIDE.U32 R2, R6, UR6, R2 ;  /* 0x0000000606027c25 */ /* 0x000fc8000f8e0002 */
[----:B------:R-:W-:Y:S02]  /*f190*/  IMAD R6, R6, UR7, R26 ;  /* 0x0000000706067c24 */ /* 0x000fe4000f8e021a */
[----:B------:R-:W-:Y:S02]  /*f1a0*/  IMAD R8, R5, UR5, R8 ;  /* 0x0000000505087c24 */ /* 0x000fe4000f8e0208 */
[----:B------:R-:W-:Y:S02]  /*f1b0*/  IMAD.IADD R7, R3, 0x1, R6 ;  /* 0x0000000103077824 */ /* 0x000fe400078e0206 */
[----:B------:R-:W-:Y:S02]  /*f1c0*/  IMAD.MOV.U32 R6, RZ, RZ, R2 ;  /* 0x000000ffff067224 */ /* 0x000fe400078e0002 */
[----:B------:R-:W-:Y:S01]  /*f1d0*/  IMAD.WIDE.U32 R2, R5, UR4, RZ ;  /* 0x0000000405027c25 */ /* 0x000fe2000f8e00ff */
[----:B------:R-:W-:-:S03]  /*f1e0*/  ULDC.64 UR4, c[0x0][0x308] ;  /* 0x0000c20000047ab9 */ /* 0x000fc60000000a00 */
[----:B------:R-:W-:Y:S02]  /*f1f0*/  IMAD.IADD R3, R3, 0x1, R8 ;  /* 0x0000000103037824 */ /* 0x000fe400078e0208 */
[----:B------:R-:W-:Y:S02]  /*f200*/  IMAD R8, R27, UR6, RZ ;  /* 0x000000061b087c24 */ /* 0x000fe4000f8e02ff */
[----:B------:R-:W-:-:S04]  /*f210*/  IMAD.WIDE.U32 R2, R4, UR6, R2 ;  /* 0x0000000604027c25 */ /* 0x000fc8000f8e0002 */
[----:B------:R-:W-:Y:S01]  /*f220*/  IMAD R8, R4, UR7, R8 ;  /* 0x0000000704087c24 */ /* 0x000fe2000f8e0208 */
[----:B------:R-:W-:Y:S01]  /*f230*/  ULDC.64 UR6, c[0x0][0x2e8] ;  /* 0x0000ba0000067ab9 */ /* 0x000fe20000000a00 */
[----:B------:R-:W-:-:S04]  /*f240*/  IMAD.WIDE.U32 R6, R18, UR4, R6 ;  /* 0x0000000412067c25 */ /* 0x000fc8000f8e0006 */
[----:B------:R-:W-:Y:S01]  /*f250*/  IMAD.IADD R3, R3, 0x1, R8 ;  /* 0x0000000103037824 */ /* 0x000fe200078e0208 */
[----:B------:R-:W-:Y:S01]  /*f260*/  IADD3 R5, P0, R6, UR6, RZ ;  /* 0x0000000606057c10 */ /* 0x000fe2000ff1e0ff */
[C---:B------:R-:W-:Y:S02]  /*f270*/  IMAD R4, R18.reuse, UR5, RZ ;  /* 0x0000000512047c24 */ /* 0x040fe4000f8e02ff */
[----:B------:R-:W-:Y:S01]  /*f280*/  IMAD.WIDE.U32 R2, R18, UR4, R2 ;  /* 0x0000000412027c25 */ /* 0x000fe2000f8e0002 */
[----:B------:R-:W-:Y:S02]  /*f290*/  UMOV UR4, 0xffffffff ;  /* 0xffffffff00047882 */ /* 0x000fe40000000000 */
[----:B------:R-:W-:Y:S02]  /*f2a0*/  IADD3.X R6, R7, UR7, R4, P0, !PT ;  /* 0x0000000707067c10 */ /* 0x000fe400087fe404 */
[----:B------:R-:W-:-:S04]  /*f2b0*/  IADD3 R8, P0, R2, UR6, RZ ;  /* 0x0000000602087c10 */ /* 0x000fc8000ff1e0ff */
[----:B------:R-:W-:Y:S01]  /*f2c0*/  IADD3.X R7, R4, UR7, R3, P0, !PT ;  /* 0x0000000704077c10 */ /* 0x000fe200087fe403 */
[----:B----4-:R-:W-:Y:S01]  /*f2d0*/  IMAD R4, R19, 0x7800, R9 ;  /* 0x0000780013047824 */ /* 0x010fe200078e0209 */
[----:B------:R-:W-:Y:S07]  /*f2e0*/  BRA.DIV UR4, `(.L_x_263) ;  /* 0x0000004a04347947 */ /* 0x000fee000b800000 */
[----:B------:R-:W4:Y:S01]  /*f2f0*/  SHFL.IDX PT, R3, R5, RZ, 0x1c1f ;  /* 0x001c1fff05037589 */ /* 0x000f2200000e0000 */
[C---:B------:R-:W-:Y:S01]  /*f300*/  LOP3.LUT P6, RZ, R17.reuse, 0x8, RZ, 0xc0, !PT ;  /* 0x0000000811ff7812 */ /* 0x040fe200078cc0ff */
[C-C-:B------:R-:W-:Y:S01]  /*f310*/  @P5 IMAD.IADD R9, R16.reuse, 0x1, R4.reuse ;  /* 0x0000000110095824 */ /* 0x140fe200078e0204 */
[----:B------:R-:W-:Y:S01]  /*f320*/  LOP3.LUT P1, RZ, R17, 0x4, RZ, 0xc0, !PT ;  /* 0x0000000411ff7812 */ /* 0x000fe2000782c0ff */
[----:B------:R-:W5:Y:S01]  /*f330*/  SHFL.IDX PT, R2, R6, RZ, 0x1c1f ;  /* 0x001c1fff06027589 */ /* 0x000f6200000e0000 */
[----:B------:R-:W-:-:S03]  /*f340*/  @P4 IMAD.IADD R21, R16, 0x1, R4 ;  /* 0x0000000110154824 */ /* 0x000fc600078e0204 */
[----:B------:R-:W-:Y:S04]  /*f350*/  SHFL.IDX PT, R7, R7, RZ, 0x1c1f ;  /* 0x001c1fff07077589 */ /* 0x000fe800000e0000 */
[----:B------:R-:W-:Y:S01]  /*f360*/  SHFL.IDX PT, R14, R8, RZ, 0x1c1f ;  /* 0x001c1fff080e7589 */ /* 0x000fe200000e0000 */
[----:B----4-:R-:W-:-:S05]  /*f370*/  @P5 IADD3 R3, P0, R35, R3, RZ ;  /* 0x0000000323035210 */ /* 0x010fca0007f1e0ff */
[----:B-----5:R-:W-:Y:S01]  /*f380*/  @P5 IMAD.X R2, RZ, RZ, R2, P0 ;  /* 0x000000ffff025224 */ /* 0x020fe200000e0602 */
[----:B------:R-:W-:-:S04]  /*f390*/  LOP3.LUT P0, RZ, R17, 0x10, RZ, 0xc0, !PT ;  /* 0x0000001011ff7812 */ /* 0x000fc8000780c0ff */
[----:B------:R-:W-:-:S04]  /*f3a0*/  @P5 LOP3.LUT R3, R3, R2, RZ, 0x3c, !PT ;  /* 0x0000000203035212 */ /* 0x000fc800078e3cff */
[----:B------:R-:W-:-:S04]  /*f3b0*/  @P5 LOP3.LUT R2, R3, R2, RZ, 0x3c, !PT ;  /* 0x0000000203025212 */ /* 0x000fc800078e3cff */
[----:B------:R-:W-:-:S05]  /*f3c0*/  @P5 LOP3.LUT R3, R3, R2, RZ, 0x3c, !PT ;  /* 0x0000000203035212 */ /* 0x000fca00078e3cff */
[----:B------:R-:W-:Y:S04]  /*f3d0*/  @P5 LDGSTS.E.BYPASS.LTC128B.128 [R9+0x1a400], desc[UR52][R2.64], !P0 ;  /* 0x1a40000002095fae */ /* 0x000fe8000c101d74 */
[----:B------:R-:W-:Y:S04]  /*f3e0*/  @P5 LDGSTS.E.BYPASS.LTC128B.128 [R9+0x1cc00], desc[UR52][R2.64+0x40], !P6 ;  /* 0x1cc0004002095fae */ /* 0x000fe8000f101d74 */
[----:B------:R4:W-:Y:S01]  /*f3f0*/  @P5 LDGSTS.E.BYPASS.LTC128B.128 [R9+0x1f400], desc[UR52][R2.64+0x80], !P1 ;  /* 0x1f40008002095fae */ /* 0x0009e2000c901d74 */
[----:B------:R-:W-:-:S03]  /*f400*/  LOP3.LUT P5, RZ, R17, 0x10, RZ, 0xc0, !PT ;  /* 0x0000001011ff7812 */ /* 0x000fc600078ac0ff */
[----:B----4-:R-:W4:Y:S01]  /*f410*/  SHFL.IDX PT, R3, R5, 0x1, 0x1c1f ;  /* 0x003c1f0005037f89 */ /* 0x010f2200000e0000 */
[----:B------:R-:W-:-:S03]  /*f420*/  @P3 IMAD.IADD R9, R16, 0x1, R4 ;  /* 0x0000000110093824 */ /* 0x000fc600078e0204 */
[----:B------:R-:W5:Y:S01]  /*f430*/  SHFL.IDX PT, R2, R6, 0x1, 0x1c1f ;  /* 0x003c1f0006027f89 */ /* 0x000f6200000e0000 */
[----:B----4-:R-:W-:-:S05]  /*f440*/  @P4 IADD3 R3, P0, R35, R3, RZ ;  /* 0x0000000323034210 */ /* 0x010fca0007f1e0ff */
[----:B-----5:R-:W-:-:S05]  /*f450*/  @P4 IMAD.X R2, RZ, RZ, R2, P0 ;  /* 0x000000ffff024224 */ /* 0x020fca00000e0602 */
[----:B------:R-:W-:-:S04]  /*f460*/  @P4 LOP3.LUT R3, R3, R2, RZ, 0x3c, !PT ;  /* 0x0000000203034212 */ /* 0x000fc800078e3cff */
[----:B------:R-:W-:-:S04]  /*f470*/  @P4 LOP3.LUT R2, R3, R2, RZ, 0x3c, !PT ;  /* 0x0000000203024212 */ /* 0x000fc800078e3cff */
[----:B------:R-:W-:-:S05]  /*f480*/  @P4 LOP3.LUT R3, R3, R2, RZ, 0x3c, !PT ;  /* 0x0000000203034212 */ /* 0x000fca00078e3cff */
[----:B------:R-:W-:Y:S04]  /*f490*/  @P4 LDGSTS.E.BYPASS.LTC128B.128 [R21+0x1ac00], desc[UR52][R2.64], !P5 ;  /* 0x1ac0000002154fae */ /* 0x000fe8000e901d74 */
[----:B------:R-:W-:Y:S04]  /*f4a0*/  @P4 LDGSTS.E.BYPASS.LTC128B.128 [R21+0x1d400], desc[UR52][R2.64+0x40], !P6 ;  /* 0x1d40004002154fae */ /* 0x000fe8000f101d74 */
[----:B------:R4:W-:Y:S04]  /*f4b0*/  @P4 LDGSTS.E.BYPASS.LTC128B.128 [R21+0x1fc00], desc[UR52][R2.64+0x80], !P1 ;  /* 0x1fc0008002154fae */ /* 0x0009e8000c901d74 */
[----:B----4-:R-:W4:Y:S01]  /*f4c0*/  SHFL.IDX PT, R3, R5, 0x2, 0x1c1f ;  /* 0x005c1f0005037f89 */ /* 0x010f2200000e0000 */
[----:B------:R-:W-:-:S03]  /*f4d0*/  @P2 IMAD.IADD R21, R16, 0x1, R4 ;  /* 0x0000000110152824 */ /* 0x000fc600078e0204 */
[----:B------:R-:W5:Y:S04]  /*f4e0*/  SHFL.IDX PT, R2, R6, 0x2, 0x1c1f ;  /* 0x005c1f0006027f89 */ /* 0x000f6800000e0000 */
[----:B------:R-:W-:Y:S01]  /*f4f0*/  SHFL.IDX PT, R6, R6, 0x3, 0x1c1f ;  /* 0x007c1f0006067f89 */ /* 0x000fe200000e0000 */
        /* <DEDUP_REMOVED lines=8> */
[----:B----4-:R-:W4:Y:S02]  /*f580*/  SHFL.IDX PT, R2, R5, 0x3, 0x1c1f ;  /* 0x007c1f0005027f89 */ /* 0x010f2400000e0000 */
[----:B----4-:R-:W-:-:S05]  /*f590*/  @P2 IADD3 R2, P0, R35, R2, RZ ;  /* 0x0000000223022210 */ /* 0x010fca0007f1e0ff */
[----:B------:R-:W-:-:S05]  /*f5a0*/  @P2 IMAD.X R3, RZ, RZ, R6, P0 ;  /* 0x000000ffff032224 */ /* 0x000fca00000e0606 */
[----:B------:R4:W-:Y:S04]  /*f5b0*/  @P2 LDGSTS.E.BYPASS.LTC128B.128 [R21+0x1bc00], desc[UR52][R2.64], !P5 ;  /* 0x1bc0000002152fae */ /* 0x0009e8000e901d74 */
[----:B------:R4:W-:Y:S04]  /*f5c0*/  @P2 LDGSTS.E.BYPASS.LTC128B.128 [R21+0x1e400], desc[UR52][R2.64+0x40], !P6 ;  /* 0x1e40004002152fae */ /* 0x0009e8000f101d74 */
[----:B------:R4:W-:Y:S02]  /*f5d0*/  @P2 LDGSTS.E.BYPASS.LTC128B.128 [R21+0x20c00], desc[UR52][R2.64+0x80], !P1 ;  /* 0x20c0008002152fae */ /* 0x0009e4000c901d74 */
.L_x_359:
[----:B------:R-:W-:Y:S01]  /*f5e0*/  LOP3.LUT P0, RZ, R17, 0x100, RZ, 0xc0, !PT ;  /* 0x0000010011ff7812 */ /* 0x000fe2000780c0ff */
[----:B------:R-:W-:-:S12]  /*f5f0*/  BSSY B0, `(.L_x_264) ;  /* 0x000000e000007945 */ /* 0x000fd80003800000 */
[----:B------:R-:W-:Y:S05]  /*f600*/  @!P0 BRA `(.L_x_265) ;  /* 0x0000000000308947 */ /* 0x000fea0003800000 */
[C---:B------:R-:W-:Y:S01]  /*f610*/  LOP3.LUT P3, RZ, R17.reuse, 0x10, RZ, 0xc0, !PT ;  /* 0x0000001011ff7812 */ /* 0x040fe2000786c0ff */
[----:B------:R-:W-:Y:S01]  /*f620*/  IMAD.IADD R5, R16, 0x1, R4 ;  /* 0x0000000110057824 */ /* 0x000fe200078e0204 */
[C---:B------:R-:W-:Y:S02]  /*f630*/  LOP3.LUT P2, RZ, R17.reuse, 0x8, RZ, 0xc0, !PT ;  /* 0x0000000811ff7812 */ /* 0x040fe4000784c0ff */
[----:B------:R-:W-:Y:S02]  /*f640*/  LOP3.LUT P1, RZ, R17, 0x4, RZ, 0xc0, !PT ;  /* 0x0000000411ff7812 */ /* 0x000fe4000782c0ff */
[----:B----4-:R-:W-:-:S05]  /*f650*/  IADD3 R2, P0, R35, R14, RZ ;  /* 0x0000000e23027210 */ /* 0x010fca0007f1e0ff */
[----:B------:R-:W-:-:S05]  /*f660*/  IMAD.X R3, RZ, RZ, R7, P0 ;  /* 0x000000ffff037224 */ /* 0x000fca00000e0607 */
[----:B------:R-:W-:Y:S01]  /*f670*/  @!PT LDS RZ, [RZ] ;  /* 0x00000000fffff984 */ /* 0x000fe20000000800 */
[----:B------:R-:W-:Y:S01]  /*f680*/  @!PT LDS RZ, [RZ] ;  /* 0x00000000fffff984 */ /* 0x000fe20000000800 */
[----:B------:R-:W-:Y:S01]  /*f690*/  @!PT LDS RZ, [RZ] ;  /* 0x00000000fffff984 */ /* 0x000fe20000000800 */
[----:B------:R4:W-:Y:S04]  /*f6a0*/  LDGSTS.E.BYPASS.LTC128B.128 [R5+0x1c400], desc[UR52][R2.64], !P3 ;  /* 0x1c40000002057fae */ /* 0x0009e8000d901d74 */
[----:B------:R4:W-:Y:S04]  /*f6b0*/  LDGSTS.E.BYPASS.LTC128B.128 [R5+0x1ec00], desc[UR52][R2.64+0x40], !P2 ;  /* 0x1ec0004002057fae */ /* 0x0009e8000d101d74 */
[----:B------:R4:W-:Y:S02]  /*f6c0*/  LDGSTS.E.BYPASS.LTC128B.128 [R5+0x21400], desc[UR52][R2.64+0x80], !P1 ;  /* 0x2140008002057fae */ /* 0x0009e4000c901d74 */
.L_x_265:
[----:B------:R-:W-:Y:S05]  /*f6d0*/  BSYNC B0 ;  /* 0x0000000000007941 */ /* 0x000fea0003800000 */
.L_x_264:
[----:B------:R-:W-:Y:S01]  /*f6e0*/  NOP ;  /* 0x0000000000007918 */ /* 0x000fe20000000000 */
[----:B------:R-:W-:-:S13]  /*f6f0*/  PLOP3.LUT P0, PT, PT, PT, PT, 0x80, 0x0 ;  /* 0x000000000000781c */ /* 0x000fda0003f0f070 */
.L_x_266:
[----:B------:R-:W-:Y:S02]  /*f700*/  PLOP3.LUT P1, PT, P1, P0, PT, 0xa2, 0x0 ;  /* 0x000000000000781c */ /* 0x000fe40000f21472 */
[----:B------:R-:W-:-:S08]  /*f710*/  @P0 R2UR P1, UR4, R0 ;  /* 0x00000000000402ca */ /* 0x000fd00000020000 */
[----:B------:R-:W-:-:S05]  /*f720*/  @P0 PLOP3.LUT P0, PT, P1, PT, PT, 0x80, 0x0 ;  /* 0x000000000000081c */ /* 0x000fca0000f0f070 */
[----:B------:R-:W-:Y:S01]  /*f730*/  @!P1 SYNCS.ARRIVE.TRANS64.RED.A0T1 RZ, [UR4+0x29830], RZ ;  /* 0x029830ffffff99a7 */ /* 0x000fe20008200404 */
[----:B------:R-:W-:Y:S07]  /*f740*/  @!P1 ARRIVES.LDGSTSBAR.64.TRANSCNT [UR4+0x29830] ;  /* 0x02983000ff0099b0 */ /* 0x000fee0008000a84 */
[----:B------:R-:W-:Y:S05]  /*f750*/  @P0 BRA.U.ANY `(.L_x_266) ;  /* 0xfffffffd00e80947 */ /* 0x000fea000393ffff */
[----:B------:R-:W-:Y:S01]  /*f760*/  NOP ;  /* 0x0000000000007918 */ /* 0x000fe20000000000 */
[----:B----4-:R-:W-:-:S05]  /*f770*/  IMAD.U32 R2, RZ, RZ, UR44 ;  /* 0x0000002cff027e24 */ /* 0x010fca000f8e00ff */
[----:B------:R-:W-:-:S13]  /*f780*/  ISETP.NE.AND P2, PT, R2, 0x3, PT ;  /* 0x000000030200780c */ /* 0x000fda0003f45270 */
[----:B------:R-:W-:Y:S05]  /*f790*/  @!P2 BRA `(.L_x_267) ;  /* 0x000000000004a947 */ /* 0x000fea0003800000 */
[----:B------:R-:W-:Y:S01]  /*f7a0*/  BPT.TRAP 0x1 ;  /* 0x000000040000795c */ /* 0x000fe20000300000 */
.L_x_267:
[----:B------:R4:W-:Y:S02]  /*f7b0*/  SYNCS.ARRIVE.TRANS64.A1T0 RZ, [R0+URZ+0x29830], RZ ;  /* 0x029830ff00ff79a7 */ /* 0x0009e4000810003f */
[----:B------:R-:W-:Y:S05]  /*f7c0*/  WARPSYNC.ALL ;  /* 0x0000000000007948 */ /* 0x000fea0003800000 */
[----:B0-234-:R-:W-:Y:S01]  /*f7d0*/  VIADD R0, R16, 0x14400 ;  /* 0x0001440010007836 */ /* 0x01dfe20000000000 */
[----:B------:R-:W-:Y:S01]  /*f7e0*/  USHF.R.S32.HI UR4, URZ, 0x1f, UR38 ;  /* 0x0000001f3f047899 */ /* 0x000fe20008011426 */
[----:B------:R-:W-:Y:S01]  /*f7f0*/  BAR.SYNC.DEFER_BLOCKING 0x8, 0x180 ;  /* 0x0206000000007b1d */ /* 0x000fe20000010000 */
[----:B------:R-:W-:Y:S02]  /*f800*/  UISETP.NE.AND UP0, UPT, UR45, URZ, UPT ;  /* 0x0000003f2d00728c */ /* 0x000fe4000bf05270 */
[----:B------:R-:W-:-:S02]  /*f810*/  LOP3.LUT P0, RZ, R0, 0x1bf, RZ, 0xc0, !PT ;  /* 0x000001bf00ff7812 */ /* 0x000fc4000780c0ff */
[----:B------:R-:W-:Y:S01]  /*f820*/  USEL UR42, UR42, URZ, !UP0 ;  /* 0x0000003f2a2a7287 */ /* 0x000fe2000c000000 */
[----:B------:R-:W-:Y:S01]  /*f830*/  BSSY B6, `(.L_x_268) ;  /* 0x0000018000067945 */ /* 0x000fe20003800000 */
[----:B------:R-:W-:Y:S01]  /*f840*/  ULDC.64 UR6, c[0x0][0x298] ;  /* 0x0000a60000067ab9 */ /* 0x000fe20000000a00 */
[----:B------:R-:W-:Y:S02]  /*f850*/  USEL UR41, UR41, URZ, !UP0 ;  /* 0x0000003f29297287 */ /* 0x000fe4000c000000 */
[----:B------:R-:W-:Y:S02]  /*f860*/  UIMAD UR4, UR4, UR6, URZ ;  /* 0x00000006040472a4 */ /* 0x000fe4000f8e023f */
[----:B------:R-:W-:Y:S02]  /*f870*/  UIMAD.WIDE.U32 UR36, UR38, UR6, URZ ;  /* 0x00000006262472a5 */ /* 0x000fe4000f8e003f */
[----:B------:R-:W-:-:S04]  /*f880*/  UIMAD UR4, UR38, UR7, UR4 ;  /* 0x00000007260472a4 */ /* 0x000fc8000f8e0204 */
[----:B------:R-:W-:Y:S01]  /*f890*/  UIADD3 UR45, UR37, UR4, URZ ;  /* 0x00000004252d7290 */ /* 0x000fe2000fffe03f */
[----:B------:R-:W-:Y:S11]  /*f8a0*/  @!P0 BRA `(.L_x_269) ;  /* 0x0000000000408947 */ /* 0x000ff60003800000 */
        /* <DEDUP_REMOVED lines=15> */
[----:B01----:R-:W-:Y:S05]  /*f9a0*/  CALL.ABS.NOINC R2 ;  /* 0x0000000002007343 */ /* 0x003fea0003c00000 */
.L_x_269:
[----:B------:R-:W-:Y:S05]  /*f9b0*/  BSYNC B6 ;  /* 0x0000000000067941 */ /* 0x000fea0003800000 */
.L_x_268:
[----:B------:R-:W2:Y:S01]  /*f9c0*/  LDL.LU R20, [R1+0x4] ;  /* 0x0000040001147983 */ /* 0x000ea20000300800 */
[----:B------:R-:W0:Y:S01]  /*f9d0*/  LDC R5, c[0x0][0x448] ;  /* 0x00011200ff057b82 */ /* 0x000e220000000800 */
[----:B------:R-:W3:Y:S01]  /*f9e0*/  S2R R2, SR_TID.X ;  /* 0x0000000000027919 */ /* 0x000ee20000002100 */
[C---:B------:R-:W-:Y:S01]  /*f9f0*/  R2UR UR8, R18.reuse ;  /* 0x00000000120872ca */ /* 0x040fe200000e0000 */
[----:B------:R-:W-:Y:S01]  /*fa00*/  ULDC.64 UR6, c[0x0][0x2d8] ;  /* 0x0000b60000067ab9 */ /* 0x000fe20000000a00 */
[----:B------:R4:W5:Y:S01]  /*fa10*/  LDL R9, [R1+0x24] ;  /* 0x0000240001097983 */ /* 0x0009620000100800 */
[----:B0-----:R-:W-:Y:S02]  /*fa20*/  ISETP.NE.AND P0, PT, R5, 0x1, PT ;  /* 0x000000010500780c */ /* 0x001fe40003f05270 */
[----:B------:R-:W-:Y:S02]  /*fa30*/  R2UR UR10, R18 ;  /* 0x00000000120a72ca */ /* 0x000fe400000e0000 */
[----:B---3--:R-:W-:-:S09]  /*fa40*/  LOP3.LUT R21, R2, 0x7f, RZ, 0xc0, !PT ;  /* 0x0000007f02157812 */ /* 0x008fd200078ec0ff */
[----:B------:R-:W0:Y:S01]  /*fa50*/  @P0 LDC R3, c[0x0][0x44c] ;  /* 0x00011300ff030b82 */ /* 0x000e220000000800 */
[----:B------:R-:W-:Y:S01]  /*fa60*/  IMAD.SHL.U32 R2, R2, 0x20, RZ ;  /* 0x0000002002027824 */ /* 0x000fe200078e00ff */
[----:B------:R-:W-:-:S06]  /*fa70*/  SHF.R.U32.HI R21, RZ, 0x2, R21 ;  /* 0x00000002ff157819 */ /* 0x000fcc0000011615 */
[----:B------:R-:W3:Y:S01]  /*fa80*/  @P0 LDC R0, c[0x0][0x450] ;  /* 0x00011400ff000b82 */ /* 0x000ee20000000800 */
[----:B------:R-:W-:Y:S01]  /*fa90*/  LOP3.LUT R2, R21, 0x60, R2, 0xf8, !PT ;  /* 0x0000006015027812 */ /* 0x000fe200078ef802 */
[----:B------:R-:W-:Y:S01]  /*faa0*/  UMOV UR4, UR36 ;  /* 0x0000002400047c82 */ /* 0x000fe20008000000 */
[----:B------:R-:W-:Y:S02]  /*fab0*/  UMOV UR5, UR45 ;  /* 0x0000002d00057c82 */ /* 0x000fe40008000000 */
[----:B------:R-:W-:-:S03]  /*fac0*/  UIMAD.WIDE.U32 UR4, UR8, UR6, UR4 ;  /* 0x00000006080472a5 */ /* 0x000fc6000f8e0004 */
[----:B------:R-:W-:Y:S01]  /*fad0*/  ULDC.64 UR8, c[0x0][0x2e0] ;  /* 0x0000b80000087ab9 */ /* 0x000fe20000000a00 */
[----:B------:R-:W-:Y:S02]  /*fae0*/  UIMAD UR5, UR10, UR7, UR5 ;  /* 0x000000070a0572a4 */ /* 0x000fe4000f8e0205 */
[----:B------:R-:W-:Y:S02]  /*faf0*/  UIMAD UR6, UR41, UR8, URZ ;  /* 0x00000008290672a4 */ /* 0x000fe4000f8e023f */
[----:B------:R-:W-:Y:S02]  /*fb00*/  UIMAD.WIDE.U32 UR4, UR42, UR8, UR4 ;  /* 0x000000082a0472a5 */ /* 0x000fe4000f8e0004 */
[----:B------:R-:W-:-:S03]  /*fb10*/  UIMAD UR6, UR42, UR9, UR6 ;  /* 0x000000092a0672a4 */ /* 0x000fc6000f8e0206 */
[----:B------:R-:W-:Y:S01]  /*fb20*/  ULDC.64 UR8, c[0x0][0x2d0] ;  /* 0x0000b40000087ab9 */ /* 0x000fe20000000a00 */
[----:B------:R-:W-:Y:S01]  /*fb30*/  UIADD3 UR5, UR5, UR6, URZ ;  /* 0x0000000605057290 */ /* 0x000fe2000fffe03f */
[C---:B------:R-:W-:Y:S02]  /*fb40*/  LOP3.LUT R10, R35.reuse, 0x40, RZ, 0xfc, !PT ;  /* 0x00000040230a7812 */ /* 0x040fe400078efcff */
[----:B------:R-:W-:Y:S01]  /*fb50*/  LOP3.LUT R8, R35, 0x80, RZ, 0xfc, !PT ;  /* 0x0000008023087812 */ /* 0x000fe200078efcff */
[----:B--2---:R-:W-:-:S05]  /*fb60*/  IMAD.SHL.U32 R6, R20, 0x80, RZ ;  /* 0x0000008014067824 */ /* 0x004fca00078e00ff */
[----:B------:R-:W-:-:S05]  /*fb70*/  LOP3.LUT R4, R2, R6, RZ, 0xfc, !PT ;  /* 0x0000000602047212 */ /* 0x000fca00078efcff */
[----:B0-----:R-:W-:Y:S01]  /*fb80*/  @P0 IMAD.HI.U32 R3, R4, R3, RZ ;  /* 0x0000000304030227 */ /* 0x001fe200078e00ff */
[----:B------:R-:W0:Y:S03]  /*fb90*/  S2R R20, SR_TID.X ;  /* 0x0000000000147919 */ /* 0x000e260000002100 */
[----:B------:R-:W-:Y:S01]  /*fba0*/  IMAD.MOV.U32 R2, RZ, RZ, R4 ;  /* 0x000000ffff027224 */ /* 0x000fe200078e0004 */
[----:B---3--:R-:W-:-:S04]  /*fbb0*/  @P0 SHF.R.U32.HI R2, RZ, R0, R3 ;  /* 0x00000000ff020219 */ /* 0x008fc80000011603 */
[--C-:B------:R-:W-:Y:S01]  /*fbc0*/  SHF.R.S32.HI R3, RZ, 0x1f, R2.reuse ;  /* 0x0000001fff037819 */ /* 0x100fe20000011402 */
[----:B------:R-:W-:-:S04]  /*fbd0*/  IMAD.MOV R0, RZ, RZ, -R2 ;  /* 0x000000ffff007224 */ /* 0x000fc800078e0a02 */
[----:B------:R-:W-:Y:S02]  /*fbe0*/  IMAD R7, R3, UR8, RZ ;  /* 0x0000000803077c24 */ /* 0x000fe4000f8e02ff */
[----:B------:R-:W-:Y:S02]  /*fbf0*/  IMAD R0, R5, R0, R4 ;  /* 0x0000000005007224 */ /* 0x000fe400078e0204 */
[----:B------:R-:W-:Y:S02]  /*fc00*/  IMAD.U32 R3, RZ, RZ, UR8 ;  /* 0x00000008ff037e24 */ /* 0x000fe4000f8e00ff */
[C---:B------:R-:W-:Y:S01]  /*fc10*/  IMAD R7, R2.reuse, UR9, R7 ;  /* 0x0000000902077c24 */ /* 0x040fe2000f8e0207 */
[----:B------:R-:W-:Y:S01]  /*fc20*/  SHF.R.S32.HI R4, RZ, 0x1f, R0 ;  /* 0x0000001fff047819 */ /* 0x000fe20000011400 */
[----:B------:R-:W-:Y:S01]  /*fc30*/  IMAD.WIDE.U32 R2, R2, R3, UR4 ;  /* 0x0000000402027e25 */ /* 0x000fe2000f8e0003 */
[----:B------:R-:W-:-:S03]  /*fc40*/  ULDC.64 UR4, c[0x0][0x2c8] ;  /* 0x0000b20000047ab9 */ /* 0x000fc60000000a00 */
[----:B------:R-:W-:Y:S02]  /*fc50*/  IMAD.IADD R3, R3, 0x1, R7 ;  /* 0x0000000103037824 */ /* 0x000fe400078e0207 */
[----:B------:R-:W-:Y:S02]  /*fc60*/  IMAD R4, R4, UR4, RZ ;  /* 0x0000000404047c24 */ /* 0x000fe4000f8e02ff */
[----:B------:R-:W-:-:S04]  /*fc70*/  IMAD.WIDE.U32 R2, R0, UR4, R2 ;  /* 0x0000000400027c25 */ /* 0x000fc8000f8e0002 */
[----:B------:R-:W-:Y:S01]  /*fc80*/  IMAD R7, R0, UR5, R4 ;  /* 0x0000000500077c24 */ /* 0x000fe2000f8e0204 */
[----:B------:R-:W-:Y:S02]  /*fc90*/  ULDC.64 UR4, c[0x0][0x280] ;  /* 0x0000a00000047ab9 */ /* 0x000fe40000000a00 */
[----:B------:R-:W-:Y:S01]  /*fca0*/  IADD3 R0, P0, R2, UR4, RZ ;  /* 0x0000000402007c10 */ /* 0x000fe2000ff1e0ff */
[----:B------:R-:W-:Y:S01]  /*fcb0*/  ULDC UR4, c[0x0][0x2b8] ;  /* 0x0000ae0000047ab9 */ /* 0x000fe20000000800 */
[----:B0-----:R-:W-:Y:S02]  /*fcc0*/  LOP3.LUT R20, R20, 0x7f, RZ, 0xc0, !PT ;  /* 0x0000007f14147812 */ /* 0x001fe400078ec0ff */
[----:B------:R-:W-:Y:S01]  /*fcd0*/  IADD3.X R4, R3, UR5, R7, P0, !PT ;  /* 0x0000000503047c10 */ /* 0x000fe200087fe407 */
[----:B------:R-:W-:Y:S01]  /*fce0*/  UMOV UR5, 0xffffffff ;  /* 0xffffffff00057882 */ /* 0x000fe20000000000 */
[----:B------:R-:W-:Y:S02]  /*fcf0*/  ISETP.GE.AND P3, PT, R35, UR4, PT ;  /* 0x0000000423007c0c */ /* 0x000fe4000bf66270 */
[----:B------:R-:W-:-:S02]  /*fd00*/  ISETP.GE.AND P2, PT, R10, UR4, PT ;  /* 0x000000040a007c0c */ /* 0x000fc4000bf46270 */
[----:B------:R-:W-:Y:S02]  /*fd10*/  ISETP.GE.AND P1, PT, R8, UR4, PT ;  /* 0x0000000408007c0c */ /* 0x000fe4000bf26270 */
[----:B------:R-:W-:Y:S01]  /*fd20*/  SHF.R.U32.HI R10, RZ, 0x2, R20 ;  /* 0x00000002ff0a7819 */ /* 0x000fe20000011614 */
[----:B----4-:R-:W-:Y:S10]  /*fd30*/  BRA.DIV UR5, `(.L_x_270) ;  /* 0x00000046057c7947 */ /* 0x010ff4000b800000 */
[----:B------:R-:W0:Y:S01]  /*fd40*/  SHFL.IDX PT, R3, R0, RZ, 0x1c1f ;  /* 0x001c1fff00037589 */ /* 0x000e2200000e0000 */
[----:B------:R-:W-:Y:S02]  /*fd50*/  IMAD R5, R5, UR40, RZ ;  /* 0x0000002805057c24 */ /* 0x000fe4000f8e02ff */
[----:B------:R-:W-:Y:S01]  /*fd60*/  IMAD.IADD R6, R10, 0x1, R6 ;  /* 0x000000010a067824 */ /* 0x000fe200078e0206 */
[----:B------:R-:W2:Y:S03]  /*fd70*/  SHFL.IDX PT, R2, R4, RZ, 0x1c1f ;  /* 0x001c1fff04027589 */ /* 0x000ea600000e0000 */
[C---:B------:R-:W-:Y:S01]  /*fd80*/  VIADD R8, R6.reuse, 0x20 ;  /* 0x0000002006087836 */ /* 0x040fe20000000000 */
[----:B------:R-:W-:Y:S01]  /*fd90*/  ISETP.GE.AND P0, PT, R6, R5, PT ;  /* 0x000000050600720c */ /* 0x000fe20003f06270 */
[----:B------:R-:W3:-:S12]  /*fda0*/  SHFL.IDX PT, R14, R0, 0x1, 0x1c1f ;  /* 0x003c1f00000e7f89 */ /* 0x000ed800000e0000 */
[----:B0-----:R-:W-:-:S05]  /*fdb0*/  @!P0 IADD3 R7, P4, R35, R3, RZ ;  /* 0x0000000323078210 */ /* 0x001fca0007f9e0ff */
[----:B--2---:R-:W-:Y:S02]  /*fdc0*/  @!P0 IMAD.X R3, RZ, RZ, R2, P4 ;  /* 0x000000ffff038224 */ /* 0x004fe400020e0602 */
[----:B------:R-:W-:-:S05]  /*fdd0*/  @!P0 IMAD.MOV.U32 R2, RZ, RZ, R7 ;  /* 0x000000ffff028224 */ /* 0x000fca00078e0007 */
[----:B-----5:R-:W-:Y:S04]  /*fde0*/  @!P0 LDGSTS.E.BYPASS.LTC128B.128 [R9+0x14400], desc[UR52][R2.64], !P3 ;  /* 0x1440000002098fae */ /* 0x020fe8000d901d74 */
[----:B------:R-:W-:Y:S04]  /*fdf0*/  @!P0 LDGSTS.E.BYPASS.LTC128B.128 [R9+0x16400], desc[UR52][R2.64+0x40], !P2 ;  /* 0x1640004002098fae */ /* 0x000fe8000d101d74 */
[----:B------:R0:W-:Y:S01]  /*fe00*/  @!P0 LDGSTS.E.BYPASS.LTC128B.128 [R9+0x18400], desc[UR52][R2.64+0x80], !P1 ;  /* 0x1840008002098fae */ /* 0x0001e2000c901d74 */
[----:B------:R-:W-:-:S03]  /*fe10*/  ISETP.GE.AND P0, PT, R8, R5, PT ;  /* 0x000000050800720c */ /* 0x000fc60003f06270 */
[----:B0-----:R-:W0:Y:S10]  /*fe20*/  SHFL.IDX PT, R2, R4, 0x1, 0x1c1f ;  /* 0x003c1f0004027f89 */ /* 0x001e3400000e0000 */
[----:B---3--:R-:W-:-:S02]  /*fe30*/  @!P0 IADD3 R7, P4, R35, R14, RZ ;  /* 0x0000000e23078210 */ /* 0x008fc40007f9e0ff */
[----:B------:R-:W2:Y:S03]  /*fe40*/  SHFL.IDX PT, R14, R0, 0x2, 0x1c1f ;  /* 0x005c1f00000e7f89 */ /* 0x000ea600000e0000 */
[----:B0-----:R-:W-:Y:S02]  /*fe50*/  @!P0 IMAD.X R8, RZ, RZ, R2, P4 ;  /* 0x000000ffff088224 */ /* 0x001fe400020e0602 */
[----:B------:R-:W-:Y:S02]  /*fe60*/  @!P0 IMAD.MOV.U32 R2, RZ, RZ, R7 ;  /* 0x000000ffff028224 */ /* 0x000fe400078e0007 */
[----:B------:R-:W-:Y:S02]  /*fe70*/  @!P0 IMAD.MOV.U32 R3, RZ, RZ, R8 ;  /* 0x000000ffff038224 */ /* 0x000fe400078e0008 */
[----:B------:R-:W-:-:S03]  /*fe80*/  VIADD R8, R6, 0x40 ;  /* 0x0000004006087836 */ /* 0x000fc60000000000 */
[----:B------:R-:W-:Y:S04]  /*fe90*/  @!P0 LDGSTS.E.BYPASS.LTC128B.128 [R9+0x14c00], desc[UR52][R2.64], !P3 ;  /* 0x14c0000002098fae */ /* 0x000fe8000d901d74 */
[----:B------:R-:W-:Y:S04]  /*fea0*/  @!P0 LDGSTS.E.BYPASS.LTC128B.128 [R9+0x16c00], desc[UR52][R2.64+0x40], !P2 ;  /* 0x16c0004002098fae */ /* 0x000fe8000d101d74 */
[----:B------:R0:W-:Y:S01]  /*feb0*/  @!P0 LDGSTS.E.BYPASS.LTC128B.128 [R9+0x18c00], desc[UR52][R2.64+0x80], !P1 ;  /* 0x18c0008002098fae */ /* 0x0001e2000c901d74 */
[----:B------:R-:W-:-:S03]  /*fec0*/  ISETP.GE.AND P0, PT, R8, R5, PT ;  /* 0x000000050800720c */ /* 0x000fc60003f06270 */
[----:B0-----:R-:W0:Y:S10]  /*fed0*/  SHFL.IDX PT, R2, R4, 0x2, 0x1c1f ;  /* 0x005c1f0004027f89 */ /* 0x001e3400000e0000 */
[----:B--2---:R-:W-:-:S02]  /*fee0*/  @!P0 IADD3 R7, P4, R35, R14, RZ ;  /* 0x0000000e23078210 */ /* 0x004fc40007f9e0ff */
[----:B------:R2:W3:Y:S04]  /*fef0*/  SHFL.IDX PT, R14, R0, 0x3, 0x1c1f ;  /* 0x007c1f00000e7f89 */ /* 0x0004e800000e0000 */
[----:B------:R-:W4:Y:S01]  /*ff00*/  SHFL.IDX PT, R4, R4, 0x3, 0x1c1f ;  /* 0x007c1f0004047f89 */ /* 0x000f2200000e0000 */
[----:B0-----:R-:W-:Y:S02]  /*ff10*/  @!P0 IMAD.X R8, RZ, RZ, R2, P4 ;  /* 0x000000ffff088224 */ /* 0x001fe400020e0602 */
[----:B------:R-:W-:Y:S02]  /*ff20*/  @!P0 IMAD.MOV.U32 R2, RZ, RZ, R7 ;  /* 0x000000ffff028224 */ /* 0x000fe400078e0007 */
[----:B------:R-:W-:-:S05]  /*ff30*/  @!P0 IMAD.MOV.U32 R3, RZ, RZ, R8 ;  /* 0x000000ffff038224 */ /* 0x000fca00078e0008 */
[----:B------:R2:W-:Y:S04]  /*ff40*/  @!P0 LDGSTS.E.BYPASS.LTC128B.128 [R9+0x15400], desc[UR52][R2.64], !P3 ;  /* 0x1540000002098fae */ /* 0x0005e8000d901d74 */
[----:B------:R2:W-:Y:S04]  /*ff50*/  @!P0 LDGSTS.E.BYPASS.LTC128B.128 [R9+0x17400], desc[UR52][R2.64+0x40], !P2 ;  /* 0x1740004002098fae */ /* 0x0005e8000d101d74 */
[----:B---34-:R2:W-:Y:S02]  /*ff60*/  @!P0 LDGSTS.E.BYPASS.LTC128B.128 [R9+0x19400], desc[UR52][R2.64+0x80], !P1 ;  /* 0x1940008002098fae */ /* 0x0185e4000c901d74 */
.L_x_368:
[----:B------:R-:W-:Y:S01]  /*ff70*/  VIADD R6, R6, 0x60 ;  /* 0x0000006006067836 */ /* 0x000fe20000000000 */
[----:B------:R-:W-:Y:S04]  /*ff80*/  BSSY B0, `(.L_x_271) ;  /* 0x000000b000007945 */ /* 0x000fe80003800000 */
[----:B------:R-:W-:-:S13]  /*ff90*/  ISETP.GE.AND P0, PT, R6, R5, PT ;  /* 0x000000050600720c */ /* 0x000fda0003f06270 */
[----:B------:R-:W-:Y:S05]  /*ffa0*/  @P0 BRA `(.L_x_272) ;  /* 0x0000000000200947 */ /* 0x000fea0003800000 */
[----:B--2---:R-:W-:-:S05]  /*ffb0*/  IADD3 R2, P0, R35, R14, RZ ;  /* 0x0000000e23027210 */ /* 0x004fca0007f1e0ff */
[----:B------:R-:W-:-:S05]  /*ffc0*/  IMAD.X R3, RZ, RZ, R4, P0 ;  /* 0x000000ffff037224 */ /* 0x000fca00000e0604 */
[----:B------:R-:W-:Y:S01]  /*ffd0*/  @!PT LDS RZ, [RZ] ;  /* 0x00000000fffff984 */ /* 0x000fe20000000800 */
[----:B------:R-:W-:Y:S01]  /*ffe0*/  @!PT LDS RZ, [RZ] ;  /* 0x00000000fffff984 */ /* 0x000fe20000000800 */
[----:B------:R-:W-:Y:S01]  /*fff0*/  @!PT LDS RZ, [RZ] ;  /* 0x00000000fffff984 */ /* 0x000fe20000000800 */
[----:B------:R0:W-:Y:S04]  /*10000*/  LDGSTS.E.BYPASS.LTC128B.128 [R9+0x15c00], desc[UR52][R2.64], !P3 ;  /* 0x15c0000002097fae */ /* 0x0001e8000d901d74 */
[----:B------:R0:W-:Y:S04]  /*10010*/  LDGSTS.E.BYPASS.LTC128B.128 [R9+0x17c00], desc[UR52][R2.64+0x40], !P2 ;  /* 0x17c0004002097fae */ /* 0x0001e8000d101d74 */
[----:B------:R0:W-:Y:S02]  /*10020*/  LDGSTS.E.BYPASS.LTC128B.128 [R9+0x19c00], desc[UR52][R2.64+0x80], !P1 ;  /* 0x19c0008002097fae */ /* 0x0001e4000c901d74 */
.L_x_272:
[----:B------:R-:W-:Y:S05]  /*10030*/  BSYNC B0 ;  /* 0x0000000000007941 */ /* 0x000fea0003800000 */
.L_x_271:
[----:B------:R-:W-:Y:S01]  /*10040*/  NOP ;  /* 0x0000000000007918 */ /* 0x000fe20000000000 */
[----:B------:R-:W-:-:S13]  /*10050*/  PLOP3.LUT P0, PT, PT, PT, PT, 0x80, 0x0 ;  /* 0x000000000000781c */ /* 0x000fda0003f0f070 */
.L_x_273:
[----:B------:R-:W-:Y:S02]  /*10060*/  PLOP3.LUT P1, PT, P1, P0, PT, 0xa2, 0x0 ;  /* 0x000000000000781c */ /* 0x000fe40000f21472 */
[----:B------:R-:W-:-:S08]  /*10070*/  @P0 R2UR P1, UR4, R16 ;  /* 0x00000000100402ca */ /* 0x000fd00000020000 */
[----:B------:R-:W-:-:S05]  /*10080*/  @P0 PLOP3.LUT P0, PT, P1, PT, PT, 0x80, 0x0 ;  /* 0x000000000000081c */ /* 0x000fca0000f0f070 */
[----:B------:R-:W-:Y:S01]  /*10090*/  @!P1 SYNCS.ARRIVE.TRANS64.RED.A0T1 RZ, [UR4+0x29800], RZ ;  /* 0x029800ffffff99a7 */ /* 0x000fe20008200404 */
[----:B------:R-:W-:Y:S07]  /*100a0*/  @!P1 ARRIVES.LDGSTSBAR.64.TRANSCNT [UR4+0x29800] ;  /* 0x02980000ff0099b0 */ /* 0x000fee0008000a84 */
[----:B------:R-:W-:Y:S05]  /*100b0*/  @P0 BRA.U.ANY `(.L_x_273) ;  /* 0xfffffffd00e80947 */ /* 0x000fea000393ffff */
[----:B0-2---:R-:W2:Y:S02]  /*100c0*/  LDL.LU R2, [R1+0x28] ;  /* 0x0000280001027983 */ /* 0x005ea40000300800 */
[----:B--2---:R-:W-:-:S05]  /*100d0*/  VIADD R2, R2, 0x1 ;  /* 0x0000000102027836 */ /* 0x004fca0000000000 */
[----:B------:R0:W-:Y:S01]  /*100e0*/  STL [R1+0x28], R2 ;  /* 0x0000280201007387 */ /* 0x0001e20000100800 */
[----:B------:R-:W-:-:S04]  /*100f0*/  LEA.HI R0, R2, R2, RZ, 0x1 ;  /* 0x0000000202007211 */ /* 0x000fc800078f08ff */
[----:B------:R-:W-:-:S05]  /*10100*/  LOP3.LUT R0, R0, 0xfffffffe, RZ, 0xc0, !PT ;  /* 0xfffffffe00007812 */ /* 0x000fca00078ec0ff */
[----:B------:R-:W-:-:S05]  /*10110*/  IMAD.IADD R0, R2, 0x1, -R0 ;  /* 0x0000000102007824 */ /* 0x000fca00078e0a00 */
[----:B------:R-:W-:Y:S01]  /*10120*/  SHF.L.U32 R3, R0, 0x1f, RZ ;  /* 0x0000001f00037819 */ /* 0x000fe200000006ff */
[----:B------:R-:W-:Y:S01]  /*10130*/  NOP ;  /* 0x0000000000007918 */ /* 0x000fe20000000000 */
[----:B------:R0:W-:Y:S01]  /*10140*/  SYNCS.ARRIVE.TRANS64.A1T0 RZ, [R16+URZ+0x29800], RZ ;  /* 0x029800ff10ff79a7 */ /* 0x0001e2000810003f */
[----:B------:R-:W-:Y:S01]  /*10150*/  BSSY B0, `(.L_x_274) ;  /* 0x0000003000007945 */ /* 0x000fe20003800000 */
[----:B------:R-:W2:Y:S03]  /*10160*/  SYNCS.PHASECHK.TRANS64.TRYWAIT P0, [R16+URZ+0x29820], R3 ;  /* 0x02982003100075a7 */ /* 0x000ea6000800017f */
[----:B0-2---:R-:W-:Y:S05]  /*10170*/  @!P0 BRA `(.L_x_275) ;  /* 0x0000004400ac8947 */ /* 0x005fea0003800000 */
.L_x_369:
[----:B------:R-:W-:Y:S05]  /*10180*/  BSYNC B0 ;  /* 0x0000000000007941 */ /* 0x000fea0003800000 */
.L_x_274:
[----:B------:R-:W2:Y:S01]  /*10190*/  LDL R0, [R1+0xc] ;  /* 0x00000c0001007983 */ /* 0x000ea20000100800 */
[----:B------:R-:W-:-:S06]  /*101a0*/  UIADD3 UR4, UR48, -0x2, URZ ;  /* 0xfffffffe30047890 */ /* 0x000fcc000fffe03f */
[----:B--2---:R-:W-:-:S13]  /*101b0*/  ISETP.LE.AND P0, PT, R0, UR4, PT ;  /* 0x0000000400007c0c */ /* 0x004fda000bf03270 */
[----:B------:R-:W-:Y:S05]  /*101c0*/  @!P0 BRA `(.L_x_276) ;  /* 0x0000001400c48947 */ /* 0x000fea0003800000 */
[----:B------:R-:W-:Y:S02]  /*101d0*/  IMAD.MOV.U32 R20, RZ, RZ, R32 ;  /* 0x000000ffff147224 */ /* 0x000fe400078e0020 */
[----:B------:R-:W-:Y:S02]  /*101e0*/  IMAD.MOV.U32 R10, RZ, RZ, R19 ;  /* 0x000000ffff0a7224 */ /* 0x000fe400078e0013 */
[----:B------:R-:W-:-:S07]  /*101f0*/  IMAD.U32 R30, RZ, RZ, UR4 ;  /* 0x00000004ff1e7e24 */ /* 0x000fce000f8e00ff */
.L_x_296:
[----:B--2---:R-:W2:Y:S01]  /*10200*/  LDC R2, c[0x0][0x430] ;  /* 0x00010c00ff027b82 */ /* 0x004ea20000000800 */
[----:B------:R-:W3:Y:S01]  /*10210*/  S2R R0, SR_TID.X ;  /* 0x0000000000007919 */ /* 0x000ee20000002100 */
[----:B------:R-:W-:Y:S01]  /*10220*/  IMAD R5, R30, 0xa0, R36 ;  /* 0x000000a01e057824 */ /* 0x000fe200078e0224 */
[----:B------:R-:W4:Y:S01]  /*10230*/  S2R R7, SR_TID.X ;  /* 0x0000000000077919 */ /* 0x000f220000002100 */
[----:B------:R-:W0:Y:S01]  /*10240*/  S2R R8, SR_TID.X ;  /* 0x0000000000087919 */ /* 0x000e220000002100 */
[----:B------:R-:W4:Y:S01]  /*10250*/  LDL R12, [R1+0xc] ;  /* 0x00000c00010c7983 */ /* 0x000f220000100800 */
[----:B--2---:R-:W-:Y:S02]  /*10260*/  ISETP.NE.AND P0, PT, R2, 0x1, PT ;  /* 0x000000010200780c */ /* 0x004fe40003f05270 */
[----:B---3--:R-:W-:-:S11]  /*10270*/  LOP3.LUT R2, R0, 0x7f, RZ, 0xc0, !PT ;  /* 0x0000007f00027812 */ /* 0x008fd600078ec0ff */
[----:B------:R-:W2:Y:S01]  /*10280*/  @P0 LDC R6, c[0x0][0x434] ;  /* 0x00010d00ff060b82 */ /* 0x000ea20000000800 */
[----:B------:R-:W-:Y:S01]  /*10290*/  SHF.R.U32.HI R2, RZ, 0x2, R2 ;  /* 0x00000002ff027819 */ /* 0x000fe20000011602 */
[C---:B----4-:R-:W-:Y:S01]  /*102a0*/  IMAD.SHL.U32 R4, R7.reuse, 0x20, RZ ;  /* 0x0000002007047824 */ /* 0x050fe200078e00ff */
[----:B------:R-:W-:Y:S01]  /*102b0*/  LOP3.LUT R7, R7, 0x7f, RZ, 0xc0, !PT ;  /* 0x0000007f07077812 */ /* 0x000fe200078ec0ff */
[----:B0-----:R-:W-:-:S03]  /*102c0*/  IMAD.SHL.U32 R9, R8, 0x20, RZ ;  /* 0x0000002008097824 */ /* 0x001fc600078e00ff */
[----:B------:R-:W-:Y:S01]  /*102d0*/  LOP3.LUT R4, R2, 0x60, R4, 0xf8, !PT ;  /* 0x0000006002047812 */ /* 0x000fe200078ef804 */
[----:B------:R-:W0:Y:S01]  /*102e0*/  @P0 LDC R0, c[0x0][0x438] ;  /* 0x00010e00ff000b82 */ /* 0x000e220000000800 */
[----:B------:R-:W-:-:S03]  /*102f0*/  SHF.R.U32.HI R7, RZ, 0x2, R7 ;  /* 0x00000002ff077819 */ /* 0x000fc60000011607 */
[----:B------:R-:W-:-:S04]  /*10300*/  IMAD.IADD R4, R4, 0x1, R5 ;  /* 0x0000000104047824 */ /* 0x000fc800078e0205 */
[----:B------:R-:W3:Y:S01]  /*10310*/  @P0 LDC R3, c[0x0][0x434] ;  /* 0x00010d00ff030b82 */ /* 0x000ee20000000800 */
[----:B------:R-:W-:-:S07]  /*10320*/  LOP3.LUT R9, R7, 0x60, R9, 0xf8, !PT ;  /* 0x0000006007097812 */ /* 0x000fce00078ef809 */
[----:B------:R-:W4:Y:S01]  /*10330*/  @P0 LDC R2, c[0x0][0x438] ;  /* 0x00010e00ff020b82 */ /* 0x000f220000000800 */
[----:B--2---:R-:W-:Y:S01]  /*10340*/  @P0 IMAD.HI.U32 R6, R4, R6, RZ ;  /* 0x0000000604060227 */ /* 0x004fe200078e00ff */
[----:B------:R-:W-:-:S03]  /*10350*/  LOP3.LUT R9, R9, 0x80, RZ, 0xfc, !PT ;  /* 0x0000008009097812 */ /* 0x000fc600078efcff */
[----:B------:R-:W-:Y:S01]  /*10360*/  IMAD.MOV.U32 R8, RZ, RZ, R4 ;  /* 0x000000ffff087224 */ /* 0x000fe200078e0004 */
[----:B0-----:R-:W-:Y:S01]  /*10370*/  @P0 SHF.R.U32.HI R8, RZ, R0, R6 ;  /* 0x00000000ff080219 */ /* 0x001fe20000011606 */
[C---:B------:R-:W-:Y:S01]  /*10380*/  IMAD.IADD R0, R9.reuse, 0x1, R5 ;  /* 0x0000000109007824 */ /* 0x040fe200078e0205 */
[----:B------:R-:W-:Y:S05]  /*10390*/  YIELD ;  /* 0x0000000000007946 */ /* 0x000fea0003800000 */
[----:B------:R-:W-:Y:S01]  /*103a0*/  IMAD.MOV.U32 R11, RZ, RZ, R0 ;  /* 0x000000ffff0b7224 */ /* 0x000fe200078e0000 */
[----:B------:R-:W-:Y:S01]  /*103b0*/  ULDC.64 UR6, c[0x0][0x428] ;  /* 0x00010a0000067ab9 */ /* 0x000fe20000000a00 */
[----:B---3--:R-:W-:Y:S01]  /*103c0*/  @P0 IMAD.HI.U32 R3, R0, R3, RZ ;  /* 0x0000000300030227 */ /* 0x008fe200078e00ff */
[----:B------:R-:W-:Y:S01]  /*103d0*/  ISETP.GT.U32.AND P1, PT, R9, 0x9f, PT ;  /* 0x0000009f0900780c */ /* 0x000fe20003f24070 */
[----:B------:R-:W-:Y:S01]  /*103e0*/  ULDC.64 UR8, c[0x0][0x418] ;  /* 0x0001060000087ab9 */ /* 0x000fe20000000a00 */
[----:B------:R-:W-:Y:S01]  /*103f0*/  ULDC UR4, c[0x0][0x430] ;  /* 0x00010c0000047ab9 */ /* 0x000fe20000000800 */
[----:B------:R-:W-:Y:S01]  /*10400*/  IMAD R5, R37, UR6, RZ ;  /* 0x0000000625057c24 */ /* 0x000fe2000f8e02ff */
[----:B----4-:R-:W-:Y:S01]  /*10410*/  @P0 SHF.R.U32.HI R11, RZ, R2, R3 ;  /* 0x00000002ff0b0219 */ /* 0x010fe20000011603 */
[--C-:B------:R-:W-:Y:S01]  /*10420*/  IMAD.MOV.U32 R2, RZ, RZ, R8.reuse ;  /* 0x000000ffff027224 */ /* 0x100fe200078e0008 */
[----:B------:R-:W-:Y:S01]  /*10430*/  SHF.R.S32.HI R3, RZ, 0x1f, R8 ;  /* 0x0000001fff037819 */ /* 0x000fe20000011408 */
[----:B------:R-:W-:-:S02]  /*10440*/  IMAD R5, R31, UR7, R5 ;  /* 0x000000071f057c24 */ /* 0x000fc4000f8e0205 */
[----:B------:R-:W-:-:S04]  /*10450*/  IMAD.WIDE.U32 R2, R31, UR6, R2 ;  /* 0x000000061f027c25 */ /* 0x000fc8000f8e0002 */
[----:B------:R-:W-:Y:S01]  /*10460*/  IMAD.IADD R3, R5, 0x1, R3 ;  /* 0x0000000105037824 */ /* 0x000fe200078e0203 */
[----:B------:R-:W-:-:S04]  /*10470*/  LEA R6, P0, R2, UR8, 0x2 ;  /* 0x0000000802067c11 */ /* 0x000fc8000f8010ff */
[----:B------:R-:W-:Y:S01]  /*10480*/  LEA.HI.X R7, R2, UR9, R3, 0x2, P0 ;  /* 0x0000000902077c11 */ /* 0x000fe200080f1403 */
[----:B------:R-:W-:Y:S01]  /*10490*/  IMAD.MOV R2, RZ, RZ, -R8 ;  /* 0x000000ffff027224 */ /* 0x000fe200078e0a08 */
[----:B------:R-:W-:-:S03]  /*104a0*/  @!P1 SHF.R.S32.HI R3, RZ, 0x1f, R11 ;  /* 0x0000001fff039819 */ /* 0x000fc6000001140b */
[----:B------:R-:W-:Y:S02]  /*104b0*/  IMAD R4, R2, UR4, R4 ;  /* 0x0000000402047c24 */ /* 0x000fe4000f8e0204 */
[----:B------:R-:W-:-:S04]  /*104c0*/  @!P1 IMAD.MOV.U32 R2, RZ, RZ, R11 ;  /* 0x000000ffff029224 */ /* 0x000fc800078e000b */
[----:B------:R-:W-:-:S04]  /*104d0*/  @!P1 IMAD.WIDE.U32 R2, R31, UR6, R2 ;  /* 0x000000061f029c25 */ /* 0x000fc8000f8e0002 */
[----:B------:R-:W-:Y:S01]  /*104e0*/  @!P1 IMAD.IADD R5, R5, 0x1, R3 ;  /* 0x0000000105059824 */ /* 0x000fe200078e0203 */
[----:B------:R-:W-:-:S04]  /*104f0*/  @!P1 LEA R8, P0, R2, UR8, 0x2 ;  /* 0x0000000802089c11 */ /* 0x000fc8000f8010ff */
[----:B------:R-:W-:Y:S02]  /*10500*/  @!P1 LEA.HI.X R9, R2, UR9, R5, 0x2, P0 ;  /* 0x0000000902099c11 */ /* 0x000fe400080f1405 */
[----:B------:R0:W2:Y:S01]  /*10510*/  LDG.E R5, desc[UR52][R6.64] ;  /* 0x0000003406057981 */ /* 0x0000a2000c1e1900 */
[----:B------:R-:W-:Y:S02]  /*10520*/  IMAD.U32 R13, RZ, RZ, UR44 ;  /* 0x0000002cff0d7e24 */ /* 0x000fe4000f8e00ff */
[----:B0-----:R-:W-:Y:S02]  /*10530*/  IMAD.MOV.U32 R6, RZ, RZ, RZ ;  /* 0x000000ffff067224 */ /* 0x001fe400078e00ff */
[----:B------:R-:W-:-:S04]  /*10540*/  VIADD R19, R10, 0x1 ;  /* 0x000000010a137836 */ /* 0x000fc80000000000 */
[----:B------:R0:W5:Y:S01]  /*10550*/  @!P1 LDG.E R6, desc[UR52][R8.64] ;  /* 0x0000003408069981 */ /* 0x000162000c1e1900 */
[----:B------:R-:W-:Y:S01]  /*10560*/  ISETP.NE.AND P1, PT, R13, 0x3, PT ;  /* 0x000000030d00780c */ /* 0x000fe20003f25270 */
[----:B------:R-:W-:Y:S01]  /*10570*/  IMAD.MOV R7, RZ, RZ, -R11 ;  /* 0x000000ffff077224 */ /* 0x000fe200078e0a0b */
[----:B------:R-:W-:-:S03]  /*10580*/  ISETP.NE.AND P0, PT, R19, 0x2, PT ;  /* 0x000000021300780c */ /* 0x000fc60003f05270 */
[----:B------:R-:W-:Y:S01]  /*10590*/  IMAD R7, R7, UR4, R0 ;  /* 0x0000000407077c24 */ /* 0x000fe2000f8e0200 */
[----:B------:R-:W-:Y:S01]  /*105a0*/  SEL R32, RZ, 0x1, P0 ;  /* 0x00000001ff207807 */ /* 0x000fe20000000000 */
[----:B------:R-:W-:Y:S01]  /*105b0*/  IMAD.MOV.U32 R0, RZ, RZ, R30 ;  /* 0x000000ffff007224 */ /* 0x000fe200078e001e */
[----:B------:R-:W-:Y:S01]  /*105c0*/  SEL R19, R19, RZ, P0 ;  /* 0x000000ff13137207 */ /* 0x000fe20000000000 */
[----:B------:R-:W-:Y:S01]  /*105d0*/  VIADD R30, R30, 0xffffffff ;  /* 0xffffffff1e1e7836 */ /* 0x000fe20000000000 */
[----:B------:R-:W-:Y:S02]  /*105e0*/  LOP3.LUT R32, R20, R32, RZ, 0x3c, !PT ;  /* 0x0000002014207212 */ /* 0x000fe400078e3cff */
[----:B------:R-:W-:Y:S02]  /*105f0*/  ISETP.GT.AND P2, PT, R0, R12, PT ;  /* 0x0000000c0000720c */ /* 0x000fe40003f44270 */
[----:B--2---:R-:W-:Y:S01]  /*10600*/  SHF.R.S32.HI R28, RZ, 0x1f, R5 ;  /* 0x0000001fff1c7819 */ /* 0x004fe20000011405 */
[----:B0-----:R-:W-:Y:S10]  /*10610*/  @!P1 BRA `(.L_x_277) ;  /* 0x0000000000049947 */ /* 0x001ff40003800000 */
[----:B------:R-:W-:Y:S01]  /*10620*/  BPT.TRAP 0x1 ;  /* 0x000000040000795c */ /* 0x000fe20000300000 */
.L_x_277:
[----:B------:R-:W-:Y:S01]  /*10630*/  IMAD R0, R19, 0x8, R16 ;  /* 0x0000000813007824 */ /* 0x000fe200078e0210 */
[----:B------:R-:W-:Y:S01]  /*10640*/  SHF.L.U32 R29, R32, 0x1f, RZ ;  /* 0x0000001f201d7819 */ /* 0x000fe200000006ff */
[----:B------:R-:W-:Y:S01]  /*10650*/  BSSY B0, `(.L_x_278) ;  /* 0x0000004000007945 */ /* 0x000fe20003800000 */
[----:B------:R-:W-:Y:S02]  /*10660*/  SHF.R.S32.HI R25, RZ, 0x1f, R4 ;  /* 0x0000001fff197819 */ /* 0x000fe40000011404 */
[----:B------:R-:W0:Y:S02]  /*10670*/  SYNCS.PHASECHK.TRANS64.TRYWAIT P0, [R0+URZ+0x29880], R29 ;  /* 0x0298801d000075a7 */ /* 0x000e24000800017f */
[----:B0-----:R-:W-:Y:S05]  /*10680*/  @!P0 BRA `(.L_x_279) ;  /* 0x00000040007c8947 */ /* 0x001fea0003800000 */
.L_x_370:
[----:B------:R-:W-:Y:S05]  /*10690*/  BSYNC B0 ;  /* 0x0000000000007941 */ /* 0x000fea0003800000 */
.L_x_278:
[----:B------:R-:W-:Y:S01]  /*106a0*/  ULDC.64 UR4, c[0x0][0x328] ;  /* 0x0000ca0000047ab9 */ /* 0x000fe20000000a00 */
[----:B------:R-:W2:Y:S01]  /*106b0*/  S2R R12, SR_TID.X ;  /* 0x00000000000c7919 */ /* 0x000ea20000002100 */
[----:B------:R-:W-:Y:S01]  /*106c0*/  IMAD R8, R25, UR4, RZ ;  /* 0x0000000419087c24 */ /* 0x000fe2000f8e02ff */
[----:B------:R-:W-:Y:S01]  /*106d0*/  ULDC.64 UR6, c[0x0][0x338] ;  /* 0x0000ce0000067ab9 */ /* 0x000fe20000000a00 */
[C---:B------:R-:W-:Y:S01]  /*106e0*/  IMAD.WIDE.U32 R2, R4.reuse, UR4, RZ ;  /* 0x0000000404027c25 */ /* 0x040fe2000f8e00ff */
[----:B------:R-:W-:Y:S02]  /*106f0*/  SHF.R.S32.HI R26, RZ, 0x1f, R7 ;  /* 0x0000001fff1a7819 */ /* 0x000fe40000011407 */
[----:B-----5:R-:W-:Y:S01]  /*10700*/  SHF.R.S32.HI R27, RZ, 0x1f, R6 ;  /* 0x0000001fff1b7819 */ /* 0x020fe20000011406 */
[----:B------:R-:W-:Y:S01]  /*10710*/  IMAD R8, R4, UR5, R8 ;  /* 0x0000000504087c24 */ /* 0x000fe2000f8e0208 */
[C---:B------:R-:W-:Y:S01]  /*10720*/  LOP3.LUT P3, RZ, R17.reuse, 0x2, RZ, 0xc0, !PT ;  /* 0x0000000211ff7812 */ /* 0x040fe2000786c0ff */
[----:B------:R-:W-:Y:S01]  /*10730*/  IMAD R11, R26, UR4, RZ ;  /* 0x000000041a0b7c24 */ /* 0x000fe2000f8e02ff */
[----:B------:R-:W-:Y:S01]  /*10740*/  LOP3.LUT P1, RZ, R17, 0x1, RZ, 0xc0, !PT ;  /* 0x0000000111ff7812 */ /* 0x000fe2000782c0ff */
[----:B------:R-:W-:-:S02]  /*10750*/  IMAD.IADD R3, R3, 0x1, R8 ;  /* 0x0000000103037824 */ /* 0x000fc400078e0208 */
        /* <DEDUP_REMOVED lines=8> */
[----:B------:R-:W-:Y:S01]  /*107e0*/  IMAD.IADD R3, R3, 0x1, R11 ;  /* 0x0000000103037824 */ /* 0x000fe200078e020b */
[----:B--2---:R-:W-:Y:S01]  /*107f0*/  LOP3.LUT R12, R12, 0x7f, RZ, 0xc0, !PT ;  /* 0x0000007f0c0c7812 */ /* 0x004fe200078ec0ff */
[----:B------:R-:W-:Y:S02]  /*10800*/  IMAD R11, R27, UR6, RZ ;  /* 0x000000061b0b7c24 */ /* 0x000fe4000f8e02ff */
[----:B------:R-:W-:Y:S01]  /*10810*/  IMAD.WIDE.U32 R2, R6, UR6, R2 ;  /* 0x0000000606027c25 */ /* 0x000fe2000f8e0002 */
[----:B------:R-:W-:-:S03]  /*10820*/  SHF.R.U32.HI R12, RZ, 0x5, R12 ;  /* 0x00000005ff0c7819 */ /* 0x000fc6000001160c */
[----:B------:R-:W-:Y:S01]  /*10830*/  IMAD R11, R6, UR7, R11 ;  /* 0x00000007060b7c24 */ /* 0x000fe2000f8e020b */
[----:B------:R-:W-:Y:S01]  /*10840*/  ULDC.64 UR6, c[0x0][0x318] ;  /* 0x0000c60000067ab9 */ /* 0x000fe20000000a00 */
[----:B------:R-:W-:-:S04]  /*10850*/  IMAD.WIDE.U32 R8, R18, UR4, R8 ;  /* 0x0000000412087c25 */ /* 0x000fc8000f8e0008 */
[----:B------:R-:W-:Y:S01]  /*10860*/  IMAD.IADD R3, R3, 0x1, R11 ;  /* 0x0000000103037824 */ /* 0x000fe200078e020b */
[----:B------:R-:W-:Y:S01]  /*10870*/  IADD3 R8, P0, R8, UR6, RZ ;  /* 0x0000000608087c10 */ /* 0x000fe2000ff1e0ff */
[C---:B-1----:R-:W-:Y:S02]  /*10880*/  IMAD R23, R18.reuse, UR5, RZ ;  /* 0x0000000512177c24 */ /* 0x042fe4000f8e02ff */
[----:B------:R-:W-:Y:S01]  /*10890*/  IMAD.WIDE.U32 R2, R18, UR4, R2 ;  /* 0x0000000412027c25 */ /* 0x000fe2000f8e0002 */
[----:B------:R-:W-:Y:S02]  /*108a0*/  UMOV UR4, 0xffffffff ;  /* 0xffffffff00047882 */ /* 0x000fe40000000000 */
[----:B------:R-:W-:Y:S01]  /*108b0*/  IADD3.X R22, R23, UR7, R9, P0, !PT ;  /* 0x0000000717167c10 */ /* 0x000fe200087fe409 */
[----:B------:R-:W-:Y:S01]  /*108c0*/  IMAD.SHL.U32 R12, R12, 0x400, RZ ;  /* 0x000004000c0c7824 */ /* 0x000fe200078e00ff */
[----:B------:R-:W-:-:S03]  /*108d0*/  IADD3 R24, P0, R2, UR6, RZ ;  /* 0x0000000602187c10 */ /* 0x000fc6000ff1e0ff */
[----:B------:R-:W-:Y:S01]  /*108e0*/  IMAD R9, R19, 0x5000, R12 ;  /* 0x0000500013097824 */ /* 0x000fe200078e020c */
[----:B------:R-:W-:Y:S01]  /*108f0*/  IADD3.X R23, R23, UR7, R3, P0, !PT ;  /* 0x0000000717177c10 */ /* 0x000fe200087fe403 */
[----:B------:R-:W-:Y:S08]  /*10900*/  BRA.DIV UR4, `(.L_x_280) ;  /* 0x0000003e04f07947 */ /* 0x000ff0000b800000 */
[----:B------:R-:W1:Y:S01]  /*10910*/  SHFL.IDX PT, R2, R8, RZ, 0x1c1f ;  /* 0x001c1fff08027589 */ /* 0x000e6200000e0000 */
[----:B------:R-:W-:-:S03]  /*10920*/  IADD3 R9, R16, R9, R33 ;  /* 0x0000000910097210 */ /* 0x000fc60007ffe021 */
[----:B------:R-:W2:Y:S02]  /*10930*/  SHFL.IDX PT, R3, R22, RZ, 0x1c1f ;  /* 0x001c1fff16037589 */ /* 0x000ea400000e0000 */
[----:B------:R-:W-:Y:S02]  /*10940*/  IMAD.IADD R21, R34, 0x1, R9 ;  /* 0x0000000122157824 */ /* 0x000fe400078e0209 */
[----:B------:R-:W-:Y:S01]  /*10950*/  SHFL.IDX PT, R23, R23, RZ, 0x1c1f ;  /* 0x001c1fff17177589 */ /* 0x000fe200000e0000 */
[----:B-1----:R-:W-:-:S05]  /*10960*/  IADD3 R2, P0, R35, R2, RZ ;  /* 0x0000000223027210 */ /* 0x002fca0007f1e0ff */
[----:B--2---:R-:W-:-:S05]  /*10970*/  IMAD.X R3, RZ, RZ, R3, P0 ;  /* 0x000000ffff037224 */ /* 0x004fca00000e0603 */
[----:B------:R-:W-:Y:S04]  /*10980*/  LDGSTS.E.BYPASS.LTC128B.128 [R9+0xa400], desc[UR52][R2.64], !P3 ;  /* 0x0a40000002097fae */ /* 0x000fe8000d901d74 */
[----:B------:R1:W-:Y:S04]  /*10990*/  LDGSTS.E.BYPASS.LTC128B.128 [R21+0xa400], desc[UR52][R2.64+0x40], !P1 ;  /* 0x0a40004002157fae */ /* 0x0003e8000c901d74 */
        /* <DEDUP_REMOVED lines=16> */
[----:B------:R-:W-:Y:S04]  /*10aa0*/  LDGSTS.E.BYPASS.LTC128B.128 [R9+0xd400], desc[UR52][R2.64], !P3 ;  /* 0x0d40000002097fae */ /* 0x000fe8000d901d74 */
[----:B------:R1:W-:Y:S04]  /*10ab0*/  LDGSTS.E.BYPASS.LTC128B.128 [R21+0xd400], desc[UR52][R2.64+0x40], !P1 ;  /* 0x0d40004002157fae */ /* 0x0003e8000c901d74 */
[----:B-1----:R1:W2:Y:S02]  /*10ac0*/  SHFL.IDX PT, R2, R24, RZ, 0x1c1f ;  /* 0x001c1fff18027589 */ /* 0x0022a400000e0000 */
.L_x_382:
[----:B--2---:R-:W-:-:S05]  /*10ad0*/  IADD3 R2, P0, R35, R2, RZ ;  /* 0x0000000223027210 */ /* 0x004fca0007f1e0ff */
[----:B------:R-:W-:Y:S01]  /*10ae0*/  IMAD.X R3, RZ, RZ, R23, P0 ;  /* 0x000000ffff037224 */ /* 0x000fe200000e0617 */
[----:B------:R-:W-:-:S04]  /*10af0*/  PLOP3.LUT P0, PT, PT, PT, PT, 0x80, 0x0 ;  /* 0x000000000000781c */ /* 0x000fc80003f0f070 */
[----:B------:R-:W-:Y:S01]  /*10b00*/  @!PT LDS RZ, [RZ] ;  /* 0x00000000fffff984 */ /* 0x000fe20000000800 */
[----:B------:R-:W-:Y:S01]  /*10b10*/  @!PT LDS RZ, [RZ] ;  /* 0x00000000fffff984 */ /* 0x000fe20000000800 */
[----:B------:R-:W-:Y:S01]  /*10b20*/  @!PT LDS RZ, [RZ] ;  /* 0x00000000fffff984 */ /* 0x000fe20000000800 */
[----:B------:R2:W-:Y:S04]  /*10b30*/  LDGSTS.E.BYPASS.LTC128B.128 [R9+0xe400], desc[UR52][R2.64], !P3 ;  /* 0x0e40000002097fae */ /* 0x0005e8000d901d74 */
[----:B------:R2:W-:Y:S01]  /*10b40*/  LDGSTS.E.BYPASS.LTC128B.128 [R21+0xe400], desc[UR52][R2.64+0x40], !P1 ;  /* 0x0e40004002157fae */ /* 0x0005e2000c901d74 */
[----:B------:R-:W-:-:S04]  /*10b50*/  NOP ;  /* 0x0000000000007918 */ /* 0x000fc80000000000 */
.L_x_281:
        /* <DEDUP_REMOVED lines=11> */
.L_x_282:
[----:B------:R2:W-:Y:S01]  /*10c10*/  SYNCS.ARRIVE.TRANS64.A1T0 RZ, [R0+URZ+0x29870], RZ ;  /* 0x029870ff00ff79a7 */ /* 0x0005e2000810003f */
[----:B------:R-:W-:Y:S05]  /*10c20*/  @!P3 BRA `(.L_x_283) ;  /* 0x000000000004b947 */ /* 0x000fea0003800000 */
[----:B------:R-:W-:Y:S01]  /*10c30*/  BPT.TRAP 0x1 ;  /* 0x000000040000795c */ /* 0x000fe20000300000 */
.L_x_283:
[----:B------:R-:W3:Y:S01]  /*10c40*/  SYNCS.PHASECHK.TRANS64.TRYWAIT P0, [R0+URZ+0x29840], R29 ;  /* 0x0298401d000075a7 */ /* 0x000ee2000800017f */
[----:B------:R-:W-:Y:S04]  /*10c50*/  BSSY B0, `(.L_x_284) ;  /* 0x0000002000007945 */ /* 0x000fe80003800000 */
[----:B---3--:R-:W-:Y:S05]  /*10c60*/  @!P0 BRA `(.L_x_285) ;  /* 0x00000040008c8947 */ /* 0x008fea0003800000 */
.L_x_383:
[----:B------:R-:W-:Y:S05]  /*10c70*/  BSYNC B0 ;  /* 0x0000000000007941 */ /* 0x000fea0003800000 */
.L_x_284:
[----:B------:R-:W4:Y:S01]  /*10c80*/  LDL R11, [R1+0x14] ;  /* 0x00001400010b7983 */ /* 0x000f220000100800 */
[----:B------:R-:W-:Y:S01]  /*10c90*/  ULDC.64 UR4, c[0x0][0x300] ;  /* 0x0000c00000047ab9 */ /* 0x000fe20000000a00 */
[----:B------:R-:W-:Y:S01]  /*10ca0*/  ULDC.64 UR6, c[0x0][0x310] ;  /* 0x0000c40000067ab9 */ /* 0x000fe20000000a00 */
[----:B------:R-:W-:Y:S01]  /*10cb0*/  IMAD R8, R25, UR4, RZ ;  /* 0x0000000419087c24 */ /* 0x000fe2000f8e02ff */
[C---:B------:R-:W-:Y:S01]  /*10cc0*/  LOP3.LUT P4, RZ, R17.reuse, 0x10, RZ, 0xc0, !PT ;  /* 0x0000001011ff7812 */ /* 0x040fe2000788c0ff */
[C---:B------:R-:W-:Y:S01]  /*10cd0*/  IMAD.WIDE.U32 R2, R4.reuse, UR4, RZ ;  /* 0x0000000404027c25 */ /* 0x040fe2000f8e00ff */
[C---:B------:R-:W-:Y:S02]  /*10ce0*/  LOP3.LUT P3, RZ, R17.reuse, 0x8, RZ, 0xc0, !PT ;  /* 0x0000000811ff7812 */ /* 0x040fe4000786c0ff */
[----:B------:R-:W-:Y:S01]  /*10cf0*/  LOP3.LUT P1, RZ, R17, 0x4, RZ, 0xc0, !PT ;  /* 0x0000000411ff7812 */ /* 0x000fe2000782c0ff */
[----:B------:R-:W-:Y:S02]  /*10d00*/  IMAD R8, R4, UR5, R8 ;  /* 0x0000000504087c24 */ /* 0x000fe4000f8e0208 */
[----:B------:R-:W-:-:S02]  /*10d10*/  IMAD R28, R28, UR6, RZ ;  /* 0x000000061c1c7c24 */ /* 0x000fc4000f8e02ff */
[----:B------:R-:W-:Y:S02]  /*10d20*/  IMAD.IADD R3, R3, 0x1, R8 ;  /* 0x0000000103037824 */ /* 0x000fe400078e0208 */
[----:B------:R-:W-:Y:S02]  /*10d30*/  IMAD R8, R26, UR4, RZ ;  /* 0x000000041a087c24 */ /* 0x000fe4000f8e02ff */
[----:B------:R-:W-:-:S04]  /*10d40*/  IMAD.WIDE.U32 R2, R5, UR6, R2 ;  /* 0x0000000605027c25 */ /* 0x000fc8000f8e0002 */
[----:B------:R-:W-:Y:S02]  /*10d50*/  IMAD R5, R5, UR7, R28 ;  /* 0x0000000705057c24 */ /* 0x000fe4000f8e021c */
[----:B------:R-:W-:Y:S02]  /*10d60*/  IMAD.MOV.U32 R4, RZ, RZ, R2 ;  /* 0x000000ffff047224 */ /* 0x000fe400078e0002 */
[----:B------:R-:W-:Y:S02]  /*10d70*/  IMAD.IADD R5, R3, 0x1, R5 ;  /* 0x0000000103057824 */ /* 0x000fe400078e0205 */
[C---:B------:R-:W-:Y:S02]  /*10d80*/  IMAD R8, R7.reuse, UR5, R8 ;  /* 0x0000000507087c24 */ /* 0x040fe4000f8e0208 */
[----:B------:R-:W-:Y:S01]  /*10d90*/  IMAD.WIDE.U32 R2, R7, UR4, RZ ;  /* 0x0000000407027c25 */ /* 0x000fe2000f8e00ff */
[----:B------:R-:W-:-:S03]  /*10da0*/  ULDC.64 UR4, c[0x0][0x308] ;  /* 0x0000c20000047ab9 */ /* 0x000fc60000000a00 */
[----:B------:R-:W-:Y:S02]  /*10db0*/  IMAD.IADD R3, R3, 0x1, R8 ;  /* 0x0000000103037824 */ /* 0x000fe400078e0208 */
[----:B------:R-:W-:Y:S02]  /*10dc0*/  IMAD R8, R27, UR6, RZ ;  /* 0x000000061b087c24 */ /* 0x000fe4000f8e02ff */
[----:B------:R-:W-:Y:S02]  /*10dd0*/  IMAD R9, R18, UR5, RZ ;  /* 0x0000000512097c24 */ /* 0x000fe4000f8e02ff */
[C---:B------:R-:W-:Y:S02]  /*10de0*/  IMAD R8, R6.reuse, UR7, R8 ;  /* 0x0000000706087c24 */ /* 0x040fe4000f8e0208 */
[----:B------:R-:W-:Y:S01]  /*10df0*/  IMAD.WIDE.U32 R6, R6, UR6, R2 ;  /* 0x0000000606067c25 */ /* 0x000fe2000f8e0002 */
[----:B------:R-:W-:-:S03]  /*10e00*/  ULDC.64 UR6, c[0x0][0x2e8] ;  /* 0x0000ba0000067ab9 */ /* 0x000fc60000000a00 */
[----:B------:R-:W-:-:S03]  /*10e10*/  IMAD.WIDE.U32 R2, R18, UR4, R4 ;  /* 0x0000000412027c25 */ /* 0x000fc6000f8e0004 */
[----:B------:R-:W-:Y:S01]  /*10e20*/  IADD3 R4, P0, R2, UR6, RZ ;  /* 0x0000000602047c10 */ /* 0x000fe2000ff1e0ff */
[----:B------:R-:W-:-:S03]  /*10e30*/  IMAD.MOV.U32 R2, RZ, RZ, R6 ;  /* 0x000000ffff027224 */ /* 0x000fc600078e0006 */
[----:B------:R-:W-:Y:S01]  /*10e40*/  IADD3.X R5, R9, UR7, R3, P0, !PT ;  /* 0x0000000709057c10 */ /* 0x000fe200087fe403 */
[----:B------:R-:W-:Y:S02]  /*10e50*/  IMAD.IADD R3, R7, 0x1, R8 ;  /* 0x0000000107037824 */ /* 0x000fe400078e0208 */
[----:B------:R-:W-:Y:S01]  /*10e60*/  IMAD.WIDE.U32 R2, R18, UR4, R2 ;  /* 0x0000000412027c25 */ /* 0x000fe2000f8e0002 */
[----:B------:R-:W-:Y:S02]  /*10e70*/  UMOV UR4, 0xffffffff ;  /* 0xffffffff00047882 */ /* 0x000fe40000000000 */
[----:B------:R-:W-:-:S04]  /*10e80*/  IADD3 R6, P0, R2, UR6, RZ ;  /* 0x0000000602067c10 */ /* 0x000fc8000ff1e0ff */
[----:B------:R-:W-:Y:S01]  /*10e90*/  IADD3.X R8, R9, UR7, R3, P0, !PT ;  /* 0x0000000709087c10 */ /* 0x000fe200087fe403 */
[----:B----4-:R-:W-:Y:S01]  /*10ea0*/  IMAD R7, R19, 0x7800, R11 ;  /* 0x0000780013077824 */ /* 0x010fe200078e020b */
[----:B------:R-:W-:Y:S07]  /*10eb0*/  BRA.DIV UR4, `(.L_x_286) ;  /* 0x00000042040c7947 */ /* 0x000fee000b800000 */
[----:B------:R-:W4:Y:S01]  /*10ec0*/  SHFL.IDX PT, R2, R4, RZ, 0x1c1f ;  /* 0x001c1fff04027589 */ /* 0x000f2200000e0000 */
[----:B------:R-:W-:-:S03]  /*10ed0*/  IMAD.IADD R7, R16, 0x1, R7 ;  /* 0x0000000110077824 */ /* 0x000fc600078e0207 */
[----:B------:R-:W5:Y:S04]  /*10ee0*/  SHFL.IDX PT, R3, R5, RZ, 0x1c1f ;  /* 0x001c1fff05037589 */ /* 0x000f6800000e0000 */
[----:B------:R-:W-:Y:S04]  /*10ef0*/  SHFL.IDX PT, R9, R5, 0x2, 0x1c1f ;  /* 0x005c1f0005097f89 */ /* 0x000fe800000e0000 */
[----:B------:R-:W-:Y:S01]  /*10f00*/  SHFL.IDX PT, R8, R8, RZ, 0x1c1f ;  /* 0x001c1fff08087589 */ /* 0x000fe200000e0000 */
[----:B----4-:R-:W-:-:S05]  /*10f10*/  IADD3 R2, P0, R35, R2, RZ ;  /* 0x0000000223027210 */ /* 0x010fca0007f1e0ff */
[----:B-----5:R-:W-:-:S05]  /*10f20*/  IMAD.X R3, RZ, RZ, R3, P0 ;  /* 0x000000ffff037224 */ /* 0x020fca00000e0603 */
[----:B------:R-:W-:Y:S04]  /*10f30*/  LDGSTS.E.BYPASS.LTC128B.128 [R7+0x1a400], desc[UR52][R2.64], !P4 ;  /* 0x1a40000002077fae */ /* 0x000fe8000e101d74 */
[----:B------:R-:W-:Y:S04]  /*10f40*/  LDGSTS.E.BYPASS.LTC128B.128 [R7+0x1cc00], desc[UR52][R2.64+0x40], !P3 ;  /* 0x1cc0004002077fae */ /* 0x000fe8000d901d74 */
[----:B------:R4:W-:Y:S04]  /*10f50*/  LDGSTS.E.BYPASS.LTC128B.128 [R7+0x1f400], desc[UR52][R2.64+0x80], !P1 ;  /* 0x1f40008002077fae */ /* 0x0009e8000c901d74 */
[----:B----4-:R-:W4:Y:S04]  /*10f60*/  SHFL.IDX PT, R2, R4, 0x1, 0x1c1f ;  /* 0x003c1f0004027f89 */ /* 0x010f2800000e0000 */
[----:B------:R-:W5:Y:S01]  /*10f70*/  SHFL.IDX PT, R3, R5, 0x1, 0x1c1f ;  /* 0x003c1f0005037f89 */ /* 0x000f6200000e0000 */
[----:B----4-:R-:W-:-:S05]  /*10f80*/  IADD3 R2, P0, R35, R2, RZ ;  /* 0x0000000223027210 */ /* 0x010fca0007f1e0ff */
[----:B-----5:R-:W-:-:S05]  /*10f90*/  IMAD.X R3, RZ, RZ, R3, P0 ;  /* 0x000000ffff037224 */ /* 0x020fca00000e0603 */
[----:B------:R-:W-:Y:S04]  /*10fa0*/  LDGSTS.E.BYPASS.LTC128B.128 [R7+0x1ac00], desc[UR52][R2.64], !P4 ;  /* 0x1ac0000002077fae */ /* 0x000fe8000e101d74 */
[----:B------:R-:W-:Y:S04]  /*10fb0*/  LDGSTS.E.BYPASS.LTC128B.128 [R7+0x1d400], desc[UR52][R2.64+0x40], !P3 ;  /* 0x1d40004002077fae */ /* 0x000fe8000d901d74 */
[----:B------:R4:W-:Y:S04]  /*10fc0*/  LDGSTS.E.BYPASS.LTC128B.128 [R7+0x1fc00], desc[UR52][R2.64+0x80], !P1 ;  /* 0x1fc0008002077fae */ /* 0x0009e8000c901d74 */
[----:B----4-:R-:W4:Y:S02]  /*10fd0*/  SHFL.IDX PT, R2, R4, 0x2, 0x1c1f ;  /* 0x005c1f0004027f89 */ /* 0x010f2400000e0000 */
[----:B----4-:R-:W-:-:S05]  /*10fe0*/  IADD3 R2, P0, R35, R2, RZ ;  /* 0x0000000223027210 */ /* 0x010fca0007f1e0ff */
[----:B------:R-:W-:Y:S02]  /*10ff0*/  IMAD.X R3, RZ, RZ, R9, P0 ;  /* 0x000000ffff037224 */ /* 0x000fe400000e0609 */
[----:B------:R-:W-:Y:S04]  /*11000*/  SHFL.IDX PT, R9, R5, 0x3, 0x1c1f ;  /* 0x007c1f0005097f89 */ /* 0x000fe800000e0000 */
[----:B------:R-:W-:Y:S04]  /*11010*/  LDGSTS.E.BYPASS.LTC128B.128 [R7+0x1b400], desc[UR52][R2.64], !P4 ;  /* 0x1b40000002077fae */ /* 0x000fe8000e101d74 */
[----:B------:R-:W-:Y:S04]  /*11020*/  LDGSTS.E.BYPASS.LTC128B.128 [R7+0x1dc00], desc[UR52][R2.64+0x40], !P3 ;  /* 0x1dc0004002077fae */ /* 0x000fe8000d901d74 */
[----:B------:R4:W-:Y:S04]  /*11030*/  LDGSTS.E.BYPASS.LTC128B.128 [R7+0x20400], desc[UR52][R2.64+0x80], !P1 ;  /* 0x2040008002077fae */ /* 0x0009e8000c901d74 */
[----:B----4-:R-:W4:Y:S02]  /*11040*/  SHFL.IDX PT, R2, R4, 0x3, 0x1c1f ;  /* 0x007c1f0004027f89 */ /* 0x010f2400000e0000 */
[----:B----4-:R-:W-:-:S05]  /*11050*/  IADD3 R2, P0, R35, R2, RZ ;  /* 0x0000000223027210 */ /* 0x010fca0007f1e0ff */
[----:B------:R-:W-:-:S05]  /*11060*/  IMAD.X R3, RZ, RZ, R9, P0 ;  /* 0x000000ffff037224 */ /* 0x000fca00000e0609 */
[----:B------:R-:W-:Y:S04]  /*11070*/  LDGSTS.E.BYPASS.LTC128B.128 [R7+0x1bc00], desc[UR52][R2.64], !P4 ;  /* 0x1bc0000002077fae */ /* 0x000fe8000e101d74 */
[----:B------:R-:W-:Y:S04]  /*11080*/  LDGSTS.E.BYPASS.LTC128B.128 [R7+0x1e400], desc[UR52][R2.64+0x40], !P3 ;  /* 0x1e40004002077fae */ /* 0x000fe8000d901d74 */
[----:B------:R4:W-:Y:S04]  /*11090*/  LDGSTS.E.BYPASS.LTC128B.128 [R7+0x20c00], desc[UR52][R2.64+0x80], !P1 ;  /* 0x20c0008002077fae */ /* 0x0009e8000c901d74 */
[----:B----4-:R4:W0:Y:S02]  /*110a0*/  SHFL.IDX PT, R2, R6, RZ, 0x1c1f ;  /* 0x001c1fff06027589 */ /* 0x01082400000e0000 */
.L_x_395:
[----:B0-----:R-:W-:-:S05]  /*110b0*/  IADD3 R2, P0, R35, R2, RZ ;  /* 0x0000000223027210 */ /* 0x001fca0007f1e0ff */
[----:B------:R-:W-:Y:S01]  /*110c0*/  IMAD.X R3, RZ, RZ, R8, P0 ;  /* 0x000000ffff037224 */ /* 0x000fe200000e0608 */
[----:B------:R-:W-:-:S04]  /*110d0*/  PLOP3.LUT P0, PT, PT, PT, PT, 0x80, 0x0 ;  /* 0x000000000000781c */ /* 0x000fc80003f0f070 */
[----:B------:R-:W-:Y:S01]  /*110e0*/  @!PT LDS RZ, [RZ] ;  /* 0x00000000fffff984 */ /* 0x000fe20000000800 */
[----:B------:R-:W-:Y:S01]  /*110f0*/  @!PT LDS RZ, [RZ] ;  /* 0x00000000fffff984 */ /* 0x000fe20000000800 */
[----:B------:R-:W-:Y:S01]  /*11100*/  @!PT LDS RZ, [RZ] ;  /* 0x00000000fffff984 */ /* 0x000fe20000000800 */
[----:B------:R0:W-:Y:S04]  /*11110*/  LDGSTS.E.BYPASS.LTC128B.128 [R7+0x1c400], desc[UR52][R2.64], !P4 ;  /* 0x1c40000002077fae */ /* 0x0001e8000e101d74 */
[----:B------:R0:W-:Y:S04]  /*11120*/  LDGSTS.E.BYPASS.LTC128B.128 [R7+0x1ec00], desc[UR52][R2.64+0x40], !P3 ;  /* 0x1ec0004002077fae */ /* 0x0001e8000d901d74 */
[----:B------:R0:W-:Y:S01]  /*11130*/  LDGSTS.E.BYPASS.LTC128B.128 [R7+0x21400], desc[UR52][R2.64+0x80], !P1 ;  /* 0x2140008002077fae */ /* 0x0001e2000c901d74 */
[----:B------:R-:W-:Y:S01]  /*11140*/  NOP ;  /* 0x0000000000007918 */ /* 0x000fe20000000000 */
.L_x_287:
[----:B------:R-:W-:Y:S02]  /*11150*/  PLOP3.LUT P1, PT, P1, P0, PT, 0xa2, 0x0 ;  /* 0x000000000000781c */ /* 0x000fe40000f21472 */
[----:B------:R-:W-:-:S08]  /*11160*/  @P0 R2UR P1, UR4, R0 ;  /* 0x00000000000402ca */ /* 0x000fd00000020000 */
[----:B------:R-:W-:-:S05]  /*11170*/  @P0 PLOP3.LUT P0, PT, P1, PT, PT, 0x80, 0x0 ;  /* 0x000000000000081c */ /* 0x000fca0000f0f070 */
[----:B------:R-:W-:Y:S01]  /*11180*/  @!P1 SYNCS.ARRIVE.TRANS64.RED.A0T1 RZ, [UR4+0x29830], RZ ;  /* 0x029830ffffff99a7 */ /* 0x000fe20008200404 */
[----:B------:R-:W-:Y:S07]  /*11190*/  @!P1 ARRIVES.LDGSTSBAR.64.TRANSCNT [UR4+0x29830] ;  /* 0x02983000ff0099b0 */ /* 0x000fee0008000a84 */
[----:B------:R-:W-:Y:S05]  /*111a0*/  @P0 BRA.U.ANY `(.L_x_287) ;  /* 0xfffffffd00e80947 */ /* 0x000fea000393ffff */
[----:B------:R-:W-:Y:S01]  /*111b0*/  NOP ;  /* 0x0000000000007918 */ /* 0x000fe20000000000 */
[----:B0-----:R-:W-:-:S05]  /*111c0*/  IMAD.U32 R2, RZ, RZ, UR44 ;  /* 0x0000002cff027e24 */ /* 0x001fca000f8e00ff */
[----:B------:R-:W-:-:S13]  /*111d0*/  ISETP.NE.AND P3, PT, R2, 0x3, PT ;  /* 0x000000030200780c */ /* 0x000fda0003f65270 */
[----:B------:R-:W-:Y:S05]  /*111e0*/  @!P3 BRA `(.L_x_288) ;  /* 0x000000000004b947 */ /* 0x000fea0003800000 */
[----:B------:R-:W-:Y:S01]  /*111f0*/  BPT.TRAP 0x1 ;  /* 0x000000040000795c */ /* 0x000fe20000300000 */
.L_x_288:
[----:B------:R2:W-:Y:S02]  /*11200*/  SYNCS.ARRIVE.TRANS64.A1T0 RZ, [R0+URZ+0x29830], RZ ;  /* 0x029830ff00ff79a7 */ /* 0x0005e4000810003f */
[----:B--23--:R-:W-:-:S05]  /*11210*/  IMAD.U32 R0, RZ, RZ, UR46 ;  /* 0x0000002eff007e24 */ /* 0x00cfca000f8e00ff */
[----:B------:R-:W-:-:S13]  /*11220*/  ISETP.NE.AND P0, PT, R0, 0x3, PT ;  /* 0x000000030000780c */ /* 0x000fda0003f05270 */
[----:B------:R-:W-:Y:S05]  /*11230*/  @!P0 BRA `(.L_x_289) ;  /* 0x0000000000048947 */ /* 0x000fea0003800000 */
[----:B------:R-:W-:Y:S01]  /*11240*/  BPT.TRAP 0x1 ;  /* 0x000000040000795c */ /* 0x000fe20000300000 */
.L_x_289:
[----:B------:R-:W-:Y:S01]  /*11250*/  LOP3.LUT R3, R20, 0x1, RZ, 0x3c, !PT ;  /* 0x0000000114037812 */ /* 0x000fe200078e3cff */
[----:B------:R-:W-:Y:S01]  /*11260*/  IMAD R0, R10, 0x8, R16 ;  /* 0x000000080a007824 */ /* 0x000fe200078e0210 */
[----:B------:R-:W-:Y:S02]  /*11270*/  BSSY B0, `(.L_x_290) ;  /* 0x0000004000007945 */ /* 0x000fe40003800000 */
[----:B------:R-:W-:-:S04]  /*11280*/  SHF.L.U32 R3, R3, 0x1f, RZ ;  /* 0x0000001f03037819 */ /* 0x000fc800000006ff */
[----:B------:R-:W0:Y:S02]  /*11290*/  SYNCS.PHASECHK.TRANS64.TRYWAIT P1, [R0+URZ+0x29870], R3 ;  /* 0x02987003000075a7 */ /* 0x000e24000802017f */
[----:B0-----:R-:W-:Y:S05]  /*112a0*/  @!P1 BRA `(.L_x_291) ;  /* 0x0000004000909947 */ /* 0x001fea0003800000 */
.L_x_396:
[----:B------:R-:W-:Y:S05]  /*112b0*/  BSYNC B0 ;  /* 0x0000000000007941 */ /* 0x000fea0003800000 */
.L_x_290:
[----:B------:R-:W-:-:S05]  /*112c0*/  IMAD.U32 R2, RZ, RZ, UR44 ;  /* 0x0000002cff027e24 */ /* 0x000fca000f8e00ff */
[----:B------:R-:W-:-:S13]  /*112d0*/  ISETP.NE.AND P1, PT, R2, 0x3, PT ;  /* 0x000000030200780c */ /* 0x000fda0003f25270 */
[----:B------:R-:W-:Y:S05]  /*112e0*/  @!P1 BRA `(.L_x_292) ;  /* 0x0000000000049947 */ /* 0x000fea0003800000 */
[----:B------:R-:W-:Y:S01]  /*112f0*/  BPT.TRAP 0x1 ;  /* 0x000000040000795c */ /* 0x000fe20000300000 */
.L_x_292:
[----:B0-----:R-:W-:Y:S01]  /*11300*/  SHF.L.U32 R3, R20, 0x1f, RZ ;  /* 0x0000001f14037819 */ /* 0x001fe200000006ff */
[----:B------:R-:W-:-:S03]  /*11310*/  IMAD R12, R10, 0x5000, RZ ;  /* 0x000050000a0c7824 */ /* 0x000fc600078e02ff */
[----:B------:R-:W0:Y:S02]  /*11320*/  SYNCS.PHASECHK.TRANS64.TRYWAIT P1, [R0+URZ+0x29860], R3 ;  /* 0x02986003000075a7 */ /* 0x000e24000802017f */
[----:B0-----:R-:W-:Y:S05]  /*11330*/  @!P1 BRA `(.L_x_293) ;  /* 0x0000004000809947 */ /* 0x001fea0003800000 */
.L_x_397:
[----:B------:R-:W0:Y:S04]  /*11340*/  LDL R4, [R1+0x1c] ;  /* 0x00001c0001047983 */ /* 0x000e280000100800 */
[----:B------:R-:W2:Y:S04]  /*11350*/  LDL R2, [R1+0x20] ;  /* 0x0000200001027983 */ /* 0x000ea80000100800 */
[----:B------:R-:W1:Y:S01]  /*11360*/  LDL R13, [R1+0x18] ;  /* 0x00001800010d7983 */ /* 0x000e620000100800 */
[----:B------:R-:W-:Y:S05]  /*11370*/  WARPSYNC.ALL ;  /* 0x0000000000007948 */ /* 0x000fea0003800000 */
[----:B------:R-:W-:-:S05]  /*11380*/  IMAD.U32 R25, RZ, RZ, UR44 ;  /* 0x0000002cff197e24 */ /* 0x000fca000f8e00ff */
[----:B------:R-:W-:Y:S02]  /*11390*/  ISETP.NE.AND P1, PT, R25, 0x3, PT ;  /* 0x000000031900780c */ /* 0x000fe40003f25270 */
[----:B0-----:R-:W-:-:S05]  /*113a0*/  LOP3.LUT R3, R12, R4, RZ, 0xfc, !PT ;  /* 0x000000040c037212 */ /* 0x001fca00078efcff */
[----:B------:R-:W-:Y:S01]  /*113b0*/  IMAD.IADD R3, R16, 0x1, R3 ;  /* 0x0000000110037824 */ /* 0x000fe200078e0203 */
[----:B-1----:R-:W-:-:S03]  /*113c0*/  LOP3.LUT R24, R12, R13, RZ, 0xfc, !PT ;  /* 0x0000000d0c187212 */ /* 0x002fc600078efcff */
[----:B--2---:R-:W-:Y:S01]  /*113d0*/  IMAD.IADD R2, R2, 0x1, R3 ;  /* 0x0000000102027824 */ /* 0x004fe200078e0203 */
[----:B----4-:R-:W0:Y:S01]  /*113e0*/  LDSM.16.MT88.4 R4, [R3+0xa400] ;  /* 0x00a400000304783b */ /* 0x010e220000004200 */
[----:B------:R-:W-:Y:S01]  /*113f0*/  IMAD.IADD R24, R16, 0x1, R24 ;  /* 0x0000000110187824 */ /* 0x000fe200078e0218 */
[C-C-:B0-----:R-:W-:Y:S02]  /*11400*/  PRMT R8, R4.reuse, 0x6420, R5.reuse ;  /* 0x0000642004087816 */ /* 0x141fe40000000005 */
[----:B------:R-:W-:Y:S02]  /*11410*/  PRMT R9, R4, 0x7531, R5 ;  /* 0x0000753104097816 */ /* 0x000fe40000000005 */
[C-C-:B------:R-:W-:Y:S02]  /*11420*/  PRMT R10, R6.reuse, 0x6420, R7.reuse ;  /* 0x00006420060a7816 */ /* 0x140fe40000000007 */
[----:B------:R-:W-:Y:S02]  /*11430*/  PRMT R11, R6, 0x7531, R7 ;  /* 0x00007531060b7816 */ /* 0x000fe40000000007 */
[----:B------:R-:W0:Y:S04]  /*11440*/  LDSM.16.MT88.4 R4, [R2+0xa400] ;  /* 0x00a400000204783b */ /* 0x000e280000004200 */
[----:B------:R-:W-:Y:S01]  /*11450*/  STSM.16.M88.4 [R24+0x400], R8 ;  /* 0x0004000818007844 */ /* 0x000fe20000000200 */
[----:B0-----:R-:W-:-:S02]  /*11460*/  PRMT R12, R4, 0x6420, R5 ;  /* 0x00006420040c7816 */ /* 0x001fc40000000005 */
[----:B------:R-:W-:Y:S02]  /*11470*/  PRMT R13, R4, 0x7531, R5 ;  /* 0x00007531040d7816 */ /* 0x000fe40000000005 */
[C-C-:B------:R-:W-:Y:S02]  /*11480*/  PRMT R14, R6.reuse, 0x6420, R7.reuse ;  /* 0x00006420060e7816 */ /* 0x140fe40000000007 */
[----:B------:R-:W-:-:S05]  /*11490*/  PRMT R15, R6, 0x7531, R7 ;  /* 0x00007531060f7816 */ /* 0x000fca0000000007 */
[----:B------:R-:W-:Y:S04]  /*114a0*/  STSM.16.M88.4 [R24+0xc00], R12 ;  /* 0x000c000c18007844 */ /* 0x000fe80000000200 */
[----:B------:R-:W0:Y:S02]  /*114b0*/  LDSM.16.MT88.4 R8, [R3+0xb400] ;  /* 0x00b400000308783b */ /* 0x000e240000004200 */
[C-C-:B0-----:R-:W-:Y:S02]  /*114c0*/  PRMT R4, R8.reuse, 0x6420, R9.reuse ;  /* 0x0000642008047816 */ /* 0x141fe40000000009 */
[----:B------:R-:W-:Y:S02]  /*114d0*/  PRMT R5, R8, 0x7531, R9 ;  /* 0x0000753108057816 */ /* 0x000fe40000000009 */
[----:B------:R-:W-:-:S02]  /*114e0*/  PRMT R6, R10, 0x6420, R11 ;  /* 0x000064200a067816 */ /* 0x000fc4000000000b */
[----:B------:R-:W-:Y:S02]  /*114f0*/  PRMT R7, R10, 0x7531, R11 ;  /* 0x000075310a077816 */ /* 0x000fe4000000000b */
[----:B------:R-:W0:Y:S04]  /*11500*/  LDSM.16.MT88.4 R8, [R2+0xb400] ;  /* 0x00b400000208783b */ /* 0x000e280000004200 */
[----:B------:R-:W-:Y:S01]  /*11510*/  STSM.16.M88.4 [R24+0x1400], R4 ;  /* 0x0014000418007844 */ /* 0x000fe20000000200 */
[C-C-:B0-----:R-:W-:Y:S02]  /*11520*/  PRMT R20, R8.reuse, 0x6420, R9.reuse ;  /* 0x0000642008147816 */ /* 0x141fe40000000009 */
[----:B------:R-:W-:Y:S02]  /*11530*/  PRMT R21, R8, 0x7531, R9 ;  /* 0x0000753108157816 */ /* 0x000fe40000000009 */
[----:B------:R-:W-:-:S02]  /*11540*/  PRMT R22, R10, 0x6420, R11 ;  /* 0x000064200a167816 */ /* 0x000fc4000000000b */
        /* <DEDUP_REMOVED lines=20> */
[----:B------:R0:W-:Y:S02]  /*11690*/  STSM.16.M88.4 [R24+0x3400], R4 ;  /* 0x0034000418007844 */ /* 0x0001e40000000200 */
[C-C-:B0-----:R-:W-:Y:S02]  /*116a0*/  PRMT R4, R8.reuse, 0x6420, R9.reuse ;  /* 0x0000642008047816 */ /* 0x141fe40000000009 */
[----:B------:R-:W-:-:S02]  /*116b0*/  PRMT R5, R8, 0x7531, R9 ;  /* 0x0000753108057816 */ /* 0x000fc40000000009 */
[C-C-:B------:R-:W-:Y:S02]  /*116c0*/  PRMT R6, R10.reuse, 0x6420, R11.reuse ;  /* 0x000064200a067816 */ /* 0x140fe4000000000b */
[----:B------:R-:W-:-:S05]  /*116d0*/  PRMT R7, R10, 0x7531, R11 ;  /* 0x000075310a077816 */ /* 0x000fca000000000b */
[----:B------:R-:W-:Y:S04]  /*116e0*/  STSM.16.M88.4 [R24+0x3c00], R4 ;  /* 0x003c000418007844 */ /* 0x000fe80000000200 */
[----:B------:R-:W0:Y:S04]  /*116f0*/  LDSM.16.MT88.4 R8, [R3+0xe400] ;  /* 0x00e400000308783b */ /* 0x000e280000004200 */
        /* <DEDUP_REMOVED lines=19> */
.L_x_294:
[----:B-1----:R1:W-:Y:S01]  /*11830*/  SYNCS.ARRIVE.TRANS64.A1T0 RZ, [R0+URZ+0x29850], RZ ;  /* 0x029850ff00ff79a7 */ /* 0x0023e2000810003f */
[----:B------:R-:W-:Y:S06]  /*11840*/  BAR.SYNC.DEFER_BLOCKING 0x2, 0x80 ;  /* 0x0082000000007b1d */ /* 0x000fec0000010000 */
[----:B------:R-:W-:Y:S05]  /*11850*/  @!P0 BRA `(.L_x_295) ;  /* 0x0000000000048947 */ /* 0x000fea0003800000 */
[----:B------:R-:W-:Y:S01]  /*11860*/  BPT.TRAP 0x1 ;  /* 0x000000040000795c */ /* 0x000fe20000300000 */
.L_x_295:
[----:B------:R-:W2:Y:S01]  /*11870*/  LDL R2, [R1+0x10] ;  /* 0x0000100001027983 */ /* 0x000ea20000100800 */
[----:B-1----:R-:W-:Y:S02]  /*11880*/  VIADD R0, R0, 0x29880 ;  /* 0x0002988000007836 */ /* 0x002fe40000000000 */
[----:B------:R-:W-:Y:S02]  /*11890*/  IMAD.MOV.U32 R20, RZ, RZ, R32 ;  /* 0x000000ffff147224 */ /* 0x000fe400078e0020 */
[----:B0-----:R-:W-:Y:S01]  /*118a0*/  IMAD.MOV.U32 R10, RZ, RZ, R19 ;  /* 0x000000ffff0a7224 */ /* 0x001fe200078e0013 */
[----:B--2---:R-:W-:-:S04]  /*118b0*/  PRMT R0, R2, 0x654, R0 ;  /* 0x0000065402007816 */ /* 0x004fc80000000000 */
[----:B------:R2:W-:Y:S01]  /*118c0*/  SYNCS.ARRIVE.TRANS64.RED.A1T0 RZ, [R0+URZ], RZ ;  /* 0x000000ff00ff79a7 */ /* 0x0005e2000810043f */
[----:B------:R-:W-:Y:S05]  /*118d0*/  @P2 BRA `(.L_x_296) ;  /* 0xffffffe800482947 */ /* 0x000fea000383ffff */
.L_x_276:
[----:B--2---:R-:W2:Y:S01]  /*118e0*/  S2R R0, SR_TID.X ;  /* 0x0000000000007919 */ /* 0x004ea20000002100 */
[----:B------:R-:W-:Y:S01]  /*118f0*/  BSSY B0, `(.L_x_297) ;  /* 0x0000013000007945 */ /* 0x000fe20003800000 */
[----:B--2---:R-:W-:Y:S01]  /*11900*/  LOP3.LUT R2, R0, 0x7f, RZ, 0xc0, !PT ;  /* 0x0000007f00027812 */ /* 0x004fe200078ec0ff */
[----:B------:R-:W-:-:S03]  /*11910*/  IMAD.U32 R0, RZ, RZ, UR46 ;  /* 0x0000002eff007e24 */ /* 0x000fc6000f8e00ff */
[----:B------:R-:W-:Y:S02]  /*11920*/  ISETP.NE.AND P1, PT, R2, RZ, PT ;  /* 0x000000ff0200720c */ /* 0x000fe40003f25270 */
[----:B------:R-:W-:-:S11]  /*11930*/  ISETP.NE.AND P0, PT, R0, 0x3, PT ;  /* 0x000000030000780c */ /* 0x000fd60003f05270 */
[----:B------:R-:W-:Y:S05]  /*11940*/  @P1 BRA `(.L_x_298) ;  /* 0x0000000000341947 */ /* 0x000fea0003800000 */
[----:B------:R-:W2:Y:S01]  /*11950*/  S2R R5, SR_LANEID ;  /* 0x0000000000057919 */ /* 0x000ea20000000000 */
[----:B------:R-:W-:Y:S01]  /*11960*/  VOTEU.ANY UR4, UPT, PT ;  /* 0x0000000000047886 */ /* 0x000fe200038e0100 */
[----:B0-----:R-:W0:Y:S01]  /*11970*/  LDC.64 R2, c[0x0][0xc60] ;  /* 0x00031800ff027b82 */ /* 0x001e220000000a00 */
[----:B------:R-:W2:Y:S02]  /*11980*/  FLO.U32 R0, UR4 ;  /* 0x0000000400007d00 */ /* 0x000ea400080e0000 */
[----:B--2---:R-:W-:-:S06]  /*11990*/  ISETP.EQ.U32.AND P1, PT, R0, R5, PT ;  /* 0x000000050000720c */ /* 0x004fcc0003f22070 */
[----:B------:R-:W0:Y:S07]  /*119a0*/  POPC R5, UR4 ;  /* 0x0000000400057d09 */ /* 0x000e2e0008000000 */
[----:B0-----:R-:W2:Y:S01]  /*119b0*/  @P1 ATOMG.E.ADD.STRONG.GPU PT, R3, desc[UR52][R2.64], R5 ;  /* 0x00000005020319a8 */ /* 0x001ea200081ee1f4 */
[----:B------:R-:W0:Y:S02]  /*119c0*/  S2R R4, SR_LTMASK ;  /* 0x0000000000047919 */ /* 0x000e240000003900 */
[----:B0-----:R-:W-:-:S04]  /*119d0*/  LOP3.LUT R4, R4, UR4, RZ, 0xc0, !PT ;  /* 0x0000000404047c12 */ /* 0x001fc8000f8ec0ff */
[----:B------:R-:W0:Y:S01]  /*119e0*/  POPC R7, R4 ;  /* 0x0000000400077309 */ /* 0x000e220000000000 */
[----:B--2---:R-:W0:Y:S02]  /*119f0*/  SHFL.IDX PT, R0, R3, R0, 0x1f ;  /* 0x00001f0003007589 */ /* 0x004e2400000e0000 */
[----:B0-----:R-:W-:-:S05]  /*11a00*/  IADD3 R0, R0, UR47, R7 ;  /* 0x0000002f00007c10 */ /* 0x001fca000fffe007 */
[----:B------:R2:W-:Y:S02]  /*11a10*/  STL [R1], R0 ;  /* 0x0000000001007387 */ /* 0x0005e40000100800 */
.L_x_298:
[----:B------:R-:W-:Y:S05]  /*11a20*/  BSYNC B0 ;  /* 0x0000000000007941 */ /* 0x000fea0003800000 */
.L_x_297:
[----:B------:R-:W-:Y:S05]  /*11a30*/  @!P0 BRA `(.L_x_299) ;  /* 0x0000000000048947 */ /* 0x000fea0003800000 */
[----:B------:R-:W-:Y:S01]  /*11a40*/  BPT.TRAP 0x1 ;  /* 0x000000040000795c */ /* 0x000fe20000300000 */
.L_x_299:
[----:B0-----:R-:W-:Y:S01]  /*11a50*/  LOP3.LUT R3, R32, 0x1, RZ, 0x3c, !PT ;  /* 0x0000000120037812 */ /* 0x001fe200078e3cff */
[----:B------:R-:W-:Y:S01]  /*11a60*/  IMAD R18, R19, 0x8, R16 ;  /* 0x0000000813127824 */ /* 0x000fe200078e0210 */
[----:B------:R-:W-:Y:S02]  /*11a70*/  BSSY B0, `(.L_x_300) ;  /* 0x0000004000007945 */ /* 0x000fe40003800000 */
[----:B------:R-:W-:-:S04]  /*11a80*/  SHF.L.U32 R3, R3, 0x1f, RZ ;  /* 0x0000001f03037819 */ /* 0x000fc800000006ff */
[----:B------:R-:W0:Y:S02]  /*11a90*/  SYNCS.PHASECHK.TRANS64.TRYWAIT P1, [R18+URZ+0x29870], R3 ;  /* 0x02987003120075a7 */ /* 0x000e24000802017f */
[----:B0-----:R-:W-:Y:S05]  /*11aa0*/  @!P1 BRA `(.L_x_301) ;  /* 0x0000003800b89947 */ /* 0x001fea0003800000 */
.L_x_398:
[----:B------:R-:W-:Y:S05]  /*11ab0*/  BSYNC B0 ;  /* 0x0000000000007941 */ /* 0x000fea0003800000 */
.L_x_300:
[----:B--2---:R-:W-:-:S05]  /*11ac0*/  IMAD.U32 R0, RZ, RZ, UR44 ;  /* 0x0000002cff007e24 */ /* 0x004fca000f8e00ff */
[----:B------:R-:W-:-:S13]  /*11ad0*/  ISETP.NE.AND P1, PT, R0, 0x3, PT ;  /* 0x000000030000780c */ /* 0x000fda0003f25270 */
[----:B------:R-:W-:Y:S05]  /*11ae0*/  @!P1 BRA `(.L_x_302) ;  /* 0x0000000000049947 */ /* 0x000fea0003800000 */
[----:B------:R-:W-:Y:S01]  /*11af0*/  BPT.TRAP 0x1 ;  /* 0x000000040000795c */ /* 0x000fe20000300000 */
.L_x_302:
[----:B0-----:R-:W-:-:S04]  /*11b00*/  SHF.L.U32 R3, R32, 0x1f, RZ ;  /* 0x0000001f20037819 */ /* 0x001fc800000006ff */
[----:B------:R-:W0:Y:S02]  /*11b10*/  SYNCS.PHASECHK.TRANS64.TRYWAIT P1, [R18+URZ+0x29860], R3 ;  /* 0x02986003120075a7 */ /* 0x000e24000802017f */
[----:B0-----:R-:W-:Y:S05]  /*11b20*/  @!P1 BRA `(.L_x_303) ;  /* 0x0000003800ac9947 */ /* 0x001fea0003800000 */
.L_x_399:
[----:B------:R-:W0:Y:S04]  /*11b30*/  LDL R2, [R1+0x1c] ;  /* 0x00001c0001027983 */ /* 0x000e280000100800 */
[----:B------:R-:W2:Y:S04]  /*11b40*/  LDL R13, [R1+0x20] ;  /* 0x00002000010d7983 */ /* 0x000ea80000100800 */
[----:B------:R-:W3:Y:S01]  /*11b50*/  LDL R12, [R1+0x18] ;  /* 0x00001800010c7983 */ /* 0x000ee20000100800 */
[----:B------:R-:W-:Y:S01]  /*11b60*/  IMAD R0, R19, 0x5000, RZ ;  /* 0x0000500013007824 */ /* 0x000fe200078e02ff */
[----:B------:R-:W-:Y:S05]  /*11b70*/  WARPSYNC.ALL ;  /* 0x0000000000007948 */ /* 0x000fea0003800000 */
[----:B------:R-:W-:-:S05]  /*11b80*/  IMAD.U32 R24, RZ, RZ, UR44 ;  /* 0x0000002cff187e24 */ /* 0x000fca000f8e00ff */
[----:B------:R-:W-:Y:S02]  /*11b90*/  ISETP.NE.AND P1, PT, R24, 0x3, PT ;  /* 0x000000031800780c */ /* 0x000fe40003f25270 */
[----:B0-----:R-:W-:-:S05]  /*11ba0*/  LOP3.LUT R3, R0, R2, RZ, 0xfc, !PT ;  /* 0x0000000200037212 */ /* 0x001fca00078efcff */
[----:B------:R-:W-:-:S04]  /*11bb0*/  IMAD.IADD R2, R16, 0x1, R3 ;  /* 0x0000000110027824 */ /* 0x000fc800078e0203 */
[----:B--2---:R-:W-:Y:S01]  /*11bc0*/  IMAD.IADD R3, R13, 0x1, R2 ;  /* 0x000000010d037824 */ /* 0x004fe200078e0202 */
[----:B------:R-:W0:Y:S01]  /*11bd0*/  LDSM.16.MT88.4 R8, [R2+0xa400] ;  /* 0x00a400000208783b */ /* 0x000e220000004200 */
[----:B---3--:R-:W-:-:S05]  /*11be0*/  LOP3.LUT R13, R0, R12, RZ, 0xfc, !PT ;  /* 0x0000000c000d7212 */ /* 0x008fca00078efcff */
        /* <DEDUP_REMOVED lines=21> */
[----:B-1----:R-:W-:-:S02]  /*11d40*/  PRMT R22, R10, 0x6420, R11 ;  /* 0x000064200a167816 */ /* 0x002fc4000000000b */
        /* <DEDUP_REMOVED lines=46> */
.L_x_304:
[----:B-1----:R1:W-:Y:S01]  /*12030*/  SYNCS.ARRIVE.TRANS64.A1T0 RZ, [R18+URZ+0x29850], RZ ;  /* 0x029850ff12ff79a7 */ /* 0x0023e2000810003f */
[----:B------:R-:W-:Y:S06]  /*12040*/  BAR.SYNC.DEFER_BLOCKING 0x2, 0x80 ;  /* 0x0082000000007b1d */ /* 0x000fec0000010000 */
[----:B------:R-:W-:Y:S05]  /*12050*/  @!P0 BRA `(.L_x_305) ;  /* 0x0000000000048947 */ /* 0x000fea0003800000 */
[----:B------:R-:W-:Y:S01]  /*12060*/  BPT.TRAP 0x1 ;  /* 0x000000040000795c */ /* 0x000fe20000300000 */
.L_x_305:
[----:B0-----:R-:W2:Y:S01]  /*12070*/  LDL R0, [R1+0x10] ;  /* 0x0000100001007983 */ /* 0x001ea20000100800 */
[----:B-1----:R-:W-:Y:S02]  /*12080*/  VIADD R18, R18, 0x29880 ;  /* 0x0002988012127836 */ /* 0x002fe40000000000 */
[----:B------:R-:W-:-:S05]  /*12090*/  VIADD R19, R19, 0x1 ;  /* 0x0000000113137836 */ /* 0x000fca0000000000 */
[----:B------:R-:W-:-:S04]  /*120a0*/  ISETP.NE.AND P0, PT, R19, 0x2, PT ;  /* 0x000000021300780c */ /* 0x000fc80003f05270 */
[----:B------:R-:W-:Y:S02]  /*120b0*/  SEL R3, RZ, 0x1, P0 ;  /* 0x00000001ff037807 */ /* 0x000fe40000000000 */
[----:B------:R-:W-:Y:S02]  /*120c0*/  SEL R19, R19, RZ, P0 ;  /* 0x000000ff13137207 */ /* 0x000fe40000000000 */
[----:B------:R-:W-:Y:S02]  /*120d0*/  LOP3.LUT R32, R32, R3, RZ, 0x3c, !PT ;  /* 0x0000000320207212 */ /* 0x000fe400078e3cff */
[----:B--2---:R-:W-:-:S04]  /*120e0*/  PRMT R18, R0, 0x654, R18 ;  /* 0x0000065400127816 */ /* 0x004fc80000000012 */
[----:B------:R1:W-:Y:S03]  /*120f0*/  SYNCS.ARRIVE.TRANS64.RED.A1T0 RZ, [R18+URZ], RZ ;  /* 0x000000ff12ff79a7 */ /* 0x0003e6000810043f */
.L_x_244:
[----:B------:R-:W-:Y:S05]  /*12100*/  BSYNC B7 ;  /* 0x0000000000077941 */ /* 0x000fea0003800000 */
.L_x_242:
[----:B------:R-:W-:-:S13]  /*12110*/  LOP3.LUT P0, RZ, R17, 0x200, RZ, 0xc0, !PT ;  /* 0x0000020011ff7812 */ /* 0x000fda000780c0ff */
[----:B------:R-:W-:Y:S05]  /*12120*/  @!P0 BRA `(.L_x_306) ;  /* 0x0000000000348947 */ /* 0x000fea0003800000 */
[----:B------:R-:W0:Y:S08]  /*12130*/  S2UR UR4, SR_CgaCtaId ;  /* 0x00000000000479c3 */ /* 0x000e300000008800 */
[----:B------:R-:W-:Y:S01]  /*12140*/  BAR.SYNC.DEFER_BLOCKING 0x5, 0x180 ;  /* 0x0146000000007b1d */ /* 0x000fe20000010000 */
[----:B------:R-:W-:Y:S01]  /*12150*/  MOV R16, 0x400 ;  /* 0x0000040000107802 */ /* 0x000fe20000000f00 */
[----:B0-----:R-:W-:-:S05]  /*12160*/  IMAD.U32 R0, RZ, RZ, UR4 ;  /* 0x00000004ff007e24 */ /* 0x001fca000f8e00ff */
[----:B------:R-:W-:Y:S01]  /*12170*/  LEA R16, R0, R16, 0x18 ;  /* 0x0000001000107211 */ /* 0x000fe200078ec0ff */
[----:B------:R-:W-:Y:S04]  /*12180*/  STL [R1+0x10], R0 ;  /* 0x0000100001007387 */ /* 0x000fe80000100800 */
[----:B------:R-:W0:Y:S04]  /*12190*/  LDS.128 R4, [R16+0x298d0] ;  /* 0x0298d00010047984 */ /* 0x000e280000000c00 */
[----:B0-----:R0:W-:Y:S01]  /*121a0*/  STL.64 [R1], R4 ;  /* 0x0000000401007387 */ /* 0x0011e20000100a00 */
[----:B------:R-:W-:-:S03]  /*121b0*/  IMAD.MOV.U32 R0, RZ, RZ, R7 ;  /* 0x000000ffff007224 */ /* 0x000fc600078e0007 */
[----:B------:R0:W-:Y:S02]  /*121c0*/  STL [R1+0x8], R6 ;  /* 0x0000080601007387 */ /* 0x0001e40000100800 */
[----:B------:R-:W-:Y:S01]  /*121d0*/  R2UR UR39, R0 ;  /* 0x00000000002772ca */ /* 0x000fe200000e0000 */
[----:B------:R-:W-:Y:S06]  /*121e0*/  BAR.ARV 0x4, 0x180 ;  /* 0x0106000000007b1d */ /* 0x000fec0000002000 */
[----:B------:R-:W-:Y:S08]  /*121f0*/  BRA `(.L_x_307) ;  /* 0x0000000800e07947 */ /* 0x000ff00003800000 */
.L_x_306:
[----:B0-----:R-:W2:Y:S01]  /*12200*/  LDL.LU R0, [R1] ;  /* 0x0000000001007983 */ /* 0x001ea20000300800 */
[----:B------:R-:W-:Y:S01]  /*12210*/  ULDC UR4, c[0x0][0xc3c] ;  /* 0x00030f0000047ab9 */ /* 0x000fe20000000800 */
[----:B------:R-:W0:Y:S02]  /*12220*/  S2R R2, SR_TID.X ;  /* 0x0000000000027919 */ /* 0x000e240000002100 */
[----:B0-----:R-:W-:-:S04]  /*12230*/  LOP3.LUT R9, R2, 0x1f, RZ, 0xc0, !PT ;  /* 0x0000001f02097812 */ /* 0x001fc800078ec0ff */
[C---:B------:R-:W-:Y:S01]  /*12240*/  ISETP.NE.AND P0, PT, R9.reuse, 0x1f, PT ;  /* 0x0000001f0900780c */ /* 0x040fe20003f05270 */
[----:B------:R-:W-:-:S05]  /*12250*/  VIADD R7, R9, UR39 ;  /* 0x0000002709077c36 */ /* 0x000fca0008000000 */
[----:B------:R-:W-:Y:S01]  /*12260*/  ISETP.GE.OR P1, PT, R7, UR4, !P0 ;  /* 0x0000000407007c0c */ /* 0x000fe2000c726670 */
[----:B------:R-:W-:-:S12]  /*12270*/  ULDC UR4, c[0x0][0xc3c] ;  /* 0x00030f0000047ab9 */ /* 0x000fd80000000800 */
[----:B------:R-:W0:Y:S08]  /*12280*/  @!P1 LDC.64 R2, c[0x0][0xc80] ;  /* 0x00032000ff029b82 */ /* 0x000e300000000a00 */
[----:B------:R-:W3:Y:S01]  /*12290*/  @!P1 LDC.64 R4, c[0x0][0xc78] ;  /* 0x00031e00ff049b82 */ /* 0x000ee20000000a00 */
[----:B0-----:R-:W-:-:S04]  /*122a0*/  @!P1 IMAD.WIDE R2, R7, 0x4, R2 ;  /* 0x0000000407029825 */ /* 0x001fc800078e0202 */
[----:B--2---:R-:W-:Y:S02]  /*122b0*/  IMAD.MOV.U32 R10, RZ, RZ, R0 ;  /* 0x000000ffff0a7224 */ /* 0x004fe400078e0000 */
[----:B------:R-:W-:-:S06]  /*122c0*/  IMAD.MOV.U32 R0, RZ, RZ, RZ ;  /* 0x000000ffff007224 */ /* 0x000fcc00078e00ff */
[----:B------:R3:W2:Y:S02]  /*122d0*/  @!P1 LDG.E R0, desc[UR52][R2.64] ;  /* 0x0000003402009981 */ /* 0x0006a4000c1e1900 */
[----:B---3--:R-:W-:-:S04]  /*122e0*/  @!P1 IMAD.WIDE R2, R7, 0x4, R4 ;  /* 0x0000000407029825 */ /* 0x008fc800078e0204 */
[----:B------:R-:W-:-:S06]  /*122f0*/  IMAD.MOV.U32 R5, RZ, RZ, RZ ;  /* 0x000000ffff057224 */ /* 0x000fcc00078e00ff */
[----:B------:R-:W2:Y:S01]  /*12300*/  @!P1 LDG.E R5, desc[UR52][R2.64] ;  /* 0x0000003402059981 */ /* 0x000ea2000c1e1900 */
[C---:B------:R-:W-:Y:S02]  /*12310*/  ISETP.NE.AND P1, PT, R9.reuse, RZ, PT ;  /* 0x000000ff0900720c */ /* 0x040fe40003f25270 */
[C---:B------:R-:W-:Y:S01]  /*12320*/  ISETP.GE.U32.AND P2, PT, R9.reuse, 0x2, PT ;  /* 0x000000020900780c */ /* 0x040fe20003f46070 */
[----:B------:R-:W-:Y:S01]  /*12330*/  SHFL.IDX PT, R11, R10, 0x1, 0x1f ;  /* 0x00201f000a0b7f89 */ /* 0x000fe200000e0000 */
[C---:B------:R-:W-:Y:S02]  /*12340*/  ISETP.GE.U32.AND P3, PT, R9.reuse, 0x4, PT ;  /* 0x000000040900780c */ /* 0x040fe40003f66070 */
[C---:B------:R-:W-:Y:S02]  /*12350*/  ISETP.GE.U32.AND P4, PT, R9.reuse, 0x8, PT ;  /* 0x000000080900780c */ /* 0x040fe40003f86070 */
[----:B------:R-:W-:Y:S01]  /*12360*/  ISETP.GE.U32.AND P5, PT, R9, 0x10, PT ;  /* 0x000000100900780c */ /* 0x000fe20003fa6070 */
[----:B--2---:R-:W-:-:S05]  /*12370*/  IMAD R4, R5, R0, RZ ;  /* 0x0000000005047224 */ /* 0x004fca00078e02ff */
        /* <DEDUP_REMOVED lines=8> */
[----:B------:R-:W-:Y:S02]  /*12400*/  IMAD.IADD R4, R6, 0x1, R3 ;  /* 0x0000000106047824 */ /* 0x000fe400078e0203 */
[----:B------:R-:W-:Y:S04]  /*12410*/  SHFL.IDX PT, R6, R10, RZ, 0x1f ;  /* 0x00001fff0a067589 */ /* 0x000fe800000e0000 */
[----:B------:R-:W0:Y:S02]  /*12420*/  SHFL.UP PT, R2, R4, 0x8, RZ ;  /* 0x0500000004027989 */ /* 0x000e2400000e00ff */
[----:B0-----:R-:W-:-:S05]  /*12430*/  SEL R3, R2, RZ, P4 ;  /* 0x000000ff02037207 */ /* 0x001fca0002000000 */
[----:B------:R-:W-:-:S05]  /*12440*/  IMAD.IADD R7, R4, 0x1, R3 ;  /* 0x0000000104077824 */ /* 0x000fca00078e0203 */
[----:B------:R-:W0:Y:S02]  /*12450*/  SHFL.UP PT, R2, R7, 0x10, RZ ;  /* 0x0600000007027989 */ /* 0x000e2400000e00ff */
[----:B0-----:R-:W-:-:S05]  /*12460*/  SEL R2, R2, RZ, P5 ;  /* 0x000000ff02027207 */ /* 0x001fca0002800000 */
[----:B------:R-:W-:Y:S02]  /*12470*/  IMAD.IADD R3, R7, 0x1, R2 ;  /* 0x0000000107037824 */ /* 0x000fe400078e0202 */
[----:B------:R-:W0:Y:S01]  /*12480*/  LDC R2, c[0x0][0xc38] ;  /* 0x00030e00ff027b82 */ /* 0x000e220000000800 */
[----:B------:R-:W-:Y:S02]  /*12490*/  IMAD.MOV.U32 R7, RZ, RZ, RZ ;  /* 0x000000ffff077224 */ /* 0x000fe400078e00ff */
[----:B------:R-:W0:Y:S02]  /*124a0*/  SHFL.IDX PT, R9, R3, 0x1f, 0x1f ;  /* 0x03e01f0003097f89 */ /* 0x000e2400000e0000 */
[----:B0-----:R-:W-:-:S04]  /*124b0*/  IMAD R4, R9, R2, RZ ;  /* 0x0000000209047224 */ /* 0x001fc800078e02ff */
[----:B------:R-:W-:-:S05]  /*124c0*/  IMAD.IADD R9, R11, 0x1, R4 ;  /* 0x000000010b097824 */ /* 0x000fca00078e0204 */
[----:B------:R-:W-:-:S13]  /*124d0*/  ISETP.GT.AND P6, PT, R9, R6, PT ;  /* 0x000000060900720c */ /* 0x000fda0003fc4270 */
[----:B------:R-:W-:Y:S05]  /*124e0*/  @P6 BRA `(.L_x_308) ;  /* 0x0000000000986947 */ /* 0x000fea0003800000 */
.L_x_310:
[----:B------:R-:W-:-:S04]  /*124f0*/  UIADD3 UR39, UR39, 0x1f, URZ ;  /* 0x0000001f27277890 */ /* 0x000fc8000fffe03f */
[----:B------:R-:W-:-:S06]  /*12500*/  UISETP.GE.AND UP0, UPT, UR39, UR4, UPT ;  /* 0x000000042700728c */ /* 0x000fcc000bf06270 */
[----:B------:R-:W-:-:S13]  /*12510*/  PLOP3.LUT P6, PT, PT, PT, UP0, 0x40, 0x0 ;  /* 0x000000000000781c */ /* 0x000fda0003fce808 */
[----:B------:R-:W-:Y:S05]  /*12520*/  @!P6 BRA `(.L_x_309) ;  /* 0x0000000400b8e947 */ /* 0x000fea0003800000 */
[----:B------:R-:W0:Y:S02]  /*12530*/  S2R R0, SR_TID.X ;  /* 0x0000000000007919 */ /* 0x000e240000002100 */
[----:B0-----:R-:W-:-:S05]  /*12540*/  LOP3.LUT R0, R0, 0x1f, RZ, 0xc0, !PT ;  /* 0x0000001f00007812 */ /* 0x001fca00078ec0ff */
[----:B------:R-:W-:Y:S02]  /*12550*/  VIADD R11, R0, UR39 ;  /* 0x00000027000b7c36 */ /* 0x000fe40008000000 */
[----:B------:R-:W-:-:S03]  /*12560*/  IMAD.MOV.U32 R0, RZ, RZ, RZ ;  /* 0x000000ffff007224 */ /* 0x000fc600078e00ff */
[----:B------:R-:W-:-:S13]  /*12570*/  ISETP.GE.OR P6, PT, R11, UR4, !P0 ;  /* 0x000000040b007c0c */ /* 0x000fda000c7c6670 */
[----:B------:R-:W0:Y:S08]  /*12580*/  @!P6 LDC.64 R2, c[0x0][0xc80] ;  /* 0x00032000ff02eb82 */ /* 0x000e300000000a00 */
[----:B------:R-:W2:Y:S01]  /*12590*/  @!P6 LDC.64 R4, c[0x0][0xc78] ;  /* 0x00031e00ff04eb82 */ /* 0x000ea20000000a00 */
[----:B0-----:R-:W-:-:S05]  /*125a0*/  @!P6 IMAD.WIDE R2, R11, 0x4, R2 ;  /* 0x000000040b02e825 */ /* 0x001fca00078e0202 */
[----:B------:R2:W3:Y:S02]  /*125b0*/  @!P6 LDG.E R0, desc[UR52][R2.64] ;  /* 0x000000340200e981 */ /* 0x0004e4000c1e1900 */
[----:B--2---:R-:W-:-:S04]  /*125c0*/  @!P6 IMAD.WIDE R2, R11, 0x4, R4 ;  /* 0x000000040b02e825 */ /* 0x004fc800078e0204 */
[----:B------:R-:W-:-:S06]  /*125d0*/  IMAD.MOV.U32 R5, RZ, RZ, RZ ;  /* 0x000000ffff057224 */ /* 0x000fcc00078e00ff */
[----:B------:R-:W3:Y:S02]  /*125e0*/  @!P6 LDG.E R5, desc[UR52][R2.64] ;  /* 0x000000340205e981 */ /* 0x000ee4000c1e1900 */
        /* <DEDUP_REMOVED lines=16> */
[----:B------:R-:W0:Y:S03]  /*126f0*/  LDC R2, c[0x0][0xc38] ;  /* 0x00030e00ff027b82 */ /* 0x000e260000000800 */
[----:B------:R-:W0:Y:S02]  /*12700*/  SHFL.IDX PT, R13, R3, 0x1f, 0x1f ;  /* 0x03e01f00030d7f89 */ /* 0x000e2400000e0000 */
[----:B0-----:R-:W-:-:S04]  /*12710*/  IMAD R4, R13, R2, RZ ;  /* 0x000000020d047224 */ /* 0x001fc800078e02ff */
[----:B------:R-:W-:-:S05]  /*12720*/  IMAD.IADD R9, R4, 0x1, R9 ;  /* 0x0000000104097824 */ /* 0x000fca00078e0209 */
[----:B------:R-:W-:-:S13]  /*12730*/  ISETP.GT.AND P6, PT, R9, R6, PT ;  /* 0x000000060900720c */ /* 0x000fda0003fc4270 */
[----:B------:R-:W-:Y:S05]  /*12740*/  @!P6 BRA `(.L_x_310) ;  /* 0xfffffffc0068e947 */ /* 0x000fea000383ffff */
.L_x_308:
[----:B------:R-:W-:-:S04]  /*12750*/  IMAD.IADD R9, R9, 0x1, -R4 ;  /* 0x0000000109097824 */ /* 0x000fc800078e0a04 */
        /* <DEDUP_REMOVED lines=8> */
[----:B------:R2:W3:Y:S01]  /*127e0*/  SHFL.IDX PT, R5, R5, R10, 0x1f ;  /* 0x00001f0a05057589 */ /* 0x0004e200000e0000 */
[----:B0-----:R-:W-:-:S04]  /*127f0*/  IABS R4, R0 ;  /* 0x0000000000047213 */ /* 0x001fc80000000000 */
[----:B------:R-:W0:Y:S08]  /*12800*/  I2F.RP R8, R4 ;  /* 0x0000000400087306 */ /* 0x000e300000209400 */
[----:B0-----:R-:W0:Y:S02]  /*12810*/  MUFU.RCP R8, R8 ;  /* 0x0000000800087308 */ /* 0x001e240000001000 */
[----:B0-----:R-:W-:-:S06]  /*12820*/  VIADD R11, R8, 0xffffffe ;  /* 0x0ffffffe080b7836 */ /* 0x001fcc0000000000 */
[----:B------:R-:W0:Y:S01]  /*12830*/  F2I.FTZ.U32.TRUNC.NTZ R11, R11 ;  /* 0x0000000b000b7305 */ /* 0x000e22000021f000 */
[----:B--23--:R-:W-:Y:S05]  /*12840*/  @!P0 BRA `(.L_x_311) ;  /* 0x00000000000c8947 */ /* 0x00cfea0003800000 */
[----:B------:R-:W-:-:S06]  /*12850*/  UIADD3 UR5, UR4, -0x1, URZ ;  /* 0xffffffff04057890 */ /* 0x000fcc000fffe03f */
[----:B------:R-:W-:-:S05]  /*12860*/  IMAD.U32 R8, RZ, RZ, UR5 ;  /* 0x00000005ff087e24 */ /* 0x000fca000f8e00ff */
[----:B------:R2:W3:Y:S02]  /*12870*/  SHFL.IDX PT, R7, R3, R8, 0x1f ;  /* 0x00001f0803077589 */ /* 0x0004e400000e0000 */
.L_x_311:
[----:B---3--:R-:W-:Y:S01]  /*12880*/  IMAD R10, R7, R2, R9 ;  /* 0x00000002070a7224 */ /* 0x008fe200078e0209 */
[----:B------:R-:W-:Y:S01]  /*12890*/  IABS R7, R5 ;  /* 0x0000000500077213 */ /* 0x000fe20000000000 */
[--C-:B0-----:R-:W-:Y:S01]  /*128a0*/  IMAD.MOV R9, RZ, RZ, -R11.reuse ;  /* 0x000000ffff097224 */ /* 0x101fe200078e0a0b */
[----:B------:R-:W-:Y:S01]  /*128b0*/  UIADD3 UR39, UR4, UR39, URZ ;  /* 0x0000002704277290 */ /* 0x000fe2000fffe03f */
[----:B------:R-:W-:Y:S01]  /*128c0*/  IMAD.MOV.U32 R2, RZ, RZ, RZ ;  /* 0x000000ffff027224 */ /* 0x000fe200078e00ff */
[----:B--2---:R-:W0:Y:S01]  /*128d0*/  I2F.RP R8, R7 ;  /* 0x0000000700087306 */ /* 0x004e220000209400 */
[----:B------:R-:W-:Y:S01]  /*128e0*/  IMAD R9, R9, R4, RZ ;  /* 0x0000000409097224 */ /* 0x000fe200078e02ff */
[----:B------:R2:W-:Y:S01]  /*128f0*/  STL [R1], R10 ;  /* 0x0000000a01007387 */ /* 0x0005e20000100800 */
[----:B------:R-:W-:Y:S02]  /*12900*/  IMAD.MOV.U32 R3, RZ, RZ, R11 ;  /* 0x000000ffff037224 */ /* 0x000fe400078e000b */
[----:B------:R-:W-:Y:S01]  /*12910*/  IMAD.HI.U32 R11, R11, R9, R2 ;  /* 0x000000090b0b7227 */ /* 0x000fe200078e0002 */
[----:B------:R-:W-:-:S03]  /*12920*/  IABS R3, R0 ;  /* 0x0000000000037213 */ /* 0x000fc60000000000 */
[----:B------:R-:W-:Y:S02]  /*12930*/  IMAD.IADD R9, R6, 0x1, -R10 ;  /* 0x0000000106097824 */ /* 0x000fe400078e0a0a */
[----:B------:R-:W-:Y:S01]  /*12940*/  IMAD.MOV R3, RZ, RZ, -R3 ;  /* 0x000000ffff037224 */ /* 0x000fe200078e0a03 */
[----:B0-----:R-:W0:Y:S02]  /*12950*/  MUFU.RCP R8, R8 ;  /* 0x0000000800087308 */ /* 0x001e240000001000 */
[----:B------:R-:W-:-:S05]  /*12960*/  IABS R2, R9 ;  /* 0x0000000900027213 */ /* 0x000fca0000000000 */
[----:B------:R-:W-:-:S04]  /*12970*/  IMAD.HI.U32 R6, R11, R2, RZ ;  /* 0x000000020b067227 */ /* 0x000fc800078e00ff */
[----:B------:R-:W-:-:S05]  /*12980*/  IMAD R11, R6, R3, R2 ;  /* 0x00000003060b7224 */ /* 0x000fca00078e0202 */
[----:B------:R-:W-:Y:S01]  /*12990*/  ISETP.GT.U32.AND P1, PT, R4, R11, PT ;  /* 0x0000000b0400720c */ /* 0x000fe20003f24070 */
[----:B0-----:R-:W-:-:S06]  /*129a0*/  VIADD R3, R8, 0xffffffe ;  /* 0x0ffffffe08037836 */ /* 0x001fcc0000000000 */
[----:B------:R-:W0:Y:S06]  /*129b0*/  F2I.FTZ.U32.TRUNC.NTZ R3, R3 ;  /* 0x0000000300037305 */ /* 0x000e2c000021f000 */
[----:B------:R-:W-:Y:S02]  /*129c0*/  @!P1 IMAD.IADD R11, R11, 0x1, -R4 ;  /* 0x000000010b0b9824 */ /* 0x000fe400078e0a04 */
[----:B------:R-:W-:Y:S01]  /*129d0*/  @!P1 VIADD R6, R6, 0x1 ;  /* 0x0000000106069836 */ /* 0x000fe20000000000 */
[----:B------:R-:W-:Y:S02]  /*129e0*/  ISETP.NE.AND P1, PT, R0, RZ, PT ;  /* 0x000000ff0000720c */ /* 0x000fe40003f25270 */
[----:B------:R-:W-:Y:S01]  /*129f0*/  ISETP.GE.U32.AND P0, PT, R11, R4, PT ;  /* 0x000000040b00720c */ /* 0x000fe20003f06070 */
[----:B0-----:R-:W-:-:S04]  /*12a00*/  IMAD.MOV R2, RZ, RZ, -R3 ;  /* 0x000000ffff027224 */ /* 0x001fc800078e0a03 */
[----:B------:R-:W-:Y:S02]  /*12a10*/  IMAD R11, R2, R7, RZ ;  /* 0x00000007020b7224 */ /* 0x000fe400078e02ff */
[----:B------:R-:W-:-:S06]  /*12a20*/  IMAD.MOV.U32 R2, RZ, RZ, RZ ;  /* 0x000000ffff027224 */ /* 0x000fcc00078e00ff */
[----:B------:R-:W-:Y:S02]  /*12a30*/  @P0 VIADD R6, R6, 0x1 ;  /* 0x0000000106060836 */ /* 0x000fe40000000000 */
[----:B------:R-:W-:Y:S01]  /*12a40*/  IMAD.HI.U32 R4, R3, R11, R2 ;  /* 0x0000000b03047227 */ /* 0x000fe200078e0002 */
[----:B------:R-:W-:-:S04]  /*12a50*/  LOP3.LUT R2, R9, R0, RZ, 0x3c, !PT ;  /* 0x0000000009027212 */ /* 0x000fc800078e3cff */
[----:B------:R-:W-:Y:S02]  /*12a60*/  ISETP.GE.AND P2, PT, R2, RZ, PT ;  /* 0x000000ff0200720c */ /* 0x000fe40003f46270 */
[----:B------:R-:W-:-:S05]  /*12a70*/  IABS R2, R5 ;  /* 0x0000000500027213 */ /* 0x000fca0000000000 */
[----:B------:R-:W-:-:S06]  /*12a80*/  IMAD.MOV R2, RZ, RZ, -R2 ;  /* 0x000000ffff027224 */ /* 0x000fcc00078e0a02 */
[----:B------:R-:W-:Y:S01]  /*12a90*/  @!P2 IMAD.MOV R6, RZ, RZ, -R6 ;  /* 0x000000ffff06a224 */ /* 0x000fe200078e0a06 */
[----:B------:R-:W-:-:S04]  /*12aa0*/  @!P1 LOP3.LUT R6, RZ, R0, RZ, 0x33, !PT ;  /* 0x00000000ff069212 */ /* 0x000fc800078e33ff */
[-C--:B------:R-:W-:Y:S01]  /*12ab0*/  IABS R3, R6.reuse ;  /* 0x0000000600037213 */ /* 0x080fe20000000000 */
[----:B------:R-:W-:-:S04]  /*12ac0*/  IMAD R0, R0, R6, RZ ;  /* 0x0000000600007224 */ /* 0x000fc800078e02ff */
[----:B------:R-:W-:-:S04]  /*12ad0*/  IMAD.HI.U32 R4, R4, R3, RZ ;  /* 0x0000000304047227 */ /* 0x000fc800078e00ff */
[----:B------:R-:W-:-:S05]  /*12ae0*/  IMAD R2, R4, R2, R3 ;  /* 0x0000000204027224 */ /* 0x000fca00078e0203 */
[----:B------:R-:W-:-:S13]  /*12af0*/  ISETP.GT.U32.AND P1, PT, R7, R2, PT ;  /* 0x000000020700720c */ /* 0x000fda0003f24070 */
[----:B------:R-:W-:Y:S02]  /*12b00*/  @!P1 IMAD.IADD R2, R2, 0x1, -R7 ;  /* 0x0000000102029824 */ /* 0x000fe400078e0a07 */
[----:B------:R-:W-:Y:S01]  /*12b10*/  @!P1 VIADD R4, R4, 0x1 ;  /* 0x0000000104049836 */ /* 0x000fe20000000000 */
[----:B------:R-:W-:Y:S02]  /*12b20*/  ISETP.NE.AND P1, PT, R5, RZ, PT ;  /* 0x000000ff0500720c */ /* 0x000fe40003f25270 */
[----:B------:R-:W-:Y:S02]  /*12b30*/  ISETP.GE.U32.AND P0, PT, R2, R7, PT ;  /* 0x000000070200720c */ /* 0x000fe40003f06070 */
        /* <DEDUP_REMOVED lines=13> */
.L_x_309:
[----:B------:R0:W-:Y:S01]  /*12c10*/  STL [R1], R6 ;  /* 0x0000000601007387 */ /* 0x0001e20000100800 */
[----:B------:R-:W-:-:S03]  /*12c20*/  ULDC UR39, c[0x0][0xc3c] ;  /* 0x00030f0000277ab9 */ /* 0x000fc60000000800 */
[----:B------:R0:W-:Y:S04]  /*12c30*/  STL [R1+0x4], RZ ;  /* 0x000004ff01007387 */ /* 0x0001e80000100800 */
[----:B------:R0:W-:Y:S02]  /*12c40*/  STL [R1+0x8], RZ ;  /* 0x000008ff01007387 */ /* 0x0001e40000100800 */
.L_x_312:
[----:B------:R-:W3:Y:S04]  /*12c50*/  LDL R3, [R1+0x4] ;  /* 0x0000040001037983 */ /* 0x000ee80000100800 */
[----:B--2---:R-:W2:Y:S04]  /*12c60*/  LDL R2, [R1+0x8] ;  /* 0x0000080001027983 */ /* 0x004ea80000100800 */
[----:B------:R-:W4:Y:S01]  /*12c70*/  LDL R4, [R1] ;  /* 0x0000000001047983 */ /* 0x000f220000100800 */
[----:B------:R-:W5:Y:S01]  /*12c80*/  S2R R0, SR_TID.X ;  /* 0x0000000000007919 */ /* 0x000f620000002100 */
[----:B------:R-:W-:Y:S01]  /*12c90*/  BAR.SYNC.DEFER_BLOCKING 0x4, 0x180 ;  /* 0x0106000000007b1d */ /* 0x000fe20000010000 */
[----:B---3--:R-:W-:-:S02]  /*12ca0*/  IMAD.MOV.U32 R5, RZ, RZ, R3 ;  /* 0x000000ffff057224 */ /* 0x008fc400078e0003 */
[----:B--2---:R-:W-:-:S03]  /*12cb0*/  IMAD.MOV.U32 R3, RZ, RZ, R2 ;  /* 0x000000ffff037224 */ /* 0x004fc600078e0002 */
[----:B------:R2:W3:Y:S01]  /*12cc0*/  LDL R2, [R1+0x10] ;  /* 0x0000100001027983 */ /* 0x0004e20000100800 */
[----:B-----5:R-:W-:Y:S01]  /*12cd0*/  LOP3.LUT R0, R0, 0x1f, RZ, 0xc0, !PT ;  /* 0x0000001f00007812 */ /* 0x020fe200078ec0ff */
[----:B0-----:R-:W-:-:S03]  /*12ce0*/  IMAD.MOV.U32 R6, RZ, RZ, R3 ;  /* 0x000000ffff067224 */ /* 0x001fc600078e0003 */
[----:B------:R-:W-:-:S13]  /*12cf0*/  ISETP.NE.AND P0, PT, R0, RZ, PT ;  /* 0x000000ff0000720c */ /* 0x000fda0003f05270 */
[----:B------:R-:W-:Y:S01]  /*12d00*/  @!P0 MOV R0, 0x400 ;  /* 0x0000040000008802 */ /* 0x000fe20000000f00 */
[----:B---3--:R-:W0:Y:S03]  /*12d10*/  @!P0 S2R R2, SR_CgaCtaId ;  /* 0x0000000000028919 */ /* 0x008e260000008800 */
[----:B0-----:R-:W-:Y:S01]  /*12d20*/  @!P0 LEA R16, R2, R0, 0x18 ;  /* 0x0000000002108211 */ /* 0x001fe200078ec0ff */
[----:B------:R-:W-:Y:S01]  /*12d30*/  IMAD.U32 R0, RZ, RZ, UR39 ;  /* 0x00000027ff007e24 */ /* 0x000fe2000f8e00ff */
[----:B------:R2:W-:Y:S03]  /*12d40*/  @!P0 STL [R1+0x10], R2 ;  /* 0x0000100201008387 */ /* 0x0005e60000100800 */
[----:B------:R-:W-:-:S05]  /*12d50*/  @!P0 IMAD.MOV.U32 R7, RZ, RZ, R0 ;  /* 0x000000ffff078224 */ /* 0x000fca00078e0000 */
[----:B----4-:R2:W-:Y:S01]  /*12d60*/  @!P0 STS.128 [R16+0x298d0], R4 ;  /* 0x0298d00410008388 */ /* 0x0105e20000000c00 */
[----:B------:R-:W-:Y:S06]  /*12d70*/  BAR.ARV 0x5, 0x180 ;  /* 0x0146000000007b1d */ /* 0x000fec0000002000 */
.L_x_307:
[----:B------:R-:W-:Y:S02]  /*12d80*/  ULDC UR4, c[0x0][0xc3c] ;  /* 0x00030f0000047ab9 */ /* 0x000fe40000000800 */
[----:B------:R-:W-:-:S06]  /*12d90*/  UISETP.GE.AND UP0, UPT, UR39, UR4, UPT ;  /* 0x000000042700728c */ /* 0x000fcc000bf06270 */
[----:B------:R-:W-:-:S13]  /*12da0*/  PLOP3.LUT P0, PT, PT, PT, UP0, 0x80, 0x0 ;  /* 0x000000000000781c */ /* 0x000fda0003f0f008 */
[----:B------:R-:W-:Y:S05]  /*12db0*/  @!P0 BRA `(.L_x_313) ;  /* 0xffffffa400a48947 */ /* 0x000fea000383ffff */
.L_x_237:
[----:B--2---:R-:W2:Y:S01]  /*12dc0*/  LDL.LU R0, [R1+0x28] ;  /* 0x0000280001007983 */ /* 0x004ea20000300800 */
[----:B------:R-:W-:Y:S01]  /*12dd0*/  BSSY B0, `(.L_x_314) ;  /* 0x000000b000007945 */ /* 0x000fe20003800000 */
[----:B0-----:R-:W0:Y:S01]  /*12de0*/  S2R R5, SR_CgaCtaId ;  /* 0x0000000000057919 */ /* 0x001e220000008800 */
[----:B--2---:R-:W-:-:S05]  /*12df0*/  VIADD R0, R0, 0x1 ;  /* 0x0000000100007836 */ /* 0x004fca0000000000 */
[----:B------:R-:W-:-:S04]  /*12e00*/  LEA.HI R2, R0, R0, RZ, 0x1 ;  /* 0x0000000000027211 */ /* 0x000fc800078f08ff */
[----:B------:R-:W-:Y:S02]  /*12e10*/  LOP3.LUT R3, R2, 0xfffffffe, RZ, 0xc0, !PT ;  /* 0xfffffffe02037812 */ /* 0x000fe400078ec0ff */
[----:B------:R-:W-:-:S03]  /*12e20*/  MOV R2, 0x400 ;  /* 0x0000040000027802 */ /* 0x000fc60000000f00 */
[----:B------:R-:W-:Y:S01]  /*12e30*/  IMAD.IADD R0, R0, 0x1, -R3 ;  /* 0x0000000100007824 */ /* 0x000fe200078e0a03 */
[----:B0-----:R-:W-:-:S04]  /*12e40*/  LEA R4, R5, R2, 0x18 ;  /* 0x0000000205047211 */ /* 0x001fc800078ec0ff */
[----:B------:R-:W-:-:S04]  /*12e50*/  SHF.L.U32 R0, R0, 0x1f, RZ ;  /* 0x0000001f00007819 */ /* 0x000fc800000006ff */
[----:B------:R-:W0:Y:S02]  /*12e60*/  SYNCS.PHASECHK.TRANS64.TRYWAIT P0, [R4+URZ+0x29820], R0 ;  /* 0x02982000040075a7 */ /* 0x000e24000800017f */
[----:B0-----:R-:W-:Y:S05]  /*12e70*/  @!P0 BRA `(.L_x_315) ;  /* 0x0000002400ec8947 */ /* 0x001fea0003800000 */
.L_x_400:
[----:B------:R-:W-:Y:S05]  /*12e80*/  BSYNC B0 ;  /* 0x0000000000007941 */ /* 0x000fea0003800000 */
.L_x_314:
[----:B------:R-:W-:-:S03]  /*12e90*/  UMOV UR4, 0xffffffff ;  /* 0xffffffff00047882 */ /* 0x000fc60000000000 */
[----:B------:R-:W-:Y:S05]  /*12ea0*/  BRA.DIV UR4, `(.L_x_316) ;  /* 0x0000002604f47947 */ /* 0x000fea000b800000 */
[----:B0-----:R-:W0:Y:S02]  /*12eb0*/  S2R R0, SR_TID.X ;  /* 0x0000000000007919 */ /* 0x001e240000002100 */
[----:B0-----:R-:W-:-:S04]  /*12ec0*/  SHF.R.U32.HI R0, RZ, 0x5, R0 ;  /* 0x00000005ff007819 */ /* 0x001fc80000011600 */
[----:B------:R-:W-:-:S05]  /*12ed0*/  LOP3.LUT R0, R0, 0x3, RZ, 0xc0, !PT ;  /* 0x0000000300007812 */ /* 0x000fca00078ec0ff */
[----:B------:R0:W2:Y:S02]  /*12ee0*/  SHFL.IDX PT, R14, R0, RZ, 0x1f ;  /* 0x00001fff000e7589 */ /* 0x0000a400000e0000 */
.L_x_403:
[----:B--2---:R-:W-:Y:S01]  /*12ef0*/  ISETP.NE.AND P0, PT, R14, RZ, PT ;  /* 0x000000ff0e00720c */ /* 0x004fe20003f05270 */
[----:B------:R-:W-:-:S12]  /*12f00*/  BSSY B0, `(.L_x_317) ;  /* 0x000002c000007945 */ /* 0x000fd80003800000 */
[----:B------:R-:W-:Y:S05]  /*12f10*/  @P0 BRA `(.L_x_318) ;  /* 0x0000000000a80947 */ /* 0x000fea0003800000 */
[----:B------:R-:W-:-:S03]  /*12f20*/  UMOV UR4, 0xffffffff ;  /* 0xffffffff00047882 */ /* 0x000fc60000000000 */
[----:B------:R-:W-:Y:S05]  /*12f30*/  BRA.DIV UR4, `(.L_x_319) ;  /* 0x0000002a04047947 */ /* 0x000fea000b800000 */
[----:B------:R-:W-:-:S13]  /*12f40*/  ELECT P6, URZ, PT ;  /* 0x00000000003f782f */ /* 0x000fda00038c0000 */
.L_x_406:
[----:B------:R-:W-:Y:S05]  /*12f50*/  @!P6 BRA `(.L_x_318) ;  /* 0x000000000098e947 */ /* 0x000fea0003800000 */
[----:B------:R-:W-:-:S06]  /*12f60*/  ULOP3.LUT UR4, UR43, 0x2, URZ, 0xfc, !UPT ;  /* 0x000000022b047892 */ /* 0x000fcc000f8efc3f */
[----:B0-----:R-:W-:-:S05]  /*12f70*/  IMAD.U32 R0, RZ, RZ, UR4 ;  /* 0x00000004ff007e24 */ /* 0x001fca000f8e00ff */
[----:B------:R-:W-:-:S13]  /*12f80*/  ISETP.NE.AND P0, PT, R0, 0x3, PT ;  /* 0x000000030000780c */ /* 0x000fda0003f05270 */
[----:B------:R-:W-:Y:S05]  /*12f90*/  @!P0 BRA `(.L_x_320) ;  /* 0x0000000000048947 */ /* 0x000fea0003800000 */
[----:B------:R-:W-:Y:S01]  /*12fa0*/  BPT.TRAP 0x1 ;  /* 0x000000040000795c */ /* 0x000fe20000300000 */
.L_x_320:
[C---:B------:R-:W-:Y:S01]  /*12fb0*/  IMAD R5, R19.reuse, 0x8, R4 ;  /* 0x0000000813057824 */ /* 0x040fe200078e0204 */
[----:B------:R-:W-:Y:S01]  /*12fc0*/  SHF.L.U32 R0, R32, 0x1f, RZ ;  /* 0x0000001f20007819 */ /* 0x000fe200000006ff */
[----:B------:R-:W-:-:S03]  /*12fd0*/  VIADD R19, R19, 0x1 ;  /* 0x0000000113137836 */ /* 0x000fc60000000000 */
[----:B------:R-:W0:Y:S02]  /*12fe0*/  SYNCS.PHASECHK.TRANS64.TRYWAIT P1, [R5+URZ+0x29840], R0 ;  /* 0x02984000050075a7 */ /* 0x000e24000802017f */
[----:B------:R-:W-:-:S04]  /*12ff0*/  ISETP.NE.AND P2, PT, R19, 0x2, PT ;  /* 0x000000021300780c */ /* 0x000fc80003f45270 */
[----:B------:R-:W-:Y:S01]  /*13000*/  SEL R3, RZ, 0x1, P2 ;  /* 0x00000001ff037807 */ /* 0x000fe20001000000 */
[----:B0-----:R-:W-:Y:S08]  /*13010*/  @!P1 BRA `(.L_x_321) ;  /* 0x0000002400ec9947 */ /* 0x001ff00003800000 */
.L_x_407:
[----:B------:R-:W-:Y:S02]  /*13020*/  SEL R19, R19, RZ, P2 ;  /* 0x000000ff13137207 */ /* 0x000fe40001000000 */
[----:B------:R-:W-:Y:S01]  /*13030*/  LOP3.LUT R2, R32, R3, RZ, 0x3c, !PT ;  /* 0x0000000320027212 */ /* 0x000fe200078e3cff */
[----:B------:R-:W-:Y:S06]  /*13040*/  @!P0 BRA `(.L_x_322) ;  /* 0x0000000000048947 */ /* 0x000fec0003800000 */
[----:B------:R-:W-:Y:S01]  /*13050*/  BPT.TRAP 0x1 ;  /* 0x000000040000795c */ /* 0x000fe20000300000 */
.L_x_322:
[----:B------:R-:W-:Y:S01]  /*13060*/  IMAD R19, R19, 0x8, R4 ;  /* 0x0000000813137824 */ /* 0x000fe200078e0204 */
[----:B------:R-:W-:-:S04]  /*13070*/  SHF.L.U32 R2, R2, 0x1f, RZ ;  /* 0x0000001f02027819 */ /* 0x000fc800000006ff */
[----:B------:R-:W2:Y:S02]  /*13080*/  SYNCS.PHASECHK.TRANS64.TRYWAIT P1, [R19+URZ+0x29840], R2 ;  /* 0x02984002130075a7 */ /* 0x000ea4000802017f */
[----:B--2---:R-:W-:Y:S05]  /*13090*/  @!P1 BRA `(.L_x_323) ;  /* 0x0000002400e09947 */ /* 0x004fea0003800000 */
.L_x_408:
[----:B------:R-:W-:Y:S05]  /*130a0*/  @!P0 BRA `(.L_x_324) ;  /* 0x0000000000048947 */ /* 0x000fea0003800000 */
[----:B------:R-:W-:Y:S01]  /*130b0*/  BPT.TRAP 0x1 ;  /* 0x000000040000795c */ /* 0x000fe20000300000 */
.L_x_324:
[----:B------:R-:W3:Y:S02]  /*130c0*/  SYNCS.PHASECHK.TRANS64.TRYWAIT P1, [R5+URZ+0x29860], R0 ;  /* 0x02986000050075a7 */ /* 0x000ee4000802017f */
[----:B---3--:R-:W-:Y:S05]  /*130d0*/  @!P1 BRA `(.L_x_325) ;  /* 0x0000002400e49947 */ /* 0x008fea0003800000 */
.L_x_409:
[----:B------:R-:W-:Y:S05]  /*130e0*/  @!P0 BRA `(.L_x_326) ;  /* 0x0000000000048947 */ /* 0x000fea0003800000 */
[----:B------:R-:W-:Y:S01]  /*130f0*/  BPT.TRAP 0x1 ;  /* 0x000000040000795c */ /* 0x000fe20000300000 */
.L_x_326:
[----:B------:R-:W4:Y:S02]  /*13100*/  SYNCS.PHASECHK.TRANS64.TRYWAIT P1, [R19+URZ+0x29860], R2 ;  /* 0x02986002130075a7 */ /* 0x000f24000802017f */
[----:B----4-:R-:W-:Y:S05]  /*13110*/  @!P1 BRA `(.L_x_327) ;  /* 0x0000002400e89947 */ /* 0x010fea0003800000 */
.L_x_410:
[----:B------:R-:W-:Y:S05]  /*13120*/  @!P0 BRA `(.L_x_328) ;  /* 0x0000000000048947 */ /* 0x000fea0003800000 */
[----:B------:R-:W-:Y:S01]  /*13130*/  BPT.TRAP 0x1 ;  /* 0x000000040000795c */ /* 0x000fe20000300000 */
.L_x_328:
[----:B------:R-:W5:Y:S02]  /*13140*/  SYNCS.PHASECHK.TRANS64.TRYWAIT P1, [R5+URZ+0x29880], R0 ;  /* 0x02988000050075a7 */ /* 0x000f64000802017f */
[----:B-----5:R-:W-:Y:S05]  /*13150*/  @!P1 BRA `(.L_x_329) ;  /* 0x0000002400ec9947 */ /* 0x020fea0003800000 */
.L_x_411:
[----:B------:R-:W-:Y:S05]  /*13160*/  @!P0 BRA `(.L_x_330) ;  /* 0x0000000000048947 */ /* 0x000fea0003800000 */
[----:B------:R-:W-:Y:S01]  /*13170*/  BPT.TRAP 0x1 ;  /* 0x000000040000795c */ /* 0x000fe20000300000 */
.L_x_330:
[----:B------:R0:W0:Y:S02]  /*13180*/  SYNCS.PHASECHK.TRANS64.TRYWAIT P0, [R19+URZ+0x29880], R2 ;  /* 0x02988002130075a7 */ /* 0x000024000800017f */
[----:B0-----:R-:W-:Y:S05]  /*13190*/  @!P0 NANOSLEEP.SYNCS 0x989680 ;  /* 0x009896800000895d */ /* 0x001fea0003900000 */
[----:B------:R-:W0:Y:S02]  /*131a0*/  @!P0 SYNCS.PHASECHK.TRANS64 P0, [R19+URZ+0x29880], R2 ;  /* 0x02988002130085a7 */ /* 0x000e24000800007f */
[----:B0-----:R-:W-:Y:S05]  /*131b0*/  @!P0 BRA `(.L_x_330) ;  /* 0xfffffffc00f08947 */ /* 0x001fea000383ffff */
.L_x_318:
[----:B------:R-:W-:Y:S05]  /*131c0*/  BSYNC B0 ;  /* 0x0000000000007941 */ /* 0x000fea0003800000 */
.L_x_317:
[----:B------:R-:W-:Y:S05]  /*131d0*/  EXIT ;  /* 0x000000000000794d */ /* 0x000fea0003800000 */
.L_x_185:
[----:B0-----:R-:W-:-:S04]  /*131e0*/  IMAD.U32 R3, RZ, RZ, UR50 ;  /* 0x00000032ff037e24 */ /* 0x001fc8000f8e00ff */
[----:B------:R0:W1:Y:S03]  /*131f0*/  SYNCS.PHASECHK.TRANS64.TRYWAIT P1, [R3+URZ+0x29800], R0 ;  /* 0x02980000030075a7 */ /* 0x000066000802017f */
[----:B-1----:R-:W-:Y:S05]  /*13200*/  @!P1 NANOSLEEP.SYNCS 0x989680 ;  /* 0x009896800000995d */ /* 0x002fea0003900000 */
[----:B------:R-:W1:Y:S02]  /*13210*/  @!P1 SYNCS.PHASECHK.TRANS64 P1, [R3+URZ+0x29800], R0 ;  /* 0x02980000030095a7 */ /* 0x000e64000802007f */
[----:B-1----:R-:W-:Y:S05]  /*13220*/  @!P1 BRA `(.L_x_185) ;  /* 0xfffffffc00ec9947 */ /* 0x002fea000383ffff */
[----:B------:R-:W-:Y:S05]  /*13230*/  BRA `(.L_x_331) ;  /* 0xfffffee800a07947 */ /* 0x000fea000383ffff */
.L_x_189:
[----:B-1----:R1:W2:Y:S02]  /*13240*/  SYNCS.PHASECHK.TRANS64.TRYWAIT P1, [R4+URZ+0x29830], R3 ;  /* 0x02983003040075a7 */ /* 0x0022a4000802017f */
[----:B--2---:R-:W-:Y:S05]  /*13250*/  @!P1 NANOSLEEP.SYNCS 0x989680 ;  /* 0x009896800000995d */ /* 0x004fea0003900000 */
[----:B------:R-:W2:Y:S02]  /*13260*/  @!P1 SYNCS.PHASECHK.TRANS64 P1, [R4+URZ+0x29830], R3 ;  /* 0x02983003040095a7 */ /* 0x000ea4000802007f */
[----:B--2---:R-:W-:Y:S05]  /*13270*/  @!P1 BRA `(.L_x_189) ;  /* 0xfffffffc00f09947 */ /* 0x004fea000383ffff */
[----:B------:R-:W-:Y:S05]  /*13280*/  BRA `(.L_x_188) ;  /* 0xfffffee800c07947 */ /* 0x000fea000383ffff */
.L_x_195:
[----:B-1----:R-:W-:-:S04]  /*13290*/  IMAD.U32 R3, RZ, RZ, UR6 ;  /* 0x00000006ff037e24 */ /* 0x002fc8000f8e00ff */
[----:B------:R1:W2:Y:S03]  /*132a0*/  SYNCS.PHASECHK.TRANS64.TRYWAIT P1, [R3+URZ+0x29830], R0 ;  /* 0x02983000030075a7 */ /* 0x0002a6000802017f */
[----:B--2---:R-:W-:Y:S05]  /*132b0*/  @!P1 NANOSLEEP.SYNCS 0x989680 ;  /* 0x009896800000995d */ /* 0x004fea0003900000 */
[----:B------:R-:W2:Y:S02]  /*132c0*/  @!P1 SYNCS.PHASECHK.TRANS64 P1, [R3+URZ+0x29830], R0 ;  /* 0x02983000030095a7 */ /* 0x000ea4000802007f */
[----:B--2---:R-:W-:Y:S05]  /*132d0*/  @!P1 BRA `(.L_x_195) ;  /* 0xfffffffc00ec9947 */ /* 0x004fea000383ffff */
[----:B------:R-:W-:Y:S05]  /*132e0*/  BRA `(.L_x_192) ;  /* 0xffffff1c00d07947 */ /* 0x000fea000383ffff */
.L_x_199:
[----:B-1----:R-:W-:-:S04]  /*132f0*/  IMAD.U32 R3, RZ, RZ, UR6 ;  /* 0x00000006ff037e24 */ /* 0x002fc8000f8e00ff */
[----:B------:R1:W2:Y:S03]  /*13300*/  SYNCS.PHASECHK.TRANS64.TRYWAIT P1, [R3+URZ+0x29850], R0 ;  /* 0x02985000030075a7 */ /* 0x0002a6000802017f */
[----:B--2---:R-:W-:Y:S05]  /*13310*/  @!P1 NANOSLEEP.SYNCS 0x989680 ;  /* 0x009896800000995d */ /* 0x004fea0003900000 */
[----:B------:R-:W2:Y:S02]  /*13320*/  @!P1 SYNCS.PHASECHK.TRANS64 P1, [R3+URZ+0x29850], R0 ;  /* 0x02985000030095a7 */ /* 0x000ea4000802007f */
[----:B--2---:R-:W-:Y:S05]  /*13330*/  @!P1 BRA `(.L_x_199) ;  /* 0xfffffffc00ec9947 */ /* 0x004fea000383ffff */
[----:B------:R-:W-:Y:S05]  /*13340*/  BRA `(.L_x_196) ;  /* 0xffffff2800e47947 */ /* 0x000fea000383ffff */
.L_x_206:
[----:B-1----:R-:W-:-:S04]  /*13350*/  IMAD.U32 R7, RZ, RZ, UR5 ;  /* 0x00000005ff077e24 */ /* 0x002fc8000f8e00ff */
[----:B------:R1:W2:Y:S03]  /*13360*/  SYNCS.PHASECHK.TRANS64.TRYWAIT P1, [R7+URZ+0x29850], R6 ;  /* 0x02985006070075a7 */ /* 0x0002a6000802017f */
[----:B--2---:R-:W-:Y:S05]  /*13370*/  @!P1 NANOSLEEP.SYNCS 0x989680 ;  /* 0x009896800000995d */ /* 0x004fea0003900000 */
[----:B------:R-:W2:Y:S02]  /*13380*/  @!P1 SYNCS.PHASECHK.TRANS64 P1, [R7+URZ+0x29850], R6 ;  /* 0x02985006070095a7 */ /* 0x000ea4000802007f */
[----:B--2---:R-:W-:Y:S05]  /*13390*/  @!P1 BRA `(.L_x_206) ;  /* 0xfffffffc00ec9947 */ /* 0x004fea000383ffff */
[----:B------:R-:W-:Y:S05]  /*133a0*/  BRA `(.L_x_205) ;  /* 0xffffff4800d47947 */ /* 0x000fea000383ffff */
.L_x_253:
[----:B------:R-:W0:Y:S01]  /*133b0*/  S2R R21, SR_TID.X ;  /* 0x0000000000157919 */ /* 0x000e220000002100 */
[----:B------:R-:W-:Y:S02]  /*133c0*/  IMAD.MOV.U32 R12, RZ, RZ, RZ ;  /* 0x000000ffff0c7224 */ /* 0x000fe400078e00ff */
[----:B------:R-:W-:Y:S02]  /*133d0*/  IMAD.MOV.U32 R11, RZ, RZ, 0x1f ;  /* 0x0000001fff0b7424 */ /* 0x000fe400078e00ff */
[----:B------:R-:W-:Y:S01]  /*133e0*/  IMAD.MOV.U32 R15, RZ, RZ, -0x1 ;  /* 0xffffffffff0f7424 */ /* 0x000fe200078e00ff */
[----:B0-----:R-:W-:-:S04]  /*133f0*/  SHF.R.U32.HI R21, RZ, 0x5, R21 ;  /* 0x00000005ff157819 */ /* 0x001fc80000011615 */
[----:B------:R-:W-:-:S05]  /*13400*/  LOP3.LUT R21, R21, 0x3, RZ, 0xc0, !PT ;  /* 0x0000000315157812 */ /* 0x000fca00078ec0ff */
[----:B------:R-:W-:-:S07]  /*13410*/  IMAD.MOV.U32 R13, RZ, RZ, R21 ;  /* 0x000000ffff0d7224 */ /* 0x000fce00078e0015 */
[----:B-----5:R-:W-:Y:S05]  /*13420*/  WARPSYNC.COLLECTIVE R15, `(.L_x_332) ;  /* 0x000000000f087348 */ /* 0x020fea0003c00000 */
[----:B------:R0:W1:Y:S02]  /*13430*/  SHFL.IDX P6, R14, R13, R12, R11 ;  /* 0x0000000c0d0e7389 */ /* 0x00006400000c000b */
[----:B01---5:R-:W-:Y:S01]  /*13440*/  ENDCOLLECTIVE ;  /* 0x000000000000791b */ /* 0x023fe20003800000 */
.L_x_332:
[----:B------:R-:W-:Y:S05]  /*13450*/  BRA `(.L_x_333) ;  /* 0xffffffb000247947 */ /* 0x000fea000383ffff */
.L_x_256:
[----:B0-----:R0:W1:Y:S02]  /*13460*/  SYNCS.PHASECHK.TRANS64.TRYWAIT P0, [R0+URZ+0x29880], R28 ;  /* 0x0298801c000075a7 */ /* 0x001064000800017f */
[----:B-1----:R-:W-:Y:S05]  /*13470*/  @!P0 NANOSLEEP.SYNCS 0x989680 ;  /* 0x009896800000895d */ /* 0x002fea0003900000 */
[----:B------:R-:W1:Y:S02]  /*13480*/  @!P0 SYNCS.PHASECHK.TRANS64 P0, [R0+URZ+0x29880], R28 ;  /* 0x0298801c000085a7 */ /* 0x000e64000800007f */
[----:B-1----:R-:W-:Y:S05]  /*13490*/  @!P0 BRA `(.L_x_256) ;  /* 0xfffffffc00f08947 */ /* 0x002fea000383ffff */
[----:B------:R-:W-:Y:S05]  /*134a0*/  BRA `(.L_x_334) ;  /* 0xffffffb4003c7947 */ /* 0x000fea000383ffff */
.L_x_257:
        /* <DEDUP_REMOVED lines=8> */
.L_x_336:
[----:B------:R-:W-:Y:S05]  /*13530*/  BSYNC B0 ;  /* 0x0000000000007941 */ /* 0x000fea0003800000 */
.L_x_335:
[----:B------:R-:W-:Y:S01]  /*13540*/  IMAD.MOV.U32 R13, RZ, RZ, R9 ;  /* 0x000000ffff0d7224 */ /* 0x000fe200078e0009 */
[C---:B------:R-:W-:Y:S01]  /*13550*/  LOP3.LUT P2, RZ, R17.reuse, 0x2, RZ, 0xc0, !PT ;  /* 0x0000000211ff7812 */ /* 0x040fe2000784c0ff */
[----:B------:R-:W-:Y:S01]  /*13560*/  IMAD.MOV.U32 R12, RZ, RZ, RZ ;  /* 0x000000ffff0c7224 */ /* 0x000fe200078e00ff */
[----:B------:R-:W-:Y:S01]  /*13570*/  LOP3.LUT R17, R17, 0xfffffeff, RZ, 0xc0, !PT ;  /* 0xfffffeff11117812 */ /* 0x000fe200078ec0ff */
[----:B------:R-:W-:Y:S01]  /*13580*/  IMAD.MOV.U32 R11, RZ, RZ, 0x1c1f ;  /* 0x00001c1fff0b7424 */ /* 0x000fe200078e00ff */
[C---:B------:R-:W-:Y:S01]  /*13590*/  ISETP.GE.AND P4, PT, R10.reuse, 0x21, PT ;  /* 0x000000210a00780c */ /* 0x040fe20003f86270 */
[----:B------:R-:W-:Y:S01]  /*135a0*/  IMAD.MOV.U32 R15, RZ, RZ, -0x1 ;  /* 0xffffffffff0f7424 */ /* 0x000fe200078e00ff */
[----:B------:R-:W-:Y:S01]  /*135b0*/  ISETP.GE.AND P3, PT, R10, 0x41, PT ;  /* 0x000000410a00780c */ /* 0x000fe20003f66270 */
[----:B------:R-:W-:-:S12]  /*135c0*/  IMAD.MOV.U32 R2, RZ, RZ, R14 ;  /* 0x000000ffff027224 */ /* 0x000fd800078e000e */
[----:B------:R-:W-:Y:S05]  /*135d0*/  WARPSYNC.COLLECTIVE R15, `(.L_x_337) ;  /* 0x000000000f087348 */ /* 0x000fea0003c00000 */
[----:B------:R0:W1:Y:S02]  /*135e0*/  SHFL.IDX P6, R14, R13, R12, R11 ;  /* 0x0000000c0d0e7389 */ /* 0x00006400000c000b */
[----:B01----:R-:W-:Y:S01]  /*135f0*/  ENDCOLLECTIVE ;  /* 0x000000000000791b */ /* 0x003fe20003800000 */
.L_x_337:
[----:B------:R-:W-:Y:S02]  /*13600*/  IMAD.MOV.U32 R13, RZ, RZ, R8 ;  /* 0x000000ffff0d7224 */ /* 0x000fe400078e0008 */
[----:B------:R-:W-:-:S05]  /*13610*/  IMAD.MOV.U32 R12, RZ, RZ, R14 ;  /* 0x000000ffff0c7224 */ /* 0x000fca00078e000e */
[----:B------:R-:W-:Y:S01]  /*13620*/  IADD3 R20, P0, R35, R12, RZ ;  /* 0x0000000c23147210 */ /* 0x000fe20007f1e0ff */
[----:B------:R-:W-:-:S04]  /*13630*/  IMAD.MOV.U32 R12, RZ, RZ, 0x1 ;  /* 0x00000001ff0c7424 */ /* 0x000fc800078e00ff */
[----:B------:R-:W-:Y:S01]  /*13640*/  IMAD.X R21, RZ, RZ, R2, P0 ;  /* 0x000000ffff157224 */ /* 0x000fe200000e0602 */
[----:B------:R-:W-:-:S13]  /*13650*/  ISETP.LT.OR P0, PT, R10, 0x1, P2 ;  /* 0x000000010a00780c */ /* 0x000fda0001701670 */
[----:B------:R-:W-:Y:S05]  /*13660*/  WARPSYNC.COLLECTIVE R15, `(.L_x_338) ;  /* 0x000000000f087348 */ /* 0x000fea0003c00000 */
[----:B------:R0:W1:Y:S02]  /*13670*/  SHFL.IDX P6, R14, R13, R12, R11 ;  /* 0x0000000c0d0e7389 */ /* 0x00006400000c000b */
[----:B01----:R-:W-:Y:S01]  /*13680*/  ENDCOLLECTIVE ;  /* 0x000000000000791b */ /* 0x003fe20003800000 */
.L_x_338:
[----:B------:R-:W-:-:S05]  /*13690*/  IADD3 R2, R16, R3, R33 ;  /* 0x0000000310027210 */ /* 0x000fca0007ffe021 */
[----:B------:R-:W-:Y:S01]  /*136a0*/  IMAD.IADD R3, R34, 0x1, R2 ;  /* 0x0000000122037824 */ /* 0x000fe200078e0202 */
[----:B------:R-:W-:Y:S01]  /*136b0*/  @!PT LDS RZ, [RZ] ;  /* 0x00000000fffff984 */ /* 0x000fe20000000800 */
[----:B------:R-:W-:Y:S01]  /*136c0*/  @!PT LDS RZ, [RZ] ;  /* 0x00000000fffff984 */ /* 0x000fe20000000800 */
[----:B------:R-:W-:Y:S01]  /*136d0*/  @!PT LDS RZ, [RZ] ;  /* 0x00000000fffff984 */ /* 0x000fe20000000800 */
[----:B------:R-:W-:Y:S01]  /*136e0*/  LDGSTS.E.BYPASS.LTC128B.128 [R2+0xa400], desc[UR52][R20.64], !P0 ;  /* 0x0a40000014027fae */ /* 0x000fe2000c101d74 */
[----:B------:R-:W-:Y:S01]  /*136f0*/  ISETP.LT.OR P0, PT, R10, 0x1, P1 ;  /* 0x000000010a00780c */ /* 0x000fe20000f01670 */
[----:B------:R-:W-:-:S12]  /*13700*/  IMAD.MOV.U32 R13, RZ, RZ, R9 ;  /* 0x000000ffff0d7224 */ /* 0x000fd800078e0009 */
[----:B------:R0:W-:Y:S02]  /*13710*/  LDGSTS.E.BYPASS.LTC128B.128 [R3+0xa400], desc[UR52][R20.64+0x40], !P0 ;  /* 0x0a40004014037fae */ /* 0x0001e4000c101d74 */
[----:B0-----:R-:W-:-:S07]  /*13720*/  IMAD.MOV.U32 R21, RZ, RZ, R14 ;  /* 0x000000ffff157224 */ /* 0x001fce00078e000e */
[----:B------:R-:W-:Y:S05]  /*13730*/  WARPSYNC.COLLECTIVE R15, `(.L_x_339) ;  /* 0x000000000f087348 */ /* 0x000fea0003c00000 */
[----:B------:R0:W1:Y:S02]  /*13740*/  SHFL.IDX P6, R14, R13, R12, R11 ;  /* 0x0000000c0d0e7389 */ /* 0x00006400000c000b */
[----:B01----:R-:W-:Y:S01]  /*13750*/  ENDCOLLECTIVE ;  /* 0x000000000000791b */ /* 0x003fe20003800000 */
.L_x_339:
        /* <DEDUP_REMOVED lines=9> */
.L_x_340:
        /* <DEDUP_REMOVED lines=11> */
.L_x_341:
        /* <DEDUP_REMOVED lines=9> */
.L_x_342:
        /* <DEDUP_REMOVED lines=11> */
.L_x_343:
[----:B------:R-:W-:Y:S02]  /*139e0*/  IMAD.MOV.U32 R13, RZ, RZ, R22 ;  /* 0x000000ffff0d7224 */ /* 0x000fe400078e0016 */
[----:B------:R-:W-:Y:S02]  /*139f0*/  IMAD.MOV.U32 R12, RZ, RZ, RZ ;  /* 0x000000ffff0c7224 */ /* 0x000fe400078e00ff */
[----:B------:R-:W-:-:S07]  /*13a00*/  IMAD.MOV.U32 R9, RZ, RZ, R14 ;  /* 0x000000ffff097224 */ /* 0x000fce00078e000e */
[----:B------:R-:W-:Y:S05]  /*13a10*/  WARPSYNC.COLLECTIVE R15, `(.L_x_344) ;  /* 0x000000000f087348 */ /* 0x000fea0003c00000 */
[----:B------:R0:W1:Y:S02]  /*13a20*/  SHFL.IDX P6, R14, R13, R12, R11 ;  /* 0x0000000c0d0e7389 */ /* 0x00006400000c000b */
[----:B01----:R-:W-:Y:S01]  /*13a30*/  ENDCOLLECTIVE ;  /* 0x000000000000791b */ /* 0x003fe20003800000 */
.L_x_344:
        /* <DEDUP_REMOVED lines=8> */
[----:B------:R-:W-:Y:S01]  /*13ac0*/  LDGSTS.E.BYPASS.LTC128B.128 [R2+0xd400], desc[UR52][R8.64], !P0 ;  /* 0x0d40000008027fae */ /* 0x000fe2000c101d74 */
[----:B------:R-:W-:-:S13]  /*13ad0*/  ISETP.LT.OR P0, PT, R10, 0x61, P1 ;  /* 0x000000610a00780c */ /* 0x000fda0000f01670 */
[----:B------:R0:W-:Y:S01]  /*13ae0*/  LDGSTS.E.BYPASS.LTC128B.128 [R3+0xd400], desc[UR52][R8.64+0x40], !P0 ;  /* 0x0d40004008037fae */ /* 0x0001e2000c101d74 */
[----:B------:R-:W-:Y:S01]  /*13af0*/  ISETP.GE.AND P0, PT, R10, 0x81, PT ;  /* 0x000000810a00780c */ /* 0x000fe20003f06270 */
[----:B0-----:R-:W-:-:S12]  /*13b00*/  IMAD.MOV.U32 R9, RZ, RZ, R14 ;  /* 0x000000ffff097224 */ /* 0x001fd800078e000e */
[----:B------:R-:W-:Y:S05]  /*13b10*/  WARPSYNC.COLLECTIVE R15, `(.L_x_345) ;  /* 0x000000000f087348 */ /* 0x000fea0003c00000 */
[----:B------:R0:W1:Y:S02]  /*13b20*/  SHFL.IDX P6, R14, R13, R12, R11 ;  /* 0x0000000c0d0e7389 */ /* 0x00006400000c000b */
[----:B01----:R-:W-:Y:S01]  /*13b30*/  ENDCOLLECTIVE ;  /* 0x000000000000791b */ /* 0x003fe20003800000 */
.L_x_345:
[----:B------:R-:W-:Y:S01]  /*13b40*/  @P0 LOP3.LUT R17, R17, 0x100, RZ, 0xfc, !PT ;  /* 0x0000010011110812 */ /* 0x000fe200078efcff */
[----:B------:R-:W-:Y:S01]  /*13b50*/  IMAD.MOV.U32 R8, RZ, RZ, R14 ;  /* 0x000000ffff087224 */ /* 0x000fe200078e000e */
[----:B------:R-:W-:Y:S06]  /*13b60*/  BRA `(.L_x_346) ;  /* 0xffffffb000e87947 */ /* 0x000fec000383ffff */
.L_x_262:
[----:B---3--:R3:W4:Y:S02]  /*13b70*/  SYNCS.PHASECHK.TRANS64.TRYWAIT P0, [R0+URZ+0x29840], R28 ;  /* 0x0298401c000075a7 */ /* 0x008724000800017f */
[----:B----4-:R-:W-:Y:S05]  /*13b80*/  @!P0 NANOSLEEP.SYNCS 0x989680 ;  /* 0x009896800000895d */ /* 0x010fea0003900000 */
[----:B------:R-:W4:Y:S02]  /*13b90*/  @!P0 SYNCS.PHASECHK.TRANS64 P0, [R0+URZ+0x29840], R28 ;  /* 0x0298401c000085a7 */ /* 0x000f24000800007f */
[----:B----4-:R-:W-:Y:S05]  /*13ba0*/  @!P0 BRA `(.L_x_262) ;  /* 0xfffffffc00f08947 */ /* 0x010fea000383ffff */
[----:B------:R-:W-:Y:S05]  /*13bb0*/  BRA `(.L_x_347) ;  /* 0xffffffb400487947 */ /* 0x000fea000383ffff */
.L_x_263:
[----:B------:R-:W-:Y:S01]  /*13bc0*/  BSSY B0, `(.L_x_348) ;  /* 0x0000008000007945 */ /* 0x000fe20003800000 */
[----:B------:R-:W-:Y:S02]  /*13bd0*/  IMAD.MOV.U32 R13, RZ, RZ, R6 ;  /* 0x000000ffff0d7224 */ /* 0x000fe400078e0006 */
[----:B------:R-:W-:Y:S02]  /*13be0*/  IMAD.MOV.U32 R12, RZ, RZ, RZ ;  /* 0x000000ffff0c7224 */ /* 0x000fe400078e00ff */
[----:B------:R-:W-:Y:S02]  /*13bf0*/  IMAD.MOV.U32 R11, RZ, RZ, 0x1c1f ;  /* 0x00001c1fff0b7424 */ /* 0x000fe400078e00ff */
[----:B------:R-:W-:-:S07]  /*13c00*/  IMAD.MOV.U32 R15, RZ, RZ, -0x1 ;  /* 0xffffffffff0f7424 */ /* 0x000fce00078e00ff */
[----:B0123--:R-:W-:Y:S05]  /*13c10*/  WARPSYNC.COLLECTIVE R15, `(.L_x_349) ;  /* 0x000000000f087348 */ /* 0x00ffea0003c00000 */
[----:B------:R4:W0:Y:S02]  /*13c20*/  SHFL.IDX P6, R14, R13, R12, R11 ;  /* 0x0000000c0d0e7389 */ /* 0x00082400000c000b */
[----:B01234-:R-:W-:Y:S01]  /*13c30*/  ENDCOLLECTIVE ;  /* 0x000000000000791b */ /* 0x01ffe20003800000 */
.L_x_349:
[----:B------:R-:W-:Y:S05]  /*13c40*/  BSYNC B0 ;  /* 0x0000000000007941 */ /* 0x000fea0003800000 */
.L_x_348:
[----:B------:R-:W-:Y:S01]  /*13c50*/  IMAD.MOV.U32 R13, RZ, RZ, R5 ;  /* 0x000000ffff0d7224 */ /* 0x000fe200078e0005 */
[----:B------:R-:W-:Y:S01]  /*13c60*/  LOP3.LUT P1, RZ, R17, 0x4, RZ, 0xc0, !PT ;  /* 0x0000000411ff7812 */ /* 0x000fe2000782c0ff */
[----:B------:R-:W-:Y:S02]  /*13c70*/  IMAD.MOV.U32 R12, RZ, RZ, RZ ;  /* 0x000000ffff0c7224 */ /* 0x000fe400078e00ff */
[----:B------:R-:W-:Y:S02]  /*13c80*/  IMAD.MOV.U32 R11, RZ, RZ, 0x1c1f ;  /* 0x00001c1fff0b7424 */ /* 0x000fe400078e00ff */
[----:B------:R-:W-:Y:S02]  /*13c90*/  IMAD.MOV.U32 R15, RZ, RZ, -0x1 ;  /* 0xffffffffff0f7424 */ /* 0x000fe400078e00ff */
[----:B------:R-:W-:Y:S02]  /*13ca0*/  IMAD.MOV.U32 R2, RZ, RZ, R14 ;  /* 0x000000ffff027224 */ /* 0x000fe400078e000e */
[----:B------:R-:W-:-:S07]  /*13cb0*/  @P5 IMAD.IADD R9, R16, 0x1, R4 ;  /* 0x0000000110095824 */ /* 0x000fce00078e0204 */
[----:B------:R-:W-:Y:S05]  /*13cc0*/  WARPSYNC.COLLECTIVE R15, `(.L_x_350) ;  /* 0x000000000f087348 */ /* 0x000fea0003c00000 */
[----:B------:R0:W1:Y:S02]  /*13cd0*/  SHFL.IDX P6, R14, R13, R12, R11 ;  /* 0x0000000c0d0e7389 */ /* 0x00006400000c000b */
[----:B01----:R-:W-:Y:S01]  /*13ce0*/  ENDCOLLECTIVE ;  /* 0x000000000000791b */ /* 0x003fe20003800000 */
.L_x_350:
[----:B------:R-:W-:Y:S02]  /*13cf0*/  @P4 IMAD.IADD R21, R16, 0x1, R4 ;  /* 0x0000000110154824 */ /* 0x000fe400078e0204 */
[----:B------:R-:W-:Y:S02]  /*13d00*/  IMAD.MOV.U32 R13, RZ, RZ, R6 ;  /* 0x000000ffff0d7224 */ /* 0x000fe400078e0006 */
[----:B------:R-:W-:Y:S02]  /*13d10*/  IMAD.MOV.U32 R12, RZ, RZ, 0x1 ;  /* 0x00000001ff0c7424 */ /* 0x000fe400078e00ff */
[----:B------:R-:W-:Y:S01]  /*13d20*/  IMAD.MOV.U32 R3, RZ, RZ, R14 ;  /* 0x000000ffff037224 */ /* 0x000fe200078e000e */
[----:B------:R-:W-:-:S04]  /*13d30*/  LOP3.LUT P6, RZ, R17, 0x8, RZ, 0xc0, !PT ;  /* 0x0000000811ff7812 */ /* 0x000fc800078cc0ff */
[----:B------:R-:W-:-:S05]  /*13d40*/  @P5 IADD3 R3, P0, R35, R3, RZ ;  /* 0x0000000323035210 */ /* 0x000fca0007f1e0ff */
[----:B------:R-:W-:Y:S01]  /*13d50*/  @P5 IMAD.X R2, RZ, RZ, R2, P0 ;  /* 0x000000ffff025224 */ /* 0x000fe200000e0602 */
[----:B------:R-:W-:-:S04]  /*13d60*/  LOP3.LUT P0, RZ, R17, 0x10, RZ, 0xc0, !PT ;  /* 0x0000001011ff7812 */ /* 0x000fc8000780c0ff */
[----:B------:R-:W-:-:S04]  /*13d70*/  @P5 LOP3.LUT R3, R3, R2, RZ, 0x3c, !PT ;  /* 0x0000000203035212 */ /* 0x000fc800078e3cff */
[----:B------:R-:W-:-:S04]  /*13d80*/  @P5 LOP3.LUT R2, R3, R2, RZ, 0x3c, !PT ;  /* 0x0000000203025212 */ /* 0x000fc800078e3cff */
[----:B------:R-:W-:-:S05]  /*13d90*/  @P5 LOP3.LUT R3, R3, R2, RZ, 0x3c, !PT ;  /* 0x0000000203035212 */ /* 0x000fca00078e3cff */
        /* <DEDUP_REMOVED lines=8> */
.L_x_351:
[----:B------:R-:W-:Y:S01]  /*13e20*/  @!PT LDS RZ, [RZ] ;  /* 0x00000000fffff984 */ /* 0x000fe20000000800 */
[----:B------:R-:W-:Y:S01]  /*13e30*/  @!PT LDS RZ, [RZ] ;  /* 0x00000000fffff984 */ /* 0x000fe20000000800 */
[----:B------:R-:W-:Y:S01]  /*13e40*/  @!PT LDS RZ, [RZ] ;  /* 0x00000000fffff984 */ /* 0x000fe20000000800 */
[----:B------:R0:W-:Y:S01]  /*13e50*/  @P5 LDGSTS.E.BYPASS.LTC128B.128 [R9+0x1f400], desc[UR52][R2.64+0x80], !P1 ;  /* 0x1f40008002095fae */ /* 0x0001e2000c901d74 */
[----:B------:R-:W-:Y:S01]  /*13e60*/  LOP3.LUT P5, RZ, R17, 0x8, RZ, 0xc0, !PT ;  /* 0x0000000811ff7812 */ /* 0x000fe200078ac0ff */
[----:B------:R-:W-:Y:S02]  /*13e70*/  IMAD.MOV.U32 R13, RZ, RZ, R5 ;  /* 0x000000ffff0d7224 */ /* 0x000fe400078e0005 */
[----:B0-----:R-:W-:Y:S02]  /*13e80*/  @P3 IMAD.IADD R9, R16, 0x1, R4 ;  /* 0x0000000110093824 */ /* 0x001fe400078e0204 */
[----:B------:R-:W-:-:S08]  /*13e90*/  IMAD.MOV.U32 R2, RZ, RZ, R14 ;  /* 0x000000ffff027224 */ /* 0x000fd000078e000e */
[----:B------:R-:W-:Y:S05]  /*13ea0*/  WARPSYNC.COLLECTIVE R15, `(.L_x_352) ;  /* 0x000000000f087348 */ /* 0x000fea0003c00000 */
[----:B------:R0:W1:Y:S02]  /*13eb0*/  SHFL.IDX P6, R14, R13, R12, R11 ;  /* 0x0000000c0d0e7389 */ /* 0x00006400000c000b */
[----:B01----:R-:W-:Y:S01]  /*13ec0*/  ENDCOLLECTIVE ;  /* 0x000000000000791b */ /* 0x003fe20003800000 */
.L_x_352:
[----:B------:R-:W-:Y:S02]  /*13ed0*/  IMAD.MOV.U32 R13, RZ, RZ, R6 ;  /* 0x000000ffff0d7224 */ /* 0x000fe400078e0006 */
[----:B------:R-:W-:Y:S02]  /*13ee0*/  IMAD.MOV.U32 R12, RZ, RZ, 0x2 ;  /* 0x00000002ff0c7424 */ /* 0x000fe400078e00ff */
[----:B------:R-:W-:Y:S01]  /*13ef0*/  IMAD.MOV.U32 R3, RZ, RZ, R14 ;  /* 0x000000ffff037224 */ /* 0x000fe200078e000e */
[----:B------:R-:W-:-:S04]  /*13f00*/  LOP3.LUT P6, RZ, R17, 0x10, RZ, 0xc0, !PT ;  /* 0x0000001011ff7812 */ /* 0x000fc800078cc0ff */
[----:B------:R-:W-:-:S05]  /*13f10*/  @P4 IADD3 R3, P0, R35, R3, RZ ;  /* 0x0000000323034210 */ /* 0x000fca0007f1e0ff */
[----:B------:R-:W-:-:S05]  /*13f20*/  @P4 IMAD.X R2, RZ, RZ, R2, P0 ;  /* 0x000000ffff024224 */ /* 0x000fca00000e0602 */
[----:B------:R-:W-:-:S04]  /*13f30*/  @P4 LOP3.LUT R3, R3, R2, RZ, 0x3c, !PT ;  /* 0x0000000203034212 */ /* 0x000fc800078e3cff */
[----:B------:R-:W-:-:S04]  /*13f40*/  @P4 LOP3.LUT R2, R3, R2, RZ, 0x3c, !PT ;  /* 0x0000000203024212 */ /* 0x000fc800078e3cff */
[----:B------:R-:W-:-:S05]  /*13f50*/  @P4 LOP3.LUT R3, R3, R2, RZ, 0x3c, !PT ;  /* 0x0000000203034212 */ /* 0x000fca00078e3cff */
[----:B------:R-:W-:Y:S01]  /*13f60*/  @!PT LDS RZ, [RZ] ;  /* 0x00000000fffff984 */ /* 0x000fe20000000800 */
[----:B------:R-:W-:Y:S01]  /*13f70*/  @!PT LDS RZ, [RZ] ;  /* 0x00000000fffff984 */ /* 0x000fe20000000800 */
[----:B------:R-:W-:Y:S01]  /*13f80*/  @!PT LDS RZ, [RZ] ;  /* 0x00000000fffff984 */ /* 0x000fe20000000800 */
[----:B------:R0:W-:Y:S02]  /*13f90*/  @P4 LDGSTS.E.BYPASS.LTC128B.128 [R21+0x1ac00], desc[UR52][R2.64], !P6 ;  /* 0x1ac0000002154fae */ /* 0x0001e4000f101d74 */
[----:B0-----:R-:W-:Y:S05]  /*13fa0*/  WARPSYNC.COLLECTIVE R15, `(.L_x_353) ;  /* 0x000000000f087348 */ /* 0x001fea0003c00000 */
[----:B------:R1:W2:Y:S02]  /*13fb0*/  SHFL.IDX P6, R14, R13, R12, R11 ;  /* 0x0000000c0d0e7389 */ /* 0x0002a400000c000b */
[----:B012---:R-:W-:Y:S01]  /*13fc0*/  ENDCOLLECTIVE ;  /* 0x000000000000791b */ /* 0x007fe20003800000 */
.L_x_353:
[----:B------:R-:W-:Y:S01]  /*13fd0*/  @!PT LDS RZ, [RZ] ;  /* 0x00000000fffff984 */ /* 0x000fe20000000800 */
[----:B------:R-:W-:Y:S01]  /*13fe0*/  @!PT LDS RZ, [RZ] ;  /* 0x00000000fffff984 */ /* 0x000fe20000000800 */
[----:B------:R-:W-:Y:S01]  /*13ff0*/  @!PT LDS RZ, [RZ] ;  /* 0x00000000fffff984 */ /* 0x000fe20000000800 */
[----:B------:R-:W-:Y:S04]  /*14000*/  @P4 LDGSTS.E.BYPASS.LTC128B.128 [R21+0x1d400], desc[UR52][R2.64+0x40], !P5 ;  /* 0x1d40004002154fae */ /* 0x000fe8000e901d74 */
        /* <DEDUP_REMOVED lines=8> */
.L_x_354:
[----:B------:R-:W-:Y:S02]  /*14090*/  IMAD.MOV.U32 R13, RZ, RZ, R6 ;  /* 0x000000ffff0d7224 */ /* 0x000fe400078e0006 */
[----:B------:R-:W-:Y:S02]  /*140a0*/  IMAD.MOV.U32 R12, RZ, RZ, 0x3 ;  /* 0x00000003ff0c7424 */ /* 0x000fe400078e00ff */
[----:B------:R-:W-:-:S07]  /*140b0*/  IMAD.MOV.U32 R3, RZ, RZ, R14 ;  /* 0x000000ffff037224 */ /* 0x000fce00078e000e */
[----:B------:R-:W-:Y:S05]  /*140c0*/  WARPSYNC.COLLECTIVE R15, `(.L_x_355) ;  /* 0x000000000f087348 */ /* 0x000fea0003c00000 */
[----:B------:R0:W1:Y:S02]  /*140d0*/  SHFL.IDX P6, R14, R13, R12, R11 ;  /* 0x0000000c0d0e7389 */ /* 0x00006400000c000b */
[----:B01----:R-:W-:Y:S01]  /*140e0*/  ENDCOLLECTIVE ;  /* 0x000000000000791b */ /* 0x003fe20003800000 */
.L_x_355:
[----:B------:R-:W-:-:S05]  /*140f0*/  @P3 IADD3 R3, P0, R35, R3, RZ ;  /* 0x0000000323033210 */ /* 0x000fca0007f1e0ff */
[----:B------:R-:W-:-:S05]  /*14100*/  @P3 IMAD.X R2, RZ, RZ, R2, P0 ;  /* 0x000000ffff023224 */ /* 0x000fca00000e0602 */
[----:B------:R-:W-:Y:S01]  /*14110*/  @P3 LOP3.LUT R3, R3, R2, RZ, 0x3c, !PT ;  /* 0x0000000203033212 */ /* 0x000fe200078e3cff */
[----:B------:R-:W-:-:S03]  /*14120*/  IMAD.MOV.U32 R13, RZ, RZ, R5 ;  /* 0x000000ffff0d7224 */ /* 0x000fc600078e0005 */
[----:B------:R-:W-:-:S04]  /*14130*/  @P3 LOP3.LUT R2, R3, R2, RZ, 0x3c, !PT ;  /* 0x0000000203023212 */ /* 0x000fc800078e3cff */
[----:B------:R-:W-:Y:S01]  /*14140*/  @P3 LOP3.LUT R3, R3, R2, RZ, 0x3c, !PT ;  /* 0x0000000203033212 */ /* 0x000fe200078e3cff */
[----:B------:R-:W-:-:S07]  /*14150*/  IMAD.MOV.U32 R6, RZ, RZ, R14 ;  /* 0x000000ffff067224 */ /* 0x000fce00078e000e */
[----:B------:R-:W-:Y:S05]  /*14160*/  WARPSYNC.COLLECTIVE R15, `(.L_x_356) ;  /* 0x000000000f087348 */ /* 0x000fea0003c00000 */
[----:B------:R0:W1:Y:S02]  /*14170*/  SHFL.IDX P6, R14, R13, R12, R11 ;  /* 0x0000000c0d0e7389 */ /* 0x00006400000c000b */
[----:B01----:R-:W-:Y:S01]  /*14180*/  ENDCOLLECTIVE ;  /* 0x000000000000791b */ /* 0x003fe20003800000 */
.L_x_356:
[----:B------:R-:W-:Y:S01]  /*14190*/  @!PT LDS RZ, [RZ] ;  /* 0x00000000fffff984 */ /* 0x000fe20000000800 */
[----:B------:R-:W-:Y:S01]  /*141a0*/  @!PT LDS RZ, [RZ] ;  /* 0x00000000fffff984 */ /* 0x000fe20000000800 */
[----:B------:R-:W-:Y:S01]  /*141b0*/  @!PT LDS RZ, [RZ] ;  /* 0x00000000fffff984 */ /* 0x000fe20000000800 */
[----:B------:R-:W-:Y:S04]  /*141c0*/  @P3 LDGSTS.E.BYPASS.LTC128B.128 [R9+0x1b400], desc[UR52][R2.64], !P4 ;  /* 0x1b40000002093fae */ /* 0x000fe8000e101d74 */
[----:B------:R-:W-:Y:S04]  /*141d0*/  @P3 LDGSTS.E.BYPASS.LTC128B.128 [R9+0x1dc00], desc[UR52][R2.64+0x40], !P5 ;  /* 0x1dc0004002093fae */ /* 0x000fe8000e901d74 */
[----:B------:R0:W-:Y:S01]  /*141e0*/  @P3 LDGSTS.E.BYPASS.LTC128B.128 [R9+0x20400], desc[UR52][R2.64+0x80], !P1 ;  /* 0x2040008002093fae */ /* 0x0001e2000c901d74 */
[----:B------:R-:W-:Y:S02]  /*141f0*/  IMAD.MOV.U32 R13, RZ, RZ, R7 ;  /* 0x000000ffff0d7224 */ /* 0x000fe400078e0007 */
[----:B------:R-:W-:-:S02]  /*14200*/  IMAD.MOV.U32 R12, RZ, RZ, RZ ;  /* 0x000000ffff0c7224 */ /* 0x000fc400078e00ff */
[----:B0-----:R-:W-:-:S07]  /*14210*/  IMAD.MOV.U32 R2, RZ, RZ, R14 ;  /* 0x000000ffff027224 */ /* 0x001fce00078e000e */
[----:B------:R-:W-:Y:S05]  /*14220*/  WARPSYNC.COLLECTIVE R15, `(.L_x_357) ;  /* 0x000000000f087348 */ /* 0x000fea0003c00000 */
[----:B------:R0:W1:Y:S02]  /*14230*/  SHFL.IDX P6, R14, R13, R12, R11 ;  /* 0x0000000c0d0e7389 */ /* 0x00006400000c000b */
[----:B01----:R-:W-:Y:S01]  /*14240*/  ENDCOLLECTIVE ;  /* 0x000000000000791b */ /* 0x003fe20003800000 */
.L_x_357:
[----:B------:R-:W-:-:S05]  /*14250*/  @P2 IADD3 R2, P0, R35, R2, RZ ;  /* 0x0000000223022210 */ /* 0x000fca0007f1e0ff */
[----:B------:R-:W-:-:S05]  /*14260*/  @P2 IMAD.X R3, RZ, RZ, R6, P0 ;  /* 0x000000ffff032224 */ /* 0x000fca00000e0606 */
        /* <DEDUP_REMOVED lines=11> */
.L_x_358:
[----:B------:R-:W-:Y:S05]  /*14320*/  BRA `(.L_x_359) ;  /* 0xffffffb000ac7947 */ /* 0x000fea000383ffff */
.L_x_270:
[----:B------:R-:W-:Y:S02]  /*14330*/  IMAD.MOV.U32 R13, RZ, RZ, R4 ;  /* 0x000000ffff0d7224 */ /* 0x000fe400078e0004 */
[----:B------:R-:W-:Y:S02]  /*14340*/  IMAD.MOV.U32 R12, RZ, RZ, RZ ;  /* 0x000000ffff0c7224 */ /* 0x000fe400078e00ff */
[----:B------:R-:W-:Y:S02]  /*14350*/  IMAD.MOV.U32 R11, RZ, RZ, 0x1c1f ;  /* 0x00001c1fff0b7424 */ /* 0x000fe400078e00ff */
[----:B------:R-:W-:Y:S02]  /*14360*/  IMAD.MOV.U32 R15, RZ, RZ, -0x1 ;  /* 0xffffffffff0f7424 */ /* 0x000fe400078e00ff */
[----:B------:R-:W-:Y:S02]  /*14370*/  IMAD R5, R5, UR40, RZ ;  /* 0x0000002805057c24 */ /* 0x000fe4000f8e02ff */
[----:B------:R-:W-:-:S07]  /*14380*/  IMAD.IADD R6, R10, 0x1, R6 ;  /* 0x000000010a067824 */ /* 0x000fce00078e0206 */
[----:B-1---5:R-:W-:Y:S05]  /*14390*/  WARPSYNC.COLLECTIVE R15, `(.L_x_360) ;  /* 0x000000000f087348 */ /* 0x022fea0003c00000 */
[----:B------:R0:W2:Y:S02]  /*143a0*/  SHFL.IDX P6, R14, R13, R12, R11 ;  /* 0x0000000c0d0e7389 */ /* 0x0000a400000c000b */
[----:B012--5:R-:W-:Y:S01]  /*143b0*/  ENDCOLLECTIVE ;  /* 0x000000000000791b */ /* 0x027fe20003800000 */
.L_x_360:
[C---:B------:R-:W-:Y:S01]  /*143c0*/  VIADD R8, R6.reuse, 0x20 ;  /* 0x0000002006087836 */ /* 0x040fe20000000000 */
[----:B------:R-:W-:Y:S01]  /*143d0*/  ISETP.GE.AND P0, PT, R6, R5, PT ;  /* 0x000000050600720c */ /* 0x000fe20003f06270 */
[----:B------:R-:W-:Y:S02]  /*143e0*/  IMAD.MOV.U32 R13, RZ, RZ, R0 ;  /* 0x000000ffff0d7224 */ /* 0x000fe400078e0000 */
[----:B------:R-:W-:-:S10]  /*143f0*/  IMAD.MOV.U32 R2, RZ, RZ, R14 ;  /* 0x000000ffff027224 */ /* 0x000fd400078e000e */
[----:B------:R-:W-:Y:S05]  /*14400*/  WARPSYNC.COLLECTIVE R15, `(.L_x_361) ;  /* 0x000000000f087348 */ /* 0x000fea0003c00000 */
[----:B------:R0:W1:Y:S02]  /*14410*/  SHFL.IDX P6, R14, R13, R12, R11 ;  /* 0x0000000c0d0e7389 */ /* 0x00006400000c000b */
[----:B01----:R-:W-:Y:S01]  /*14420*/  ENDCOLLECTIVE ;  /* 0x000000000000791b */ /* 0x003fe20003800000 */
.L_x_361:
[----:B------:R-:W-:Y:S02]  /*14430*/  IMAD.MOV.U32 R13, RZ, RZ, R4 ;  /* 0x000000ffff0d7224 */ /* 0x000fe400078e0004 */
[----:B------:R-:W-:Y:S02]  /*14440*/  IMAD.MOV.U32 R12, RZ, RZ, 0x1 ;  /* 0x00000001ff0c7424 */ /* 0x000fe400078e00ff */
[----:B------:R-:W-:-:S07]  /*14450*/  IMAD.MOV.U32 R3, RZ, RZ, R14 ;  /* 0x000000ffff037224 */ /* 0x000fce00078e000e */
[----:B------:R-:W-:Y:S05]  /*14460*/  WARPSYNC.COLLECTIVE R15, `(.L_x_362) ;  /* 0x000000000f087348 */ /* 0x000fea0003c00000 */
[----:B------:R0:W1:Y:S02]  /*14470*/  SHFL.IDX P6, R14, R13, R12, R11 ;  /* 0x0000000c0d0e7389 */ /* 0x00006400000c000b */
[----:B01----:R-:W-:Y:S01]  /*14480*/  ENDCOLLECTIVE ;  /* 0x000000000000791b */ /* 0x003fe20003800000 */
.L_x_362:
[----:B------:R-:W-:-:S05]  /*14490*/  @!P0 IADD3 R7, P4, R35, R3, RZ ;  /* 0x0000000323078210 */ /* 0x000fca0007f9e0ff */
[----:B------:R-:W-:Y:S02]  /*144a0*/  @!P0 IMAD.X R3, RZ, RZ, R2, P4 ;  /* 0x000000ffff038224 */ /* 0x000fe400020e0602 */
[----:B------:R-:W-:Y:S02]  /*144b0*/  @!P0 IMAD.MOV.U32 R2, RZ, RZ, R7 ;  /* 0x000000ffff028224 */ /* 0x000fe400078e0007 */
[----:B------:R-:W-:-:S03]  /*144c0*/  IMAD.MOV.U32 R13, RZ, RZ, R0 ;  /* 0x000000ffff0d7224 */ /* 0x000fc600078e0000 */
[----:B------:R-:W-:Y:S01]  /*144d0*/  @!PT LDS RZ, [RZ] ;  /* 0x00000000fffff984 */ /* 0x000fe20000000800 */
[----:B------:R-:W-:Y:S01]  /*144e0*/  @!PT LDS RZ, [RZ] ;  /* 0x00000000fffff984 */ /* 0x000fe20000000800 */
[----:B------:R-:W-:Y:S01]  /*144f0*/  @!PT LDS RZ, [RZ] ;  /* 0x00000000fffff984 */ /* 0x000fe20000000800 */
[----:B------:R-:W-:Y:S04]  /*14500*/  @!P0 LDGSTS.E.BYPASS.LTC128B.128 [R9+0x14400], desc[UR52][R2.64], !P3 ;  /* 0x1440000002098fae */ /* 0x000fe8000d901d74 */
[----:B------:R-:W-:Y:S04]  /*14510*/  @!P0 LDGSTS.E.BYPASS.LTC128B.128 [R9+0x16400], desc[UR52][R2.64+0x40], !P2 ;  /* 0x1640004002098fae */ /* 0x000fe8000d101d74 */
[----:B------:R0:W-:Y:S01]  /*14520*/  @!P0 LDGSTS.E.BYPASS.LTC128B.128 [R9+0x18400], desc[UR52][R2.64+0x80], !P1 ;  /* 0x1840008002098fae */ /* 0x0001e2000c901d74 */
[----:B------:R-:W-:Y:S01]  /*14530*/  ISETP.GE.AND P0, PT, R8, R5, PT ;  /* 0x000000050800720c */ /* 0x000fe20003f06270 */
[----:B0-----:R-:W-:-:S12]  /*14540*/  IMAD.MOV.U32 R2, RZ, RZ, R14 ;  /* 0x000000ffff027224 */ /* 0x001fd800078e000e */
[----:B------:R-:W-:Y:S05]  /*14550*/  WARPSYNC.COLLECTIVE R15, `(.L_x_363) ;  /* 0x000000000f087348 */ /* 0x000fea0003c00000 */
[----:B------:R0:W1:Y:S02]  /*14560*/  SHFL.IDX P6, R14, R13, R12, R11 ;  /* 0x0000000c0d0e7389 */ /* 0x00006400000c000b */
[----:B01----:R-:W-:Y:S01]  /*14570*/  ENDCOLLECTIVE ;  /* 0x000000000000791b */ /* 0x003fe20003800000 */
.L_x_363:
[----:B------:R-:W-:Y:S02]  /*14580*/  IMAD.MOV.U32 R13, RZ, RZ, R4 ;  /* 0x000000ffff0d7224 */ /* 0x000fe400078e0004 */
[----:B------:R-:W-:Y:S01]  /*14590*/  IMAD.MOV.U32 R12, RZ, RZ, 0x2 ;  /* 0x00000002ff0c7424 */ /* 0x000fe200078e00ff */
[----:B------:R-:W-:-:S13]  /*145a0*/  @!P0 IADD3 R7, P4, R35, R14, RZ ;  /* 0x0000000e23078210 */ /* 0x000fda0007f9e0ff */
[----:B------:R-:W-:Y:S05]  /*145b0*/  WARPSYNC.COLLECTIVE R15, `(.L_x_364) ;  /* 0x000000000f087348 */ /* 0x000fea0003c00000 */
[----:B------:R0:W1:Y:S02]  /*145c0*/  SHFL.IDX P6, R14, R13, R12, R11 ;  /* 0x0000000c0d0e7389 */ /* 0x00006400000c000b */
[----:B01----:R-:W-:Y:S01]  /*145d0*/  ENDCOLLECTIVE ;  /* 0x000000000000791b */ /* 0x003fe20003800000 */
.L_x_364:
[----:B------:R-:W-:Y:S02]  /*145e0*/  @!P0 IMAD.X R8, RZ, RZ, R2, P4 ;  /* 0x000000ffff088224 */ /* 0x000fe400020e0602 */
[----:B------:R-:W-:Y:S02]  /*145f0*/  @!P0 IMAD.MOV.U32 R2, RZ, RZ, R7 ;  /* 0x000000ffff028224 */ /* 0x000fe400078e0007 */
[----:B------:R-:W-:Y:S02]  /*14600*/  @!P0 IMAD.MOV.U32 R3, RZ, RZ, R8 ;  /* 0x000000ffff038224 */ /* 0x000fe400078e0008 */
[----:B------:R-:W-:-:S03]  /*14610*/  VIADD R8, R6, 0x40 ;  /* 0x0000004006087836 */ /* 0x000fc60000000000 */
[----:B------:R-:W-:Y:S01]  /*14620*/  @!PT LDS RZ, [RZ] ;  /* 0x00000000fffff984 */ /* 0x000fe20000000800 */
[----:B------:R-:W-:Y:S01]  /*14630*/  @!PT LDS RZ, [RZ] ;  /* 0x00000000fffff984 */ /* 0x000fe20000000800 */
[----:B------:R-:W-:Y:S01]  /*14640*/  @!PT LDS RZ, [RZ] ;  /* 0x00000000fffff984 */ /* 0x000fe20000000800 */
[----:B------:R-:W-:Y:S01]  /*14650*/  @!P0 LDGSTS.E.BYPASS.LTC128B.128 [R9+0x14c00], desc[UR52][R2.64], !P3 ;  /* 0x14c0000002098fae */ /* 0x000fe2000d901d74 */
[----:B------:R-:W-:-:S03]  /*14660*/  IMAD.MOV.U32 R13, RZ, RZ, R0 ;  /* 0x000000ffff0d7224 */ /* 0x000fc600078e0000 */
[----:B------:R-:W-:Y:S04]  /*14670*/  @!P0 LDGSTS.E.BYPASS.LTC128B.128 [R9+0x16c00], desc[UR52][R2.64+0x40], !P2 ;  /* 0x16c0004002098fae */ /* 0x000fe8000d101d74 */
[----:B------:R0:W-:Y:S01]  /*14680*/  @!P0 LDGSTS.E.BYPASS.LTC128B.128 [R9+0x18c00], desc[UR52][R2.64+0x80], !P1 ;  /* 0x18c0008002098fae */ /* 0x0001e2000c901d74 */
[----:B------:R-:W-:Y:S01]  /*14690*/  ISETP.GE.AND P0, PT, R8, R5, PT ;  /* 0x000000050800720c */ /* 0x000fe20003f06270 */
[----:B0-----:R-:W-:-:S12]  /*146a0*/  IMAD.MOV.U32 R2, RZ, RZ, R14 ;  /* 0x000000ffff027224 */ /* 0x001fd800078e000e */
[----:B------:R-:W-:Y:S05]  /*146b0*/  WARPSYNC.COLLECTIVE R15, `(.L_x_365) ;  /* 0x000000000f087348 */ /* 0x000fea0003c00000 */
[----:B------:R0:W1:Y:S02]  /*146c0*/  SHFL.IDX P6, R14, R13, R12, R11 ;  /* 0x0000000c0d0e7389 */ /* 0x00006400000c000b */
[----:B01----:R-:W-:Y:S01]  /*146d0*/  ENDCOLLECTIVE ;  /* 0x000000000000791b */ /* 0x003fe20003800000 */
.L_x_365:
[----:B------:R-:W-:Y:S02]  /*146e0*/  IMAD.MOV.U32 R13, RZ, RZ, R4 ;  /* 0x000000ffff0d7224 */ /* 0x000fe400078e0004 */
[----:B------:R-:W-:Y:S01]  /*146f0*/  IMAD.MOV.U32 R12, RZ, RZ, 0x3 ;  /* 0x00000003ff0c7424 */ /* 0x000fe200078e00ff */
[----:B------:R-:W-:-:S13]  /*14700*/  @!P0 IADD3 R7, P4, R35, R14, RZ ;  /* 0x0000000e23078210 */ /* 0x000fda0007f9e0ff */
[----:B------:R-:W-:Y:S05]  /*14710*/  WARPSYNC.COLLECTIVE R15, `(.L_x_366) ;  /* 0x000000000f087348 */ /* 0x000fea0003c00000 */
[----:B------:R0:W1:Y:S02]  /*14720*/  SHFL.IDX P6, R14, R13, R12, R11 ;  /* 0x0000000c0d0e7389 */ /* 0x00006400000c000b */
[----:B01----:R-:W-:Y:S01]  /*14730*/  ENDCOLLECTIVE ;  /* 0x000000000000791b */ /* 0x003fe20003800000 */
.L_x_366:
[----:B------:R-:W-:Y:S02]  /*14740*/  @!P0 IMAD.X R8, RZ, RZ, R2, P4 ;  /* 0x000000ffff088224 */ /* 0x000fe400020e0602 */
[----:B------:R-:W-:Y:S02]  /*14750*/  @!P0 IMAD.MOV.U32 R2, RZ, RZ, R7 ;  /* 0x000000ffff028224 */ /* 0x000fe400078e0007 */
        /* <DEDUP_REMOVED lines=12> */
.L_x_367:
[----:B------:R-:W-:Y:S05]  /*14820*/  BRA `(.L_x_368) ;  /* 0xffffffb400d07947 */ /* 0x000fea000383ffff */
.L_x_275:
[----:B0-----:R0:W2:Y:S02]  /*14830*/  SYNCS.PHASECHK.TRANS64.TRYWAIT P0, [R16+URZ+0x29820], R3 ;  /* 0x02982003100075a7 */ /* 0x0010a4000800017f */
[----:B--2---:R-:W-:Y:S05]  /*14840*/  @!P0 NANOSLEEP.SYNCS 0x989680 ;  /* 0x009896800000895d */ /* 0x004fea0003900000 */
[----:B------:R-:W2:Y:S02]  /*14850*/  @!P0 SYNCS.PHASECHK.TRANS64 P0, [R16+URZ+0x29820], R3 ;  /* 0x02982003100085a7 */ /* 0x000ea4000800007f */
[----:B--2---:R-:W-:Y:S05]  /*14860*/  @!P0 BRA `(.L_x_275) ;  /* 0xfffffffc00f08947 */ /* 0x004fea000383ffff */
[----:B------:R-:W-:Y:S05]  /*14870*/  BRA `(.L_x_369) ;  /* 0xffffffb800407947 */ /* 0x000fea000383ffff */
.L_x_279:
[----:B0-----:R0:W2:Y:S02]  /*14880*/  SYNCS.PHASECHK.TRANS64.TRYWAIT P0, [R0+URZ+0x29880], R29 ;  /* 0x0298801d000075a7 */ /* 0x0010a4000800017f */
[----:B--2---:R-:W-:Y:S05]  /*14890*/  @!P0 NANOSLEEP.SYNCS 0x989680 ;  /* 0x009896800000895d */ /* 0x004fea0003900000 */
[----:B------:R-:W2:Y:S02]  /*148a0*/  @!P0 SYNCS.PHASECHK.TRANS64 P0, [R0+URZ+0x29880], R29 ;  /* 0x0298801d000085a7 */ /* 0x000ea4000800007f */
[----:B--2---:R-:W-:Y:S05]  /*148b0*/  @!P0 BRA `(.L_x_279) ;  /* 0xfffffffc00f08947 */ /* 0x004fea000383ffff */
[----:B------:R-:W-:Y:S05]  /*148c0*/  BRA `(.L_x_370) ;  /* 0xffffffbc00707947 */ /* 0x000fea000383ffff */
.L_x_280:
        /* <DEDUP_REMOVED lines=8> */
.L_x_372:
[----:B------:R-:W-:Y:S05]  /*14950*/  BSYNC B0 ;  /* 0x0000000000007941 */ /* 0x000fea0003800000 */
.L_x_371:
[----:B------:R-:W-:Y:S01]  /*14960*/  IMAD.MOV.U32 R13, RZ, RZ, R8 ;  /* 0x000000ffff0d7224 */ /* 0x000fe200078e0008 */
[----:B------:R-:W-:Y:S01]  /*14970*/  IADD3 R9, R16, R9, R33 ;  /* 0x0000000910097210 */ /* 0x000fe20007ffe021 */
[----:B------:R-:W-:Y:S02]  /*14980*/  IMAD.MOV.U32 R12, RZ, RZ, RZ ;  /* 0x000000ffff0c7224 */ /* 0x000fe400078e00ff */
[----:B------:R-:W-:Y:S02]  /*14990*/  IMAD.MOV.U32 R11, RZ, RZ, 0x1c1f ;  /* 0x00001c1fff0b7424 */ /* 0x000fe400078e00ff */
[----:B------:R-:W-:Y:S02]  /*149a0*/  IMAD.MOV.U32 R15, RZ, RZ, -0x1 ;  /* 0xffffffffff0f7424 */ /* 0x000fe400078e00ff */
[----:B------:R-:W-:Y:S02]  /*149b0*/  IMAD.MOV.U32 R3, RZ, RZ, R14 ;  /* 0x000000ffff037224 */ /* 0x000fe400078e000e */
[----:B------:R-:W-:-:S07]  /*149c0*/  IMAD.IADD R21, R34, 0x1, R9 ;  /* 0x0000000122157824 */ /* 0x000fce00078e0209 */
[----:B------:R-:W-:Y:S05]  /*149d0*/  WARPSYNC.COLLECTIVE R15, `(.L_x_373) ;  /* 0x000000000f087348 */ /* 0x000fea0003c00000 */
[----:B------:R0:W1:Y:S02]  /*149e0*/  SHFL.IDX P6, R14, R13, R12, R11 ;  /* 0x0000000c0d0e7389 */ /* 0x00006400000c000b */
[----:B01----:R-:W-:Y:S01]  /*149f0*/  ENDCOLLECTIVE ;  /* 0x000000000000791b */ /* 0x003fe20003800000 */
.L_x_373:
[----:B------:R-:W-:Y:S02]  /*14a00*/  IMAD.MOV.U32 R13, RZ, RZ, R22 ;  /* 0x000000ffff0d7224 */ /* 0x000fe400078e0016 */
[----:B------:R-:W-:Y:S02]  /*14a10*/  IMAD.MOV.U32 R12, RZ, RZ, 0x1 ;  /* 0x00000001ff0c7424 */ /* 0x000fe400078e00ff */
[----:B------:R-:W-:-:S07]  /*14a20*/  IMAD.MOV.U32 R2, RZ, RZ, R14 ;  /* 0x000000ffff027224 */ /* 0x000fce00078e000e */
[----:B------:R-:W-:Y:S05]  /*14a30*/  WARPSYNC.COLLECTIVE R15, `(.L_x_374) ;  /* 0x000000000f087348 */ /* 0x000fea0003c00000 */
[----:B------:R0:W1:Y:S02]  /*14a40*/  SHFL.IDX P6, R14, R13, R12, R11 ;  /* 0x0000000c0d0e7389 */ /* 0x00006400000c000b */
[----:B01----:R-:W-:Y:S01]  /*14a50*/  ENDCOLLECTIVE ;  /* 0x000000000000791b */ /* 0x003fe20003800000 */
.L_x_374:
        /* <DEDUP_REMOVED lines=12> */
.L_x_375:
[----:B------:R-:W-:Y:S02]  /*14b20*/  IMAD.MOV.U32 R13, RZ, RZ, R22 ;  /* 0x000000ffff0d7224 */ /* 0x000fe400078e0016 */
[----:B------:R-:W-:Y:S02]  /*14b30*/  IMAD.MOV.U32 R12, RZ, RZ, 0x2 ;  /* 0x00000002ff0c7424 */ /* 0x000fe400078e00ff */
[----:B------:R-:W-:-:S07]  /*14b40*/  IMAD.MOV.U32 R2, RZ, RZ, R14 ;  /* 0x000000ffff027224 */ /* 0x000fce00078e000e */
[----:B------:R-:W-:Y:S05]  /*14b50*/  WARPSYNC.COLLECTIVE R15, `(.L_x_376) ;  /* 0x000000000f087348 */ /* 0x000fea0003c00000 */
[----:B------:R0:W1:Y:S02]  /*14b60*/  SHFL.IDX P6, R14, R13, R12, R11 ;  /* 0x0000000c0d0e7389 */ /* 0x00006400000c000b */
[----:B01----:R-:W-:Y:S01]  /*14b70*/  ENDCOLLECTIVE ;  /* 0x000000000000791b */ /* 0x003fe20003800000 */
.L_x_376:
        /* <DEDUP_REMOVED lines=12> */
.L_x_377:
[----:B------:R-:W-:Y:S02]  /*14c40*/  IMAD.MOV.U32 R13, RZ, RZ, R22 ;  /* 0x000000ffff0d7224 */ /* 0x000fe400078e0016 */
[----:B------:R-:W-:Y:S02]  /*14c50*/  IMAD.MOV.U32 R12, RZ, RZ, 0x3 ;  /* 0x00000003ff0c7424 */ /* 0x000fe400078e00ff */
[----:B------:R-:W-:-:S07]  /*14c60*/  IMAD.MOV.U32 R2, RZ, RZ, R14 ;  /* 0x000000ffff027224 */ /* 0x000fce00078e000e */
[----:B------:R-:W-:Y:S05]  /*14c70*/  WARPSYNC.COLLECTIVE R15, `(.L_x_378) ;  /* 0x000000000f087348 */ /* 0x000fea0003c00000 */
[----:B------:R0:W1:Y:S02]  /*14c80*/  SHFL.IDX P6, R14, R13, R12, R11 ;  /* 0x0000000c0d0e7389 */ /* 0x00006400000c000b */
[----:B01----:R-:W-:Y:S01]  /*14c90*/  ENDCOLLECTIVE ;  /* 0x000000000000791b */ /* 0x003fe20003800000 */
.L_x_378:
        /* <DEDUP_REMOVED lines=12> */
.L_x_379:
[----:B------:R-:W-:Y:S02]  /*14d60*/  IMAD.MOV.U32 R13, RZ, RZ, R23 ;  /* 0x000000ffff0d7224 */ /* 0x000fe400078e0017 */
[----:B------:R-:W-:Y:S02]  /*14d70*/  IMAD.MOV.U32 R12, RZ, RZ, RZ ;  /* 0x000000ffff0c7224 */ /* 0x000fe400078e00ff */
[----:B------:R-:W-:-:S07]  /*14d80*/  IMAD.MOV.U32 R2, RZ, RZ, R14 ;  /* 0x000000ffff027224 */ /* 0x000fce00078e000e */
[----:B------:R-:W-:Y:S05]  /*14d90*/  WARPSYNC.COLLECTIVE R15, `(.L_x_380) ;  /* 0x000000000f087348 */ /* 0x000fea0003c00000 */
[----:B------:R0:W1:Y:S02]  /*14da0*/  SHFL.IDX P6, R14, R13, R12, R11 ;  /* 0x0000000c0d0e7389 */ /* 0x00006400000c000b */
[----:B01----:R-:W-:Y:S01]  /*14db0*/  ENDCOLLECTIVE ;  /* 0x000000000000791b */ /* 0x003fe20003800000 */
.L_x_380:
        /* <DEDUP_REMOVED lines=12> */
.L_x_381:
[----:B------:R-:W-:Y:S01]  /*14e80*/  IMAD.MOV.U32 R2, RZ, RZ, R14 ;  /* 0x000000ffff027224 */ /* 0x000fe200078e000e */
[----:B------:R-:W-:Y:S06]  /*14e90*/  BRA `(.L_x_382) ;  /* 0xffffffbc000c7947 */ /* 0x000fec000383ffff */
.L_x_285:
[----:B---3--:R3:W4:Y:S02]  /*14ea0*/  SYNCS.PHASECHK.TRANS64.TRYWAIT P0, [R0+URZ+0x29840], R29 ;  /* 0x0298401d000075a7 */ /* 0x008724000800017f */
[----:B----4-:R-:W-:Y:S05]  /*14eb0*/  @!P0 NANOSLEEP.SYNCS 0x989680 ;  /* 0x009896800000895d */ /* 0x010fea0003900000 */
[----:B------:R-:W4:Y:S02]  /*14ec0*/  @!P0 SYNCS.PHASECHK.TRANS64 P0, [R0+URZ+0x29840], R29 ;  /* 0x0298401d000085a7 */ /* 0x000f24000800007f */
[----:B----4-:R-:W-:Y:S05]  /*14ed0*/  @!P0 BRA `(.L_x_285) ;  /* 0xfffffffc00f08947 */ /* 0x010fea000383ffff */
[----:B------:R-:W-:Y:S05]  /*14ee0*/  BRA `(.L_x_383) ;  /* 0xffffffbc00607947 */ /* 0x000fea000383ffff */
.L_x_286:
        /* <DEDUP_REMOVED lines=8> */
.L_x_385:
[----:B------:R-:W-:Y:S05]  /*14f70*/  BSYNC B0 ;  /* 0x0000000000007941 */ /* 0x000fea0003800000 */
.L_x_384:
[----:B------:R-:W-:Y:S02]  /*14f80*/  IMAD.MOV.U32 R13, RZ, RZ, R4 ;  /* 0x000000ffff0d7224 */ /* 0x000fe400078e0004 */
        /* <DEDUP_REMOVED lines=8> */
.L_x_386:
[----:B------:R-:W-:Y:S02]  /*15010*/  IMAD.MOV.U32 R13, RZ, RZ, R5 ;  /* 0x000000ffff0d7224 */ /* 0x000fe400078e0005 */
[----:B------:R-:W-:Y:S02]  /*15020*/  IMAD.MOV.U32 R12, RZ, RZ, 0x1 ;  /* 0x00000001ff0c7424 */ /* 0x000fe400078e00ff */
[----:B------:R-:W-:-:S07]  /*15030*/  IMAD.MOV.U32 R2, RZ, RZ, R14 ;  /* 0x000000ffff027224 */ /* 0x000fce00078e000e */
[----:B------:R-:W-:Y:S05]  /*15040*/  WARPSYNC.COLLECTIVE R15, `(.L_x_387) ;  /* 0x000000000f087348 */ /* 0x000fea0003c00000 */
[----:B------:R0:W1:Y:S02]  /*15050*/  SHFL.IDX P6, R14, R13, R12, R11 ;  /* 0x0000000c0d0e7389 */ /* 0x00006400000c000b */
[----:B01----:R-:W-:Y:S01]  /*15060*/  ENDCOLLECTIVE ;  /* 0x000000000000791b */ /* 0x003fe20003800000 */
.L_x_387:
[----:B------:R-:W-:-:S05]  /*15070*/  IADD3 R2, P0, R35, R2, RZ ;  /* 0x0000000223027210 */ /* 0x000fca0007f1e0ff */
[----:B------:R-:W-:-:S05]  /*15080*/  IMAD.X R3, RZ, RZ, R3, P0 ;  /* 0x000000ffff037224 */ /* 0x000fca00000e0603 */
[----:B------:R-:W-:Y:S01]  /*15090*/  @!PT LDS RZ, [RZ] ;  /* 0x00000000fffff984 */ /* 0x000fe20000000800 */
[----:B------:R-:W-:Y:S01]  /*150a0*/  @!PT LDS RZ, [RZ] ;  /* 0x00000000fffff984 */ /* 0x000fe20000000800 */
[----:B------:R-:W-:Y:S01]  /*150b0*/  @!PT LDS RZ, [RZ] ;  /* 0x00000000fffff984 */ /* 0x000fe20000000800 */
[----:B------:R-:W-:Y:S01]  /*150c0*/  LDGSTS.E.BYPASS.LTC128B.128 [R7+0x1a400], desc[UR52][R2.64], !P4 ;  /* 0x1a40000002077fae */ /* 0x000fe2000e101d74 */
[----:B------:R-:W-:-:S03]  /*150d0*/  IMAD.MOV.U32 R13, RZ, RZ, R4 ;  /* 0x000000ffff0d7224 */ /* 0x000fc600078e0004 */
[----:B------:R-:W-:Y:S04]  /*150e0*/  LDGSTS.E.BYPASS.LTC128B.128 [R7+0x1cc00], desc[UR52][R2.64+0x40], !P3 ;  /* 0x1cc0004002077fae */ /* 0x000fe8000d901d74 */
[----:B------:R0:W-:Y:S02]  /*150f0*/  LDGSTS.E.BYPASS.LTC128B.128 [R7+0x1f400], desc[UR52][R2.64+0x80], !P1 ;  /* 0x1f40008002077fae */ /* 0x0001e4000c901d74 */
[----:B0-----:R-:W-:-:S07]  /*15100*/  IMAD.MOV.U32 R3, RZ, RZ, R14 ;  /* 0x000000ffff037224 */ /* 0x001fce00078e000e */
[----:B------:R-:W-:Y:S05]  /*15110*/  WARPSYNC.COLLECTIVE R15, `(.L_x_388) ;  /* 0x000000000f087348 */ /* 0x000fea0003c00000 */
[----:B------:R0:W1:Y:S02]  /*15120*/  SHFL.IDX P6, R14, R13, R12, R11 ;  /* 0x0000000c0d0e7389 */ /* 0x00006400000c000b */
[----:B01----:R-:W-:Y:S01]  /*15130*/  ENDCOLLECTIVE ;  /* 0x000000000000791b */ /* 0x003fe20003800000 */
.L_x_388:
[----:B------:R-:W-:Y:S02]  /*15140*/  IMAD.MOV.U32 R13, RZ, RZ, R5 ;  /* 0x000000ffff0d7224 */ /* 0x000fe400078e0005 */
[----:B------:R-:W-:Y:S02]  /*15150*/  IMAD.MOV.U32 R12, RZ, RZ, 0x2 ;  /* 0x00000002ff0c7424 */ /* 0x000fe400078e00ff */
[----:B------:R-:W-:-:S07]  /*15160*/  IMAD.MOV.U32 R2, RZ, RZ, R14 ;  /* 0x000000ffff027224 */ /* 0x000fce00078e000e */
[----:B------:R-:W-:Y:S05]  /*15170*/  WARPSYNC.COLLECTIVE R15, `(.L_x_389) ;  /* 0x000000000f087348 */ /* 0x000fea0003c00000 */
[----:B------:R0:W1:Y:S02]  /*15180*/  SHFL.IDX P6, R14, R13, R12, R11 ;  /* 0x0000000c0d0e7389 */ /* 0x00006400000c000b */
[----:B01----:R-:W-:Y:S01]  /*15190*/  ENDCOLLECTIVE ;  /* 0x000000000000791b */ /* 0x003fe20003800000 */
.L_x_389:
[----:B------:R-:W-:-:S05]  /*151a0*/  IADD3 R2, P0, R35, R2, RZ ;  /* 0x0000000223027210 */ /* 0x000fca0007f1e0ff */
[----:B------:R-:W-:-:S05]  /*151b0*/  IMAD.X R3, RZ, RZ, R3, P0 ;  /* 0x000000ffff037224 */ /* 0x000fca00000e0603 */
[----:B------:R-:W-:Y:S01]  /*151c0*/  @!PT LDS RZ, [RZ] ;  /* 0x00000000fffff984 */ /* 0x000fe20000000800 */
[----:B------:R-:W-:Y:S01]  /*151d0*/  @!PT LDS RZ, [RZ] ;  /* 0x00000000fffff984 */ /* 0x000fe20000000800 */
[----:B------:R-:W-:Y:S01]  /*151e0*/  @!PT LDS RZ, [RZ] ;  /* 0x00000000fffff984 */ /* 0x000fe20000000800 */
[----:B------:R0:W-:Y:S01]  /*151f0*/  LDGSTS.E.BYPASS.LTC128B.128 [R7+0x1ac00], desc[UR52][R2.64], !P4 ;  /* 0x1ac0000002077fae */ /* 0x0001e2000e101d74 */
[----:B------:R-:W-:-:S03]  /*15200*/  IMAD.MOV.U32 R13, RZ, RZ, R4 ;  /* 0x000000ffff0d7224 */ /* 0x000fc600078e0004 */
[----:B------:R0:W-:Y:S04]  /*15210*/  LDGSTS.E.BYPASS.LTC128B.128 [R7+0x1d400], desc[UR52][R2.64+0x40], !P3 ;  /* 0x1d40004002077fae */ /* 0x0001e8000d901d74 */
[----:B------:R0:W-:Y:S01]  /*15220*/  LDGSTS.E.BYPASS.LTC128B.128 [R7+0x1fc00], desc[UR52][R2.64+0x80], !P1 ;  /* 0x1fc0008002077fae */ /* 0x0001e2000c901d74 */
[----:B------:R-:W-:-:S07]  /*15230*/  IMAD.MOV.U32 R9, RZ, RZ, R14 ;  /* 0x000000ffff097224 */ /* 0x000fce00078e000e */
[----:B0-----:R-:W-:Y:S05]  /*15240*/  WARPSYNC.COLLECTIVE R15, `(.L_x_390) ;  /* 0x000000000f087348 */ /* 0x001fea0003c00000 */
[----:B------:R1:W2:Y:S02]  /*15250*/  SHFL.IDX P6, R14, R13, R12, R11 ;  /* 0x0000000c0d0e7389 */ /* 0x0002a400000c000b */
[----:B012---:R-:W-:Y:S01]  /*15260*/  ENDCOLLECTIVE ;  /* 0x000000000000791b */ /* 0x007fe20003800000 */
.L_x_390:
[----:B------:R-:W-:Y:S02]  /*15270*/  IMAD.MOV.U32 R13, RZ, RZ, R5 ;  /* 0x000000ffff0d7224 */ /* 0x000fe400078e0005 */
[----:B------:R-:W-:Y:S02]  /*15280*/  IMAD.MOV.U32 R12, RZ, RZ, 0x3 ;  /* 0x00000003ff0c7424 */ /* 0x000fe400078e00ff */
[----:B------:R-:W-:-:S07]  /*15290*/  IMAD.MOV.U32 R2, RZ, RZ, R14 ;  /* 0x000000ffff027224 */ /* 0x000fce00078e000e */
[----:B------:R-:W-:Y:S05]  /*152a0*/  WARPSYNC.COLLECTIVE R15, `(.L_x_391) ;  /* 0x000000000f087348 */ /* 0x000fea0003c00000 */
[----:B------:R0:W1:Y:S02]  /*152b0*/  SHFL.IDX P6, R14, R13, R12, R11 ;  /* 0x0000000c0d0e7389 */ /* 0x00006400000c000b */
[----:B01----:R-:W-:Y:S01]  /*152c0*/  ENDCOLLECTIVE ;  /* 0x000000000000791b */ /* 0x003fe20003800000 */
.L_x_391:
        /* <DEDUP_REMOVED lines=13> */
.L_x_392:
[----:B------:R-:W-:Y:S02]  /*153a0*/  IMAD.MOV.U32 R13, RZ, RZ, R8 ;  /* 0x000000ffff0d7224 */ /* 0x000fe400078e0008 */
[----:B------:R-:W-:Y:S02]  /*153b0*/  IMAD.MOV.U32 R12, RZ, RZ, RZ ;  /* 0x000000ffff0c7224 */ /* 0x000fe400078e00ff */
[----:B------:R-:W-:-:S07]  /*153c0*/  IMAD.MOV.U32 R2, RZ, RZ, R14 ;  /* 0x000000ffff027224 */ /* 0x000fce00078e000e */
[----:B------:R-:W-:Y:S05]  /*153d0*/  WARPSYNC.COLLECTIVE R15, `(.L_x_393) ;  /* 0x000000000f087348 */ /* 0x000fea0003c00000 */
[----:B------:R0:W1:Y:S02]  /*153e0*/  SHFL.IDX P6, R14, R13, R12, R11 ;  /* 0x0000000c0d0e7389 */ /* 0x00006400000c000b */
[----:B01----:R-:W-:Y:S01]  /*153f0*/  ENDCOLLECTIVE ;  /* 0x000000000000791b */ /* 0x003fe20003800000 */
.L_x_393:
        /* <DEDUP_REMOVED lines=13> */
.L_x_394:
[----:B------:R-:W-:Y:S01]  /*154d0*/  IMAD.MOV.U32 R2, RZ, RZ, R14 ;  /* 0x000000ffff027224 */ /* 0x000fe200078e000e */
[----:B------:R-:W-:Y:S06]  /*154e0*/  BRA `(.L_x_395) ;  /* 0xffffffb800f07947 */ /* 0x000fec000383ffff */
.L_x_291:
[----:B0-----:R0:W2:Y:S02]  /*154f0*/  SYNCS.PHASECHK.TRANS64.TRYWAIT P1, [R0+URZ+0x29870], R3 ;  /* 0x02987003000075a7 */ /* 0x0010a4000802017f */
[----:B--2---:R-:W-:Y:S05]  /*15500*/  @!P1 NANOSLEEP.SYNCS 0x989680 ;  /* 0x009896800000995d */ /* 0x004fea0003900000 */
[----:B------:R-:W2:Y:S02]  /*15510*/  @!P1 SYNCS.PHASECHK.TRANS64 P1, [R0+URZ+0x29870], R3 ;  /* 0x02987003000095a7 */ /* 0x000ea4000802007f */
[----:B--2---:R-:W-:Y:S05]  /*15520*/  @!P1 BRA `(.L_x_291) ;  /* 0xfffffffc00f09947 */ /* 0x004fea000383ffff */
[----:B------:R-:W-:Y:S05]  /*15530*/  BRA `(.L_x_396) ;  /* 0xffffffbc005c7947 */ /* 0x000fea000383ffff */
.L_x_293:
[----:B0-----:R0:W2:Y:S02]  /*15540*/  SYNCS.PHASECHK.TRANS64.TRYWAIT P1, [R0+URZ+0x29860], R3 ;  /* 0x02986003000075a7 */ /* 0x0010a4000802017f */
[----:B--2---:R-:W-:Y:S05]  /*15550*/  @!P1 NANOSLEEP.SYNCS 0x989680 ;  /* 0x009896800000995d */ /* 0x004fea0003900000 */
[----:B------:R-:W2:Y:S02]  /*15560*/  @!P1 SYNCS.PHASECHK.TRANS64 P1, [R0+URZ+0x29860], R3 ;  /* 0x02986003000095a7 */ /* 0x000ea4000802007f */
[----:B--2---:R-:W-:Y:S05]  /*15570*/  @!P1 BRA `(.L_x_293) ;  /* 0xfffffffc00f09947 */ /* 0x004fea000383ffff */
[----:B------:R-:W-:Y:S05]  /*15580*/  BRA `(.L_x_397) ;  /* 0xffffffbc006c7947 */ /* 0x000fea000383ffff */
.L_x_301:
[----:B0-----:R0:W3:Y:S02]  /*15590*/  SYNCS.PHASECHK.TRANS64.TRYWAIT P1, [R18+URZ+0x29870], R3 ;  /* 0x02987003120075a7 */ /* 0x0010e4000802017f */
[----:B---3--:R-:W-:Y:S05]  /*155a0*/  @!P1 NANOSLEEP.SYNCS 0x989680 ;  /* 0x009896800000995d */ /* 0x008fea0003900000 */
[----:B------:R-:W3:Y:S02]  /*155b0*/  @!P1 SYNCS.PHASECHK.TRANS64 P1, [R18+URZ+0x29870], R3 ;  /* 0x02987003120095a7 */ /* 0x000ee4000802007f */
[----:B---3--:R-:W-:Y:S05]  /*155c0*/  @!P1 BRA `(.L_x_301) ;  /* 0xfffffffc00f09947 */ /* 0x008fea000383ffff */
[----:B------:R-:W-:Y:S05]  /*155d0*/  BRA `(.L_x_398) ;  /* 0xffffffc400347947 */ /* 0x000fea000383ffff */
.L_x_303:
[----:B0-----:R0:W2:Y:S02]  /*155e0*/  SYNCS.PHASECHK.TRANS64.TRYWAIT P1, [R18+URZ+0x29860], R3 ;  /* 0x02986003120075a7 */ /* 0x0010a4000802017f */
[----:B--2---:R-:W-:Y:S05]  /*155f0*/  @!P1 NANOSLEEP.SYNCS 0x989680 ;  /* 0x009896800000995d */ /* 0x004fea0003900000 */
[----:B------:R-:W2:Y:S02]  /*15600*/  @!P1 SYNCS.PHASECHK.TRANS64 P1, [R18+URZ+0x29860], R3 ;  /* 0x02986003120095a7 */ /* 0x000ea4000802007f */
[----:B--2---:R-:W-:Y:S05]  /*15610*/  @!P1 BRA `(.L_x_303) ;  /* 0xfffffffc00f09947 */ /* 0x004fea000383ffff */
[----:B------:R-:W-:Y:S05]  /*15620*/  BRA `(.L_x_399) ;  /* 0xffffffc400407947 */ /* 0x000fea000383ffff */
.L_x_315:
[----:B0-----:R0:W2:Y:S02]  /*15630*/  SYNCS.PHASECHK.TRANS64.TRYWAIT P0, [R4+URZ+0x29820], R0 ;  /* 0x02982000040075a7 */ /* 0x0010a4000800017f */
[----:B--2---:R-:W-:Y:S05]  /*15640*/  @!P0 NANOSLEEP.SYNCS 0x989680 ;  /* 0x009896800000895d */ /* 0x004fea0003900000 */
[----:B------:R-:W2:Y:S02]  /*15650*/  @!P0 SYNCS.PHASECHK.TRANS64 P0, [R4+URZ+0x29820], R0 ;  /* 0x02982000040085a7 */ /* 0x000ea4000800007f */
[----:B--2---:R-:W-:Y:S05]  /*15660*/  @!P0 BRA `(.L_x_315) ;  /* 0xfffffffc00f08947 */ /* 0x004fea000383ffff */
[----:B------:R-:W-:Y:S05]  /*15670*/  BRA `(.L_x_400) ;  /* 0xffffffd800007947 */ /* 0x000fea000383ffff */
.L_x_316:
[----:B------:R-:W2:Y:S01]  /*15680*/  S2R R2, SR_TID.X ;  /* 0x0000000000027919 */ /* 0x000ea20000002100 */
[----:B------:R-:W-:Y:S01]  /*15690*/  BSSY B0, `(.L_x_401) ;  /* 0x000000a000007945 */ /* 0x000fe20003800000 */
[----:B------:R-:W-:Y:S02]  /*156a0*/  IMAD.MOV.U32 R12, RZ, RZ, RZ ;  /* 0x000000ffff0c7224 */ /* 0x000fe400078e00ff */
[----:B------:R-:W-:Y:S02]  /*156b0*/  IMAD.MOV.U32 R11, RZ, RZ, 0x1f ;  /* 0x0000001fff0b7424 */ /* 0x000fe400078e00ff */
[----:B------:R-:W-:Y:S01]  /*156c0*/  IMAD.MOV.U32 R15, RZ, RZ, -0x1 ;  /* 0xffffffffff0f7424 */ /* 0x000fe200078e00ff */
[----:B--2---:R-:W-:-:S04]  /*156d0*/  SHF.R.U32.HI R2, RZ, 0x5, R2 ;  /* 0x00000005ff027819 */ /* 0x004fc80000011602 */
[----:B------:R-:W-:-:S05]  /*156e0*/  LOP3.LUT R2, R2, 0x3, RZ, 0xc0, !PT ;  /* 0x0000000302027812 */ /* 0x000fca00078ec0ff */
[----:B------:R-:W-:-:S07]  /*156f0*/  IMAD.MOV.U32 R13, RZ, RZ, R2 ;  /* 0x000000ffff0d7224 */ /* 0x000fce00078e0002 */
[----:B01----:R-:W-:Y:S05]  /*15700*/  WARPSYNC.COLLECTIVE R15, `(.L_x_402) ;  /* 0x000000000f087348 */ /* 0x003fea0003c00000 */
[----:B------:R2:W3:Y:S02]  /*15710*/  SHFL.IDX P6, R14, R13, R12, R11 ;  /* 0x0000000c0d0e7389 */ /* 0x0004e400000c000b */
[----:B0123--:R-:W-:Y:S01]  /*15720*/  ENDCOLLECTIVE ;  /* 0x000000000000791b */ /* 0x00ffe20003800000 */
.L_x_402:
[----:B------:R-:W-:Y:S05]  /*15730*/  BSYNC B0 ;  /* 0x0000000000007941 */ /* 0x000fea0003800000 */
.L_x_401:
[----:B------:R-:W-:Y:S05]  /*15740*/  BRA `(.L_x_403) ;  /* 0xffffffd400e87947 */ /* 0x000fea000383ffff */
.L_x_319:
[----:B------:R-:W-:Y:S01]  /*15750*/  BSSY B1, `(.L_x_404) ;  /* 0x0000006000017945 */ /* 0x000fe20003800000 */
[----:B------:R-:W-:-:S07]  /*15760*/  IMAD.MOV.U32 R15, RZ, RZ, -0x1 ;  /* 0xffffffffff0f7424 */ /* 0x000fce00078e00ff */
[----:B01----:R-:W-:Y:S05]  /*15770*/  WARPSYNC.COLLECTIVE R15, `(.L_x_405) ;  /* 0x000000000f0c7348 */ /* 0x003fea0003c00000 */
[----:B------:R-:W-:Y:S02]  /*15780*/  ELECT P6, UR62, PT ;  /* 0x00000000003e782f */ /* 0x000fe400038c0000 */
[----:B------:R-:W-:Y:S01]  /*15790*/  MOV R14, UR62 ;  /* 0x0000003e000e7c02 */ /* 0x000fe20008000f00 */
[----:B01----:R-:W-:Y:S10]  /*157a0*/  ENDCOLLECTIVE ;  /* 0x000000000000791b */ /* 0x003ff40003800000 */
.L_x_405:
[----:B------:R-:W-:Y:S05]  /*157b0*/  BSYNC B1 ;  /* 0x0000000000017941 */ /* 0x000fea0003800000 */
.L_x_404:
[----:B------:R-:W-:Y:S05]  /*157c0*/  BRA `(.L_x_406) ;  /* 0xffffffd400e07947 */ /* 0x000fea000383ffff */
.L_x_321:
[----:B0-----:R0:W2:Y:S02]  /*157d0*/  SYNCS.PHASECHK.TRANS64.TRYWAIT P1, [R5+URZ+0x29840], R0 ;  /* 0x02984000050075a7 */ /* 0x0010a4000802017f */
[----:B--2---:R-:W-:Y:S05]  /*157e0*/  @!P1 NANOSLEEP.SYNCS 0x989680 ;  /* 0x009896800000995d */ /* 0x004fea0003900000 */
[----:B------:R-:W2:Y:S02]  /*157f0*/  @!P1 SYNCS.PHASECHK.TRANS64 P1, [R5+URZ+0x29840], R0 ;  /* 0x02984000050095a7 */ /* 0x000ea4000802007f */
[----:B--2---:R-:W-:Y:S05]  /*15800*/  @!P1 BRA `(.L_x_321) ;  /* 0xfffffffc00f09947 */ /* 0x004fea000383ffff */
[----:B------:R-:W-:Y:S05]  /*15810*/  BRA `(.L_x_407) ;  /* 0xffffffd800007947 */ /* 0x000fea000383ffff */
.L_x_323:
[----:B--2---:R2:W3:Y:S02]  /*15820*/  SYNCS.PHASECHK.TRANS64.TRYWAIT P1, [R19+URZ+0x29840], R2 ;  /* 0x02984002130075a7 */ /* 0x0044e4000802017f */
[----:B---3--:R-:W-:Y:S05]  /*15830*/  @!P1 NANOSLEEP.SYNCS 0x989680 ;  /* 0x009896800000995d */ /* 0x008fea0003900000 */
[----:B------:R-:W3:Y:S02]  /*15840*/  @!P1 SYNCS.PHASECHK.TRANS64 P1, [R19+URZ+0x29840], R2 ;  /* 0x02984002130095a7 */ /* 0x000ee4000802007f */
[----:B---3--:R-:W-:Y:S05]  /*15850*/  @!P1 BRA `(.L_x_323) ;  /* 0xfffffffc00f09947 */ /* 0x008fea000383ffff */
[----:B------:R-:W-:Y:S05]  /*15860*/  BRA `(.L_x_408) ;  /* 0xffffffd8000c7947 */ /* 0x000fea000383ffff */
.L_x_325:
[----:B---3--:R3:W4:Y:S02]  /*15870*/  SYNCS.PHASECHK.TRANS64.TRYWAIT P1, [R5+URZ+0x29860], R0 ;  /* 0x02986000050075a7 */ /* 0x008724000802017f */
[----:B----4-:R-:W-:Y:S05]  /*15880*/  @!P1 NANOSLEEP.SYNCS 0x989680 ;  /* 0x009896800000995d */ /* 0x010fea0003900000 */
[----:B------:R-:W4:Y:S02]  /*15890*/  @!P1 SYNCS.PHASECHK.TRANS64 P1, [R5+URZ+0x29860], R0 ;  /* 0x02986000050095a7 */ /* 0x000f24000802007f */
[----:B----4-:R-:W-:Y:S05]  /*158a0*/  @!P1 BRA `(.L_x_325) ;  /* 0xfffffffc00f09947 */ /* 0x010fea000383ffff */
[----:B------:R-:W-:Y:S05]  /*158b0*/  BRA `(.L_x_409) ;  /* 0xffffffd800087947 */ /* 0x000fea000383ffff */
.L_x_327:
[----:B----4-:R4:W0:Y:S02]  /*158c0*/  SYNCS.PHASECHK.TRANS64.TRYWAIT P1, [R19+URZ+0x29860], R2 ;  /* 0x02986002130075a7 */ /* 0x010824000802017f */
[----:B0-----:R-:W-:Y:S05]  /*158d0*/  @!P1 NANOSLEEP.SYNCS 0x989680 ;  /* 0x009896800000995d */ /* 0x001fea0003900000 */
[----:B------:R-:W0:Y:S02]  /*158e0*/  @!P1 SYNCS.PHASECHK.TRANS64 P1, [R19+URZ+0x29860], R2 ;  /* 0x02986002130095a7 */ /* 0x000e24000802007f */
[----:B0-----:R-:W-:Y:S05]  /*158f0*/  @!P1 BRA `(.L_x_327) ;  /* 0xfffffffc00f09947 */ /* 0x001fea000383ffff */
[----:B------:R-:W-:Y:S05]  /*15900*/  BRA `(.L_x_410) ;  /* 0xffffffd800047947 */ /* 0x000fea000383ffff */
.L_x_329:
[----:B------:R0:W0:Y:S02]  /*15910*/  SYNCS.PHASECHK.TRANS64.TRYWAIT P1, [R5+URZ+0x29880], R0 ;  /* 0x02988000050075a7 */ /* 0x000024000802017f */
[----:B0-----:R-:W-:Y:S05]  /*15920*/  @!P1 NANOSLEEP.SYNCS 0x989680 ;  /* 0x009896800000995d */ /* 0x001fea0003900000 */
[----:B------:R-:W0:Y:S02]  /*15930*/  @!P1 SYNCS.PHASECHK.TRANS64 P1, [R5+URZ+0x29880], R0 ;  /* 0x02988000050095a7 */ /* 0x000e24000802007f */
[----:B0-----:R-:W-:Y:S05]  /*15940*/  @!P1 BRA `(.L_x_329) ;  /* 0xfffffffc00f09947 */ /* 0x001fea000383ffff */
[----:B------:R-:W-:Y:S05]  /*15950*/  BRA `(.L_x_411) ;  /* 0xffffffd800007947 */ /* 0x000fea000383ffff */
.L_x_412:
        /* <DEDUP_REMOVED lines=10> */
.L_x_3315:


//--------------------- .text._ZN7cutlass13device_kernelIN5flash11enable_sm90INS1_16FlashAttnFwdSm90INS1_25CollectiveMainloopFwdSm90ILi2EN4cute5tupleIJNS5_1CILi1EEES8_S8_EEENS6_IJNS7_ILi128EEENS7_ILi160EEENS7_ILi192EEEEEELi128ENS_12float_e4m3_tEfNS_4arch4Sm90ELb0ELb0ELb0ELb1ELb1ELb1ELb0ELb1ELb1ELb1ELb1ELb0EEENS1_21CollectiveEpilogueFwdINS6_IJSA_SA_SB_EEES9_NS_10bfloat16_tESG_Li256ELb1ELb1ELb1ELb1EEENS1_36VarlenDynamicPersistentTileSchedulerILi128ELi160ELi256ELi128ELb1ELb1ELb1ELb0ELb1ELb1EEEEEEEEEvNT_6ParamsE --------------------------
	.section	.text._ZN7cutlass13device_kernelIN5flash11enable_sm90INS1_16FlashAttnFwdSm90INS1_25CollectiveMainloopFwdSm90ILi2EN4cute5tupleIJNS5_1CILi1EEES8_S8_EEENS6_IJNS7_ILi128EEENS7_ILi160EEENS7_ILi192EEEEEELi128ENS_12float_e4m3_tEfNS_4arch4Sm90ELb0ELb0ELb0ELb1ELb1ELb1ELb0ELb1ELb1ELb1ELb1ELb0EEENS1_21CollectiveEpilogueFwdINS6_IJSA_SA_SB_EEES9_NS_10bfloat16_tESG_Li256ELb1ELb1ELb1ELb1EEENS1_36VarlenDynamicPersistentTileSchedulerILi128ELi160ELi256ELi128ELb1ELb1ELb1ELb0ELb1ELb1EEEEEEEEEvNT_6ParamsE,"ax",@progbits
	.align	128
.text._ZN7cutlass13device_kernelIN5flash11enable_sm90INS1_16FlashAttnFwdSm90INS1_25CollectiveMainloopFwdSm90ILi2EN4cute5tupleIJNS5_1CILi1EEES8_S8_EEENS6_IJNS7_ILi128EEENS7_ILi160EEENS7_ILi192EEEEEELi128ENS_12float_e4m3_tEfNS_4arch4Sm90ELb0ELb0ELb0ELb1ELb1ELb1ELb0ELb1ELb1ELb1ELb1ELb0EEENS1_21CollectiveEpilogueFwdINS6_IJSA_SA_SB_EEES9_NS_10bfloat16_tESG_Li256ELb1ELb1ELb1ELb1EEENS1_36VarlenDynamicPersistentTileSchedulerILi128ELi160ELi256ELi128ELb1ELb1ELb1ELb0ELb1ELb1EEEEEEEEEvNT_6ParamsE:
        .type           _ZN7cutlass13device_kernelIN5flash11enable_sm90INS1_16FlashAttnFwdSm90INS1_25CollectiveMainloopFwdSm90ILi2EN4cute5tupleIJNS5_1CILi1EEES8_S8_EEENS6_IJNS7_ILi128EEENS7_ILi160EEENS7_ILi192EEEEEELi128ENS_12float_e4m3_tEfNS_4arch4Sm90ELb0ELb0ELb0ELb1ELb1ELb1ELb0ELb1ELb1ELb1ELb1ELb0EEENS1_21CollectiveEpilogueFwdINS6_IJSA_SA_SB_EEES9_NS_10bfloat16_tESG_Li256ELb1ELb1ELb1ELb1EEENS1_36VarlenDynamicPersistentTileSchedulerILi128ELi160ELi256ELi128ELb1ELb1ELb1ELb0ELb1ELb1EEEEEEEEEvNT_6ParamsE,@function
        .size           _ZN7cutlass13device_kernelIN5flash11enable_sm90INS1_16FlashAttnFwdSm90INS1_25CollectiveMainloopFwdSm90ILi2EN4cute5tupleIJNS5_1CILi1EEES8_S8_EEENS6_IJNS7_ILi128EEENS7_ILi160EEENS7_ILi192EEEEEELi128ENS_12float_e4m3_tEfNS_4arch4Sm90ELb0ELb0ELb0ELb1ELb1ELb1ELb0ELb1ELb1ELb1ELb1ELb0EEENS1_21CollectiveEpilogueFwdINS6_IJSA_SA_SB_EEES9_NS_10bfloat16_tESG_Li256ELb1ELb1ELb1ELb1EEENS1_36VarlenDynamicPersistentTileSchedulerILi128ELi160ELi256ELi128ELb1ELb1ELb1ELb0ELb1ELb1EEEEEEEEEvNT_6ParamsE,(.L_x_3316 - _ZN7cutlass13device_kernelIN5flash11enable_sm90INS1_16FlashAttnFwdSm90INS1_25CollectiveMainloopFwdSm90ILi2EN4cute5tupleIJNS5_1CILi1EEES8_S8_EEENS6_IJNS7_ILi128EEENS7_ILi160EEENS7_ILi192EEEEEELi128ENS_12float_e4m3_tEfNS_4arch4Sm90ELb0ELb0ELb0ELb1ELb1ELb1ELb0ELb1ELb1ELb1ELb1ELb0EEENS1_21CollectiveEpilogueFwdINS6_IJSA_SA_SB_EEES9_NS_10bfloat16_tESG_Li256ELb1ELb1ELb1ELb1EEENS1_36VarlenDynamicPersistentTileSchedulerILi128ELi160ELi256ELi128ELb1ELb1ELb1ELb0ELb1ELb1EEEEEEEEEvNT_6ParamsE)
        .other          _ZN7cutlass13device_kernelIN5flash11enable_sm90INS1_16FlashAttnFwdSm90INS1_25CollectiveMainloopFwdSm90ILi2EN4cute5tupleIJNS5_1CILi1EEES8_S8_EEENS6_IJNS7_ILi128EEENS7_ILi160EEENS7_ILi192EEEEEELi128ENS_12float_e4m3_tEfNS_4arch4Sm90ELb0ELb0ELb0ELb1ELb1ELb1ELb0ELb1ELb1ELb1ELb1ELb0EEENS1_21CollectiveEpilogueFwdINS6_IJSA_SA_SB_EEES9_NS_10bfloat16_tESG_Li256ELb1ELb1ELb1ELb1EEENS1_36VarlenDynamicPersistentTileSchedulerILi128ELi160ELi256ELi128ELb1ELb1ELb1ELb0ELb1ELb1EEEEEEEEEvNT_6ParamsE,@"STO_CUDA_ENTRY STV_DEFAULT"
_ZN7cutlass13device_kernelIN5flash11enable_sm90INS1_16FlashAttnFwdSm90INS1_25CollectiveMainloopFwdSm90ILi2EN4cute5tupleIJNS5_1CILi1EEES8_S8_EEENS6_IJNS7_ILi128EEENS7_ILi160EEENS7_ILi192EEEEEELi128ENS_12float_e4m3_tEfNS_4arch4Sm90ELb0ELb0ELb0ELb1ELb1ELb1ELb0ELb1ELb1ELb1ELb1ELb0EEENS1_21CollectiveEpilogueFwdINS6_IJSA_SA_SB_EEES9_NS_10bfloat16_tESG_Li256ELb1ELb1ELb1ELb1EEENS1_36VarlenDynamicPersistentTileSchedulerILi128ELi160ELi256ELi128ELb1ELb1ELb1ELb0ELb1ELb1EEEEEEEEEvNT_6ParamsE:
[----:B------:R-:W0:Y:S02]  /*0000*/  LDC R1, c[0x0][0x28] ;  /* 0x00000a00ff017b82 */ /* 0x000e240000000800 */
[----:B0-----:R-:W-:Y:S01]  /*0010*/  VIADD R1, R1, 0xffffffa8 ;  /* 0xffffffa801017836 */ /* 0x001fe20000000000 */
[----:B------:R-:W0:Y:S01]  /*0020*/  S2R R3, SR_TID.X ;  /* 0x0000000000037919 */ /* 0x000e220000002100 */
[----:B------:R-:W-:Y:S01]  /*0030*/  ELECT P0, URZ, PT ;  /* 0x00000000003f782f */ /* 0x000fe20003800000 */
[----:B------:R-:W-:Y:S01]  /*0040*/  BSSY B0, `(.L_x_413) ;  /* 0x000000e000007945 */ /* 0x000fe20003800000 */
[--C-:B0-----:R-:W-:Y:S02]  /*0050*/  SHF.R.U32.HI R0, RZ, 0x5, R3.reuse ;  /* 0x00000005ff007819 */ /* 0x101fe40000011603 */
[----:B------:R-:W-:-:S03]  /*0060*/  SHF.R.U32.HI R3, RZ, 0x7, R3 ;  /* 0x00000007ff037819 */ /* 0x000fc60000011603 */
[----:B------:R-:W0:Y:S02]  /*0070*/  SHFL.IDX PT, R2, R0, RZ, 0x1f ;  /* 0x00001fff00027589 */ /* 0x000e2400000e0000 */
[----:B0-----:R-:W-:-:S13]  /*0080*/  ISETP.EQ.AND P0, PT, R2, RZ, P0 ;  /* 0x000000ff0200720c */ /* 0x001fda0000702270 */
[----:B------:R-:W-:Y:S05]  /*0090*/  @!P0 BRA `(.L_x_414) ;  /* 0x0000000000208947 */ /* 0x000fea0003800000 */
[----:B------:R-:W-:Y:S02]  /*00a0*/  ULDC.64 UR4, c[0x0][0x198] ;  /* 0x0000660000047ab9 */ /* 0x000fe40000000a00 */
[----:B------:R-:W-:Y:S02]  /*00b0*/  UIADD3 UR6, UP0, UR4, 0x570, URZ ;  /* 0x0000057004067890 */ /* 0x000fe4000ff1e03f */
[----:B------:R-:W-:Y:S02]  /*00c0*/  UIADD3 UR4, UP1, UR4, 0x670, URZ ;  /* 0x0000067004047890 */ /* 0x000fe4000ff3e03f */
[----:B------:R-:W-:Y:S02]  /*00d0*/  UIADD3.X UR7, URZ, UR5, URZ, UP0, !UPT ;  /* 0x000000053f077290 */ /* 0x000fe400087fe43f */
[----:B------:R-:W-:-:S07]  /*00e0*/  UIADD3.X UR5, URZ, UR5, URZ, UP1, !UPT ;  /* 0x000000053f057290 */ /* 0x000fce0008ffe43f */
[----:B------:R0:W-:Y:S02]  /*00f0*/  UTMACCTL.PF [UR6] ;  /* 0x00000000060079b9 */ /* 0x0001e40008040000 */
[----:B------:R0:W-:Y:S02]  /*0100*/  UTMACCTL.PF [UR4] ;  /* 0x00000000040079b9 */ /* 0x0001e40008040000 */
[----:B0-----:R-:W-:Y:S01]  /*0110*/  NOP ;  /* 0x0000000000007918 */ /* 0x001fe20000000000 */
.L_x_414:
[----:B------:R-:W-:Y:S05]  /*0120*/  BSYNC B0 ;  /* 0x0000000000007941 */ /* 0x000fea0003800000 */
.L_x_413:
[----:B------:R-:W-:Y:S01]  /*0130*/  VOTEU.ANY UP0, P0 ;  /* 0x00000000003f7886 */ /* 0x000fe20000000100 */
[----:B------:R-:W0:Y:S01]  /*0140*/  SHFL.IDX PT, R3, R3, RZ, 0x1f ;  /* 0x00001fff03037589 */ /* 0x000e2200000e0000 */
[----:B------:R-:W-:Y:S01]  /*0150*/  UMOV UR4, 0x80 ;  /* 0x0000008000047882 */ /* 0x000fe20000000000 */
[----:B------:R-:W-:Y:S01]  /*0160*/  UMOV UR7, 0x100 ;  /* 0x0000010000077882 */ /* 0x000fe20000000000 */
[----:B------:R-:W-:Y:S01]  /*0170*/  VOTEU.ANY UP1, P0 ;  /* 0x00000000003f7886 */ /* 0x000fe20000020100 */
[----:B------:R-:W1:Y:S01]  /*0180*/  @UP0 S2UR UR8, SR_CgaCtaId ;  /* 0x00000000000809c3 */ /* 0x000e620000008800 */
[----:B------:R-:W2:Y:S01]  /*0190*/  SHFL.IDX PT, R2, R0, RZ, 0x1f ;  /* 0x00001fff00027589 */ /* 0x000ea200000e0000 */
[----:B------:R-:W-:Y:S01]  /*01a0*/  @UP0 UMOV UR6, 0x400 ;  /* 0x0000040000060882 */ /* 0x000fe20000000000 */
[----:B------:R-:W-:-:S04]  /*01b0*/  @UP0 UIADD3 UR4, -UR4, 0x100000, URZ ;  /* 0x0010000004040890 */ /* 0x000fc8000fffe13f */
[----:B------:R-:W-:Y:S02]  /*01c0*/  @UP0 USHF.L.U32 UR5, UR4, 0xb, URZ ;  /* 0x0000000b04050899 */ /* 0x000fe4000800063f */
[----:B------:R-:W-:Y:S01]  /*01d0*/  @UP0 USHF.L.U32 UR4, UR4, 0x1, URZ ;  /* 0x0000000104040899 */ /* 0x000fe2000800063f */
[----:B------:R-:W-:Y:S01]  /*01e0*/  VOTEU.ANY UP2, P0 ;  /* 0x00000000003f7886 */ /* 0x000fe20000040100 */
[----:B0-----:R-:W-:Y:S01]  /*01f0*/  R2UR UR9, R3 ;  /* 0x00000000030972ca */ /* 0x001fe200000e0000 */
[----:B-1----:R-:W-:Y:S01]  /*0200*/  @UP0 ULEA UR8, UR8, UR6, 0x18 ;  /* 0x0000000608080291 */ /* 0x002fe2000f8ec03f */
[----:B--2---:R-:W-:Y:S01]  /*0210*/  ISETP.NE.AND P1, PT, R2, RZ, PT ;  /* 0x000000ff0200720c */ /* 0x004fe20003f25270 */
[----:B------:R-:W-:-:S04]  /*0220*/  @UP0 UIADD3 UR6, -UR7, 0x100000, URZ ;  /* 0x0010000007060890 */ /* 0x000fc8000fffe13f */
[----:B------:R-:W-:Y:S02]  /*0230*/  @UP0 USHF.L.U32 UR7, UR6, 0xb, URZ ;  /* 0x0000000b06070899 */ /* 0x000fe4000800063f */
[----:B------:R-:W-:-:S04]  /*0240*/  @UP0 USHF.L.U32 UR6, UR6, 0x1, URZ ;  /* 0x0000000106060899 */ /* 0x000fc8000800063f */
[----:B------:R-:W-:Y:S01]  /*0250*/  UISETP.NE.AND UP0, UPT, UR9, URZ, UPT ;  /* 0x0000003f0900728c */ /* 0x000fe2000bf05270 */
[----:B------:R-:W0:Y:S02]  /*0260*/  FENCE.VIEW.ASYNC.S ;  /* 0x00000000000073c6 */ /* 0x000e240000000000 */
[----:B0-----:R0:W1:Y:S05]  /*0270*/  @UP1 SYNCS.EXCH.64 URZ, [UR8+0x29800], UR4 ;  /* 0x02980004083f15b2 */ /* 0x00106a0008000100 */
[----:B------:R0:W2:Y:S01]  /*0280*/  @UP2 SYNCS.EXCH.64 URZ, [UR8+0x29820], UR6 ;  /* 0x02982006083f25b2 */ /* 0x0000a20008000100 */
        /* <DEDUP_REMOVED lines=14> */
[----:B0-----:R3:W4:Y:S08]  /*0370*/  SYNCS.EXCH.64 URZ, [UR8+0x29830], UR4 ;  /* 0x02983004083f75b2 */ /* 0x0017300008000100 */
[----:B------:R3:W0:Y:S01]  /*0380*/  SYNCS.EXCH.64 URZ, [UR8+0x29840], UR6 ;  /* 0x02984006083f75b2 */ /* 0x0006220008000100 */
[----:B------:R3:W0:Y:S01]  /*0390*/  SYNCS.EXCH.64 URZ, [UR8+0x29838], UR4 ;  /* 0x02983804083f75b2 */ /* 0x0006220008000100 */
[----:B------:R3:W0:Y:S02]  /*03a0*/  SYNCS.EXCH.64 URZ, [UR8+0x29848], UR6 ;  /* 0x02984806083f75b2 */ /* 0x0006240008000100 */
[----:B---3--:R-:W-:Y:S01]  /*03b0*/  NOP ;  /* 0x0000000000007918 */ /* 0x008fe20000000000 */
.L_x_415:
[----:B------:R-:W3:Y:S01]  /*03c0*/  SHFL.IDX PT, R2, R0, RZ, 0x1f ;  /* 0x00001fff00027589 */ /* 0x000ee200000e0000 */
[----:B------:R-:W-:Y:S01]  /*03d0*/  NOP ;  /* 0x0000000000007918 */ /* 0x000fe20000000000 */
[----:B---3--:R-:W-:-:S13]  /*03e0*/  ISETP.NE.AND P0, PT, R2, RZ, PT ;  /* 0x000000ff0200720c */ /* 0x008fda0003f05270 */
        /* <DEDUP_REMOVED lines=17> */
[----:B------:R3:W0:Y:S02]  /*0500*/  SYNCS.EXCH.64 URZ, [UR8+0x29868], UR6 ;  /* 0x02986806083f75b2 */ /* 0x0006240008000100 */
[----:B---3--:R-:W-:Y:S01]  /*0510*/  NOP ;  /* 0x0000000000007918 */ /* 0x008fe20000000000 */
.L_x_416:
[----:B------:R-:W3:Y:S01]  /*0520*/  SHFL.IDX PT, R2, R0, RZ, 0x1f ;  /* 0x00001fff00027589 */ /* 0x000ee200000e0000 */
[----:B------:R-:W-:Y:S01]  /*0530*/  NOP ;  /* 0x0000000000007918 */ /* 0x000fe20000000000 */
[----:B---3--:R-:W-:-:S13]  /*0540*/  ISETP.NE.AND P0, PT, R2, RZ, PT ;  /* 0x000000ff0200720c */ /* 0x008fda0003f05270 */
        /* <DEDUP_REMOVED lines=13> */
[----:B------:R3:W0:Y:S02]  /*0620*/  SYNCS.EXCH.64 URZ, [UR6+0x29888], UR4 ;  /* 0x02988804063f75b2 */ /* 0x0006240008000100 */
[----:B---3--:R-:W-:Y:S01]  /*0630*/  NOP ;  /* 0x0000000000007918 */ /* 0x008fe20000000000 */
.L_x_417:
        /* <DEDUP_REMOVED lines=22> */
.L_x_418:
[----:B------:R-:W3:Y:S01]  /*07a0*/  SHFL.IDX PT, R3, R0, RZ, 0x1f ;  /* 0x00001fff00037589 */ /* 0x000ee200000e0000 */
[----:B------:R-:W-:Y:S01]  /*07b0*/  NOP ;  /* 0x0000000000007918 */ /* 0x000fe20000000000 */
[----:B------:R-:W0:Y:S01]  /*07c0*/  S2R R2, SR_CgaCtaId ;  /* 0x0000000000027919 */ /* 0x000e220000008800 */
[----:B---3--:R-:W-:-:S13]  /*07d0*/  ISETP.NE.AND P0, PT, R3, RZ, PT ;  /* 0x000000ff0300720c */ /* 0x008fda0003f05270 */
[----:B0-----:R-:W-:Y:S05]  /*07e0*/  @P0 BRA `(.L_x_419) ;  /* 0x0000000000480947 */ /* 0x001fea0003800000 */
        /* <DEDUP_REMOVED lines=13> */
[----:B0-----:R0:W3:Y:S08]  /*08c0*/  SYNCS.EXCH.64 URZ, [UR8+0x298b0], UR4 ;  /* 0x0298b004083f75b2 */ /* 0x0010f00008000100 */
[----:B------:R0:W0:Y:S01]  /*08d0*/  SYNCS.EXCH.64 URZ, [UR8+0x298c0], UR6 ;  /* 0x0298c006083f75b2 */ /* 0x0000220008000100 */
[----:B------:R0:W0:Y:S01]  /*08e0*/  SYNCS.EXCH.64 URZ, [UR8+0x298b8], UR4 ;  /* 0x0298b804083f75b2 */ /* 0x0000220008000100 */
[----:B------:R0:W0:Y:S01]  /*08f0*/  SYNCS.EXCH.64 URZ, [UR8+0x298c8], UR6 ;  /* 0x0298c806083f75b2 */ /* 0x0000220008000100 */
[----:B------:R-:W-:Y:S01]  /*0900*/  NOP ;  /* 0x0000000000007918 */ /* 0x000fe20000000000 */
.L_x_419:
[----:B------:R-:W-:Y:S01]  /*0910*/  PLOP3.LUT P0, PT, PT, PT, UP0, 0x80, 0x0 ;  /* 0x000000000000781c */ /* 0x000fe20003f0f008 */
[----:B------:R-:W-:Y:S01]  /*0920*/  UMOV UR36, 0x1 ;  /* 0x0000000100247882 */ /* 0x000fe20000000000 */
[----:B------:R-:W-:Y:S01]  /*0930*/  NOP ;  /* 0x0000000000007918 */ /* 0x000fe20000000000 */
[----:B------:R-:W-:Y:S01]  /*0940*/  USEL UR36, UR36, 0x2, !UP0 ;  /* 0x0000000224247887 */ /* 0x000fe2000c000000 */
[----:B------:R-:W-:Y:S01]  /*0950*/  BSSY B8, `(.L_x_420) ;  /* 0x0002ac6000087945 */ /* 0x000fe20003800000 */
[----:B------:R-:W-:Y:S01]  /*0960*/  ULDC.64 UR50, c[0x0][0x208] ;  /* 0x0000820000327ab9 */ /* 0x000fe20000000a00 */
[----:B01234-:R-:W-:Y:S07]  /*0970*/  BAR.SYNC.DEFER_BLOCKING 0x0 ;  /* 0x0000000000007b1d */ /* 0x01ffee0000010000 */
[----:B------:R-:W-:Y:S05]  /*0980*/  @!P0 BRA `(.L_x_421) ;  /* 0x0000022800648947 */ /* 0x000fea0003800000 */
.L_x_422:
[----:B------:R-:W-:-:S08]  /*0990*/  NOP ;  /* 0x0000000000007918 */ /* 0x000fd00000000000 */
[----:B------:R-:W0:Y:S02]  /*09a0*/  USETMAXREG.TRY_ALLOC.CTAPOOL UP0, 0xe8 ;  /* 0x000000e8000079c8 */ /* 0x000e240008000600 */
[----:B0-----:R-:W-:-:S13]  /*09b0*/  PLOP3.LUT P0, PT, PT, PT, UP0, 0x80, 0x0 ;  /* 0x000000000000781c */ /* 0x001fda0003f0f008 */
[----:B------:R-:W-:Y:S05]  /*09c0*/  @!P0 BRA `(.L_x_422) ;  /* 0xfffffffc00f08947 */ /* 0x000fea000383ffff */
[----:B------:R-:W2:Y:S01]  /*09d0*/  LDL.LU R0, [R1] ;  /* 0x0000000001007983 */ /* 0x000ea20000300800 */
[----:B------:R-:W0:Y:S01]  /*09e0*/  S2R R2, SR_TID.X ;  /* 0x0000000000027919 */ /* 0x000e220000002100 */
[----:B------:R-:W1:Y:S01]  /*09f0*/  S2UR UR38, SR_CgaCtaId ;  /* 0x00000000002679c3 */ /* 0x000e620000008800 */
[----:B------:R-:W-:Y:S01]  /*0a00*/  UMOV UR4, 0x400 ;  /* 0x0000040000047882 */ /* 0x000fe20000000000 */
[----:B0-----:R-:W-:-:S06]  /*0a10*/  SHF.R.U32.HI R2, RZ, 0x7, R2 ;  /* 0x00000007ff027819 */ /* 0x001fcc0000011602 */
[----:B------:R-:W-:Y:S06]  /*0a20*/  BAR.ARV 0x8, 0x180 ;  /* 0x0206000000007b1d */ /* 0x000fec0000002000 */
[----:B------:R-:W-:-:S13]  /*0a30*/  ISETP.NE.AND P0, PT, R2, 0x1, PT ;  /* 0x000000010200780c */ /* 0x000fda0003f05270 */
[----:B------:R-:W-:Y:S08]  /*0a40*/  @!P0 BAR.ARV 0x9, 0x100 ;  /* 0x0244000000008b1d */ /* 0x000ff00000002000 */
[----:B------:R-:W-:Y:S01]  /*0a50*/  BAR.SYNC.DEFER_BLOCKING 0x5, 0x180 ;  /* 0x0146000000007b1d */ /* 0x000fe20000010000 */
[----:B-1----:R-:W-:-:S06]  /*0a60*/  ULEA UR4, UR38, UR4, 0x18 ;  /* 0x0000000426047291 */ /* 0x002fcc000f8ec03f */
[----:B------:R-:W-:Y:S01]  /*0a70*/  IMAD.U32 R18, RZ, RZ, UR4 ;  /* 0x00000004ff127e24 */ /* 0x000fe2000f8e00ff */
[----:B------:R-:W-:-:S04]  /*0a80*/  ULDC UR4, c[0x0][0xc3c] ;  /* 0x00030f0000047ab9 */ /* 0x000fc80000000800 */
[----:B------:R-:W0:Y:S01]  /*0a90*/  LDS.128 R136, [R18+0x298d0] ;  /* 0x0298d00012887984 */ /* 0x000e220000000c00 */
[----:B------:R-:W-:Y:S06]  /*0aa0*/  BAR.ARV 0x4, 0x180 ;  /* 0x0106000000007b1d */ /* 0x000fec0000002000 */
[----:B--2---:R-:W-:-:S04]  /*0ab0*/  LOP3.LUT R0, R0, 0xffffffef, RZ, 0xc0, !PT ;  /* 0xffffffef00007812 */ /* 0x004fc800078ec0ff */
[----:B------:R-:W-:-:S05]  /*0ac0*/  @P0 LOP3.LUT R0, R0, 0x10, RZ, 0xfc, !PT ;  /* 0x0000001000000812 */ /* 0x000fca00078efcff */
[----:B------:R1:W-:Y:S01]  /*0ad0*/  STL [R1], R0 ;  /* 0x0000000001007387 */ /* 0x0003e20000100800 */
[----:B0-----:R-:W-:-:S13]  /*0ae0*/  ISETP.GE.AND P0, PT, R139, UR4, PT ;  /* 0x000000048b007c0c */ /* 0x001fda000bf06270 */
[----:B-1----:R-:W-:Y:S05]  /*0af0*/  @P0 BRA `(.L_x_423) ;  /* 0x000002a800ac0947 */ /* 0x002fea0003800000 */
[----:B------:R-:W0:Y:S01]  /*0b00*/  S2R R0, SR_TID.X ;  /* 0x0000000000007919 */ /* 0x000e220000002100 */
[----:B------:R-:W-:Y:S01]  /*0b10*/  R2UR UR39, R18 ;  /* 0x00000000122772ca */ /* 0x000fe200000e0000 */
[----:B------:R-:W-:Y:S01]  /*0b20*/  IMAD.MOV.U32 R196, RZ, RZ, RZ ;  /* 0x000000ffffc47224 */ /* 0x000fe200078e00ff */
[----:B------:R-:W-:Y:S01]  /*0b30*/  MOV R208, RZ ;  /* 0x000000ff00d07202 */ /* 0x000fe20000000f00 */
[----:B------:R-:W-:Y:S01]  /*0b40*/  IMAD.MOV.U32 R202, RZ, RZ, RZ ;  /* 0x000000ffffca7224 */ /* 0x000fe200078e00ff */
[----:B------:R-:W-:Y:S01]  /*0b50*/  ULOP3.LUT UR48, UR36, 0x1, URZ, 0xfc, !UPT ;  /* 0x0000000124307892 */ /* 0x000fe2000f8efc3f */
[----:B------:R-:W-:-:S08]  /*0b60*/  UMOV UR37, URZ ;  /* 0x0000003f00257c82 */ /* 0x000fd00008000000 */
[----:B------:R-:W-:Y:S01]  /*0b70*/  UIADD3 UR39, UR39, 0x14400, URZ ;  /* 0x0001440027277890 */ /* 0x000fe2000fffe03f */
[----:B0-----:R-:W-:-:S05]  /*0b80*/  VIADD R21, R0, 0xffffff80 ;  /* 0xffffff8000157836 */ /* 0x001fca0000000000 */
[----:B------:R-:W-:Y:S02]  /*0b90*/  SHF.R.S32.HI R0, RZ, 0x1f, R21 ;  /* 0x0000001fff007819 */ /* 0x000fe40000011415 */
[-C--:B------:R-:W-:Y:S02]  /*0ba0*/  LEA.HI R4, R21, R21.reuse, RZ, 0x1 ;  /* 0x0000001515047211 */ /* 0x080fe400078f08ff */
[CC--:B------:R-:W-:Y:S02]  /*0bb0*/  LEA.HI R2, R0.reuse, R21.reuse, RZ, 0x5 ;  /* 0x0000001500027211 */ /* 0x0c0fe400078f28ff */
[CC--:B------:R-:W-:Y:S02]  /*0bc0*/  LEA.HI R7, R0.reuse, R21.reuse, RZ, 0x4 ;  /* 0x0000001500077211 */ /* 0x0c0fe400078f20ff */
[----:B------:R-:W-:Y:S01]  /*0bd0*/  LEA.HI R3, R0, R21, RZ, 0x2 ;  /* 0x0000001500037211 */ /* 0x000fe200078f10ff */
[----:B------:R-:W-:Y:S01]  /*0be0*/  IMAD.SHL.U32 R5, R2, 0x20, RZ ;  /* 0x0000002002057824 */ /* 0x000fe200078e00ff */
[----:B------:R-:W-:-:S02]  /*0bf0*/  LOP3.LUT R2, R7, 0x3fffff0, RZ, 0xc0, !PT ;  /* 0x03fffff007027812 */ /* 0x000fc400078ec0ff */
[----:B------:R-:W-:Y:S02]  /*0c00*/  SHF.R.S32.HI R216, RZ, 0x4, R7 ;  /* 0x00000004ffd87819 */ /* 0x000fe40000011407 */
[----:B------:R-:W-:Y:S02]  /*0c10*/  LOP3.LUT R9, R5, 0xfffffc00, RZ, 0xc0, !PT ;  /* 0xfffffc0005097812 */ /* 0x000fe400078ec0ff */
[----:B------:R-:W-:Y:S02]  /*0c20*/  IADD3 R8, R21, -R2, RZ ;  /* 0x8000000215087210 */ /* 0x000fe40007ffe0ff */
[--C-:B------:R-:W-:Y:S02]  /*0c30*/  SHF.R.S32.HI R5, RZ, 0x2, R3.reuse ;  /* 0x00000002ff057819 */ /* 0x100fe40000011403 */
[----:B------:R-:W-:Y:S01]  /*0c40*/  SHF.R.S32.HI R6, RZ, 0x1f, R3 ;  /* 0x0000001fff067819 */ /* 0x000fe20000011403 */
[----:B------:R-:W-:Y:S01]  /*0c50*/  IMAD R8, R8, 0x40, R9 ;  /* 0x0000004008087824 */ /* 0x000fe200078e0209 */
[----:B------:R-:W-:-:S02]  /*0c60*/  LEA.HI R7, R7, R216, RZ, 0x1 ;  /* 0x000000d807077211 */ /* 0x000fc400078f08ff */
[----:B------:R-:W-:Y:S02]  /*0c70*/  LOP3.LUT R2, R4, 0xfffffffe, RZ, 0xc0, !PT ;  /* 0xfffffffe04027812 */ /* 0x000fe400078ec0ff */
[----:B------:R-:W-:Y:S02]  /*0c80*/  LOP3.LUT R3, R3, 0xfffffffc, RZ, 0xc0, !PT ;  /* 0xfffffffc03037812 */ /* 0x000fe400078ec0ff */
[----:B------:R-:W-:Y:S01]  /*0c90*/  LOP3.LUT R7, R7, 0x1ffffffe, RZ, 0xc0, !PT ;  /* 0x1ffffffe07077812 */ /* 0x000fe200078ec0ff */
[C---:B------:R-:W-:Y:S01]  /*0ca0*/  IMAD.IADD R13, R21.reuse, 0x1, -R2 ;  /* 0x00000001150d7824 */ /* 0x040fe200078e0a02 */
[----:B------:R-:W-:Y:S01]  /*0cb0*/  LEA.HI R6, R6, R5, RZ, 0x2 ;  /* 0x0000000506067211 */ /* 0x000fe200078f10ff */
[----:B------:R-:W-:Y:S01]  /*0cc0*/  IMAD.IADD R3, R21, 0x1, -R3 ;  /* 0x0000000115037824 */ /* 0x000fe200078e0a03 */
[----:B------:R-:W-:Y:S01]  /*0cd0*/  SHF.R.S32.HI R195, RZ, 0x1, R4 ;  /* 0x00000001ffc37819 */ /* 0x000fe20000011404 */
[----:B------:R-:W-:Y:S01]  /*0ce0*/  IMAD.IADD R7, R216, 0x1, -R7 ;  /* 0x00000001d8077824 */ /* 0x000fe200078e0a07 */
[----:B------:R-:W-:Y:S01]  /*0cf0*/  LOP3.LUT R6, R6, 0xfffffffc, RZ, 0xc0, !PT ;  /* 0xfffffffc06067812 */ /* 0x000fe200078ec0ff */
[----:B------:R-:W-:Y:S01]  /*0d00*/  IMAD.SHL.U32 R22, R13, 0x8, RZ ;  /* 0x000000080d167824 */ /* 0x000fe200078e00ff */
[----:B------:R-:W-:Y:S01]  /*0d10*/  LEA.HI R2, R3, R3, RZ, 0x1 ;  /* 0x0000000303027211 */ /* 0x000fe200078f08ff */
[----:B------:R-:W-:Y:S01]  /*0d20*/  VIADD R15, R195, 0x80 ;  /* 0x00000080c30f7836 */ /* 0x000fe20000000000 */
[----:B------:R-:W-:Y:S01]  /*0d30*/  LEA R8, R7, R8, 0x3 ;  /* 0x0000000807087211 */ /* 0x000fe200078e18ff */
[----:B------:R-:W-:Y:S01]  /*0d40*/  IMAD.IADD R6, R5, 0x1, -R6 ;  /* 0x0000000105067824 */ /* 0x000fe200078e0a06 */
[C---:B------:R-:W-:Y:S01]  /*0d50*/  IADD3 R199, R22.reuse, 0x20, RZ ;  /* 0x0000002016c77810 */ /* 0x040fe20007ffe0ff */
[----:B------:R-:W-:Y:S01]  /*0d60*/  VIADD R198, R22, 0x40 ;  /* 0x0000004016c67836 */ /* 0x000fe20000000000 */
[----:B------:R-:W-:Y:S01]  /*0d70*/  LOP3.LUT R2, R2, 0x1ffffffe, RZ, 0xc0, !PT ;  /* 0x1ffffffe02027812 */ /* 0x000fe200078ec0ff */
[----:B------:R0:W-:Y:S01]  /*0d80*/  STL [R1+0x54], R8 ;  /* 0x0000540801007387 */ /* 0x0001e20000100800 */
[----:B------:R-:W-:Y:S01]  /*0d90*/  SHF.L.U32 R16, R13, 0x4, RZ ;  /* 0x000000040d107819 */ /* 0x000fe200000006ff */
[----:B------:R-:W-:Y:S01]  /*0da0*/  IMAD.IADD R5, R22, 0x1, R199 ;  /* 0x0000000116057824 */ /* 0x000fe200078e02c7 */
[----:B------:R-:W-:Y:S01]  /*0db0*/  LEA.HI R13, R15, R15, RZ, 0x1 ;  /* 0x0000000f0f0d7211 */ /* 0x000fe200078f08ff */
[----:B------:R-:W-:Y:S01]  /*0dc0*/  IMAD.IADD R11, R3, 0x1, -R2 ;  /* 0x00000001030b7824 */ /* 0x000fe200078e0a02 */
[----:B------:R-:W-:Y:S01]  /*0dd0*/  LEA.HI R2, R0, R21, RZ, 0x7 ;  /* 0x0000001500027211 */ /* 0x000fe200078f38ff */
[----:B------:R-:W-:Y:S01]  /*0de0*/  IMAD.IADD R7, R22, 0x1, R198 ;  /* 0x0000000116077824 */ /* 0x000fe200078e02c6 */
[----:B------:R-:W-:Y:S01]  /*0df0*/  SHF.R.S32.HI R10, RZ, 0x1f, R5 ;  /* 0x0000001fff0a7819 */ /* 0x000fe20000011405 */
[----:B------:R-:W-:Y:S01]  /*0e00*/  IMAD.SHL.U32 R205, R6, 0x80, RZ ;  /* 0x0000008006cd7824 */ /* 0x000fe200078e00ff */
[----:B------:R-:W-:Y:S01]  /*0e10*/  LOP3.LUT R3, R2, 0xffffff80, RZ, 0xc0, !PT ;  /* 0xffffff8002037812 */ /* 0x000fe200078ec0ff */
[C---:B------:R-:W-:Y:S01]  /*0e20*/  VIADD R168, R16.reuse, 0x60 ;  /* 0x0000006010a87836 */ /* 0x040fe20000000000 */
[----:B0-----:R-:W-:Y:S01]  /*0e30*/  SHF.R.S32.HI R8, RZ, 0x1f, R4 ;  /* 0x0000001fff087819 */ /* 0x001fe20000011404 */
[----:B------:R-:W-:Y:S01]  /*0e40*/  VIADD R192, R16, 0x80 ;  /* 0x0000008010c07836 */ /* 0x000fe20000000000 */
[----:B------:R-:W-:Y:S01]  /*0e50*/  LEA.HI R170, R10, R5, RZ, 0x4 ;  /* 0x000000050aaa7211 */ /* 0x000fe200078f20ff */
[----:B------:R-:W-:Y:S01]  /*0e60*/  IMAD.IADD R20, R21, 0x1, -R3 ;  /* 0x0000000115147824 */ /* 0x000fe200078e0a03 */
[----:B------:R-:W-:Y:S01]  /*0e70*/  LEA.HI R8, R8, R195, RZ, 0x3 ;  /* 0x000000c308087211 */ /* 0x000fe200078f18ff */
[----:B------:R-:W-:Y:S01]  /*0e80*/  VIADD R197, R22, 0x10 ;  /* 0x0000001016c57836 */ /* 0x000fe20000000000 */
[----:B------:R-:W-:Y:S01]  /*0e90*/  LEA.HI R14, R10, R5, RZ, 0x6 ;  /* 0x000000050a0e7211 */ /* 0x000fe200078f30ff */
[----:B------:R-:W-:Y:S01]  /*0ea0*/  VIADD R200, R22, 0x30 ;  /* 0x0000003016c87836 */ /* 0x000fe20000000000 */
[----:B------:R-:W-:Y:S01]  /*0eb0*/  LOP3.LUT R8, R8, 0xfffffff8, RZ, 0xc0, !PT ;  /* 0xfffffff808087812 */ /* 0x000fe200078ec0ff */
[----:B------:R-:W-:Y:S01]  /*0ec0*/  VIADD R201, R22, 0x50 ;  /* 0x0000005016c97836 */ /* 0x000fe20000000000 */
[----:B------:R-:W-:Y:S01]  /*0ed0*/  SHF.R.S32.HI R10, RZ, 0x1f, R7 ;  /* 0x0000001fff0a7819 */ /* 0x000fe20000011407 */
[----:B------:R-:W-:Y:S01]  /*0ee0*/  IMAD.SHL.U32 R14, R14, 0x80, RZ ;  /* 0x000000800e0e7824 */ /* 0x000fe200078e00ff */
[----:B------:R-:W-:Y:S01]  /*0ef0*/  SHF.R.S32.HI R3, RZ, 0x1f, R15 ;  /* 0x0000001fff037819 */ /* 0x000fe2000001140f */
[----:B------:R-:W-:Y:S01]  /*0f00*/  IMAD.IADD R8, R195, 0x1, -R8 ;  /* 0x00000001c3087824 */ /* 0x000fe200078e0a08 */
[----:B------:R-:W-:-:S02]  /*0f10*/  LEA.HI R12, R10, R7, RZ, 0x4 ;  /* 0x000000070a0c7211 */ /* 0x000fc400078f20ff */
[----:B------:R-:W-:Y:S02]  /*0f20*/  LEA.HI R17, R10, R7, RZ, 0x6 ;  /* 0x000000070a117211 */ /* 0x000fe400078f30ff */
[----:B------:R-:W-:Y:S01]  /*0f30*/  LEA.HI R7, R3, R15, RZ, 0x3 ;  /* 0x0000000f03077211 */ /* 0x000fe200078f18ff */
[----:B------:R0:W-:Y:S01]  /*0f40*/  STL [R1+0x4c], R8 ;  /* 0x00004c0801007387 */ /* 0x0001e20000100800 */
[----:B------:R-:W-:Y:S01]  /*0f50*/  SHF.R.S32.HI R5, RZ, 0x1f, R20 ;  /* 0x0000001fff057819 */ /* 0x000fe20000011414 */
[----:B------:R-:W-:Y:S01]  /*0f60*/  IMAD.SHL.U32 R3, R8, 0x80, RZ ;  /* 0x0000008008037824 */ /* 0x000fe200078e00ff */
[----:B------:R-:W-:Y:S01]  /*0f70*/  LEA.HI R4, R4, R195, RZ, 0x1 ;  /* 0x000000c304047211 */ /* 0x000fe200078f08ff */
[----:B------:R-:W-:Y:S01]  /*0f80*/  IMAD.SHL.U32 R9, R7, 0x40, RZ ;  /* 0x0000004007097824 */ /* 0x000fe200078e00ff */
[----:B------:R-:W-:Y:S01]  /*0f90*/  LEA.HI R7, R5, R20, RZ, 0x2 ;  /* 0x0000001405077211 */ /* 0x000fe200078f10ff */
[----:B------:R-:W-:Y:S01]  /*0fa0*/  IMAD.SHL.U32 R17, R17, 0x80, RZ ;  /* 0x0000008011117824 */ /* 0x000fe200078e00ff */
[----:B------:R-:W-:-:S02]  /*0fb0*/  LOP3.LUT R3, R3, 0x380, RZ, 0xc0, !PT ;  /* 0x0000038003037812 */ /* 0x000fc400078ec0ff */
[--C-:B------:R-:W-:Y:S02]  /*0fc0*/  SHF.R.S32.HI R10, RZ, 0x1f, R7.reuse ;  /* 0x0000001fff0a7819 */ /* 0x100fe40000011407 */
[----:B0-----:R-:W-:Y:S02]  /*0fd0*/  LOP3.LUT R8, R13, 0x3fffffe, RZ, 0xc0, !PT ;  /* 0x03fffffe0d087812 */ /* 0x001fe400078ec0ff */
[----:B------:R-:W-:Y:S02]  /*0fe0*/  LOP3.LUT R4, R4, 0x3fffffe, RZ, 0xc0, !PT ;  /* 0x03fffffe04047812 */ /* 0x000fe400078ec0ff */
[----:B------:R-:W-:Y:S01]  /*0ff0*/  SHF.R.S32.HI R19, RZ, 0x7, R2 ;  /* 0x00000007ff137819 */ /* 0x000fe20000011402 */
[----:B------:R-:W-:Y:S01]  /*1000*/  IMAD.IADD R210, R15, 0x1, -R8 ;  /* 0x000000010fd27824 */ /* 0x000fe200078e0a08 */
[----:B------:R-:W-:Y:S01]  /*1010*/  LOP3.LUT R15, R9, 0xfffffe00, RZ, 0xc0, !PT ;  /* 0xfffffe00090f7812 */ /* 0x000fe200078ec0ff */
[----:B------:R-:W-:Y:S01]  /*1020*/  IMAD.IADD R4, R195, 0x1, -R4 ;  /* 0x00000001c3047824 */ /* 0x000fe200078e0a04 */
[----:B------:R-:W-:-:S02]  /*1030*/  SHF.R.S32.HI R9, RZ, 0x2, R7 ;  /* 0x00000002ff097819 */ /* 0x000fc40000011407 */
[----:B------:R-:W-:Y:S01]  /*1040*/  SHF.R.U32.HI R8, RZ, 0x3, R3 ;  /* 0x00000003ff087819 */ /* 0x000fe20000011603 */
[----:B------:R-:W-:Y:S01]  /*1050*/  IMAD R4, R216, 0x8, R4 ;  /* 0x00000008d8047824 */ /* 0x000fe200078e0204 */
[----:B------:R-:W-:Y:S02]  /*1060*/  LEA.HI R10, R10, R9, RZ, 0x3 ;  /* 0x000000090a0a7211 */ /* 0x000fe400078f18ff */
[----:B------:R-:W-:Y:S01]  /*1070*/  LOP3.LUT R3, R3, 0x10, R16, 0xf8, !PT ;  /* 0x0000001003037812 */ /* 0x000fe200078ef810 */
[----:B------:R-:W-:Y:S01]  /*1080*/  IMAD.SHL.U32 R207, R4, 0x40, RZ ;  /* 0x0000004004cf7824 */ /* 0x000fe200078e00ff */
[----:B------:R-:W-:Y:S02]  /*1090*/  LOP3.LUT R10, R10, 0xfffffff8, RZ, 0xc0, !PT ;  /* 0xfffffff80a0a7812 */ /* 0x000fe400078ec0ff */
[----:B------:R-:W-:Y:S02]  /*10a0*/  LEA.HI R2, R2, R19, RZ, 0x1 ;  /* 0x0000001302027211 */ /* 0x000fe400078f08ff */
[----:B------:R-:W-:-:S02]  /*10b0*/  LEA.HI R5, R5, R20, RZ, 0x5 ;  /* 0x0000001405057211 */ /* 0x000fc400078f28ff */
[----:B------:R-:W-:Y:S02]  /*10c0*/  LOP3.LUT R3, R3, R8, RZ, 0x3c, !PT ;  /* 0x0000000803037212 */ /* 0x000fe400078e3cff */
[----:B------:R-:W-:Y:S02]  /*10d0*/  LOP3.LUT R205, R205, 0x180, RZ, 0xc0, !PT ;  /* 0x00000180cdcd7812 */ /* 0x000fe400078ec0ff */
[----:B------:R-:W-:Y:S01]  /*10e0*/  IADD3 R10, R9, -R10, RZ ;  /* 0x8000000a090a7210 */ /* 0x000fe20007ffe0ff */
[----:B------:R-:W-:Y:S01]  /*10f0*/  IMAD R216, R216, 0x400, R3 ;  /* 0x00000400d8d87824 */ /* 0x000fe200078e0203 */
[----:B------:R-:W-:Y:S02]  /*1100*/  LOP3.LUT R2, R2, 0x3fffffe, RZ, 0xc0, !PT ;  /* 0x03fffffe02027812 */ /* 0x000fe400078ec0ff */
[----:B------:R-:W-:Y:S02]  /*1110*/  SHF.R.S32.HI R5, RZ, 0x5, R5 ;  /* 0x00000005ff057819 */ /* 0x000fe40000011405 */
[----:B------:R-:W-:-:S02]  /*1120*/  LOP3.LUT R3, R205, 0x30, R170, 0xf8, !PT ;  /* 0x00000030cd037812 */ /* 0x000fc400078ef8aa */
[----:B------:R-:W-:Y:S01]  /*1130*/  SHF.R.U32.HI R206, RZ, 0x3, R205 ;  /* 0x00000003ffce7819 */ /* 0x000fe200000116cd */
[----:B------:R-:W-:Y:S01]  /*1140*/  IMAD R5, R5, 0x10, R10 ;  /* 0x0000001005057824 */ /* 0x000fe200078e020a */
[----:B------:R-:W-:Y:S01]  /*1150*/  IADD3 R2, R19, -R2, RZ ;  /* 0x8000000213027210 */ /* 0x000fe20007ffe0ff */
[----:B------:R-:W-:Y:S01]  /*1160*/  IMAD.MOV.U32 R19, RZ, RZ, RZ ;  /* 0x000000ffff137224 */ /* 0x000fe200078e00ff */
[----:B------:R-:W-:Y:S02]  /*1170*/  LOP3.LUT R9, R205, 0x30, R12, 0xf8, !PT ;  /* 0x00000030cd097812 */ /* 0x000fe400078ef80c */
[----:B------:R-:W-:Y:S01]  /*1180*/  LOP3.LUT R14, R14, 0xffffe000, RZ, 0xc0, !PT ;  /* 0xffffe0000e0e7812 */ /* 0x000fe200078ec0ff */
[----:B------:R-:W-:Y:S01]  /*1190*/  IMAD R8, R2, 0x40, R5 ;  /* 0x0000004002087824 */ /* 0x000fe200078e0205 */
[----:B------:R-:W-:Y:S01]  /*11a0*/  LOP3.LUT R3, R3, R206, RZ, 0x3c, !PT ;  /* 0x000000ce03037212 */ /* 0x000fe200078e3cff */
[----:B------:R-:W-:Y:S01]  /*11b0*/  IMAD.MOV.U32 R2, RZ, RZ, 0x20 ;  /* 0x00000020ff027424 */ /* 0x000fe200078e00ff */
[----:B------:R-:W-:-:S02]  /*11c0*/  LOP3.LUT P0, RZ, R6, 0x2, RZ, 0xc0, !PT ;  /* 0x0000000206ff7812 */ /* 0x000fc4000780c0ff */
[----:B------:R-:W-:Y:S01]  /*11d0*/  LEA.HI R0, R0, R21, RZ, 0x3 ;  /* 0x0000001500007211 */ /* 0x000fe200078f18ff */
[----:B------:R-:W-:Y:S01]  /*11e0*/  STL [R1+0x48], R8 ;  /* 0x0000480801007387 */ /* 0x000fe20000100800 */
[----:B------:R-:W-:Y:S02]  /*11f0*/  LOP3.LUT R6, R9, R206, RZ, 0x3c, !PT ;  /* 0x000000ce09067212 */ /* 0x000fe400078e3cff */
[----:B------:R-:W-:Y:S02]  /*1200*/  LOP3.LUT R7, R7, 0x7ffffffc, RZ, 0xc0, !PT ;  /* 0x7ffffffc07077812 */ /* 0x000fe400078ec0ff */
[----:B------:R-:W-:Y:S02]  /*1210*/  IADD3 R9, R3, R207, R14 ;  /* 0x000000cf03097210 */ /* 0x000fe40007ffe00e */
[----:B------:R-:W-:Y:S02]  /*1220*/  LOP3.LUT R3, R205, 0x10, R16, 0xf8, !PT ;  /* 0x00000010cd037812 */ /* 0x000fe400078ef810 */
[----:B------:R-:W-:-:S02]  /*1230*/  LOP3.LUT R217, R0, 0xfffffff8, RZ, 0xc0, !PT ;  /* 0xfffffff800d97812 */ /* 0x000fc400078ec0ff */
[----:B------:R-:W-:Y:S02]  /*1240*/  SHF.R.S32.HI R0, RZ, 0x3, R0 ;  /* 0x00000003ff007819 */ /* 0x000fe40000011400 */
[----:B------:R-:W-:Y:S01]  /*1250*/  IADD3 R7, R20, -R7, RZ ;  /* 0x8000000714077210 */ /* 0x000fe20007ffe0ff */
[----:B------:R-:W-:Y:S01]  /*1260*/  IMAD.IADD R217, R21, 0x1, -R217 ;  /* 0x0000000115d97824 */ /* 0x000fe200078e0ad9 */
[----:B------:R-:W-:Y:S02]  /*1270*/  LOP3.LUT R5, R205, 0x30, R16, 0xf8, !PT ;  /* 0x00000030cd057812 */ /* 0x000fe400078ef810 */
[----:B------:R-:W-:Y:S01]  /*1280*/  SEL R0, R2, 0xffffffe0, !P0 ;  /* 0xffffffe002007807 */ /* 0x000fe20004000000 */
[----:B------:R-:W-:Y:S01]  /*1290*/  IMAD.SHL.U32 R218, R7, 0x2, RZ ;  /* 0x0000000207da7824 */ /* 0x000fe200078e00ff */
[-C--:B------:R-:W-:Y:S02]  /*12a0*/  LOP3.LUT R2, R3, R206.reuse, RZ, 0x3c, !PT ;  /* 0x000000ce03027212 */ /* 0x080fe400078e3cff */
[----:B------:R-:W-:Y:S01]  /*12b0*/  LOP3.LUT R5, R5, R206, RZ, 0x3c, !PT ;  /* 0x000000ce05057212 */ /* 0x000fe200078e3cff */
[----:B------:R-:W-:Y:S01]  /*12c0*/  VIADD R10, R218, 0x50 ;  /* 0x00000050da0a7836 */ /* 0x000fe20000000000 */
[----:B------:R-:W-:Y:S01]  /*12d0*/  LOP3.LUT R4, R17, 0xffffe000, RZ, 0xc0, !PT ;  /* 0xffffe00011047812 */ /* 0x000fe200078ec0ff */
[----:B------:R-:W-:Y:S01]  /*12e0*/  IMAD.IADD R213, R207, 0x1, R2 ;  /* 0x00000001cfd57824 */ /* 0x000fe200078e0202 */
[----:B------:R-:W-:Y:S01]  /*12f0*/  IADD3 R2, R18, R207, R5 ;  /* 0x000000cf12027210 */ /* 0x000fe20007ffe005 */
[----:B------:R-:W-:Y:S01]  /*1300*/  VIADD R229, R218, 0x68 ;  /* 0x00000068dae57836 */ /* 0x000fe20000000000 */
[----:B------:R-:W-:Y:S01]  /*1310*/  LEA R210, R210, R15, 0x6 ;  /* 0x0000000fd2d27211 */ /* 0x000fe200078e30ff */
[----:B------:R-:W-:Y:S01]  /*1320*/  VIADD R20, R218, 0x40 ;  /* 0x00000040da147836 */ /* 0x000fe20000000000 */
[----:B------:R-:W-:Y:S01]  /*1330*/  IADD3 R15, R6, R207, R4 ;  /* 0x000000cf060f7210 */ /* 0x000fe20007ffe004 */
[----:B------:R0:W-:Y:S01]  /*1340*/  STL [R1+0x44], R2 ;  /* 0x0000440201007387 */ /* 0x0001e20000100800 */
[C---:B------:R-:W-:Y:S01]  /*1350*/  VIADD R6, R218.reuse, 0x58 ;  /* 0x00000058da067836 */ /* 0x040fe20000000000 */
[C---:B------:R-:W-:Y:S01]  /*1360*/  IADD3 R228, R218.reuse, 0x70, RZ ;  /* 0x00000070dae47810 */ /* 0x040fe20007ffe0ff */
[C---:B------:R-:W-:Y:S01]  /*1370*/  VIADD R4, R218.reuse, 0x60 ;  /* 0x00000060da047836 */ /* 0x040fe20000000000 */
[----:B------:R-:W-:Y:S01]  /*1380*/  SHF.R.S32.HI R3, RZ, 0x1f, R20 ;  /* 0x0000001fff037819 */ /* 0x000fe20000011414 */
[C---:B------:R-:W-:Y:S01]  /*1390*/  VIADD R227, R218.reuse, 0x78 ;  /* 0x00000078dae37836 */ /* 0x040fe20000000000 */
[----:B------:R-:W-:Y:S01]  /*13a0*/  SHF.R.S32.HI R3, RZ, 0x1f, R6 ;  /* 0x0000001fff037819 */ /* 0x000fe20000011406 */
[----:B------:R-:W-:Y:S01]  /*13b0*/  VIADD R225, R218, 0x8 ;  /* 0x00000008dae17836 */ /* 0x000fe20000000000 */
[----:B------:R-:W-:Y:S01]  /*13c0*/  SHF.R.S32.HI R3, RZ, 0x1f, R228 ;  /* 0x0000001fff037819 */ /* 0x000fe200000114e4 */
[----:B------:R-:W-:Y:S01]  /*13d0*/  IMAD.IADD R3, R18, 0x1, R15 ;  /* 0x0000000112037824 */ /* 0x000fe200078e020f */
[----:B0-----:R-:W-:Y:S01]  /*13e0*/  SHF.R.S32.HI R2, RZ, 0x1f, R10 ;  /* 0x0000001fff027819 */ /* 0x001fe2000001140a */
[----:B------:R-:W-:Y:S01]  /*13f0*/  VIADD R224, R218, 0x38 ;  /* 0x00000038dae07836 */ /* 0x000fe20000000000 */
[----:B------:R-:W-:Y:S01]  /*1400*/  SHF.R.S32.HI R2, RZ, 0x1f, R229 ;  /* 0x0000001fff027819 */ /* 0x000fe200000114e5 */
[----:B------:R-:W-:Y:S01]  /*1410*/  IMAD.IADD R2, R18, 0x1, R9 ;  /* 0x0000000112027824 */ /* 0x000fe200078e0209 */
[----:B------:R-:W-:-:S02]  /*1420*/  IADD3 R215, R0, R213, RZ ;  /* 0x000000d500d77210 */ /* 0x000fc40007ffe0ff */
[----:B------:R-:W-:Y:S02]  /*1430*/  SHF.R.S32.HI R13, RZ, 0x1, R13 ;  /* 0x00000001ff0d7819 */ /* 0x000fe4000001140d */
[----:B------:R0:W-:Y:S01]  /*1440*/  STL [R1+0x40], R2 ;  /* 0x0000400201007387 */ /* 0x0001e20000100800 */
[----:B------:R-:W-:Y:S02]  /*1450*/  IADD3 R193, R16, 0xa0, RZ ;  /* 0x000000a010c17810 */ /* 0x000fe40007ffe0ff */
[----:B------:R-:W-:Y:S01]  /*1460*/  IMAD.SHL.U32 R13, R13, 0x80, RZ ;  /* 0x000000800d0d7824 */ /* 0x000fe200078e00ff */
[----:B------:R1:W-:Y:S01]  /*1470*/  STL [R1+0x3c], R3 ;  /* 0x00003c0301007387 */ /* 0x0003e20000100800 */
[----:B------:R-:W-:Y:S02]  /*1480*/  IADD3 R14, R218, 0x48, RZ ;  /* 0x00000048da0e7810 */ /* 0x000fe40007ffe0ff */
[----:B------:R-:W-:Y:S02]  /*1490*/  SHF.R.S32.HI R4, RZ, 0x1f, R4 ;  /* 0x0000001fff047819 */ /* 0x000fe40000011404 */
[----:B------:R-:W-:-:S02]  /*14a0*/  SHF.R.S32.HI R17, RZ, 0x1f, R16 ;  /* 0x0000001fff117819 */ /* 0x000fc40000011410 */
[----:B0-----:R-:W-:Y:S01]  /*14b0*/  IADD3 R2, R0, UR39, R213 ;  /* 0x0000002700027c10 */ /* 0x001fe2000fffe0d5 */
[----:B------:R-:W-:Y:S01]  /*14c0*/  IMAD R0, R11, 0x8, R8 ;  /* 0x000000080b007824 */ /* 0x000fe200078e0208 */
[----:B------:R-:W-:Y:S02]  /*14d0*/  SHF.R.S32.HI R194, RZ, 0x1f, R168 ;  /* 0x0000001fffc27819 */ /* 0x000fe400000114a8 */
[----:B------:R-:W-:Y:S01]  /*14e0*/  SHF.R.S32.HI R204, RZ, 0x1f, R192 ;  /* 0x0000001fffcc7819 */ /* 0x000fe200000114c0 */
[----:B------:R1:W-:Y:S01]  /*14f0*/  STL [R1+0x14], R2 ;  /* 0x0000140201007387 */ /* 0x0003e20000100800 */
[----:B------:R-:W-:Y:S02]  /*1500*/  SHF.R.S32.HI R203, RZ, 0x1f, R193 ;  /* 0x0000001fffcb7819 */ /* 0x000fe400000114c1 */
[----:B------:R-:W-:Y:S01]  /*1510*/  LOP3.LUT R209, R13, 0x180, RZ, 0xc0, !PT ;  /* 0x000001800dd17812 */ /* 0x000fe200078ec0ff */
[----:B------:R1:W-:Y:S01]  /*1520*/  STL [R1+0x50], R0 ;  /* 0x0000500001007387 */ /* 0x0003e20000100800 */
[----:B------:R-:W-:-:S02]  /*1530*/  SHF.R.S32.HI R170, RZ, 0x4, R170 ;  /* 0x00000004ffaa7819 */ /* 0x000fc400000114aa */
[----:B------:R-:W-:Y:S02]  /*1540*/  SHF.R.S32.HI R171, RZ, 0x4, R12 ;  /* 0x00000004ffab7819 */ /* 0x000fe4000001140c */
[----:B------:R-:W-:Y:S02]  /*1550*/  SHF.R.S32.HI R5, RZ, 0x1f, R14 ;  /* 0x0000001fff057819 */ /* 0x000fe4000001140e */
[----:B------:R-:W-:-:S07]  /*1560*/  SHF.R.S32.HI R4, RZ, 0x1f, R227 ;  /* 0x0000001fff047819 */ /* 0x000fce00000114e3 */
.L_x_635:
[----:B01--4-:R-:W0:Y:S02]  /*1570*/  LDC.64 R2, c[0x0][0xc88] ;  /* 0x00032200ff027b82 */ /* 0x013e240000000a00 */
[----:B0-----:R-:W-:-:S05]  /*1580*/  IMAD.WIDE R2, R139, 0x4, R2 ;  /* 0x000000048b027825 */ /* 0x001fca00078e0202 */
[----:B------:R-:W2:Y:S01]  /*1590*/  LDG.E R214, desc[UR50][R2.64] ;  /* 0x0000003202d67981 */ /* 0x000ea2000c1e1900 */
[----:B------:R-:W-:Y:S05]  /*15a0*/  YIELD ;  /* 0x0000000000007946 */ /* 0x000fea0003800000 */
[----:B------:R-:W-:Y:S01]  /*15b0*/  ULDC.64 UR4, c[0x0][0xa28] ;  /* 0x00028a0000047ab9 */ /* 0x000fe20000000a00 */
[----:B------:R-:W-:Y:S01]  /*15c0*/  ULDC.64 UR8, c[0x0][0xa18] ;  /* 0x0002860000087ab9 */ /* 0x000fe20000000a00 */
[----:B------:R-:W-:Y:S01]  /*15d0*/  ISETP.NE.U32.AND P1, PT, RZ, UR4, PT ;  /* 0x00000004ff007c0c */ /* 0x000fe2000bf25070 */
[----:B------:R-:W-:Y:S01]  /*15e0*/  ULDC.64 UR6, c[0x0][0xa08] ;  /* 0x0002820000067ab9 */ /* 0x000fe20000000a00 */
[----:B------:R-:W-:Y:S01]  /*15f0*/  IMAD.MOV.U32 R10, RZ, RZ, RZ ;  /* 0x000000ffff0a7224 */ /* 0x000fe200078e00ff */
[----:B------:R-:W-:Y:S01]  /*1600*/  ISETP.NE.U32.AND P0, PT, RZ, UR6, PT ;  /* 0x00000006ff007c0c */ /* 0x000fe2000bf05070 */
[----:B------:R-:W-:Y:S01]  /*1610*/  IMAD.MOV.U32 R26, RZ, RZ, RZ ;  /* 0x000000ffff1a7224 */ /* 0x000fe200078e00ff */
[----:B------:R-:W-:-:S02]  /*1620*/  ISETP.NE.AND.EX P1, PT, RZ, UR5, PT, P1 ;  /* 0x00000005ff007c0c */ /* 0x000fc4000bf25310 */
[----:B------:R-:W-:Y:S02]  /*1630*/  ISETP.NE.AND.EX P0, PT, RZ, UR7, PT, P0 ;  /* 0x00000007ff007c0c */ /* 0x000fe4000bf05300 */
[----:B--2---:R-:W-:Y:S01]  /*1640*/  SHF.R.S32.HI R222, RZ, 0x1f, R214 ;  /* 0x0000001fffde7819 */ /* 0x004fe200000114d6 */
[----:B------:R-:W-:-:S08]  /*1650*/  IMAD.SHL.U32 R220, R214, 0x4, RZ ;  /* 0x00000004d6dc7824 */ /* 0x000fd000078e00ff */
[C---:B------:R-:W-:Y:S02]  /*1660*/  @P1 LEA R4, P2, R214.reuse, UR4, 0x2 ;  /* 0x00000004d6041c11 */ /* 0x040fe4000f8410ff */
[C-C-:B------:R-:W-:Y:S02]  /*1670*/  SHF.L.U64.HI R221, R214.reuse, 0x2, R222.reuse ;  /* 0x00000002d6dd7819 */ /* 0x140fe400000102de */
[----:B------:R-:W-:Y:S02]  /*1680*/  @P1 LEA.HI.X R5, R214, UR5, R222, 0x2, P2 ;  /* 0x00000005d6051c11 */ /* 0x000fe400090f14de */
[----:B------:R-:W-:Y:S01]  /*1690*/  ISETP.NE.U32.AND P2, PT, RZ, UR8, PT ;  /* 0x00000008ff007c0c */ /* 0x000fe2000bf45070 */
[----:B------:R-:W-:Y:S01]  /*16a0*/  ULDC UR4, c[0x0][0x288] ;  /* 0x0000a20000047ab9 */ /* 0x000fe20000000800 */
[----:B------:R-:W-:Y:S01]  /*16b0*/  IADD3 R8, P3, R220, UR6, RZ ;  /* 0x00000006dc087c10 */ /* 0x000fe2000ff7e0ff */
[----:B------:R0:W5:Y:S01]  /*16c0*/  @P1 LDG.E R10, desc[UR50][R4.64] ;  /* 0x00000032040a1981 */ /* 0x000162000c1e1900 */
[----:B------:R-:W-:-:S02]  /*16d0*/  ISETP.NE.AND.EX P2, PT, RZ, UR9, PT, P2 ;  /* 0x00000009ff007c0c */ /* 0x000fc4000bf45320 */
[----:B------:R-:W-:Y:S01]  /*16e0*/  MOV R152, UR4 ;  /* 0x0000000400987c02 */ /* 0x000fe20008000f00 */
[----:B------:R-:W-:Y:S01]  /*16f0*/  ULDC.64 UR4, c[0x0][0x418] ;  /* 0x0001060000047ab9 */ /* 0x000fe20000000a00 */
[----:B------:R-:W-:-:S05]  /*1700*/  IADD3.X R9, R221, UR7, RZ, P3, !PT ;  /* 0x00000007dd097c10 */ /* 0x000fca0009ffe4ff */
[----:B------:R0:W5:Y:S04]  /*1710*/  @P0 LDG.E R26, desc[UR50][R8.64] ;  /* 0x00000032081a0981 */ /* 0x000168000c1e1900 */
[----:B------:R-:W-:-:S04]  /*1720*/  @P2 IADD3 R6, P1, R220, UR8, RZ ;  /* 0x00000008dc062c10 */ /* 0x000fc8000ff3e0ff */
[----:B------:R-:W-:-:S05]  /*1730*/  @P2 IADD3.X R7, R221, UR9, RZ, P1, !PT ;  /* 0x00000009dd072c10 */ /* 0x000fca0008ffe4ff */
[----:B------:R0:W5:Y:S01]  /*1740*/  @P2 LDG.E R152, desc[UR50][R6.64] ;  /* 0x0000003206982981 */ /* 0x000162000c1e1900 */
[----:B------:R-:W-:-:S03]  /*1750*/  UISETP.NE.U32.AND UP0, UPT, UR4, URZ, UPT ;  /* 0x0000003f0400728c */ /* 0x000fc6000bf05070 */
[----:B------:R-:W-:Y:S01]  /*1760*/  ULDC UR4, c[0x0][0x424] ;  /* 0x0001090000047ab9 */ /* 0x000fe20000000800 */
[----:B------:R-:W-:-:S03]  /*1770*/  UISETP.NE.AND.EX UP0, UPT, UR5, URZ, UPT, UP0 ;  /* 0x0000003f0500728c */ /* 0x000fc6000bf05300 */
[----:B------:R-:W-:Y:S01]  /*1780*/  ULDC UR5, c[0x0][0x2f0] ;  /* 0x0000bc0000057ab9 */ /* 0x000fe20000000800 */
[----:B------:R-:W-:-:S04]  /*1790*/  USEL UR4, UR4, 0x1, UP0 ;  /* 0x0000000104047887 */ /* 0x000fc80008000000 */
[----:B------:R-:W-:-:S03]  /*17a0*/  UIMAD UR4, UR4, UR5, URZ ;  /* 0x00000005040472a4 */ /* 0x000fc6000f8e023f */
[----:B------:R-:W-:Y:S02]  /*17b0*/  ULDC UR5, c[0x0][0x348] ;  /* 0x0000d20000057ab9 */ /* 0x000fe40000000800 */
[----:B------:R-:W-:Y:S02]  /*17c0*/  IMAD.U32 R2, RZ, RZ, UR5 ;  /* 0x00000005ff027e24 */ /* 0x000fe4000f8e00ff */
[----:B------:R-:W-:Y:S01]  /*17d0*/  IMAD.U32 R25, RZ, RZ, UR4 ;  /* 0x00000004ff197e24 */ /* 0x000fe2000f8e00ff */
[----:B0--3--:R-:W-:Y:S06]  /*17e0*/  @P2 BRA `(.L_x_424) ;  /* 0x0000000000242947 */ /* 0x009fec0003800000 */
[----:B------:R-:W-:Y:S02]  /*17f0*/  ULDC.64 UR4, c[0x0][0xa00] ;  /* 0x0002800000047ab9 */ /* 0x000fe40000000a00 */
[----:B------:R-:W-:-:S04]  /*1800*/  ISETP.NE.U32.AND P1, PT, RZ, UR4, PT ;  /* 0x00000004ff007c0c */ /* 0x000fc8000bf25070 */
[----:B------:R-:W-:-:S13]  /*1810*/  ISETP.NE.AND.EX P1, PT, RZ, UR5, PT, P1 ;  /* 0x00000005ff007c0c */ /* 0x000fda000bf25310 */
[----:B------:R-:W-:Y:S05]  /*1820*/  @!P1 BRA `(.L_x_424) ;  /* 0x0000000000149947 */ /* 0x000fea0003800000 */
[----:B------:R-:W0:Y:S02]  /*1830*/  LDC.64 R4, c[0x0][0xa00] ;  /* 0x00028000ff047b82 */ /* 0x000e240000000a00 */
[----:B0-----:R-:W-:-:S05]  /*1840*/  IMAD.WIDE R4, R214, 0x4, R4 ;  /* 0x00000004d6047825 */ /* 0x001fca00078e0204 */
[----:B-----5:R-:W2:Y:S04]  /*1850*/  LDG.E R152, desc[UR50][R4.64] ;  /* 0x0000003204987981 */ /* 0x020ea8000c1e1900 */
[----:B------:R-:W2:Y:S02]  /*1860*/  LDG.E R3, desc[UR50][R4.64+0x4] ;  /* 0x0000043204037981 */ /* 0x000ea4000c1e1900 */
[----:B--2---:R-:W-:-:S07]  /*1870*/  IMAD.IADD R152, R3, 0x1, -R152 ;  /* 0x0000000103987824 */ /* 0x004fce00078e0a98 */
.L_x_424:
[----:B------:R-:W-:Y:S01]  /*1880*/  ULDC.64 UR4, c[0x0][0xa20] ;  /* 0x0002880000047ab9 */ /* 0x000fe20000000a00 */
[C---:B------:R-:W-:Y:S01]  /*1890*/  LOP3.LUT R3, R138.reuse, 0xff000000, RZ, 0xc0, !PT ;  /* 0xff0000008a037812 */ /* 0x040fe200078ec0ff */
[----:B------:R-:W-:Y:S01]  /*18a0*/  IMAD.MOV.U32 R223, RZ, RZ, R137 ;  /* 0x000000ffffdf7224 */ /* 0x000fe200078e0089 */
[----:B------:R-:W-:Y:S02]  /*18b0*/  ISETP.NE.U32.AND P1, PT, RZ, UR4, PT ;  /* 0x00000004ff007c0c */ /* 0x000fe4000bf25070 */
[C---:B------:R-:W-:Y:S02]  /*18c0*/  LOP3.LUT R0, R138.reuse, 0xff0000, RZ, 0xc0, !PT ;  /* 0x00ff00008a007812 */ /* 0x040fe400078ec0ff */
[----:B------:R-:W-:Y:S02]  /*18d0*/  ISETP.NE.AND.EX P1, PT, RZ, UR5, PT, P1 ;  /* 0x00000005ff007c0c */ /* 0x000fe4000bf25310 */
[----:B------:R-:W-:Y:S02]  /*18e0*/  SHF.R.U32.HI R3, RZ, 0x8, R3 ;  /* 0x00000008ff037819 */ /* 0x000fe40000011603 */
[----:B------:R-:W-:-:S02]  /*18f0*/  LOP3.LUT R169, R138, 0xffff, RZ, 0xc0, !PT ;  /* 0x0000ffff8aa97812 */ /* 0x000fc400078ec0ff */
[----:B------:R-:W-:-:S07]  /*1900*/  LEA.HI R219, R0, R3, RZ, 0x10 ;  /* 0x0000000300db7211 */ /* 0x000fce00078f80ff */
[----:B------:R-:W-:Y:S05]  /*1910*/  @!P1 BRA `(.L_x_425) ;  /* 0x0000000000109947 */ /* 0x000fea0003800000 */
[----:B------:R-:W-:-:S04]  /*1920*/  IADD3 R4, P0, R220, UR4, RZ ;  /* 0x00000004dc047c10 */ /* 0x000fc8000ff1e0ff */
[----:B------:R-:W-:-:S05]  /*1930*/  IADD3.X R5, R221, UR5, RZ, P0, !PT ;  /* 0x00000005dd057c10 */ /* 0x000fca00087fe4ff */
[----:B------:R0:W5:Y:S01]  /*1940*/  LDG.E R25, desc[UR50][R4.64] ;  /* 0x0000003204197981 */ /* 0x000162000c1e1900 */
[----:B------:R-:W-:Y:S05]  /*1950*/  BRA `(.L_x_426) ;  /* 0x0000000000107947 */ /* 0x000fea0003800000 */
.L_x_425:
[----:B------:R-:W-:Y:S05]  /*1960*/  @!P0 BRA `(.L_x_426) ;  /* 0x00000000000c8947 */ /* 0x000fea0003800000 */
[----:B------:R-:W2:Y:S04]  /*1970*/  LDG.E R0, desc[UR50][R8.64] ;  /* 0x0000003208007981 */ /* 0x000ea8000c1e1900 */
[----:B------:R-:W2:Y:S02]  /*1980*/  LDG.E R25, desc[UR50][R8.64+0x4] ;  /* 0x0000043208197981 */ /* 0x000ea4000c1e1900 */
[----:B--2---:R-:W-:-:S07]  /*1990*/  IADD3 R25, -R0, R25, RZ ;  /* 0x0000001900197210 */ /* 0x004fce0007ffe1ff */
.L_x_426:
[----:B------:R-:W-:Y:S01]  /*19a0*/  ULDC.64 UR4, c[0x0][0xa10] ;  /* 0x0002840000047ab9 */ /* 0x000fe20000000a00 */
[----:B------:R-:W2:Y:S01]  /*19b0*/  LDL.LU R27, [R1] ;  /* 0x00000000011b7983 */ /* 0x000ea20000300800 */
[----:B------:R-:W-:-:S04]  /*19c0*/  ISETP.NE.U32.AND P0, PT, RZ, UR4, PT ;  /* 0x00000004ff007c0c */ /* 0x000fc8000bf05070 */
[----:B------:R-:W-:Y:S01]  /*19d0*/  ISETP.NE.AND.EX P0, PT, RZ, UR5, PT, P0 ;  /* 0x00000005ff007c0c */ /* 0x000fe2000bf05300 */
[----:B------:R-:W-:-:S12]  /*19e0*/  ULDC.64 UR4, c[0x0][0xa30] ;  /* 0x00028c0000047ab9 */ /* 0x000fd80000000a00 */
[----:B0-----:R-:W0:Y:S02]  /*19f0*/  @P0 LDC.64 R4, c[0x0][0xa10] ;  /* 0x00028400ff040b82 */ /* 0x001e240000000a00 */
[----:B0-----:R-:W-:-:S05]  /*1a00*/  @P0 IMAD.WIDE R4, R214, 0x4, R4 ;  /* 0x00000004d6040825 */ /* 0x001fca00078e0204 */
[----:B------:R-:W3:Y:S04]  /*1a10*/  @P0 LDG.E R0, desc[UR50][R4.64] ;  /* 0x0000003204000981 */ /* 0x000ee8000c1e1900 */
[----:B------:R-:W3:Y:S01]  /*1a20*/  @P0 LDG.E R3, desc[UR50][R4.64+0x4] ;  /* 0x0000043204030981 */ /* 0x000ee2000c1e1900 */
[----:B------:R-:W-:Y:S01]  /*1a30*/  ISETP.NE.U32.AND P1, PT, RZ, UR4, PT ;  /* 0x00000004ff007c0c */ /* 0x000fe2000bf25070 */
[----:B-----5:R-:W-:-:S03]  /*1a40*/  IMAD.MOV.U32 R138, RZ, RZ, R25 ;  /* 0x000000ffff8a7224 */ /* 0x020fc600078e0019 */
[----:B------:R-:W-:-:S13]  /*1a50*/  ISETP.NE.AND.EX P1, PT, RZ, UR5, PT, P1 ;  /* 0x00000005ff007c0c */ /* 0x000fda000bf25310 */
[----:B------:R-:W-:-:S04]  /*1a60*/  @P1 IADD3 R6, P2, R220, UR4, RZ ;  /* 0x00000004dc061c10 */ /* 0x000fc8000ff5e0ff */
[----:B------:R-:W-:-:S05]  /*1a70*/  @P1 IADD3.X R7, R221, UR5, RZ, P2, !PT ;  /* 0x00000005dd071c10 */ /* 0x000fca00097fe4ff */
[----:B------:R0:W5:Y:S01]  /*1a80*/  @P1 LDG.E R138, desc[UR50][R6.64] ;  /* 0x00000032068a1981 */ /* 0x000162000c1e1900 */
[----:B------:R-:W-:Y:S01]  /*1a90*/  IMAD.IADD R9, R25, 0x1, -R10 ;  /* 0x0000000119097824 */ /* 0x000fe200078e0a0a */
[----:B------:R-:W-:Y:S01]  /*1aa0*/  BSSY B0, `(.L_x_427) ;  /* 0x000002c000007945 */ /* 0x000fe20003800000 */
[----:B------:R-:W-:Y:S02]  /*1ab0*/  LOP3.LUT R226, R219, 0xff, RZ, 0xc0, !PT ;  /* 0x000000ffdbe27812 */ /* 0x000fe400078ec0ff */
[----:B------:R-:W-:Y:S02]  /*1ac0*/  SHF.R.U32.HI R219, RZ, 0x10, R219 ;  /* 0x00000010ffdb7819 */ /* 0x000fe400000116db */
[----:B--2---:R-:W-:Y:S01]  /*1ad0*/  LOP3.LUT R27, R27, 0xfffffffb, RZ, 0xc0, !PT ;  /* 0xfffffffb1b1b7812 */ /* 0x004fe200078ec0ff */
[----:B---3--:R-:W-:-:S04]  /*1ae0*/  @P0 IMAD.IADD R2, R3, 0x1, -R0 ;  /* 0x0000000103020824 */ /* 0x008fc800078e0a00 */
[----:B------:R-:W-:-:S05]  /*1af0*/  IMAD.IADD R159, R9, 0x1, R2 ;  /* 0x00000001099f7824 */ /* 0x000fca00078e0202 */
[C---:B------:R-:W-:Y:S02]  /*1b00*/  ISETP.GE.AND P3, PT, R159.reuse, 0x1, PT ;  /* 0x000000019f00780c */ /* 0x040fe40003f66270 */
[----:B------:R-:W-:-:S05]  /*1b10*/  IADD3 R0, R159, 0x9f, RZ ;  /* 0x0000009f9f007810 */ /* 0x000fca0007ffe0ff */
[----:B------:R-:W-:-:S05]  /*1b20*/  IMAD.HI R0, R0, 0x66666667, RZ ;  /* 0x6666666700007827 */ /* 0x000fca00078e02ff */
[----:B------:R-:W-:Y:S02]  /*1b30*/  SHF.R.U32.HI R147, RZ, 0x1f, R0 ;  /* 0x0000001fff937819 */ /* 0x000fe40000011600 */
[----:B------:R-:W-:Y:S02]  /*1b40*/  @P3 LOP3.LUT R27, R27, 0x4, RZ, 0xfc, !PT ;  /* 0x000000041b1b3812 */ /* 0x000fe400078efcff */
[----:B------:R-:W-:Y:S01]  /*1b50*/  LEA.HI.SX32 R147, R0, R147, 0x1a ;  /* 0x0000009300937211 */ /* 0x000fe200078fd2ff */
[----:B------:R-:W-:Y:S02]  /*1b60*/  IMAD.MOV.U32 R0, RZ, RZ, RZ ;  /* 0x000000ffff007224 */ /* 0x000fe400078e00ff */
[----:B------:R0:W-:Y:S01]  /*1b70*/  STL [R1], R27 ;  /* 0x0000001b01007387 */ /* 0x0001e20000100800 */
[----:B------:R-:W-:Y:S05]  /*1b80*/  @!P3 BRA `(.L_x_428) ;  /* 0x000000000074b947 */ /* 0x000fea0003800000 */
[----:B------:R-:W-:Y:S01]  /*1b90*/  ISETP.NE.AND P0, PT, R219, RZ, PT ;  /* 0x000000ffdb00720c */ /* 0x000fe20003f05270 */
[----:B------:R-:W-:-:S03]  /*1ba0*/  ULDC UR4, c[0x0][0x9f0] ;  /* 0x00027c0000047ab9 */ /* 0x000fc60000000800 */
[----:B------:R-:W-:-:S04]  /*1bb0*/  SEL R10, R219, UR4, P0 ;  /* 0x00000004db0a7c07 */ /* 0x000fc80008000000 */
[-C--:B0-----:R-:W-:Y:S02]  /*1bc0*/  IABS R6, R10.reuse ;  /* 0x0000000a00067213 */ /* 0x081fe40000000000 */
[----:B------:R-:W-:Y:S02]  /*1bd0*/  IADD3 R0, R147, -0x1, R10 ;  /* 0xffffffff93007810 */ /* 0x000fe40007ffe00a */
[----:B------:R-:W0:Y:S01]  /*1be0*/  I2F.RP R3, R6 ;  /* 0x0000000600037306 */ /* 0x000e220000209400 */
[----:B------:R-:W-:Y:S02]  /*1bf0*/  IABS R11, R10 ;  /* 0x0000000a000b7213 */ /* 0x000fe40000000000 */
[----:B------:R-:W-:Y:S02]  /*1c00*/  IABS R8, R0 ;  /* 0x0000000000087213 */ /* 0x000fe40000000000 */
[----:B------:R-:W-:-:S04]  /*1c10*/  LOP3.LUT R0, R0, R10, RZ, 0x3c, !PT ;  /* 0x0000000a00007212 */ /* 0x000fc800078e3cff */
[----:B------:R-:W-:Y:S01]  /*1c20*/  ISETP.GE.AND P2, PT, R0, RZ, PT ;  /* 0x000000ff0000720c */ /* 0x000fe20003f46270 */
[----:B0-----:R-:W0:Y:S02]  /*1c30*/  MUFU.RCP R3, R3 ;  /* 0x0000000300037308 */ /* 0x001e240000001000 */
[----:B0-----:R-:W-:Y:S02]  /*1c40*/  VIADD R4, R3, 0xffffffe ;  /* 0x0ffffffe03047836 */ /* 0x001fe40000000000 */
[----:B------:R-:W-:-:S04]  /*1c50*/  IMAD.MOV R3, RZ, RZ, -R11 ;  /* 0x000000ffff037224 */ /* 0x000fc800078e0a0b */
[----:B------:R0:W1:Y:S02]  /*1c60*/  F2I.FTZ.U32.TRUNC.NTZ R5, R4 ;  /* 0x0000000400057305 */ /* 0x000064000021f000 */
[----:B0-----:R-:W-:Y:S01]  /*1c70*/  MOV R4, RZ ;  /* 0x000000ff00047202 */ /* 0x001fe20000000f00 */
[----:B-1----:R-:W-:-:S04]  /*1c80*/  IMAD.MOV R7, RZ, RZ, -R5 ;  /* 0x000000ffff077224 */ /* 0x002fc800078e0a05 */
[----:B------:R-:W-:-:S04]  /*1c90*/  IMAD R7, R7, R6, RZ ;  /* 0x0000000607077224 */ /* 0x000fc800078e02ff */
[----:B------:R-:W-:-:S06]  /*1ca0*/  IMAD.HI.U32 R5, R5, R7, R4 ;  /* 0x0000000705057227 */ /* 0x000fcc00078e0004 */
        /* <DEDUP_REMOVED lines=8> */
[----:B------:R-:W-:-:S05]  /*1d30*/  IMAD.MOV.U32 R0, RZ, RZ, R5 ;  /* 0x000000ffff007224 */ /* 0x000fca00078e0005 */
[----:B------:R-:W-:Y:S02]  /*1d40*/  @!P2 IADD3 R0, -R0, RZ, RZ ;  /* 0x000000ff0000a210 */ /* 0x000fe40007ffe1ff */
[----:B------:R-:W-:-:S07]  /*1d50*/  @!P1 LOP3.LUT R0, RZ, R10, RZ, 0x33, !PT ;  /* 0x0000000aff009212 */ /* 0x000fce00078e33ff */
.L_x_428:
[----:B------:R-:W-:Y:S05]  /*1d60*/  BSYNC B0 ;  /* 0x0000000000007941 */ /* 0x000fea0003800000 */
.L_x_427:
[----:B------:R-:W-:-:S05]  /*1d70*/  IMAD R3, R226, R0, RZ ;  /* 0x00000000e2037224 */ /* 0x000fca00078e02ff */
[C---:B------:R-:W-:Y:S01]  /*1d80*/  VIADDMNMX R0, R3.reuse, R0, R147, PT ;  /* 0x0000000003007246 */ /* 0x040fe20003800193 */
[----:B------:R-:W-:-:S04]  /*1d90*/  IMAD R3, R3, 0xa0, -R9 ;  /* 0x000000a003037824 */ /* 0x000fc800078e0a09 */
[----:B------:R-:W-:Y:S01]  /*1da0*/  IMAD R5, R0, 0xa0, -R9 ;  /* 0x000000a000057824 */ /* 0x000fe200078e0a09 */
[----:B------:R-:W-:-:S04]  /*1db0*/  VIMNMX R3, RZ, R3, !PT ;  /* 0x00000003ff037248 */ /* 0x000fc80007fe0100 */
[----:B------:R-:W-:Y:S01]  /*1dc0*/  VIMNMX R0, R5, R2, PT ;  /* 0x0000000205007248 */ /* 0x000fe20003fe0100 */
[----:B------:R-:W-:-:S03]  /*1dd0*/  IMAD.WIDE.U32 R4, R3, -0x33333333, RZ ;  /* 0xcccccccd03047825 */ /* 0x000fc600078e00ff */
[----:B------:R-:W-:Y:S02]  /*1de0*/  ISETP.GT.AND P0, PT, R0, R3, PT ;  /* 0x000000030000720c */ /* 0x000fe40003f04270 */
[----:B------:R-:W-:-:S05]  /*1df0*/  SHF.R.U32.HI R119, RZ, 0x7, R5 ;  /* 0x00000007ff777819 */ /* 0x000fca0000011605 */
[----:B------:R-:W-:-:S06]  /*1e00*/  IMAD.MOV.U32 R24, RZ, RZ, R119 ;  /* 0x000000ffff187224 */ /* 0x000fcc00078e0077 */
[----:B------:R-:W-:-:S04]  /*1e10*/  @P0 VIADD R0, R0, 0x9f ;  /* 0x0000009f00000836 */ /* 0x000fc80000000000 */
[----:B------:R-:W-:-:S05]  /*1e20*/  @P0 IMAD.HI R0, R0, 0x66666667, RZ ;  /* 0x6666666700000827 */ /* 0x000fca00078e02ff */
[----:B------:R-:W-:-:S04]  /*1e30*/  @P0 SHF.R.U32.HI R3, RZ, 0x1f, R0 ;  /* 0x0000001fff030819 */ /* 0x000fc80000011600 */
[----:B------:R-:W-:Y:S02]  /*1e40*/  @P0 LEA.HI.SX32 R24, R0, R3, 0x1a ;  /* 0x0000000300180211 */ /* 0x000fe400078fd2ff */
[----:B------:R-:W-:Y:S02]  /*1e50*/  PLOP3.LUT P0, PT, PT, PT, PT, 0x80, 0x0 ;  /* 0x000000000000781c */ /* 0x000fe40003f0f070 */
[----:B------:R-:W-:-:S13]  /*1e60*/  ISETP.GT.AND P1, PT, R24, R119, PT ;  /* 0x000000771800720c */ /* 0x000fda0003f24270 */
[----:B------:R-:W-:Y:S05]  /*1e70*/  @!P1 BRA `(.L_x_429) ;  /* 0x000000e400649947 */ /* 0x000fea0003800000 */
[----:B------:R-:W-:Y:S01]  /*1e80*/  VIADD R0, R18, 0x1a400 ;  /* 0x0001a40012007836 */ /* 0x000fe20000000000 */
[----:B------:R-:W-:Y:S04]  /*1e90*/  BSSY B6, `(.L_x_430) ;  /* 0x0000013000067945 */ /* 0x000fe80003800000 */
[----:B------:R-:W-:-:S13]  /*1ea0*/  LOP3.LUT P0, RZ, R0, 0x1bf, RZ, 0xc0, !PT ;  /* 0x000001bf00ff7812 */ /* 0x000fda000780c0ff */
[----:B------:R-:W-:Y:S05]  /*1eb0*/  @!P0 BRA `(.L_x_431) ;  /* 0x0000000000408947 */ /* 0x000fea0003800000 */
[----:B------:R-:W-:Y:S01]  /*1ec0*/  MOV R0, 0x0 ;  /* 0x0000000000007802 */ /* 0x000fe20000000f00 */
[----:B------:R-:W-:Y:S01]  /*1ed0*/  ULDC.64 UR4, c[0x4][0xc8] ;  /* 0x0100320000047ab9 */ /* 0x000fe20000000a00 */
[----:B------:R-:W-:Y:S01]  /*1ee0*/  ULDC.64 UR6, c[0x4][0x30] ;  /* 0x01000c0000067ab9 */ /* 0x000fe20000000a00 */
[----:B------:R-:W-:Y:S01]  /*1ef0*/  IMAD.U32 R4, RZ, RZ, UR4 ;  /* 0x00000004ff047e24 */ /* 0x000fe2000f8e00ff */
[----:B------:R1:W2:Y:S01]  /*1f00*/  LDC.64 R14, c[0x4][R0] ;  /* 0x01000000000e7b82 */ /* 0x0002a20000000a00 */
[----:B------:R-:W-:Y:S01]  /*1f10*/  MOV R5, UR5 ;  /* 0x0000000500057c02 */ /* 0x000fe20008000f00 */
[----:B------:R-:W-:Y:S01]  /*1f20*/  ULDC.64 UR4, c[0x4][0xd0] ;  /* 0x0100340000047ab9 */ /* 0x000fe20000000a00 */
[----:B------:R-:W-:Y:S01]  /*1f30*/  IMAD.U32 R10, RZ, RZ, UR6 ;  /* 0x00000006ff0a7e24 */ /* 0x000fe2000f8e00ff */
[----:B------:R-:W-:Y:S01]  /*1f40*/  MOV R8, 0x70 ;  /* 0x0000007000087802 */ /* 0x000fe20000000f00 */
[----:B0-----:R-:W-:Y:S02]  /*1f50*/  IMAD.U32 R6, RZ, RZ, UR4 ;  /* 0x00000004ff067e24 */ /* 0x001fe4000f8e00ff */
[----:B------:R-:W-:-:S02]  /*1f60*/  IMAD.U32 R7, RZ, RZ, UR5 ;  /* 0x00000005ff077e24 */ /* 0x000fc4000f8e00ff */
[----:B------:R-:W-:Y:S02]  /*1f70*/  IMAD.U32 R11, RZ, RZ, UR7 ;  /* 0x00000007ff0b7e24 */ /* 0x000fe4000f8e00ff */
[----:B------:R-:W-:Y:S02]  /*1f80*/  IMAD.MOV.U32 R12, RZ, RZ, 0x1 ;  /* 0x00000001ff0c7424 */ /* 0x000fe400078e00ff */
[----:B-1----:R-:W-:-:S07]  /*1f90*/  IMAD.MOV.U32 R13, RZ, RZ, RZ ;  /* 0x000000ffff0d7224 */ /* 0x002fce00078e00ff */
[----:B------:R-:W-:-:S07]  /*1fa0*/  LEPC R20, `(.L_x_431) ;  /* 0x000000001014794e */ /* 0x000fce0000000000 */
[----:B--2--5:R-:W-:Y:S05]  /*1fb0*/  CALL.ABS.NOINC R14 ;  /* 0x000000000e007343 */ /* 0x024fea0003c00000 */
.L_x_431:
[----:B------:R-:W-:Y:S05]  /*1fc0*/  BSYNC B6 ;  /* 0x0000000000067941 */ /* 0x000fea0003800000 */
.L_x_430:
        /* <DEDUP_REMOVED lines=11> */
[----:B0-----:R-:W-:Y:S01]  /*2080*/  IMAD.U32 R6, RZ, RZ, UR6 ;  /* 0x00000006ff067e24 */ /* 0x001fe2000f8e00ff */
[----:B------:R-:W-:Y:S01]  /*2090*/  MOV R8, 0x70 ;  /* 0x0000007000087802 */ /* 0x000fe20000000f00 */
[----:B------:R-:W-:Y:S02]  /*20a0*/  IMAD.U32 R7, RZ, RZ, UR7 ;  /* 0x00000007ff077e24 */ /* 0x000fe4000f8e00ff */
[----:B------:R-:W-:-:S02]  /*20b0*/  IMAD.U32 R10, RZ, RZ, UR4 ;  /* 0x00000004ff0a7e24 */ /* 0x000fc4000f8e00ff */
[----:B------:R-:W-:Y:S02]  /*20c0*/  IMAD.U32 R11, RZ, RZ, UR5 ;  /* 0x00000005ff0b7e24 */ /* 0x000fe4000f8e00ff */
[----:B------:R-:W-:Y:S02]  /*20d0*/  IMAD.MOV.U32 R12, RZ, RZ, 0x1 ;  /* 0x00000001ff0c7424 */ /* 0x000fe400078e00ff */
[----:B-1----:R-:W-:-:S07]  /*20e0*/  IMAD.MOV.U32 R13, RZ, RZ, RZ ;  /* 0x000000ffff0d7224 */ /* 0x002fce00078e00ff */
[----:B------:R-:W-:-:S07]  /*20f0*/  LEPC R20, `(.L_x_433) ;  /* 0x000000001014794e */ /* 0x000fce0000000000 */
[----:B--2--5:R-:W-:Y:S05]  /*2100*/  CALL.ABS.NOINC R14 ;  /* 0x000000000e007343 */ /* 0x024fea0003c00000 */
.L_x_433:
[----:B------:R-:W-:Y:S05]  /*2110*/  BSYNC B6 ;  /* 0x0000000000067941 */ /* 0x000fea0003800000 */
.L_x_432:
[----:B------:R-:W-:Y:S01]  /*2120*/  IMAD.IADD R125, R26, 0x1, R25 ;  /* 0x000000011a7d7824 */ /* 0x000fe200078e0219 */
[----:B------:R-:W-:Y:S01]  /*2130*/  ULDC.64 UR4, c[0x0][0x9f8] ;  /* 0x00027e0000047ab9 */ /* 0x000fe20000000a00 */
[----:B------:R-:W2:Y:S01]  /*2140*/  LDL R25, [R1+0x4c] ;  /* 0x00004c0001197983 */ /* 0x000ea20000100800 */
[----:B------:R-:W-:Y:S01]  /*2150*/  ISETP.NE.U32.AND P0, PT, RZ, UR4, PT ;  /* 0x00000004ff007c0c */ /* 0x000fe2000bf05070 */
[----:B------:R-:W-:Y:S01]  /*2160*/  IMAD.MOV.U32 R0, RZ, RZ, R214 ;  /* 0x000000ffff007224 */ /* 0x000fe200078e00d6 */
[----:B------:R-:W1:Y:S02]  /*2170*/  S2R R20, SR_TID.X ;  /* 0x0000000000147919 */ /* 0x000e640000002100 */
[----:B------:R-:W-:Y:S01]  /*2180*/  ISETP.NE.AND.EX P0, PT, RZ, UR5, PT, P0 ;  /* 0x00000005ff007c0c */ /* 0x000fe2000bf05300 */
[C---:B------:R-:W-:Y:S01]  /*2190*/  VIADD R3, R16.reuse, 0x20 ;  /* 0x0000002010037836 */ /* 0x040fe20000000000 */
[----:B------:R-:W-:Y:S01]  /*21a0*/  IADD3 R4, R16, 0x40, RZ ;  /* 0x0000004010047810 */ /* 0x000fe20007ffe0ff */
[----:B------:R-:W3:Y:S08]  /*21b0*/  LDC R21, c[0x0][0x3f4] ;  /* 0x0000fd00ff157b82 */ /* 0x000ef00000000800 */
[----:B------:R-:W4:Y:S02]  /*21c0*/  LDC.64 R94, c[0x0][0x408] ;  /* 0x00010200ff5e7b82 */ /* 0x000f240000000a00 */
[----:B0-----:R-:W-:Y:S01]  /*21d0*/  @P0 IADD3 R6, P1, R220, UR4, RZ ;  /* 0x00000004dc060c10 */ /* 0x001fe2000ff3e0ff */
[----:B------:R-:W-:-:S03]  /*21e0*/  ULDC UR4, c[0x0][0x320] ;  /* 0x0000c80000047ab9 */ /* 0x000fc60000000800 */
[----:B------:R-:W-:Y:S02]  /*21f0*/  @P0 IADD3.X R7, R221, UR5, RZ, P1, !PT ;  /* 0x00000005dd070c10 */ /* 0x000fe40008ffe4ff */
[----:B------:R-:W0:Y:S03]  /*2200*/  LDC.64 R100, c[0x0][0x3f8] ;  /* 0x0000fe00ff647b82 */ /* 0x000e260000000a00 */
[----:B------:R0:W2:Y:S01]  /*2210*/  @P0 LDG.E R0, desc[UR50][R6.64] ;  /* 0x0000003206000981 */ /* 0x0000a2000c1e1900 */
[----:B------:R-:W-:Y:S02]  /*2220*/  ISETP.GE.AND P3, PT, R16, UR4, PT ;  /* 0x0000000410007c0c */ /* 0x000fe4000bf66270 */
[----:B------:R-:W-:Y:S02]  /*2230*/  ISETP.GE.AND P2, PT, R3, UR4, PT ;  /* 0x0000000403007c0c */ /* 0x000fe4000bf46270 */
[----:B------:R-:W-:-:S02]  /*2240*/  ISETP.GE.AND P0, PT, R4, UR4, PT ;  /* 0x0000000404007c0c */ /* 0x000fc4000bf06270 */
[----:B------:R-:W-:Y:S02]  /*2250*/  ISETP.GE.AND P1, PT, R168, UR4, PT ;  /* 0x00000004a8007c0c */ /* 0x000fe4000bf26270 */
[----:B-1----:R-:W-:Y:S02]  /*2260*/  SHF.R.U32.HI R20, RZ, 0x7, R20 ;  /* 0x00000007ff147819 */ /* 0x002fe40000011614 */
[----:B------:R-:W-:Y:S02]  /*2270*/  SHF.R.S32.HI R13, RZ, 0x1f, R195 ;  /* 0x0000001fff0d7819 */ /* 0x000fe400000114c3 */
[----:B------:R-:W-:Y:S01]  /*2280*/  ISETP.NE.AND P6, PT, R20, 0x1, PT ;  /* 0x000000011400780c */ /* 0x000fe20003fc5270 */
[----:B----4-:R-:W-:Y:S01]  /*2290*/  IMAD.WIDE.U32 R96, R195, R94, R16 ;  /* 0x0000005ec3607225 */ /* 0x010fe200078e0010 */
[----:B---3--:R-:W-:Y:S02]  /*22a0*/  ISETP.GE.AND P5, PT, R4, R21, PT ;  /* 0x000000150400720c */ /* 0x008fe40003fa6270 */
[----:B------:R-:W-:-:S02]  /*22b0*/  SHF.R.S32.HI R23, RZ, 0x1f, R22 ;  /* 0x0000001fff177819 */ /* 0x000fc40000011416 */
[----:B------:R-:W-:Y:S01]  /*22c0*/  LOP3.LUT R27, R27, 0xfffffffe, RZ, 0xc0, !PT ;  /* 0xfffffffe1b1b7812 */ /* 0x000fe200078ec0ff */
[----:B0-----:R-:W-:-:S04]  /*22d0*/  IMAD.WIDE.U32 R102, R195, R100, R16 ;  /* 0x00000064c3667225 */ /* 0x001fc800078e0010 */
[C-C-:B------:R-:W-:Y:S02]  /*22e0*/  IMAD.WIDE.U32 R98, R195.reuse, R94, R22.reuse ;  /* 0x0000005ec3627225 */ /* 0x140fe400078e0016 */
[----:B------:R-:W-:Y:S05]  /*22f0*/  @!P6 WARPSYNC.ALL ;  /* 0x000000000000e948 */ /* 0x000fea0003800000 */
[----:B------:R-:W-:Y:S01]  /*2300*/  ULDC UR4, c[0x0][0x2f4] ;  /* 0x0000bd0000047ab9 */ /* 0x000fe20000000800 */
[----:B------:R-:W-:Y:S01]  /*2310*/  IMAD.WIDE.U32 R104, R195, R100, R22 ;  /* 0x00000064c3687225 */ /* 0x000fe200078e0016 */
[----:B------:R-:W-:Y:S02]  /*2320*/  ISETP.GE.AND P4, PT, R16, UR4, PT ;  /* 0x0000000410007c0c */ /* 0x000fe4000bf86270 */
[----:B------:R-:W-:-:S02]  /*2330*/  @P5 LOP3.LUT R27, R27, 0x1, RZ, 0xfc, !PT ;  /* 0x000000011b1b5812 */ /* 0x000fc400078efcff */
[----:B------:R-:W-:Y:S02]  /*2340*/  SEL R5, RZ, 0x1, P4 ;  /* 0x00000001ff057807 */ /* 0x000fe40002000000 */
[----:B------:R-:W-:-:S04]  /*2350*/  ISETP.GE.AND P4, PT, R3, UR4, PT ;  /* 0x0000000403007c0c */ /* 0x000fc8000bf86270 */
[----:B------:R-:W-:-:S05]  /*2360*/  SEL R6, RZ, 0xffffffff, P4 ;  /* 0xffffffffff067807 */ /* 0x000fca0002000000 */
[----:B------:R-:W-:-:S05]  /*2370*/  IMAD.SHL.U32 R6, R6, 0x2, RZ ;  /* 0x0000000206067824 */ /* 0x000fca00078e00ff */
[----:B------:R-:W-:Y:S02]  /*2380*/  LOP3.LUT R7, R6, 0x2, R5, 0xe2, !PT ;  /* 0x0000000206077812 */ /* 0x000fe400078ee205 */
[----:B------:R-:W-:Y:S02]  /*2390*/  SEL R6, RZ, 0xffffffff, P2 ;  /* 0xffffffffff067807 */ /* 0x000fe40001000000 */
[----:B------:R-:W-:Y:S02]  /*23a0*/  SEL R5, RZ, 0x1, P3 ;  /* 0x00000001ff057807 */ /* 0x000fe40001800000 */
[----:B------:R-:W-:Y:S01]  /*23b0*/  ISETP.GE.AND P2, PT, R4, UR4, PT ;  /* 0x0000000404007c0c */ /* 0x000fe2000bf46270 */
[----:B------:R-:W-:Y:S01]  /*23c0*/  IMAD.SHL.U32 R10, R6, 0x2, RZ ;  /* 0x00000002060a7824 */ /* 0x000fe200078e00ff */
[----:B------:R-:W-:Y:S02]  /*23d0*/  ISETP.GE.AND P3, PT, R168, UR4, PT ;  /* 0x00000004a8007c0c */ /* 0x000fe4000bf66270 */
[----:B------:R-:W-:-:S02]  /*23e0*/  SEL R6, RZ, 0x4, P2 ;  /* 0x00000004ff067807 */ /* 0x000fc40001000000 */
[----:B------:R-:W-:Y:S02]  /*23f0*/  SEL R8, RZ, 0x8, P3 ;  /* 0x00000008ff087807 */ /* 0x000fe40001800000 */
[----:B------:R-:W-:Y:S01]  /*2400*/  LOP3.LUT R5, R10, 0x2, R5, 0xe2, !PT ;  /* 0x000000020a057812 */ /* 0x000fe200078ee205 */
[----:B------:R-:W-:Y:S01]  /*2410*/  IMAD R10, R13, R100, RZ ;  /* 0x000000640d0a7224 */ /* 0x000fe200078e02ff */
[----:B------:R-:W-:Y:S02]  /*2420*/  LOP3.LUT R8, R8, R7, R6, 0xfe, !PT ;  /* 0x0000000708087212 */ /* 0x000fe400078efe06 */
[----:B------:R-:W-:Y:S01]  /*2430*/  SEL R6, RZ, 0x4, P0 ;  /* 0x00000004ff067807 */ /* 0x000fe20000000000 */
[----:B------:R-:W-:Y:S01]  /*2440*/  IMAD R15, R195, R101, R10 ;  /* 0x00000065c30f7224 */ /* 0x000fe200078e020a */
[----:B------:R-:W-:Y:S02]  /*2450*/  SEL R7, RZ, 0x8, P1 ;  /* 0x00000008ff077807 */ /* 0x000fe40000800000 */
[----:B------:R-:W-:Y:S01]  /*2460*/  ISETP.GE.AND P2, PT, R192, UR4, PT ;  /* 0x00000004c0007c0c */ /* 0x000fe2000bf46270 */
[----:B------:R-:W-:Y:S01]  /*2470*/  IMAD.IADD R105, R105, 0x1, R15 ;  /* 0x0000000169697824 */ /* 0x000fe200078e020f */
[----:B------:R-:W-:Y:S01]  /*2480*/  LOP3.LUT R9, R7, R5, R6, 0xfe, !PT ;  /* 0x0000000507097212 */ /* 0x000fe200078efe06 */
[----:B------:R-:W-:Y:S01]  /*2490*/  IMAD R6, R13, R94, RZ ;  /* 0x0000005e0d067224 */ /* 0x000fe200078e02ff */
[----:B------:R-:W-:-:S02]  /*24a0*/  ISETP.GE.AND P0, PT, R16, R21, PT ;  /* 0x000000151000720c */ /* 0x000fc40003f06270 */
[----:B------:R-:W-:Y:S01]  /*24b0*/  ISETP.GE.AND P3, PT, R3, R21, PT ;  /* 0x000000150300720c */ /* 0x000fe20003f66270 */
[----:B------:R-:W-:Y:S01]  /*24c0*/  IMAD R7, R195, R95, R6 ;  /* 0x0000005fc3077224 */ /* 0x000fe200078e0206 */
[----:B------:R-:W-:Y:S02]  /*24d0*/  SEL R11, RZ, 0x10, P2 ;  /* 0x00000010ff0b7807 */ /* 0x000fe40001000000 */
[----:B------:R-:W-:Y:S01]  /*24e0*/  SEL R5, R21, RZ, P0 ;  /* 0x000000ff15057207 */ /* 0x000fe20000000000 */
[----:B------:R-:W-:Y:S01]  /*24f0*/  IMAD.IADD R99, R99, 0x1, R7 ;  /* 0x0000000163637824 */ /* 0x000fe200078e0207 */
[----:B------:R-:W-:Y:S01]  /*2500*/  SEL R6, R21, RZ, P3 ;  /* 0x000000ff15067207 */ /* 0x000fe20001800000 */
[----:B------:R-:W-:Y:S01]  /*2510*/  IMAD.IADD R97, R7, 0x1, R97 ;  /* 0x0000000107617824 */ /* 0x000fe200078e0261 */
[----:B------:R-:W-:Y:S01]  /*2520*/  LOP3.LUT R28, R8, R11, RZ, 0xfc, !PT ;  /* 0x0000000b081c7212 */ /* 0x000fe200078efcff */
[----:B------:R-:W-:Y:S01]  /*2530*/  IMAD.IADD R5, R16, 0x1, R5 ;  /* 0x0000000110057824 */ /* 0x000fe200078e0205 */
[----:B------:R-:W-:Y:S01]  /*2540*/  IADD3 R103, R15, R103, RZ ;  /* 0x000000670f677210 */ /* 0x000fe20007ffe0ff */
[----:B------:R-:W-:-:S03]  /*2550*/  IMAD.IADD R7, R3, 0x1, R6 ;  /* 0x0000000103077824 */ /* 0x000fc600078e0206 */
[----:B------:R-:W-:Y:S02]  /*2560*/  SHF.R.S32.HI R6, RZ, 0x1f, R5 ;  /* 0x0000001fff067819 */ /* 0x000fe40000011405 */
[----:B------:R-:W-:Y:S02]  /*2570*/  SHF.R.S32.HI R8, RZ, 0x1f, R7 ;  /* 0x0000001fff087819 */ /* 0x000fe40000011407 */
[CC--:B------:R-:W-:Y:S02]  /*2580*/  LEA.HI R12, R6.reuse, R5.reuse, RZ, 0x4 ;  /* 0x00000005060c7211 */ /* 0x0c0fe400078f20ff */
[----:B------:R-:W-:Y:S02]  /*2590*/  LEA.HI R6, R6, R5, RZ, 0x6 ;  /* 0x0000000506067211 */ /* 0x000fe400078f30ff */
[----:B------:R-:W-:Y:S02]  /*25a0*/  SEL R11, R21, RZ, P5 ;  /* 0x000000ff150b7207 */ /* 0x000fe40002800000 */
[----:B------:R-:W-:-:S02]  /*25b0*/  LEA.HI R26, R8, R7, RZ, 0x4 ;  /* 0x00000007081a7211 */ /* 0x000fc400078f20ff */
[----:B------:R-:W-:Y:S02]  /*25c0*/  LEA.HI R7, R8, R7, RZ, 0x6 ;  /* 0x0000000708077211 */ /* 0x000fe400078f30ff */
[----:B------:R-:W-:Y:S02]  /*25d0*/  SHF.R.S32.HI R6, RZ, 0x6, R6 ;  /* 0x00000006ff067819 */ /* 0x000fe40000011406 */
[----:B------:R-:W-:Y:S02]  /*25e0*/  IADD3 R13, R4, R11, RZ ;  /* 0x0000000b040d7210 */ /* 0x000fe40007ffe0ff */
[----:B------:R-:W-:Y:S02]  /*25f0*/  SHF.R.S32.HI R8, RZ, 0x6, R7 ;  /* 0x00000006ff087819 */ /* 0x000fe40000011407 */
[----:B------:R-:W-:Y:S01]  /*2600*/  LOP3.LUT R11, R205, 0x30, R26, 0xf8, !PT ;  /* 0x00000030cd0b7812 */ /* 0x000fe200078ef81a */
[C---:B------:R-:W-:Y:S01]  /*2610*/  IMAD R136, R6.reuse, 0x2800, R207 ;  /* 0x0000280006887824 */ /* 0x040fe200078e02cf */
[----:B------:R-:W-:Y:S01]  /*2620*/  SHF.R.U32.HI R5, RZ, 0x3, R209 ;  /* 0x00000003ff057819 */ /* 0x000fe200000116d1 */
[----:B------:R-:W-:Y:S01]  /*2630*/  IMAD R134, R6, 0x2800, R210 ;  /* 0x0000280006867824 */ /* 0x000fe200078e02d2 */
[----:B------:R-:W-:Y:S01]  /*2640*/  LOP3.LUT R10, R209, 0x30, R12, 0xf8, !PT ;  /* 0x00000030d10a7812 */ /* 0x000fe200078ef80c */
[----:B------:R-:W-:Y:S01]  /*2650*/  IMAD R135, R8, 0x2800, R207 ;  /* 0x0000280008877824 */ /* 0x000fe200078e02cf */
[----:B------:R-:W-:-:S02]  /*2660*/  LOP3.LUT R6, R11, R206, RZ, 0x3c, !PT ;  /* 0x000000ce0b067212 */ /* 0x000fc400078e3cff */
[----:B------:R-:W-:Y:S02]  /*2670*/  SHF.R.S32.HI R14, RZ, 0x1f, R13 ;  /* 0x0000001fff0e7819 */ /* 0x000fe4000001140d */
[----:B------:R-:W-:Y:S01]  /*2680*/  LOP3.LUT R11, R10, R5, RZ, 0x3c, !PT ;  /* 0x000000050a0b7212 */ /* 0x000fe200078e3cff */
[----:B------:R-:W-:Y:S01]  /*2690*/  IMAD.IADD R135, R135, 0x1, R6 ;  /* 0x0000000187877824 */ /* 0x000fe200078e0206 */
[CC--:B------:R-:W-:Y:S01]  /*26a0*/  LEA.HI R30, R14.reuse, R13.reuse, RZ, 0x4 ;  /* 0x0000000d0e1e7211 */ /* 0x0c0fe200078f20ff */
[----:B------:R0:W-:Y:S01]  /*26b0*/  STL [R1], R27 ;  /* 0x0000001b01007387 */ /* 0x0001e20000100800 */
[----:B------:R-:W-:Y:S02]  /*26c0*/  LOP3.LUT R6, R209, 0x30, R26, 0xf8, !PT ;  /* 0x00000030d1067812 */ /* 0x000fe400078ef81a */
[----:B------:R-:W-:Y:S02]  /*26d0*/  LEA.HI R13, R14, R13, RZ, 0x6 ;  /* 0x0000000d0e0d7211 */ /* 0x000fe400078f30ff */
[----:B-----5:R-:W-:Y:S01]  /*26e0*/  SHF.R.S32.HI R15, RZ, 0x1f, R138 ;  /* 0x0000001fff0f7819 */ /* 0x020fe2000001148a */
[----:B------:R-:W-:Y:S01]  /*26f0*/  IMAD.IADD R134, R134, 0x1, R11 ;  /* 0x0000000186867824 */ /* 0x000fe200078e020b */
[----:B------:R-:W-:Y:S01]  /*2700*/  LOP3.LUT R7, R205, 0x30, R12, 0xf8, !PT ;  /* 0x00000030cd077812 */ /* 0x000fe200078ef80c */
[----:B------:R-:W-:Y:S01]  /*2710*/  IMAD R132, R8, 0x2800, R210 ;  /* 0x0000280008847824 */ /* 0x000fe200078e02d2 */
[----:B------:R-:W-:Y:S01]  /*2720*/  LOP3.LUT R11, R6, R5, RZ, 0x3c, !PT ;  /* 0x00000005060b7212 */ /* 0x000fe200078e3cff */
[----:B------:R-:W-:Y:S01]  /*2730*/  IMAD R8, R15, R100, RZ ;  /* 0x000000640f087224 */ /* 0x000fe200078e02ff */
[----:B------:R-:W-:Y:S01]  /*2740*/  SHF.R.S32.HI R13, RZ, 0x6, R13 ;  /* 0x00000006ff0d7819 */ /* 0x000fe2000001140d */
[----:B------:R-:W-:Y:S01]  /*2750*/  IMAD.MOV.U32 R123, RZ, RZ, 0x20 ;  /* 0x00000020ff7b7424 */ /* 0x000fe200078e00ff */
[----:B------:R-:W-:-:S02]  /*2760*/  LOP3.LUT R10, R209, 0x30, R30, 0xf8, !PT ;  /* 0x00000030d10a7812 */ /* 0x000fc400078ef81e */
[----:B------:R-:W-:Y:S01]  /*2770*/  LOP3.LUT R7, R7, R206, RZ, 0x3c, !PT ;  /* 0x000000ce07077212 */ /* 0x000fe200078e3cff */
[----:B------:R-:W-:Y:S01]  /*2780*/  IMAD.IADD R132, R132, 0x1, R11 ;  /* 0x0000000184847824 */ /* 0x000fe200078e020b */
[----:B------:R-:W-:Y:S01]  /*2790*/  LOP3.LUT R10, R10, R5, RZ, 0x3c, !PT ;  /* 0x000000050a0a7212 */ /* 0x000fe200078e3cff */
[----:B------:R-:W-:Y:S02]  /*27a0*/  IMAD R131, R13, 0x2800, R210 ;  /* 0x000028000d837824 */ /* 0x000fe400078e02d2 */
[C---:B------:R-:W-:Y:S02]  /*27b0*/  IMAD R11, R138.reuse, R101, R8 ;  /* 0x000000658a0b7224 */ /* 0x040fe400078e0208 */
[----:B------:R-:W-:-:S04]  /*27c0*/  IMAD.WIDE.U32 R102, R138, R100, R102 ;  /* 0x000000648a667225 */ /* 0x000fc800078e0066 */
[----:B------:R-:W-:Y:S01]  /*27d0*/  IMAD.IADD R136, R136, 0x1, R7 ;  /* 0x0000000188887824 */ /* 0x000fe200078e0207 */
[----:B------:R-:W-:Y:S01]  /*27e0*/  LOP3.LUT R7, R205, 0x30, R30, 0xf8, !PT ;  /* 0x00000030cd077812 */ /* 0x000fe200078ef81e */
[----:B------:R-:W-:Y:S01]  /*27f0*/  IMAD.WIDE.U32 R104, R138, R100, R104 ;  /* 0x000000648a687225 */ /* 0x000fe200078e0068 */
[----:B------:R-:W-:-:S03]  /*2800*/  SHF.L.U64.HI R106, R100, 0x7, R101 ;  /* 0x00000007646a7819 */ /* 0x000fc60000010265 */
[----:B------:R-:W-:Y:S01]  /*2810*/  IMAD.IADD R131, R131, 0x1, R10 ;  /* 0x0000000183837824 */ /* 0x000fe200078e020a */
[----:B------:R-:W-:Y:S01]  /*2820*/  IADD3 R10, R11, R103, RZ ;  /* 0x000000670b0a7210 */ /* 0x000fe20007ffe0ff */
[----:B------:R-:W-:Y:S01]  /*2830*/  IMAD.MOV.U32 R122, RZ, RZ, 0x40 ;  /* 0x00000040ff7a7424 */ /* 0x000fe200078e00ff */
[----:B------:R-:W-:Y:S01]  /*2840*/  LOP3.LUT R6, R7, R206, RZ, 0x3c, !PT ;  /* 0x000000ce07067212 */ /* 0x000fe200078e3cff */
[----:B------:R-:W-:Y:S02]  /*2850*/  IMAD R15, R15, R94, RZ ;  /* 0x0000005e0f0f7224 */ /* 0x000fe400078e02ff */
[----:B------:R-:W-:Y:S02]  /*2860*/  IMAD.IADD R93, R105, 0x1, R11 ;  /* 0x00000001695d7824 */ /* 0x000fe400078e020b */
[----:B------:R-:W-:Y:S02]  /*2870*/  IMAD R133, R13, 0x2800, R207 ;  /* 0x000028000d857824 */ /* 0x000fe400078e02cf */
[----:B------:R-:W-:-:S02]  /*2880*/  IMAD R7, R101, 0xa0, RZ ;  /* 0x000000a065077824 */ /* 0x000fc400078e02ff */
[----:B------:R-:W-:Y:S01]  /*2890*/  IMAD.SHL.U32 R107, R100, 0x80, RZ ;  /* 0x00000080646b7824 */ /* 0x000fe200078e00ff */
[----:B------:R-:W-:Y:S01]  /*28a0*/  SHF.L.U64.HI R108, R94, 0x7, R95 ;  /* 0x000000075e6c7819 */ /* 0x000fe2000001025f */
[----:B------:R-:W-:Y:S01]  /*28b0*/  IMAD.WIDE.U32 R100, R100, 0xa0, RZ ;  /* 0x000000a064647825 */ /* 0x000fe200078e00ff */
[----:B------:R-:W-:Y:S02]  /*28c0*/  SHF.R.S32.HI R115, RZ, 0x4, R26 ;  /* 0x00000004ff737819 */ /* 0x000fe4000001141a */
[----:B------:R-:W-:Y:S01]  /*28d0*/  LOP3.LUT R26, R26, 0xfffffff0, RZ, 0xc0, !PT ;  /* 0xfffffff01a1a7812 */ /* 0x000fe200078ec0ff */
[----:B------:R-:W-:Y:S02]  /*28e0*/  IMAD R127, R95, 0xa0, RZ ;  /* 0x000000a05f7f7824 */ /* 0x000fe400078e02ff */
[----:B------:R-:W-:Y:S02]  /*28f0*/  IMAD R15, R138, R95, R15 ;  /* 0x0000005f8a0f7224 */ /* 0x000fe400078e020f */
[----:B------:R-:W-:-:S02]  /*2900*/  IMAD.SHL.U32 R109, R94, 0x80, RZ ;  /* 0x000000805e6d7824 */ /* 0x000fc400078e00ff */
[----:B------:R-:W-:Y:S01]  /*2910*/  IMAD.WIDE.U32 R98, R138, R94, R98 ;  /* 0x0000005e8a627225 */ /* 0x000fe200078e0062 */
[----:B------:R-:W-:-:S03]  /*2920*/  IADD3 R133, R133, R6, RZ ;  /* 0x0000000685857210 */ /* 0x000fc60007ffe0ff */
[----:B------:R-:W-:Y:S01]  /*2930*/  IMAD.WIDE.U32 R96, R138, R94, R96 ;  /* 0x0000005e8a607225 */ /* 0x000fe200078e0060 */
[----:B------:R-:W-:-:S03]  /*2940*/  SHF.L.U32 R118, R21, 0x1, RZ ;  /* 0x0000000115767819 */ /* 0x000fc600000006ff */
[----:B------:R-:W-:Y:S01]  /*2950*/  IMAD.WIDE.U32 R94, R94, 0xa0, RZ ;  /* 0x000000a05e5e7825 */ /* 0x000fe200078e00ff */
[C---:B------:R-:W-:Y:S02]  /*2960*/  LOP3.LUT R6, R9.reuse, 0x1, RZ, 0xc0, !PT ;  /* 0x0000000109067812 */ /* 0x040fe400078ec0ff */
[----:B------:R-:W-:Y:S01]  /*2970*/  LOP3.LUT R8, R9, 0x4, RZ, 0xc0, !PT ;  /* 0x0000000409087812 */ /* 0x000fe200078ec0ff */
[----:B------:R-:W-:Y:S01]  /*2980*/  IMAD.IADD R126, R101, 0x1, R7 ;  /* 0x00000001657e7824 */ /* 0x000fe200078e0207 */
[----:B------:R-:W-:Y:S01]  /*2990*/  LOP3.LUT R7, R9, 0x2, RZ, 0xc0, !PT ;  /* 0x0000000209077812 */ /* 0x000fe200078ec0ff */
[----:B------:R-:W-:Y:S01]  /*29a0*/  VIADD R158, R20, 0x8 ;  /* 0x00000008149e7836 */ /* 0x000fe20000000000 */
[----:B------:R-:W-:Y:S01]  /*29b0*/  SHF.R.S32.HI R114, RZ, 0x4, R30 ;  /* 0x00000004ff727819 */ /* 0x000fe2000001141e */
[----:B------:R-:W-:Y:S01]  /*29c0*/  IMAD.IADD R127, R95, 0x1, R127 ;  /* 0x000000015f7f7824 */ /* 0x000fe200078e027f */
[----:B------:R-:W-:Y:S01]  /*29d0*/  LOP3.LUT R9, R9, 0x8, RZ, 0xc0, !PT ;  /* 0x0000000809097812 */ /* 0x000fe200078ec0ff */
[----:B------:R-:W-:Y:S01]  /*29e0*/  IMAD.IADD R20, R99, 0x1, R15 ;  /* 0x0000000163147824 */ /* 0x000fe200078e020f */
[----:B------:R-:W-:Y:S01]  /*29f0*/  SHF.R.S32.HI R116, RZ, 0x4, R12 ;  /* 0x00000004ff747819 */ /* 0x000fe2000001140c */
[----:B------:R-:W-:Y:S01]  /*2a00*/  IMAD.IADD R21, R15, 0x1, R97 ;  /* 0x000000010f157824 */ /* 0x000fe200078e0261 */
[----:B------:R-:W-:Y:S01]  /*2a10*/  SHF.R.S32.HI R111, RZ, 0x1f, R26 ;  /* 0x0000001fff6f7819 */ /* 0x000fe2000001141a */
[----:B------:R-:W-:Y:S01]  /*2a20*/  @!P6 BAR.SYNC.DEFER_BLOCKING 0x9, 0x100 ;  /* 0x024400000000eb1d */ /* 0x000fe20000010000 */
[----:B--2---:R-:W-:-:S05]  /*2a30*/  R2P PR, R25, 0x6 ;  /* 0x0000000619007804 */ /* 0x004fca0000000000 */
[----:B------:R-:W0:Y:S01]  /*2a40*/  S2R R25, SR_TID.X ;  /* 0x0000000000197919 */ /* 0x000e220000002100 */
[----:B------:R-:W-:Y:S02]  /*2a50*/  SEL R123, R123, 0xffffffe0, !P1 ;  /* 0xffffffe07b7b7807 */ /* 0x000fe40004800000 */
[----:B------:R-:W-:-:S04]  /*2a60*/  ISETP.GE.AND P1, PT, R193, UR4, PT ;  /* 0x00000004c1007c0c */ /* 0x000fc8000bf26270 */
[----:B------:R-:W-:Y:S02]  /*2a70*/  SEL R11, RZ, 0x20, P1 ;  /* 0x00000020ff0b7807 */ /* 0x000fe40000800000 */
[----:B------:R-:W-:Y:S02]  /*2a80*/  SEL R122, R122, 0xffffffc0, !P2 ;  /* 0xffffffc07a7a7807 */ /* 0x000fe40005000000 */
[----:B------:R-:W-:Y:S02]  /*2a90*/  LOP3.LUT R11, R28, R11, RZ, 0xfc, !PT ;  /* 0x0000000b1c0b7212 */ /* 0x000fe400078efcff */
[----:B0-----:R-:W-:-:S04]  /*2aa0*/  IADD3 R27, R25, -0x80, RZ ;  /* 0xffffff80191b7810 */ /* 0x001fc80007ffe0ff */
[----:B------:R-:W-:-:S04]  /*2ab0*/  LEA.HI R25, R27, R27, RZ, 0x1 ;  /* 0x0000001b1b197211 */ /* 0x000fc800078f08ff */
[----:B------:R-:W-:-:S05]  /*2ac0*/  LOP3.LUT R25, R25, 0xfffffffe, RZ, 0xc0, !PT ;  /* 0xfffffffe19197812 */ /* 0x000fca00078ec0ff */
[----:B------:R-:W-:Y:S01]  /*2ad0*/  IMAD.IADD R25, R27, 0x1, -R25 ;  /* 0x000000011b197824 */ /* 0x000fe200078e0a19 */
[----:B------:R-:W-:-:S03]  /*2ae0*/  LOP3.LUT R27, R30, 0xfffffff0, RZ, 0xc0, !PT ;  /* 0xfffffff01e1b7812 */ /* 0x000fc600078ec0ff */
[----:B------:R-:W-:Y:S01]  /*2af0*/  IMAD R113, R25, 0x80, R195 ;  /* 0x0000008019717824 */ /* 0x000fe200078e02c3 */
[----:B------:R-:W-:Y:S01]  /*2b00*/  LOP3.LUT R25, R12, 0xfffffff0, RZ, 0xc0, !PT ;  /* 0xfffffff00c197812 */ /* 0x000fe200078ec0ff */
[----:B------:R-:W-:Y:S01]  /*2b10*/  IMAD.IADD R130, R123, 0x1, R122 ;  /* 0x000000017b827824 */ /* 0x000fe200078e027a */
[----:B------:R-:W-:Y:S02]  /*2b20*/  SHF.R.S32.HI R124, RZ, 0x1f, R0 ;  /* 0x0000001fff7c7819 */ /* 0x000fe40000011400 */
[----:B------:R-:W-:Y:S02]  /*2b30*/  SHF.R.S32.HI R112, RZ, 0x1f, R25 ;  /* 0x0000001fff707819 */ /* 0x000fe40000011419 */
[----:B------:R-:W-:Y:S02]  /*2b40*/  SHF.R.S32.HI R110, RZ, 0x1f, R27 ;  /* 0x0000001fff6e7819 */ /* 0x000fe4000001141b */
[----:B------:R-:W-:Y:S02]  /*2b50*/  LOP3.LUT R28, R28, 0x1, RZ, 0xc0, !PT ;  /* 0x000000011c1c7812 */ /* 0x000fe400078ec0ff */
[----:B------:R-:W-:-:S02]  /*2b60*/  LOP3.LUT R29, R11, 0x2, RZ, 0xc0, !PT ;  /* 0x000000020b1d7812 */ /* 0x000fc400078ec0ff */
[C---:B------:R-:W-:Y:S02]  /*2b70*/  LOP3.LUT R30, R11.reuse, 0x4, RZ, 0xc0, !PT ;  /* 0x000000040b1e7812 */ /* 0x040fe400078ec0ff */
[C---:B------:R-:W-:Y:S02]  /*2b80*/  LOP3.LUT R31, R11.reuse, 0x8, RZ, 0xc0, !PT ;  /* 0x000000080b1f7812 */ /* 0x040fe400078ec0ff */
[C---:B------:R-:W-:Y:S02]  /*2b90*/  LOP3.LUT R32, R11.reuse, 0x10, RZ, 0xc0, !PT ;  /* 0x000000100b207812 */ /* 0x040fe400078ec0ff */
[----:B------:R-:W-:-:S07]  /*2ba0*/  LOP3.LUT R33, R11, 0x20, RZ, 0xc0, !PT ;  /* 0x000000200b217812 */ /* 0x000fce00078ec0ff */
.L_x_539:
[----:B--2---:R-:W2:Y:S01]  /*2bb0*/  LDL.LU R38, [R1] ;  /* 0x0000000001267983 */ /* 0x004ea20000300800 */
[----:B------:R-:W0:Y:S01]  /*2bc0*/  LDC R36, c[0x0][0x430] ;  /* 0x00010c00ff247b82 */ /* 0x000e220000000800 */
[----:B------:R-:W-:-:S04]  /*2bd0*/  VIADD R24, R24, 0xffffffff ;  /* 0xffffffff18187836 */ /* 0x000fc80000000000 */
[----:B------:R-:W-:-:S03]  /*2be0*/  IMAD R11, R24, 0xa0, R113 ;  /* 0x000000a0180b7824 */ /* 0x000fc600078e0271 */
[----:B------:R-:W1:Y:S01]  /*2bf0*/  LDC R117, c[0x0][0x3f4] ;  /* 0x0000fd00ff757b82 */ /* 0x000e620000000800 */
[----:B------:R-:W-:Y:S01]  /*2c00*/  IMAD.IADD R39, R125, 0x1, R11 ;  /* 0x000000017d277824 */ /* 0x000fe200078e020b */
[----:B------:R-:W-:-:S04]  /*2c10*/  ISETP.GE.AND P1, PT, R11, R2, PT ;  /* 0x000000020b00720c */ /* 0x000fc80003f26270 */
[----:B------:R-:W-:Y:S02]  /*2c20*/  ISETP.GT.OR P1, PT, R113, 0x9f, P1 ;  /* 0x0000009f7100780c */ /* 0x000fe40000f24670 */
[----:B------:R-:W-:Y:S02]  /*2c30*/  MOV R11, R39 ;  /* 0x00000027000b7202 */ /* 0x000fe40000000f00 */
[----:B0-----:R-:W-:-:S09]  /*2c40*/  ISETP.NE.AND P2, PT, R36, 0x1, PT ;  /* 0x000000012400780c */ /* 0x001fd20003f45270 */
[----:B------:R-:W0:Y:S08]  /*2c50*/  @!P1 LDC.64 R14, c[0x0][0x428] ;  /* 0x00010a00ff0e9b82 */ /* 0x000e300000000a00 */
[----:B---3--:R-:W3:Y:S08]  /*2c60*/  @!P1 LDC.64 R12, c[0x0][0x418] ;  /* 0x00010600ff0c9b82 */ /* 0x008ef00000000a00 */
[----:B----4-:R-:W4:Y:S08]  /*2c70*/  @P2 LDC R34, c[0x0][0x434] ;  /* 0x00010d00ff222b82 */ /* 0x010f300000000800 */
[----:B------:R-:W1:Y:S01]  /*2c80*/  @P2 LDC R35, c[0x0][0x438] ;  /* 0x00010e00ff232b82 */ /* 0x000e620000000800 */
[----:B----4-:R-:W-:-:S05]  /*2c90*/  @P2 IMAD.HI.U32 R34, R39, R34, RZ ;  /* 0x0000002227222227 */ /* 0x010fca00078e00ff */
[----:B-1----:R-:W-:Y:S01]  /*2ca0*/  @P2 SHF.R.U32.HI R11, RZ, R35, R34 ;  /* 0x00000023ff0b2219 */ /* 0x002fe20000011622 */
[----:B0-----:R-:W-:-:S03]  /*2cb0*/  @!P1 IMAD R34, R124, R14, RZ ;  /* 0x0000000e7c229224 */ /* 0x001fc600078e02ff */
[--C-:B------:R-:W-:Y:S01]  /*2cc0*/  @!P1 SHF.R.S32.HI R35, RZ, 0x1f, R11.reuse ;  /* 0x0000001fff239819 */ /* 0x100fe2000001140b */
[----:B------:R-:W-:Y:S02]  /*2cd0*/  @!P1 IMAD R37, R0, R15, R34 ;  /* 0x0000000f00259224 */ /* 0x000fe400078e0222 */
[----:B------:R-:W-:-:S04]  /*2ce0*/  @!P1 IMAD.MOV.U32 R34, RZ, RZ, R11 ;  /* 0x000000ffff229224 */ /* 0x000fc800078e000b */
[----:B------:R-:W-:-:S04]  /*2cf0*/  @!P1 IMAD.WIDE.U32 R14, R0, R14, R34 ;  /* 0x0000000e000e9225 */ /* 0x000fc800078e0022 */
[----:B------:R-:W-:Y:S01]  /*2d00*/  @!P1 IMAD.IADD R15, R15, 0x1, R37 ;  /* 0x000000010f0f9824 */ /* 0x000fe200078e0225 */
[----:B---3--:R-:W-:Y:S01]  /*2d10*/  @!P1 LEA R12, P2, R14, R12, 0x2 ;  /* 0x0000000c0e0c9211 */ /* 0x008fe200078410ff */
[----:B------:R-:W-:-:S03]  /*2d20*/  IMAD.MOV.U32 R34, RZ, RZ, RZ ;  /* 0x000000ffff227224 */ /* 0x000fc600078e00ff */
[----:B------:R-:W-:Y:S02]  /*2d30*/  @!P1 LEA.HI.X R13, R14, R13, R15, 0x2, P2 ;  /* 0x0000000d0e0d9211 */ /* 0x000fe400010f140f */
[----:B------:R-:W-:-:S03]  /*2d40*/  ISETP.GT.AND P2, PT, R24, R119, PT ;  /* 0x000000771800720c */ /* 0x000fc60003f44270 */
[----:B------:R0:W5:Y:S01]  /*2d50*/  @!P1 LDG.E R34, desc[UR50][R12.64] ;  /* 0x000000320c229981 */ /* 0x000162000c1e1900 */
[----:B------:R-:W-:Y:S01]  /*2d60*/  ISETP.GE.AND P1, PT, R117, 0x1, PT ;  /* 0x000000017500780c */ /* 0x000fe20003f26270 */
[----:B------:R-:W-:Y:S01]  /*2d70*/  IMAD.MOV R35, RZ, RZ, -R11 ;  /* 0x000000ffff237224 */ /* 0x000fe200078e0a0b */
[----:B------:R-:W-:Y:S05]  /*2d80*/  YIELD ;  /* 0x0000000000007946 */ /* 0x000fea0003800000 */
[C---:B------:R-:W-:Y:S01]  /*2d90*/  IMAD R37, R19.reuse, 0x7800, R213 ;  /* 0x0000780013257824 */ /* 0x040fe200078e02d5 */
[----:B------:R-:W-:Y:S01]  /*2da0*/  BSSY B0, `(.L_x_434) ;  /* 0x0000cec000007945 */ /* 0x000fe20003800000 */
[----:B------:R-:W-:-:S02]  /*2db0*/  IMAD R11, R19, 0x7800, R215 ;  /* 0x00007800130b7824 */ /* 0x000fc400078e02d7 */
[----:B------:R-:W-:Y:S01]  /*2dc0*/  IMAD R35, R36, R35, R39 ;  /* 0x0000002324237224 */ /* 0x000fe200078e0227 */
[C---:B------:R-:W-:Y:S01]  /*2dd0*/  IADD3 R37, R18.reuse, R37, RZ ;  /* 0x0000002512257210 */ /* 0x040fe20007ffe0ff */
[----:B------:R-:W-:Y:S01]  /*2de0*/  IMAD.IADD R36, R18, 0x1, R11 ;  /* 0x0000000112247824 */ /* 0x000fe200078e020b */
[----:B--2---:R-:W-:-:S04]  /*2df0*/  LOP3.LUT R38, R38, 0xfffffffd, RZ, 0xc0, !PT ;  /* 0xfffffffd26267812 */ /* 0x004fc800078ec0ff */
[----:B------:R-:W-:-:S05]  /*2e00*/  @P2 LOP3.LUT R38, R38, 0x2, RZ, 0xfc, !PT ;  /* 0x0000000226262812 */ /* 0x000fca00078efcff */
[----:B------:R0:W-:Y:S01]  /*2e10*/  STL [R1], R38 ;  /* 0x0000002601007387 */ /* 0x0001e20000100800 */
[----:B------:R-:W-:Y:S05]  /*2e20*/  @!P1 BRA `(.L_x_435) ;  /* 0x000000c400d09947 */ /* 0x000fea0003800000 */
[----:B------:R-:W-:Y:S01]  /*2e30*/  SHF.R.S32.HI R88, RZ, 0x1f, R35 ;  /* 0x0000001fff587819 */ /* 0x000fe20000011423 */
[----:B------:R-:W-:Y:S01]  /*2e40*/  ULDC.64 UR4, c[0x0][0x300] ;  /* 0x0000c00000047ab9 */ /* 0x000fe20000000a00 */
[----:B-----5:R-:W-:Y:S01]  /*2e50*/  SHF.R.S32.HI R89, RZ, 0x1f, R34 ;  /* 0x0000001fff597819 */ /* 0x020fe20000011422 */
[----:B0-----:R-:W-:-:S04]  /*2e60*/  IMAD.WIDE.U32 R12, R35, UR4, RZ ;  /* 0x00000004230c7c25 */ /* 0x001fc8000f8e00ff */
[----:B------:R-:W-:Y:S02]  /*2e70*/  IMAD R14, R88, UR4, RZ ;  /* 0x00000004580e7c24 */ /* 0x000fe4000f8e02ff */
[----:B------:R-:W-:Y:S02]  /*2e80*/  IMAD R90, R24, -0xa0, R2 ;  /* 0xffffff60185a7824 */ /* 0x000fe400078e0202 */
[----:B------:R-:W-:Y:S01]  /*2e90*/  IMAD R11, R35, UR5, R14 ;  /* 0x00000005230b7c24 */ /* 0x000fe2000f8e020e */
[----:B------:R-:W-:Y:S01]  /*2ea0*/  ULDC.64 UR4, c[0x0][0x310] ;  /* 0x0000c40000047ab9 */ /* 0x000fe20000000a00 */
[----:B------:R-:W-:Y:S01]  /*2eb0*/  IMAD R14, R126, R24, RZ ;  /* 0x000000187e0e7224 */ /* 0x000fe200078e02ff */
[----:B------:R-:W-:Y:S01]  /*2ec0*/  VIMNMX R90, R90, 0xa0, PT ;  /* 0x000000a05a5a7848 */ /* 0x000fe20003fe0100 */
[----:B------:R-:W-:Y:S02]  /*2ed0*/  IMAD R15, R89, UR4, RZ ;  /* 0x00000004590f7c24 */ /* 0x000fe4000f8e02ff */
[----:B------:R-:W-:Y:S01]  /*2ee0*/  IMAD.IADD R13, R13, 0x1, R11 ;  /* 0x000000010d0d7824 */ /* 0x000fe200078e020b */
[----:B------:R-:W-:Y:S01]  /*2ef0*/  SHF.R.S32.HI R11, RZ, 0x1f, R24 ;  /* 0x0000001fff0b7819 */ /* 0x000fe20000011418 */
[----:B------:R-:W-:-:S02]  /*2f00*/  IMAD R15, R34, UR5, R15 ;  /* 0x00000005220f7c24 */ /* 0x000fc4000f8e020f */
[----:B------:R-:W-:Y:S01]  /*2f10*/  IMAD.WIDE.U32 R12, R34, UR4, R12 ;  /* 0x00000004220c7c25 */ /* 0x000fe2000f8e000c */
[----:B------:R-:W-:-:S03]  /*2f20*/  ULDC.64 UR4, c[0x0][0x308] ;  /* 0x0000c20000047ab9 */ /* 0x000fc60000000a00 */
[----:B------:R-:W-:Y:S02]  /*2f30*/  IMAD.IADD R13, R13, 0x1, R15 ;  /* 0x000000010d0d7824 */ /* 0x000fe400078e020f */
[----:B------:R-:W-:Y:S02]  /*2f40*/  IMAD R39, R11, R100, R14 ;  /* 0x000000640b277224 */ /* 0x000fe400078e020e */
[----:B------:R-:W-:-:S04]  /*2f50*/  IMAD.WIDE.U32 R12, R169, UR4, R12 ;  /* 0x00000004a90c7c25 */ /* 0x000fc8000f8e000c */
[----:B------:R-:W-:Y:S01]  /*2f60*/  IMAD R120, R169, UR5, R13 ;  /* 0x00000005a9787c24 */ /* 0x000fe2000f8e020d */
[----:B------:R-:W-:Y:S01]  /*2f70*/  ULDC.64 UR4, c[0x0][0x2e8] ;  /* 0x0000ba0000047ab9 */ /* 0x000fe20000000a00 */
[-C--:B------:R-:W-:Y:S01]  /*2f80*/  IMAD R13, R127, R24.reuse, RZ ;  /* 0x000000187f0d7224 */ /* 0x080fe200078e02ff */
[----:B------:R-:W-:Y:S01]  /*2f90*/  IADD3 R121, P1, R12, UR4, RZ ;  /* 0x000000040c797c10 */ /* 0x000fe2000ff3e0ff */
[----:B------:R-:W-:Y:S01]  /*2fa0*/  ULDC.U8 UR4, c[0x0][0x410] ;  /* 0x0001040000047ab9 */ /* 0x000fe20000000000 */
[----:B------:R-:W-:Y:S02]  /*2fb0*/  IMAD.WIDE.U32 R14, R100, R24, RZ ;  /* 0x00000018640e7225 */ /* 0x000fe400078e00ff */
[----:B------:R-:W-:Y:S02]  /*2fc0*/  IADD3.X R120, R120, UR5, RZ, P1, !PT ;  /* 0x0000000578787c10 */ /* 0x000fe40008ffe4ff */
[----:B------:R-:W-:Y:S01]  /*2fd0*/  ISETP.NE.AND P1, PT, RZ, UR4, PT ;  /* 0x00000004ff007c0c */ /* 0x000fe2000bf25270 */
[----:B------:R-:W-:-:S02]  /*2fe0*/  IMAD R91, R11, R94, R13 ;  /* 0x0000005e0b5b7224 */ /* 0x000fc400078e020d */
[----:B------:R-:W-:-:S04]  /*2ff0*/  IMAD.WIDE.U32 R12, R94, R24, RZ ;  /* 0x000000185e0c7225 */ /* 0x000fc800078e00ff */
[----:B------:R-:W-:Y:S01]  /*3000*/  IMAD.IADD R11, R15, 0x1, R39 ;  /* 0x000000010f0b7824 */ /* 0x000fe200078e0227 */
[----:B------:R-:W-:-:S05]  /*3010*/  IADD3 R91, R13, R91, RZ ;  /* 0x0000005b0d5b7210 */ /* 0x000fca0007ffe0ff */
[----:B------:R-:W-:Y:S05]  /*3020*/  @!P1 BRA `(.L_x_436) ;  /* 0x00000060003c9947 */ /* 0x000fea0003800000 */
[----:B------:R-:W-:Y:S01]  /*3030*/  ISETP.GE.AND P2, PT, R195, R90, PT ;  /* 0x0000005ac300720c */ /* 0x000fe20003f46270 */
[----:B------:R-:W-:Y:S01]  /*3040*/  BSSY B1, `(.L_x_437) ;  /* 0x000003e000017945 */ /* 0x000fe20003800000 */
        /* <DEDUP_REMOVED lines=23> */
[----:B------:R-:W-:Y:S01]  /*31c0*/  CS2R R84, SRZ ;  /* 0x0000000000547805 */ /* 0x000fe2000001ff00 */
[----:B------:R-:W-:Y:S06]  /*31d0*/  @P2 BRA `(.L_x_438) ;  /* 0x0000000000902947 */ /* 0x000fec0003800000 */
[----:B------:R-:W-:Y:S01]  /*31e0*/  ULDC.64 UR4, c[0x0][0x3e8] ;  /* 0x0000fa0000047ab9 */ /* 0x000fe20000000a00 */
[----:B------:R-:W-:Y:S02]  /*31f0*/  CS2R R82, SRZ ;  /* 0x0000000000527805 */ /* 0x000fe4000001ff00 */
[----:B------:R-:W-:Y:S02]  /*3200*/  IADD3 R86, P1, P4, R104, UR4, R14 ;  /* 0x0000000468567c10 */ /* 0x000fe4000fc3e00e */
[----:B------:R-:W-:Y:S02]  /*3210*/  CS2R R84, SRZ ;  /* 0x0000000000547805 */ /* 0x000fe4000001ff00 */
[----:B------:R-:W-:Y:S01]  /*3220*/  IADD3.X R87, R93, UR5, R11, P1, P4 ;  /* 0x000000055d577c10 */ /* 0x000fe20008fe840b */
[----:B------:R-:W-:Y:S02]  /*3230*/  ULDC.64 UR4, c[0x0][0x400] ;  /* 0x0001000000047ab9 */ /* 0x000fe40000000a00 */
[----:B------:R-:W-:-:S04]  /*3240*/  IADD3 R128, P1, P4, R98, UR4, R12 ;  /* 0x0000000462807c10 */ /* 0x000fc8000fc3e00c */
[----:B------:R-:W-:Y:S02]  /*3250*/  IADD3.X R129, R20, UR5, R91, P1, P4 ;  /* 0x0000000514817c10 */ /* 0x000fe40008fe845b */
[----:B------:R-:W-:Y:S02]  /*3260*/  ISETP.GE.AND P1, PT, R22, R117, PT ;  /* 0x000000751600720c */ /* 0x000fe40003f26270 */
[----:B------:R-:W-:Y:S02]  /*3270*/  CS2R R78, SRZ ;  /* 0x00000000004e7805 */ /* 0x000fe4000001ff00 */
[----:B------:R-:W-:-:S09]  /*3280*/  CS2R R80, SRZ ;  /* 0x0000000000507805 */ /* 0x000fd2000001ff00 */
[----:B------:R0:W5:Y:S04]  /*3290*/  @!P1 LDG.E.64 R82, desc[UR50][R86.64] ;  /* 0x0000003256529981 */ /* 0x000168000c1e1b00 */
[----:B------:R0:W5:Y:S01]  /*32a0*/  @!P1 LDG.E.64 R84, desc[UR50][R128.64] ;  /* 0x0000003280549981 */ /* 0x000162000c1e1b00 */
        /* <DEDUP_REMOVED lines=20> */
[----:B------:R-:W-:-:S13]  /*33f0*/  ISETP.GE.AND P1, PT, R201, R117, PT ;  /* 0x00000075c900720c */ /* 0x000fda0003f26270 */
[----:B------:R0:W5:Y:S04]  /*3400*/  @!P1 LDG.E.64 R62, desc[UR50][R86.64+0x50] ;  /* 0x00005032563e9981 */ /* 0x000168000c1e1b00 */
[----:B------:R0:W5:Y:S02]  /*3410*/  @!P1 LDG.E.64 R64, desc[UR50][R128.64+0x50] ;  /* 0x0000503280409981 */ /* 0x000164000c1e1b00 */
.L_x_438:
[----:B------:R-:W-:Y:S05]  /*3420*/  BSYNC B1 ;  /* 0x0000000000017941 */ /* 0x000fea0003800000 */
.L_x_437:
[----:B0-----:R-:W-:Y:S01]  /*3430*/  VIADD R86, R195, 0x80 ;  /* 0x00000080c3567836 */ /* 0x001fe20000000000 */
[----:B------:R-:W-:Y:S01]  /*3440*/  BSSY B1, `(.L_x_439) ;  /* 0x000002d000017945 */ /* 0x000fe20003800000 */
[----:B-----5:R-:W-:Y:S02]  /*3450*/  IMAD.MOV.U32 R145, RZ, RZ, R62 ;  /* 0x000000ffff917224 */ /* 0x020fe400078e003e */
[----:B------:R-:W-:Y:S01]  /*3460*/  IMAD.MOV.U32 R149, RZ, RZ, R66 ;  /* 0x000000ffff957224 */ /* 0x000fe200078e0042 */
[----:B------:R-:W-:-:S13]  /*3470*/  ISETP.GE.AND P4, PT, R86, R90, PT ;  /* 0x0000005a5600720c */ /* 0x000fda0003f86270 */
[----:B------:R-:W-:Y:S05]  /*3480*/  @P4 BRA `(.L_x_440) ;  /* 0x0000000000a04947 */ /* 0x000fea0003800000 */
[----:B------:R-:W-:Y:S01]  /*3490*/  IADD3 R13, P1, P5, R104, R14, R107 ;  /* 0x0000000e680d7210 */ /* 0x000fe20007d3e06b */
[----:B------:R-:W-:Y:S01]  /*34a0*/  ULDC.64 UR4, c[0x0][0x3e8] ;  /* 0x0000fa0000047ab9 */ /* 0x000fe20000000a00 */
[----:B------:R-:W-:Y:S02]  /*34b0*/  CS2R R58, SRZ ;  /* 0x00000000003a7805 */ /* 0x000fe4000001ff00 */
[----:B------:R-:W-:Y:S02]  /*34c0*/  CS2R R60, SRZ ;  /* 0x00000000003c7805 */ /* 0x000fe4000001ff00 */
[----:B------:R-:W-:Y:S02]  /*34d0*/  IADD3.X R11, R93, R11, R106, P1, P5 ;  /* 0x0000000b5d0b7210 */ /* 0x000fe40000fea46a */
[----:B------:R-:W-:-:S04]  /*34e0*/  IADD3 R14, P1, P5, R98, R12, R109 ;  /* 0x0000000c620e7210 */ /* 0x000fc80007d3e06d */
[----:B------:R-:W-:Y:S02]  /*34f0*/  IADD3.X R91, R20, R91, R108, P1, P5 ;  /* 0x0000005b145b7210 */ /* 0x000fe40000fea46c */
[----:B------:R-:W-:-:S04]  /*3500*/  IADD3 R12, P1, R13, UR4, RZ ;  /* 0x000000040d0c7c10 */ /* 0x000fc8000ff3e0ff */
[----:B------:R-:W-:Y:S01]  /*3510*/  IADD3.X R13, R11, UR5, RZ, P1, !PT ;  /* 0x000000050b0d7c10 */ /* 0x000fe20008ffe4ff */
[----:B------:R-:W-:Y:S02]  /*3520*/  ULDC.64 UR4, c[0x0][0x400] ;  /* 0x0001000000047ab9 */ /* 0x000fe40000000a00 */
[----:B------:R-:W-:-:S04]  /*3530*/  IADD3 R14, P1, R14, UR4, RZ ;  /* 0x000000040e0e7c10 */ /* 0x000fc8000ff3e0ff */
[----:B------:R-:W-:Y:S02]  /*3540*/  IADD3.X R15, R91, UR5, RZ, P1, !PT ;  /* 0x000000055b0f7c10 */ /* 0x000fe40008ffe4ff */
        /* <DEDUP_REMOVED lines=28> */
.L_x_440:
[----:B------:R-:W-:Y:S05]  /*3710*/  BSYNC B1 ;  /* 0x0000000000017941 */ /* 0x000fea0003800000 */
.L_x_439:
[----:B------:R-:W-:Y:S01]  /*3720*/  UISETP.NE.AND UP0, UPT, UR48, 0x3, UPT ;  /* 0x000000033000788c */ /* 0x000fe2000bf05270 */
[----:B------:R-:W-:Y:S01]  /*3730*/  IMAD.MOV.U32 R154, RZ, RZ, R70 ;  /* 0x000000ffff9a7224 */ /* 0x000fe200078e0046 */
[----:B------:R-:W-:Y:S01]  /*3740*/  MOV R156, R74 ;  /* 0x0000004a009c7202 */ /* 0x000fe20000000f00 */
[----:B------:R-:W-:Y:S01]  /*3750*/  IMAD.MOV.U32 R161, RZ, RZ, R78 ;  /* 0x000000ffffa17224 */ /* 0x000fe200078e004e */
[----:B------:R-:W-:Y:S01]  /*3760*/  MOV R155, R72 ;  /* 0x00000048009b7202 */ /* 0x000fe20000000f00 */
[----:B------:R-:W-:Y:S01]  /*3770*/  IMAD.MOV.U32 R162, RZ, RZ, R82 ;  /* 0x000000ffffa27224 */ /* 0x000fe200078e0052 */
[----:B------:R-:W-:Y:S01]  /*3780*/  PLOP3.LUT P1, PT, PT, PT, UP0, 0x80, 0x0 ;  /* 0x000000000000781c */ /* 0x000fe20003f2f008 */
[----:B------:R-:W-:Y:S01]  /*3790*/  IMAD.MOV.U32 R150, RZ, RZ, R64 ;  /* 0x000000ffff967224 */ /* 0x000fe200078e0040 */
[----:B-----5:R-:W-:Y:S01]  /*37a0*/  MOV R128, R42 ;  /* 0x0000002a00807202 */ /* 0x020fe20000000f00 */
[----:B------:R-:W-:Y:S01]  /*37b0*/  IMAD.MOV.U32 R153, RZ, RZ, R68 ;  /* 0x000000ffff997224 */ /* 0x000fe200078e0044 */
[----:B------:R-:W-:Y:S01]  /*37c0*/  MOV R87, R40 ;  /* 0x0000002800577202 */ /* 0x000fe20000000f00 */
[----:B------:R-:W-:Y:S01]  /*37d0*/  IMAD.MOV.U32 R157, RZ, RZ, R76 ;  /* 0x000000ffff9d7224 */ /* 0x000fe200078e004c */
[----:B------:R-:W-:Y:S01]  /*37e0*/  MOV R148, R60 ;  /* 0x0000003c00947202 */ /* 0x000fe20000000f00 */
[----:B------:R-:W-:-:S02]  /*37f0*/  IMAD.MOV.U32 R160, RZ, RZ, R80 ;  /* 0x000000ffffa07224 */ /* 0x000fc400078e0050 */
[----:B------:R-:W-:Y:S02]  /*3800*/  IMAD.MOV.U32 R163, RZ, RZ, R84 ;  /* 0x000000ffffa37224 */ /* 0x000fe400078e0054 */
[----:B------:R-:W-:Y:S02]  /*3810*/  IMAD.MOV.U32 R86, RZ, RZ, R38 ;  /* 0x000000ffff567224 */ /* 0x000fe400078e0026 */
[----:B------:R-:W-:Y:S02]  /*3820*/  IMAD.MOV.U32 R139, RZ, RZ, R46 ;  /* 0x000000ffff8b7224 */ /* 0x000fe400078e002e */
[----:B------:R-:W-:Y:S02]  /*3830*/  IMAD.MOV.U32 R141, RZ, RZ, R50 ;  /* 0x000000ffff8d7224 */ /* 0x000fe400078e0032 */
[----:B------:R-:W-:Y:S02]  /*3840*/  IMAD.MOV.U32 R143, RZ, RZ, R54 ;  /* 0x000000ffff8f7224 */ /* 0x000fe400078e0036 */
[----:B------:R-:W-:-:S02]  /*3850*/  IMAD.MOV.U32 R146, RZ, RZ, R58 ;  /* 0x000000ffff927224 */ /* 0x000fc400078e003a */
[----:B------:R-:W-:Y:S02]  /*3860*/  IMAD.MOV.U32 R129, RZ, RZ, R44 ;  /* 0x000000ffff817224 */ /* 0x000fe400078e002c */
[----:B------:R-:W-:Y:S02]  /*3870*/  IMAD.MOV.U32 R140, RZ, RZ, R48 ;  /* 0x000000ffff8c7224 */ /* 0x000fe400078e0030 */
[----:B------:R-:W-:Y:S02]  /*3880*/  IMAD.MOV.U32 R142, RZ, RZ, R52 ;  /* 0x000000ffff8e7224 */ /* 0x000fe400078e0034 */
[----:B------:R-:W-:Y:S01]  /*3890*/  IMAD.MOV.U32 R144, RZ, RZ, R56 ;  /* 0x000000ffff907224 */ /* 0x000fe200078e0038 */
[----:B------:R-:W-:Y:S06]  /*38a0*/  @!P1 BRA `(.L_x_441) ;  /* 0x0000000000049947 */ /* 0x000fec0003800000 */
[----:B------:R-:W-:Y:S01]  /*38b0*/  BPT.TRAP 0x1 ;  /* 0x000000040000795c */ /* 0x000fe20000300000 */
.L_x_441:
[----:B------:R-:W-:Y:S01]  /*38c0*/  IMAD R91, R19, 0x8, R18 ;  /* 0x00000008135b7824 */ /* 0x000fe200078e0212 */
[----:B------:R-:W-:Y:S01]  /*38d0*/  SHF.L.U32 R92, R196, 0x1f, RZ ;  /* 0x0000001fc45c7819 */ /* 0x000fe200000006ff */
[----:B------:R-:W-:Y:S03]  /*38e0*/  BSSY B1, `(.L_x_442) ;  /* 0x0000003000017945 */ /* 0x000fe60003800000 */
[----:B------:R-:W1:Y:S02]  /*38f0*/  SYNCS.PHASECHK.TRANS64.TRYWAIT P5, [R91+URZ+0x29890], R92 ;  /* 0x0298905c5b0075a7 */ /* 0x000e6400080a017f */
[----:B-1----:R-:W-:Y:S05]  /*3900*/  @!P5 BRA `(.L_x_443) ;  /* 0x0000027c0030d947 */ /* 0x002fea0003800000 */
.L_x_776:
[----:B------:R-:W-:Y:S05]  /*3910*/  BSYNC B1 ;  /* 0x0000000000017941 */ /* 0x000fea0003800000 */
.L_x_442:
[----:B------:R-:W-:-:S03]  /*3920*/  UMOV UR4, 0xffffffff ;  /* 0xffffffff00047882 */ /* 0x000fc60000000000 */
[----:B------:R-:W-:Y:S05]  /*3930*/  BRA.DIV UR4, `(.L_x_444) ;  /* 0x0000027e04387947 */ /* 0x000fea000b800000 */
[----:B------:R2:W3:Y:S04]  /*3940*/  SHFL.IDX PT, R151, R120, RZ, 0x1e1f ;  /* 0x001e1fff78977589 */ /* 0x0004e800000e0000 */
[----:B------:R2:W4:Y:S02]  /*3950*/  SHFL.IDX PT, R11, R121, RZ, 0x1e1f ;  /* 0x001e1fff790b7589 */ /* 0x00052400000e0000 */
.L_x_780:
[----:B------:R-:W-:Y:S04]  /*3960*/  BSSY B1, `(.L_x_445) ;  /* 0x00002bf000017945 */ /* 0x000fe80003800000 */
[----:B------:R-:W-:Y:S05]  /*3970*/  @P2 BRA `(.L_x_446) ;  /* 0x0000002800f42947 */ /* 0x000fea0003800000 */
[----:B------:R-:W-:Y:S01]  /*3980*/  ISETP.NE.AND P2, PT, R28, RZ, PT ;  /* 0x000000ff1c00720c */ /* 0x000fe20003f45270 */
[----:B------:R-:W-:-:S12]  /*3990*/  BSSY B2, `(.L_x_447) ;  /* 0x0000074000027945 */ /* 0x000fd80003800000 */
[----:B------:R-:W-:Y:S05]  /*39a0*/  @!P2 BRA `(.L_x_448) ;  /* 0x0000000400c8a947 */ /* 0x000fea0003800000 */
[----:B0-----:R0:W0:Y:S01]  /*39b0*/  LDS.128 R12, [R37+0x1a400] ;  /* 0x01a40000250c7984 */ /* 0x0010220000000c00 */
[----:B------:R-:W-:Y:S01]  /*39c0*/  ISETP.GE.AND P2, PT, R22, R117, PT ;  /* 0x000000751600720c */ /* 0x000fe20003f46270 */
[----:B------:R-:W-:-:S12]  /*39d0*/  BSSY B3, `(.L_x_449) ;  /* 0x000006c000037945 */ /* 0x000fd80003800000 */
[----:B------:R-:W-:Y:S05]  /*39e0*/  @P2 BRA `(.L_x_450) ;  /* 0x0000000400a82947 */ /* 0x000fea0003800000 */
[--C-:B------:R-:W-:Y:S02]  /*39f0*/  SHF.R.U32.HI R82, RZ, 0x8, R83.reuse ;  /* 0x00000008ff527819 */ /* 0x100fe40000011653 */
[----:B------:R-:W-:Y:S02]  /*3a00*/  SHF.R.U32.HI R84, RZ, 0x10, R83 ;  /* 0x00000010ff547819 */ /* 0x000fe40000011653 */
[----:B------:R-:W-:Y:S01]  /*3a10*/  LOP3.LUT R83, R83, 0xff0000ff, RZ, 0xc0, !PT ;  /* 0xff0000ff53537812 */ /* 0x000fe200078ec0ff */
[----:B------:R-:W-:Y:S01]  /*3a20*/  IMAD.SHL.U32 R164, R82, 0x100, RZ ;  /* 0x0000010052a47824 */ /* 0x000fe200078e00ff */
[----:B------:R-:W-:Y:S01]  /*3a30*/  SHF.R.U32.HI R165, RZ, 0x8, R85 ;  /* 0x00000008ffa57819 */ /* 0x000fe20000011655 */
[----:B------:R-:W-:Y:S01]  /*3a40*/  IMAD.U32 R84, R84, 0x10000, RZ ;  /* 0x0001000054547824 */ /* 0x000fe200078e00ff */
[----:B------:R-:W-:Y:S02]  /*3a50*/  LOP3.LUT R166, R85, 0xff0000ff, RZ, 0xc0, !PT ;  /* 0xff0000ff55a67812 */ /* 0x000fe400078ec0ff */
[----:B------:R-:W-:Y:S01]  /*3a60*/  LOP3.LUT R83, R83, 0xff00, R164, 0xf8, !PT ;  /* 0x0000ff0053537812 */ /* 0x000fe200078ef8a4 */
[----:B------:R-:W-:Y:S01]  /*3a70*/  IMAD.SHL.U32 R165, R165, 0x100, RZ ;  /* 0x00000100a5a57824 */ /* 0x000fe200078e00ff */
[----:B0-----:R-:W-:-:S02]  /*3a80*/  F2FP.F16.E4M3.UNPACK_B R164, R13 ;  /* 0x0000000dffa4723e */ /* 0x001fc400020006ff */
[----:B------:R-:W-:Y:S02]  /*3a90*/  LOP3.LUT R83, R83, 0xff0000, R84, 0xf8, !PT ;  /* 0x00ff000053537812 */ /* 0x000fe400078ef854 */
[-C--:B------:R-:W-:Y:S02]  /*3aa0*/  F2FP.F16.E4M3.UNPACK_B R84, R163.reuse.H1 ;  /* 0x000000a3ff54723e */ /* 0x080fe400030006ff */
[----:B------:R-:W-:Y:S01]  /*3ab0*/  SHF.R.U32.HI R82, RZ, 0x10, R85 ;  /* 0x00000010ff527819 */ /* 0x000fe20000011655 */
[----:B------:R-:W-:Y:S01]  /*3ac0*/  HADD2.F32 R85, -RZ, R164.H1_H1 ;  /* 0x300000a4ff557230 */ /* 0x000fe20000004100 */
[----:B------:R-:W-:Y:S01]  /*3ad0*/  LOP3.LUT R166, R166, 0xff00, R165, 0xf8, !PT ;  /* 0x0000ff00a6a67812 */ /* 0x000fe200078ef8a5 */
[----:B------:R-:W-:Y:S01]  /*3ae0*/  HADD2.F32 R172, -RZ, R84.H0_H0 ;  /* 0x20000054ffac7230 */ /* 0x000fe20000004100 */
[----:B------:R-:W-:Y:S01]  /*3af0*/  F2FP.F16.E4M3.UNPACK_B R165, R162.H1 ;  /* 0x000000a2ffa5723e */ /* 0x000fe200030006ff */
[----:B------:R-:W-:Y:S01]  /*3b00*/  HADD2.F32 R164, -RZ, R164.H0_H0 ;  /* 0x200000a4ffa47230 */ /* 0x000fe20000004100 */
[----:B------:R-:W-:-:S02]  /*3b10*/  F2FP.F16.E4M3.UNPACK_B R163, R163 ;  /* 0x000000a3ffa3723e */ /* 0x000fc400020006ff */
[CC--:B------:R-:W-:Y:S01]  /*3b20*/  FMUL.FTZ R173, R85.reuse, R172.reuse ;  /* 0x000000ac55ad7220 */ /* 0x0c0fe20000410000 */
[--C-:B------:R-:W-:Y:S02]  /*3b30*/  HADD2.F32 R167, -RZ, R165.reuse.H0_H0 ;  /* 0x200000a5ffa77230 */ /* 0x100fe40000004100 */
[C---:B------:R-:W-:Y:S01]  /*3b40*/  FMUL.FTZ R172, R164.reuse, R172 ;  /* 0x000000aca4ac7220 */ /* 0x040fe20000410000 */
[----:B------:R-:W-:Y:S01]  /*3b50*/  HADD2.F32 R165, -RZ, R165.H1_H1 ;  /* 0x300000a5ffa57230 */ /* 0x000fe20000004100 */
[----:B------:R-:W-:Y:S02]  /*3b60*/  F2FP.F16.E4M3.UNPACK_B R162, R162 ;  /* 0x000000a2ffa2723e */ /* 0x000fe400020006ff */
[----:B------:R-:W-:Y:S01]  /*3b70*/  FFMA.FTZ R85, R85, R167, R172 ;  /* 0x000000a755557223 */ /* 0x000fe200000100ac */
[----:B------:R-:W-:Y:S01]  /*3b80*/  F2FP.F16.E4M3.UNPACK_B R172, R13.H1 ;  /* 0x0000000dffac723e */ /* 0x000fe200030006ff */
[----:B------:R-:W-:Y:S01]  /*3b90*/  FFMA.FTZ R164, R164, R167, -R173 ;  /* 0x000000a7a4a47223 */ /* 0x000fe200000108ad */
[----:B------:R-:W-:-:S03]  /*3ba0*/  HADD2.F32 R167, -RZ, R84.H1_H1 ;  /* 0x30000054ffa77230 */ /* 0x000fc60000004100 */
[--C-:B------:R-:W-:Y:S02]  /*3bb0*/  HADD2.F32 R13, -RZ, R172.reuse.H1_H1 ;  /* 0x300000acff0d7230 */ /* 0x100fe40000004100 */
[----:B------:R-:W-:-:S03]  /*3bc0*/  HADD2.F32 R84, -RZ, R172.H0_H0 ;  /* 0x200000acff547230 */ /* 0x000fc60000004100 */
[CC--:B------:R-:W-:Y:S02]  /*3bd0*/  FMUL.FTZ R172, R13.reuse, R167.reuse ;  /* 0x000000a70dac7220 */ /* 0x0c0fe40000410000 */
[C---:B------:R-:W-:Y:S02]  /*3be0*/  FMUL.FTZ R167, R84.reuse, R167 ;  /* 0x000000a754a77220 */ /* 0x040fe40000410000 */
[-C--:B------:R-:W-:Y:S02]  /*3bf0*/  FFMA.FTZ R84, R84, R165.reuse, -R172 ;  /* 0x000000a554547223 */ /* 0x080fe400000108ac */
[----:B------:R-:W-:Y:S01]  /*3c00*/  FFMA.FTZ R165, R13, R165, R167 ;  /* 0x000000a50da57223 */ /* 0x000fe200000100a7 */
[----:B------:R-:W-:Y:S01]  /*3c10*/  SHF.L.U32 R13, R82, 0x10, RZ ;  /* 0x00000010520d7819 */ /* 0x000fe200000006ff */
[----:B------:R-:W-:Y:S01]  /*3c20*/  IMAD.MOV.U32 R82, RZ, RZ, R15 ;  /* 0x000000ffff527224 */ /* 0x000fe200078e000f */
[----:B------:R-:W-:Y:S02]  /*3c30*/  F2FP.F16.E4M3.UNPACK_B R15, R83.H1 ;  /* 0x00000053ff0f723e */ /* 0x000fe400030006ff */
[----:B------:R-:W-:-:S02]  /*3c40*/  LOP3.LUT R13, R166, 0xff0000, R13, 0xf8, !PT ;  /* 0x00ff0000a60d7812 */ /* 0x000fc400078ef80d */
[-C--:B------:R-:W-:Y:S01]  /*3c50*/  F2FP.F16.E4M3.UNPACK_B R173, R82.reuse ;  /* 0x00000052ffad723e */ /* 0x080fe200020006ff */
[--C-:B------:R-:W-:Y:S01]  /*3c60*/  HADD2.F32 R172, -RZ, R15.reuse.H0_H0 ;  /* 0x2000000fffac7230 */ /* 0x100fe20000004100 */
[-C--:B------:R-:W-:Y:S01]  /*3c70*/  F2FP.F16.E4M3.UNPACK_B R166, R13.reuse.H1 ;  /* 0x0000000dffa6723e */ /* 0x080fe200030006ff */
[----:B------:R-:W-:Y:S01]  /*3c80*/  HADD2.F32 R15, -RZ, R15.H1_H1 ;  /* 0x3000000fff0f7230 */ /* 0x000fe20000004100 */
[----:B------:R-:W-:Y:S01]  /*3c90*/  F2FP.F16.E4M3.UNPACK_B R82, R82.H1 ;  /* 0x00000052ff52723e */ /* 0x000fe200030006ff */
[--C-:B------:R-:W-:Y:S01]  /*3ca0*/  HADD2.F32 R167, -RZ, R173.reuse.H1_H1 ;  /* 0x300000adffa77230 */ /* 0x100fe20000004100 */
[----:B------:R-:W-:Y:S01]  /*3cb0*/  F2FP.SATFINITE.E4M3.F32.PACK_AB_MERGE_C R84, R165, R84, RZ ;  /* 0x00000054a554723e */ /* 0x000fe200048070ff */
[--C-:B------:R-:W-:Y:S01]  /*3cc0*/  HADD2.F32 R174, -RZ, R166.reuse.H0_H0 ;  /* 0x200000a6ffae7230 */ /* 0x100fe20000004100 */
[----:B------:R-:W-:Y:S01]  /*3cd0*/  F2FP.F16.E4M3.UNPACK_B R13, R13 ;  /* 0x0000000dff0d723e */ /* 0x000fe200020006ff */
[----:B------:R-:W-:Y:S01]  /*3ce0*/  HADD2.F32 R173, -RZ, R173.H0_H0 ;  /* 0x200000adffad7230 */ /* 0x000fe20000004100 */
[----:B------:R-:W-:Y:S01]  /*3cf0*/  F2FP.SATFINITE.E4M3.F32.PACK_AB_MERGE_C R85, R85, R164, R84 ;  /* 0x000000a45555723e */ /* 0x000fe20004807054 */
[----:B------:R-:W-:-:S02]  /*3d00*/  HADD2.F32 R166, -RZ, R166.H1_H1 ;  /* 0x300000a6ffa67230 */ /* 0x000fc40000004100 */
[----:B------:R-:W-:Y:S01]  /*3d10*/  FMUL.FTZ R175, R167, R174 ;  /* 0x000000aea7af7220 */ /* 0x000fe20000410000 */
[----:B------:R-:W-:Y:S02]  /*3d20*/  F2FP.F16.E4M3.UNPACK_B R84, R14 ;  /* 0x0000000eff54723e */ /* 0x000fe400020006ff */
[----:B------:R-:W-:Y:S01]  /*3d30*/  F2FP.F16.E4M3.UNPACK_B R83, R83 ;  /* 0x00000053ff53723e */ /* 0x000fe200020006ff */
[C---:B------:R-:W-:Y:S01]  /*3d40*/  FFMA.FTZ R175, R173.reuse, R172, -R175 ;  /* 0x000000acadaf7223 */ /* 0x040fe200000108af */
[----:B------:R-:W-:Y:S01]  /*3d50*/  FMUL.FTZ R173, R173, R174 ;  /* 0x000000aeadad7220 */ /* 0x000fe20000410000 */
[----:B------:R-:W-:Y:S02]  /*3d60*/  F2FP.F16.E4M3.UNPACK_B R14, R14.H1 ;  /* 0x0000000eff0e723e */ /* 0x000fe400030006ff */
[----:B------:R-:W-:Y:S02]  /*3d70*/  HADD2.F32 R164, -RZ, R83.H0_H0 ;  /* 0x20000053ffa47230 */ /* 0x000fe40000004100 */
[----:B------:R-:W-:Y:S01]  /*3d80*/  FFMA.FTZ R173, R167, R172, R173 ;  /* 0x000000aca7ad7223 */ /* 0x000fe200000100ad */
[----:B------:R-:W-:-:S02]  /*3d90*/  HADD2.F32 R167, -RZ, R82.H1_H1 ;  /* 0x30000052ffa77230 */ /* 0x000fc40000004100 */
[----:B------:R-:W-:Y:S02]  /*3da0*/  HADD2.F32 R82, -RZ, R82.H0_H0 ;  /* 0x20000052ff527230 */ /* 0x000fe40000004100 */
[----:B------:R-:W-:Y:S02]  /*3db0*/  HADD2.F32 R83, -RZ, R83.H1_H1 ;  /* 0x30000053ff537230 */ /* 0x000fe40000004100 */
[----:B------:R-:W-:-:S04]  /*3dc0*/  FMUL.FTZ R172, R167, R166 ;  /* 0x000000a6a7ac7220 */ /* 0x000fc80000410000 */
[CC--:B------:R-:W-:Y:S01]  /*3dd0*/  FFMA.FTZ R172, R82.reuse, R15.reuse, -R172 ;  /* 0x0000000f52ac7223 */ /* 0x0c0fe200000108ac */
[----:B------:R-:W-:Y:S01]  /*3de0*/  FMUL.FTZ R82, R82, R166 ;  /* 0x000000a652527220 */ /* 0x000fe20000410000 */
[--C-:B------:R-:W-:Y:S02]  /*3df0*/  HADD2.F32 R166, -RZ, R13.reuse.H0_H0 ;  /* 0x2000000dffa67230 */ /* 0x100fe40000004100 */
[----:B------:R-:W-:Y:S02]  /*3e00*/  HADD2.F32 R13, -RZ, R13.H1_H1 ;  /* 0x3000000dff0d7230 */ /* 0x000fe40000004100 */
[----:B------:R-:W-:Y:S01]  /*3e10*/  FFMA.FTZ R82, R167, R15, R82 ;  /* 0x0000000fa7527223 */ /* 0x000fe20000010052 */
[--C-:B------:R-:W-:Y:S02]  /*3e20*/  HADD2.F32 R15, -RZ, R84.reuse.H1_H1 ;  /* 0x30000054ff0f7230 */ /* 0x100fe40000004100 */
[----:B------:R-:W-:Y:S02]  /*3e30*/  HADD2.F32 R84, -RZ, R84.H0_H0 ;  /* 0x20000054ff547230 */ /* 0x000fe40000004100 */
[----:B------:R-:W-:-:S02]  /*3e40*/  HADD2.F32 R167, -RZ, R163.H1_H1 ;  /* 0x300000a3ffa77230 */ /* 0x000fc40000004100 */
[CC--:B------:R-:W-:Y:S01]  /*3e50*/  FMUL.FTZ R165, R15.reuse, R166.reuse ;  /* 0x000000a60fa57220 */ /* 0x0c0fe20000410000 */
[----:B------:R-:W-:Y:S02]  /*3e60*/  HADD2.F32 R163, -RZ, R163.H0_H0 ;  /* 0x200000a3ffa37230 */ /* 0x000fe40000004100 */
[----:B------:R-:W-:Y:S01]  /*3e70*/  FMUL.FTZ R166, R84, R166 ;  /* 0x000000a654a67220 */ /* 0x000fe20000410000 */
[----:B------:R-:W-:Y:S01]  /*3e80*/  F2FP.SATFINITE.E4M3.F32.PACK_AB_MERGE_C R82, R82, R172, RZ ;  /* 0x000000ac5252723e */ /* 0x000fe200048070ff */
[-C--:B------:R-:W-:Y:S02]  /*3e90*/  FFMA.FTZ R165, R84, R164.reuse, -R165 ;  /* 0x000000a454a57223 */ /* 0x080fe400000108a5 */
[----:B------:R-:W-:Y:S01]  /*3ea0*/  FFMA.FTZ R166, R15, R164, R166 ;  /* 0x000000a40fa67223 */ /* 0x000fe200000100a6 */
[--C-:B------:R-:W-:Y:S02]  /*3eb0*/  HADD2.F32 R15, -RZ, R14.reuse.H1_H1 ;  /* 0x3000000eff0f7230 */ /* 0x100fe40000004100 */
[----:B------:R-:W-:-:S03]  /*3ec0*/  HADD2.F32 R14, -RZ, R14.H0_H0 ;  /* 0x2000000eff0e7230 */ /* 0x000fc60000004100 */
[CC--:B------:R-:W-:Y:S02]  /*3ed0*/  FMUL.FTZ R84, R15.reuse, R13.reuse ;  /* 0x0000000d0f547220 */ /* 0x0c0fe40000410000 */
[C---:B------:R-:W-:Y:S02]  /*3ee0*/  FMUL.FTZ R164, R14.reuse, R13 ;  /* 0x0000000d0ea47220 */ /* 0x040fe40000410000 */
[-C--:B------:R-:W-:Y:S01]  /*3ef0*/  FFMA.FTZ R13, R14, R83.reuse, -R84 ;  /* 0x000000530e0d7223 */ /* 0x080fe20000010854 */
[----:B------:R-:W-:Y:S01]  /*3f00*/  F2FP.F16.E4M3.UNPACK_B R84, R12.H1 ;  /* 0x0000000cff54723e */ /* 0x000fe200030006ff */
[----:B------:R-:W-:Y:S01]  /*3f10*/  FFMA.FTZ R14, R15, R83, R164 ;  /* 0x000000530f0e7223 */ /* 0x000fe200000100a4 */
[--C-:B------:R-:W-:Y:S02]  /*3f20*/  HADD2.F32 R83, -RZ, R162.reuse.H1_H1 ;  /* 0x300000a2ff537230 */ /* 0x100fe40000004100 */
[----:B------:R-:W-:Y:S02]  /*3f30*/  HADD2.F32 R162, -RZ, R162.H0_H0 ;  /* 0x200000a2ffa27230 */ /* 0x000fe40000004100 */
[--C-:B------:R-:W-:Y:S01]  /*3f40*/  HADD2.F32 R15, -RZ, R84.reuse.H1_H1 ;  /* 0x30000054ff0f7230 */ /* 0x100fe20000004100 */
[----:B------:R-:W-:Y:S01]  /*3f50*/  F2FP.SATFINITE.E4M3.F32.PACK_AB_MERGE_C R13, R14, R13, RZ ;  /* 0x0000000d0e0d723e */ /* 0x000fe200048070ff */
[----:B------:R-:W-:-:S03]  /*3f60*/  HADD2.F32 R84, -RZ, R84.H0_H0 ;  /* 0x20000054ff547230 */ /* 0x000fc60000004100 */
[C---:B------:R-:W-:Y:S01]  /*3f70*/  FMUL.FTZ R164, R15.reuse, R167 ;  /* 0x000000a70fa47220 */ /* 0x040fe20000410000 */
[----:B------:R-:W-:Y:S01]  /*3f80*/  F2FP.SATFINITE.E4M3.F32.PACK_AB_MERGE_C R165, R166, R165, R13 ;  /* 0x000000a5a6a5723e */ /* 0x000fe2000480700d */
[C---:B------:R-:W-:Y:S01]  /*3f90*/  FMUL.FTZ R167, R84.reuse, R167 ;  /* 0x000000a754a77220 */ /* 0x040fe20000410000 */
[----:B------:R-:W-:Y:S02]  /*3fa0*/  IMAD.MOV.U32 R13, RZ, RZ, R85 ;  /* 0x000000ffff0d7224 */ /* 0x000fe400078e0055 */
[-C--:B------:R-:W-:Y:S01]  /*3fb0*/  FFMA.FTZ R164, R84, R83.reuse, -R164 ;  /* 0x0000005354a47223 */ /* 0x080fe200000108a4 */
[----:B------:R-:W-:Y:S01]  /*3fc0*/  FFMA.FTZ R167, R15, R83, R167 ;  /* 0x000000530fa77223 */ /* 0x000fe200000100a7 */
[----:B------:R-:W-:Y:S01]  /*3fd0*/  F2FP.F16.E4M3.UNPACK_B R15, R12 ;  /* 0x0000000cff0f723e */ /* 0x000fe200020006ff */
[----:B------:R-:W-:-:S03]  /*3fe0*/  IMAD.MOV.U32 R14, RZ, RZ, R165 ;  /* 0x000000ffff0e7224 */ /* 0x000fc600078e00a5 */
[----:B------:R-:W-:Y:S01]  /*3ff0*/  F2FP.SATFINITE.E4M3.F32.PACK_AB_MERGE_C R164, R167, R164, RZ ;  /* 0x000000a4a7a4723e */ /* 0x000fe200048070ff */
[--C-:B------:R-:W-:Y:S02]  /*4000*/  HADD2.F32 R12, -RZ, R15.reuse.H1_H1 ;  /* 0x3000000fff0c7230 */ /* 0x100fe40000004100 */
[----:B------:R-:W-:-:S03]  /*4010*/  HADD2.F32 R15, -RZ, R15.H0_H0 ;  /* 0x2000000fff0f7230 */ /* 0x000fc60000004100 */
[CC--:B------:R-:W-:Y:S02]  /*4020*/  FMUL.FTZ R83, R12.reuse, R163.reuse ;  /* 0x000000a30c537220 */ /* 0x0c0fe40000410000 */
[C---:B------:R-:W-:Y:S02]  /*4030*/  FMUL.FTZ R163, R15.reuse, R163 ;  /* 0x000000a30fa37220 */ /* 0x040fe40000410000 */
[-C--:B------:R-:W-:Y:S01]  /*4040*/  FFMA.FTZ R83, R15, R162.reuse, -R83 ;  /* 0x000000a20f537223 */ /* 0x080fe20000010853 */
[----:B------:R-:W-:Y:S01]  /*4050*/  F2FP.SATFINITE.E4M3.F32.PACK_AB_MERGE_C R15, R173, R175, R82 ;  /* 0x000000afad0f723e */ /* 0x000fe20004807052 */
[----:B------:R-:W-:-:S05]  /*4060*/  FFMA.FTZ R163, R12, R162, R163 ;  /* 0x000000a20ca37223 */ /* 0x000fca00000100a3 */
[----:B------:R-:W-:-:S05]  /*4070*/  F2FP.SATFINITE.E4M3.F32.PACK_AB_MERGE_C R83, R163, R83, R164 ;  /* 0x00000053a353723e */ /* 0x000fca00048070a4 */
[----:B------:R-:W-:-:S07]  /*4080*/  IMAD.MOV.U32 R12, RZ, RZ, R83 ;  /* 0x000000ffff0c7224 */ /* 0x000fce00078e0053 */
.L_x_450:
[----:B------:R-:W-:Y:S05]  /*4090*/  BSYNC B3 ;  /* 0x0000000000037941 */ /* 0x000fea0003800000 */
.L_x_449:
[----:B----4-:R-:W-:-:S04]  /*40a0*/  IADD3 R82, P2, R16, R11, RZ ;  /* 0x0000000b10527210 */ /* 0x010fc80007f5e0ff */
[----:B---3--:R-:W-:-:S05]  /*40b0*/  IADD3.X R83, R151, R17, RZ, P2, !PT ;  /* 0x0000001197537210 */ /* 0x008fca00017fe4ff */
[----:B0-----:R0:W-:Y:S04]  /*40c0*/  ST.E.128 desc[UR50][R82.64], R12 ;  /* 0x0000000c52007985 */ /* 0x0011e8000c101d32 */
.L_x_448:
[----:B------:R-:W-:Y:S05]  /*40d0*/  BSYNC B2 ;  /* 0x0000000000027941 */ /* 0x000fea0003800000 */
.L_x_447:
        /* <DEDUP_REMOVED lines=8> */
[----:B------:R-:W-:Y:S02]  /*4160*/  LOP3.LUT R80, R79, 0xff0000ff, RZ, 0xc0, !PT ;  /* 0xff0000ff4f507812 */ /* 0x000fe400078ec0ff */
[----:B------:R-:W-:Y:S01]  /*4170*/  SHF.R.U32.HI R79, RZ, 0x10, R79 ;  /* 0x00000010ff4f7819 */ /* 0x000fe2000001164f */
[----:B------:R-:W-:Y:S01]  /*4180*/  IMAD.SHL.U32 R82, R82, 0x100, RZ ;  /* 0x0000010052527824 */ /* 0x000fe200078e00ff */
[----:B------:R-:W-:Y:S02]  /*4190*/  SHF.R.U32.HI R83, RZ, 0x8, R81 ;  /* 0x00000008ff537819 */ /* 0x000fe40000011651 */
[----:B------:R-:W-:Y:S01]  /*41a0*/  LOP3.LUT R84, R81, 0xff0000ff, RZ, 0xc0, !PT ;  /* 0xff0000ff51547812 */ /* 0x000fe200078ec0ff */
[----:B------:R-:W-:Y:S01]  /*41b0*/  IMAD.U32 R79, R79, 0x10000, RZ ;  /* 0x000100004f4f7824 */ /* 0x000fe200078e00ff */
        /* <DEDUP_REMOVED lines=27> */
[----:B------:R-:W-:Y:S01]  /*4370*/  IMAD.U32 R13, R78, 0x10000, RZ ;  /* 0x000100004e0d7824 */ /* 0x000fe200078e00ff */
[----:B------:R-:W-:Y:S02]  /*4380*/  MOV R78, R15 ;  /* 0x0000000f004e7202 */ /* 0x000fe40000000f00 */
[----:B------:R-:W-:-:S02]  /*4390*/  F2FP.F16.E4M3.UNPACK_B R15, R79.H1 ;  /* 0x0000004fff0f723e */ /* 0x000fc400030006ff */
[----:B------:R-:W-:Y:S02]  /*43a0*/  LOP3.LUT R13, R84, 0xff0000, R13, 0xf8, !PT ;  /* 0x00ff0000540d7812 */ /* 0x000fe400078ef80d */
        /* <DEDUP_REMOVED lines=56> */
[----:B------:R-:W-:-:S04]  /*4730*/  F2FP.F16.E4M3.UNPACK_B R15, R12 ;  /* 0x0000000cff0f723e */ /* 0x000fc800020006ff */
[----:B------:R-:W-:Y:S01]  /*4740*/  F2FP.SATFINITE.E4M3.F32.PACK_AB_MERGE_C R82, R85, R82, RZ ;  /* 0x000000525552723e */ /* 0x000fe200048070ff */
[--C-:B------:R-:W-:Y:S02]  /*4750*/  HADD2.F32 R12, -RZ, R15.reuse.H1_H1 ;  /* 0x3000000fff0c7230 */ /* 0x100fe40000004100 */
[----:B------:R-:W-:-:S03]  /*4760*/  HADD2.F32 R15, -RZ, R15.H0_H0 ;  /* 0x2000000fff0f7230 */ /* 0x000fc60000004100 */
[CC--:B------:R-:W-:Y:S02]  /*4770*/  FMUL.FTZ R79, R12.reuse, R160.reuse ;  /* 0x000000a00c4f7220 */ /* 0x0c0fe40000410000 */
[C---:B------:R-:W-:Y:S02]  /*4780*/  FMUL.FTZ R160, R15.reuse, R160 ;  /* 0x000000a00fa07220 */ /* 0x040fe40000410000 */
[----:B------:R-:W-:Y:S01]  /*4790*/  FFMA.FTZ R79, R15, R161, -R79 ;  /* 0x000000a10f4f7223 */ /* 0x000fe2000001084f */
[----:B------:R-:W-:Y:S01]  /*47a0*/  F2FP.SATFINITE.E4M3.F32.PACK_AB_MERGE_C R15, R163, R165, R78 ;  /* 0x000000a5a30f723e */ /* 0x000fe2000480704e */
[----:B------:R-:W-:-:S05]  /*47b0*/  FFMA.FTZ R160, R12, R161, R160 ;  /* 0x000000a10ca07223 */ /* 0x000fca00000100a0 */
[----:B------:R-:W-:-:S07]  /*47c0*/  F2FP.SATFINITE.E4M3.F32.PACK_AB_MERGE_C R12, R160, R79, R82 ;  /* 0x0000004fa00c723e */ /* 0x000fce0004807052 */
.L_x_454:
[----:B------:R-:W-:Y:S05]  /*47d0*/  BSYNC B3 ;  /* 0x0000000000037941 */ /* 0x000fea0003800000 */
.L_x_453:
[----:B------:R-:W-:-:S05]  /*47e0*/  IMAD.SHL.U32 R80, R170, 0x10, RZ ;  /* 0x00000010aa507824 */ /* 0x000fca00078e00ff */
[----:B----4-:R-:W-:-:S04]  /*47f0*/  IADD3 R78, P2, R11, R80, RZ ;  /* 0x000000500b4e7210 */ /* 0x010fc80007f5e0ff */
[----:B---3--:R-:W-:-:S05]  /*4800*/  LEA.HI.X.SX32 R79, R80, R151, 0x1, P2 ;  /* 0x00000097504f7211 */ /* 0x008fca00010f0eff */
[----:B0-----:R0:W-:Y:S04]  /*4810*/  ST.E.128 desc[UR50][R78.64], R12 ;  /* 0x0000000c4e007985 */ /* 0x0011e8000c101d32 */
.L_x_452:
[----:B------:R-:W-:Y:S05]  /*4820*/  BSYNC B2 ;  /* 0x0000000000027941 */ /* 0x000fea0003800000 */
.L_x_451:
[----:B------:R-:W-:Y:S01]  /*4830*/  ISETP.NE.AND P2, PT, R30, RZ, PT ;  /* 0x000000ff1e00720c */ /* 0x000fe20003f45270 */
[----:B------:R-:W-:-:S12]  /*4840*/  BSSY B2, `(.L_x_455) ;  /* 0x0000072000027945 */ /* 0x000fd80003800000 */
[----:B------:R-:W-:Y:S05]  /*4850*/  @!P2 BRA `(.L_x_456) ;  /* 0x0000000400c0a947 */ /* 0x000fea0003800000 */
[----:B0-----:R0:W0:Y:S01]  /*4860*/  LDS.128 R12, [R37+0x1cc00] ;  /* 0x01cc0000250c7984 */ /* 0x0010220000000c00 */
[----:B------:R-:W-:Y:S01]  /*4870*/  ISETP.GE.AND P2, PT, R199, R117, PT ;  /* 0x00000075c700720c */ /* 0x000fe20003f46270 */
[----:B------:R-:W-:-:S12]  /*4880*/  BSSY B3, `(.L_x_457) ;  /* 0x0000069000037945 */ /* 0x000fd80003800000 */
[----:B------:R-:W-:Y:S05]  /*4890*/  @P2 BRA `(.L_x_458) ;  /* 0x00000004009c2947 */ /* 0x000fea0003800000 */
[----:B------:R-:W-:Y:S02]  /*48a0*/  SHF.R.U32.HI R80, RZ, 0x8, R77 ;  /* 0x00000008ff507819 */ /* 0x000fe4000001164d */
[--C-:B------:R-:W-:Y:S02]  /*48b0*/  SHF.R.U32.HI R76, RZ, 0x10, R75.reuse ;  /* 0x00000010ff4c7819 */ /* 0x100fe4000001164b */
[----:B------:R-:W-:Y:S02]  /*48c0*/  SHF.R.U32.HI R78, RZ, 0x8, R75 ;  /* 0x00000008ff4e7819 */ /* 0x000fe4000001164b */
[----:B------:R-:W-:Y:S02]  /*48d0*/  LOP3.LUT R79, R75, 0xff0000ff, RZ, 0xc0, !PT ;  /* 0xff0000ff4b4f7812 */ /* 0x000fe400078ec0ff */
[----:B------:R-:W-:Y:S01]  /*48e0*/  SHF.R.U32.HI R75, RZ, 0x10, R77 ;  /* 0x00000010ff4b7819 */ /* 0x000fe2000001164d */
[----:B------:R-:W-:Y:S01]  /*48f0*/  IMAD.SHL.U32 R78, R78, 0x100, RZ ;  /* 0x000001004e4e7824 */ /* 0x000fe200078e00ff */
[----:B------:R-:W-:Y:S01]  /*4900*/  LOP3.LUT R74, R77, 0xff0000ff, RZ, 0xc0, !PT ;  /* 0xff0000ff4d4a7812 */ /* 0x000fe200078ec0ff */
[----:B------:R-:W-:Y:S01]  /*4910*/  IMAD.SHL.U32 R77, R80, 0x100, RZ ;  /* 0x00000100504d7824 */ /* 0x000fe200078e00ff */
[----:B0-----:R-:W-:-:S02]  /*4920*/  F2FP.F16.E4M3.UNPACK_B R83, R13 ;  /* 0x0000000dff53723e */ /* 0x001fc400020006ff */
[----:B------:R-:W-:Y:S02]  /*4930*/  LOP3.LUT R78, R79, 0xff00, R78, 0xf8, !PT ;  /* 0x0000ff004f4e7812 */ /* 0x000fe400078ef84e */
[----:B------:R-:W-:Y:S01]  /*4940*/  LOP3.LUT R77, R74, 0xff00, R77, 0xf8, !PT ;  /* 0x0000ff004a4d7812 */ /* 0x000fe200078ef84d */
[--C-:B------:R-:W-:Y:S01]  /*4950*/  HADD2.F32 R79, -RZ, R83.reuse.H1_H1 ;  /* 0x30000053ff4f7230 */ /* 0x100fe20000004100 */
[-C--:B------:R-:W-:Y:S01]  /*4960*/  F2FP.F16.E4M3.UNPACK_B R74, R157.reuse.H1 ;  /* 0x0000009dff4a723e */ /* 0x080fe200030006ff */
[----:B------:R-:W-:Y:S01]  /*4970*/  HADD2.F32 R83, -RZ, R83.H0_H0 ;  /* 0x20000053ff537230 */ /* 0x000fe20000004100 */
[-C--:B------:R-:W-:Y:S02]  /*4980*/  F2FP.F16.E4M3.UNPACK_B R81, R156.reuse.H1 ;  /* 0x0000009cff51723e */ /* 0x080fe400030006ff */
[----:B------:R-:W-:Y:S01]  /*4990*/  F2FP.F16.E4M3.UNPACK_B R157, R157 ;  /* 0x0000009dff9d723e */ /* 0x000fe200020006ff */
[----:B------:R-:W-:Y:S01]  /*49a0*/  HADD2.F32 R84, -RZ, R74.H0_H0 ;  /* 0x2000004aff547230 */ /* 0x000fe20000004100 */
[----:B------:R-:W-:Y:S01]  /*49b0*/  F2FP.F16.E4M3.UNPACK_B R156, R156 ;  /* 0x0000009cff9c723e */ /* 0x000fe200020006ff */
[----:B------:R-:W-:-:S02]  /*49c0*/  HADD2.F32 R82, -RZ, R81.H0_H0 ;  /* 0x20000051ff527230 */ /* 0x000fc40000004100 */
[----:B------:R-:W-:Y:S02]  /*49d0*/  HADD2.F32 R74, -RZ, R74.H1_H1 ;  /* 0x3000004aff4a7230 */ /* 0x000fe40000004100 */
[-C--:B------:R-:W-:Y:S01]  /*49e0*/  FMUL.FTZ R80, R79, R84.reuse ;  /* 0x000000544f507220 */ /* 0x080fe20000410000 */
[----:B------:R-:W-:-:S03]  /*49f0*/  FMUL.FTZ R84, R83, R84 ;  /* 0x0000005453547220 */ /* 0x000fc60000410000 */
[-C--:B------:R-:W-:Y:S01]  /*4a00*/  FFMA.FTZ R80, R83, R82.reuse, -R80 ;  /* 0x0000005253507223 */ /* 0x080fe20000010850 */
[----:B------:R-:W-:Y:S01]  /*4a10*/  F2FP.F16.E4M3.UNPACK_B R83, R13.H1 ;  /* 0x0000000dff53723e */ /* 0x000fe200030006ff */
[----:B------:R-:W-:Y:S01]  /*4a20*/  FFMA.FTZ R79, R79, R82, R84 ;  /* 0x000000524f4f7223 */ /* 0x000fe20000010054 */
[----:B------:R-:W-:Y:S01]  /*4a30*/  HADD2.F32 R82, -RZ, R81.H1_H1 ;  /* 0x30000051ff527230 */ /* 0x000fe20000004100 */
[----:B------:R-:W-:Y:S01]  /*4a40*/  SHF.L.U32 R81, R76, 0x10, RZ ;  /* 0x000000104c517819 */ /* 0x000fe200000006ff */
[----:B------:R-:W-:Y:S02]  /*4a50*/  IMAD.U32 R76, R75, 0x10000, RZ ;  /* 0x000100004b4c7824 */ /* 0x000fe400078e00ff */
[--C-:B------:R-:W-:Y:S01]  /*4a60*/  HADD2.F32 R13, -RZ, R83.reuse.H1_H1 ;  /* 0x30000053ff0d7230 */ /* 0x100fe20000004100 */
[----:B------:R-:W-:Y:S01]  /*4a70*/  LOP3.LUT R75, R78, 0xff0000, R81, 0xf8, !PT ;  /* 0x00ff00004e4b7812 */ /* 0x000fe200078ef851 */
[----:B------:R-:W-:Y:S01]  /*4a80*/  HADD2.F32 R83, -RZ, R83.H0_H0 ;  /* 0x20000053ff537230 */ /* 0x000fe20000004100 */
[----:B------:R-:W-:-:S02]  /*4a90*/  LOP3.LUT R76, R77, 0xff0000, R76, 0xf8, !PT ;  /* 0x00ff00004d4c7812 */ /* 0x000fc400078ef84c */
[-C--:B------:R-:W-:Y:S01]  /*4aa0*/  FMUL.FTZ R84, R13, R74.reuse ;  /* 0x0000004a0d547220 */ /* 0x080fe20000410000 */
[----:B------:R-:W-:Y:S01]  /*4ab0*/  F2FP.F16.E4M3.UNPACK_B R78, R75.H1 ;  /* 0x0000004bff4e723e */ /* 0x000fe200030006ff */
[C---:B------:R-:W-:Y:S01]  /*4ac0*/  FMUL.FTZ R160, R83.reuse, R74 ;  /* 0x0000004a53a07220 */ /* 0x040fe20000410000 */
[----:B------:R-:W-:Y:S01]  /*4ad0*/  F2FP.F16.E4M3.UNPACK_B R77, R76.H1 ;  /* 0x0000004cff4d723e */ /* 0x000fe200030006ff */
[-C--:B------:R-:W-:Y:S01]  /*4ae0*/  FFMA.FTZ R74, R83, R82.reuse, -R84 ;  /* 0x00000052534a7223 */ /* 0x080fe20000010854 */
[-C--:B------:R-:W-:Y:S01]  /*4af0*/  F2FP.F16.E4M3.UNPACK_B R83, R15.reuse ;  /* 0x0000000fff53723e */ /* 0x080fe200020006ff */
[----:B------:R-:W-:Y:S01]  /*4b00*/  FFMA.FTZ R13, R13, R82, R160 ;  /* 0x000000520d0d7223 */ /* 0x000fe200000100a0 */
[----:B------:R-:W-:Y:S01]  /*4b10*/  HADD2.F32 R82, -RZ, R78.H0_H0 ;  /* 0x2000004eff527230 */ /* 0x000fe20000004100 */
[----:B------:R-:W-:Y:S01]  /*4b20*/  F2FP.F16.E4M3.UNPACK_B R15, R15.H1 ;  /* 0x0000000fff0f723e */ /* 0x000fe200030006ff */
[----:B------:R-:W-:Y:S01]  /*4b30*/  HADD2.F32 R84, -RZ, R77.H0_H0 ;  /* 0x2000004dff547230 */ /* 0x000fe20000004100 */
[----:B------:R-:W-:Y:S01]  /*4b40*/  F2FP.F16.E4M3.UNPACK_B R76, R76 ;  /* 0x0000004cff4c723e */ /* 0x000fe200020006ff */
[--C-:B------:R-:W-:Y:S01]  /*4b50*/  HADD2.F32 R81, -RZ, R83.reuse.H1_H1 ;  /* 0x30000053ff517230 */ /* 0x100fe20000004100 */
[----:B------:R-:W-:Y:S01]  /*4b60*/  F2FP.SATFINITE.E4M3.F32.PACK_AB_MERGE_C R13, R13, R74, RZ ;  /* 0x0000004a0d0d723e */ /* 0x000fe200048070ff */
[----:B------:R-:W-:Y:S01]  /*4b70*/  HADD2.F32 R83, -RZ, R83.H0_H0 ;  /* 0x20000053ff537230 */ /* 0x000fe20000004100 */
[----:B------:R-:W-:Y:S01]  /*4b80*/  F2FP.F16.E4M3.UNPACK_B R75, R75 ;  /* 0x0000004bff4b723e */ /* 0x000fe200020006ff */
[----:B------:R-:W-:-:S02]  /*4b90*/  HADD2.F32 R77, -RZ, R77.H1_H1 ;  /* 0x3000004dff4d7230 */ /* 0x000fc40000004100 */
[----:B------:R-:W-:Y:S01]  /*4ba0*/  FMUL.FTZ R85, R81, R84 ;  /* 0x0000005451557220 */ /* 0x000fe20000410000 */
[----:B------:R-:W-:Y:S01]  /*4bb0*/  IMAD.MOV.U32 R74, RZ, RZ, R14 ;  /* 0x000000ffff4a7224 */ /* 0x000fe200078e000e */
[----:B------:R-:W-:Y:S01]  /*4bc0*/  F2FP.SATFINITE.E4M3.F32.PACK_AB_MERGE_C R13, R79, R80, R13 ;  /* 0x000000504f0d723e */ /* 0x000fe2000480700d */
[----:B------:R-:W-:Y:S02]  /*4bd0*/  HADD2.F32 R78, -RZ, R78.H1_H1 ;  /* 0x3000004eff4e7230 */ /* 0x000fe40000004100 */
[C---:B------:R-:W-:Y:S01]  /*4be0*/  FFMA.FTZ R85, R83.reuse, R82, -R85 ;  /* 0x0000005253557223 */ /* 0x040fe20000010855 */
[----:B------:R-:W-:Y:S01]  /*4bf0*/  FMUL.FTZ R83, R83, R84 ;  /* 0x0000005453537220 */ /* 0x000fe20000410000 */
[-C--:B------:R-:W-:Y:S01]  /*4c00*/  F2FP.F16.E4M3.UNPACK_B R14, R74.reuse ;  /* 0x0000004aff0e723e */ /* 0x080fe200020006ff */
[----:B------:R-:W-:Y:S01]  /*4c10*/  HADD2.F32 R80, -RZ, R76.H0_H0 ;  /* 0x2000004cff507230 */ /* 0x000fe20000004100 */
[----:B------:R-:W-:Y:S01]  /*4c20*/  F2FP.F16.E4M3.UNPACK_B R74, R74.H1 ;  /* 0x0000004aff4a723e */ /* 0x000fe200030006ff */
[----:B------:R-:W-:Y:S01]  /*4c30*/  FFMA.FTZ R83, R81, R82, R83 ;  /* 0x0000005251537223 */ /* 0x000fe20000010053 */
[----:B------:R-:W-:-:S02]  /*4c40*/  HADD2.F32 R81, -RZ, R15.H1_H1 ;  /* 0x3000000fff517230 */ /* 0x000fc40000004100 */
[----:B------:R-:W-:-:S03]  /*4c50*/  HADD2.F32 R15, -RZ, R15.H0_H0 ;  /* 0x2000000fff0f7230 */ /* 0x000fc60000004100 */
[-C--:B------:R-:W-:Y:S02]  /*4c60*/  FMUL.FTZ R82, R81, R77.reuse ;  /* 0x0000004d51527220 */ /* 0x080fe40000410000 */
[C---:B------:R-:W-:Y:S01]  /*4c70*/  FMUL.FTZ R84, R15.reuse, R77 ;  /* 0x0000004d0f547220 */ /* 0x040fe20000410000 */
[--C-:B------:R-:W-:Y:S02]  /*4c80*/  HADD2.F32 R77, -RZ, R14.reuse.H0_H0 ;  /* 0x2000000eff4d7230 */ /* 0x100fe40000004100 */
[-C--:B------:R-:W-:Y:S01]  /*4c90*/  FFMA.FTZ R82, R15, R78.reuse, -R82 ;  /* 0x0000004e0f527223 */ /* 0x080fe20000010852 */
[----:B------:R-:W-:Y:S02]  /*4ca0*/  HADD2.F32 R15, -RZ, R14.H1_H1 ;  /* 0x3000000eff0f7230 */ /* 0x000fe40000004100 */
[----:B------:R-:W-:Y:S01]  /*4cb0*/  FFMA.FTZ R81, R81, R78, R84 ;  /* 0x0000004e51517223 */ /* 0x000fe20000010054 */
[--C-:B------:R-:W-:Y:S02]  /*4cc0*/  HADD2.F32 R78, -RZ, R75.reuse.H0_H0 ;  /* 0x2000004bff4e7230 */ /* 0x100fe40000004100 */
[----:B------:R-:W-:-:S02]  /*4cd0*/  HADD2.F32 R75, -RZ, R75.H1_H1 ;  /* 0x3000004bff4b7230 */ /* 0x000fc40000004100 */
[-C--:B------:R-:W-:Y:S01]  /*4ce0*/  FMUL.FTZ R14, R15, R80.reuse ;  /* 0x000000500f0e7220 */ /* 0x080fe20000410000 */
[----:B------:R-:W-:Y:S01]  /*4cf0*/  FMUL.FTZ R80, R77, R80 ;  /* 0x000000504d507220 */ /* 0x000fe20000410000 */
[----:B------:R-:W-:Y:S02]  /*4d00*/  F2FP.SATFINITE.E4M3.F32.PACK_AB_MERGE_C R82, R81, R82, RZ ;  /* 0x000000525152723e */ /* 0x000fe400048070ff */
[-C--:B------:R-:W-:Y:S01]  /*4d10*/  FFMA.FTZ R14, R77, R78.reuse, -R14 ;  /* 0x0000004e4d0e7223 */ /* 0x080fe2000001080e */
[----:B------:R-:W-:Y:S02]  /*4d20*/  HADD2.F32 R77, -RZ, R76.H1_H1 ;  /* 0x3000004cff4d7230 */ /* 0x000fe40000004100 */
[----:B------:R-:W-:Y:S01]  /*4d30*/  FFMA.FTZ R15, R15, R78, R80 ;  /* 0x0000004e0f0f7223 */ /* 0x000fe20000010050 */
[--C-:B------:R-:W-:Y:S02]  /*4d40*/  HADD2.F32 R76, -RZ, R74.reuse.H1_H1 ;  /* 0x3000004aff4c7230 */ /* 0x100fe40000004100 */
[----:B------:R-:W-:-:S02]  /*4d50*/  HADD2.F32 R74, -RZ, R74.H0_H0 ;  /* 0x2000004aff4a7230 */ /* 0x000fc40000004100 */
[--C-:B------:R-:W-:Y:S02]  /*4d60*/  HADD2.F32 R80, -RZ, R157.reuse.H1_H1 ;  /* 0x3000009dff507230 */ /* 0x100fe40000004100 */
[-C--:B------:R-:W-:Y:S01]  /*4d70*/  FMUL.FTZ R79, R76, R77.reuse ;  /* 0x0000004d4c4f7220 */ /* 0x080fe20000410000 */
[----:B------:R-:W-:Y:S02]  /*4d80*/  HADD2.F32 R78, -RZ, R156.H1_H1 ;  /* 0x3000009cff4e7230 */ /* 0x000fe40000004100 */
[C---:B------:R-:W-:Y:S01]  /*4d90*/  FMUL.FTZ R77, R74.reuse, R77 ;  /* 0x0000004d4a4d7220 */ /* 0x040fe20000410000 */
[----:B------:R-:W-:Y:S02]  /*4da0*/  HADD2.F32 R157, -RZ, R157.H0_H0 ;  /* 0x2000009dff9d7230 */ /* 0x000fe40000004100 */
[-C--:B------:R-:W-:Y:S01]  /*4db0*/  FFMA.FTZ R74, R74, R75.reuse, -R79 ;  /* 0x0000004b4a4a7223 */ /* 0x080fe2000001084f */
[----:B------:R-:W-:Y:S01]  /*4dc0*/  FFMA.FTZ R75, R76, R75, R77 ;  /* 0x0000004b4c4b7223 */ /* 0x000fe2000001004d */
[----:B------:R-:W-:-:S04]  /*4dd0*/  F2FP.F16.E4M3.UNPACK_B R76, R12.H1 ;  /* 0x0000000cff4c723e */ /* 0x000fc800030006ff */
[----:B------:R-:W-:Y:S01]  /*4de0*/  F2FP.SATFINITE.E4M3.F32.PACK_AB_MERGE_C R74, R75, R74, RZ ;  /* 0x0000004a4b4a723e */ /* 0x000fe200048070ff */
[--C-:B------:R-:W-:Y:S02]  /*4df0*/  HADD2.F32 R77, -RZ, R76.reuse.H1_H1 ;  /* 0x3000004cff4d7230 */ /* 0x100fe40000004100 */
[----:B------:R-:W-:Y:S01]  /*4e00*/  HADD2.F32 R79, -RZ, R76.H0_H0 ;  /* 0x2000004cff4f7230 */ /* 0x000fe20000004100 */
[----:B------:R-:W-:Y:S02]  /*4e10*/  F2FP.SATFINITE.E4M3.F32.PACK_AB_MERGE_C R14, R15, R14, R74 ;  /* 0x0000000e0f0e723e */ /* 0x000fe4000480704a */
[-C--:B------:R-:W-:Y:S01]  /*4e20*/  FMUL.FTZ R76, R77, R80.reuse ;  /* 0x000000504d4c7220 */ /* 0x080fe20000410000 */
[----:B------:R-:W-:Y:S01]  /*4e30*/  F2FP.SATFINITE.E4M3.F32.PACK_AB_MERGE_C R15, R83, R85, R82 ;  /* 0x00000055530f723e */ /* 0x000fe20004807052 */
[C---:B------:R-:W-:Y:S02]  /*4e40*/  FMUL.FTZ R80, R79.reuse, R80 ;  /* 0x000000504f507220 */ /* 0x040fe40000410000 */
[----:B------:R-:W-:Y:S01]  /*4e50*/  FFMA.FTZ R76, R79, R78, -R76 ;  /* 0x0000004e4f4c7223 */ /* 0x000fe2000001084c */
[----:B------:R-:W-:-:S02]  /*4e60*/  HADD2.F32 R79, -RZ, R156.H0_H0 ;  /* 0x2000009cff4f7230 */ /* 0x000fc40000004100 */
[----:B------:R-:W-:Y:S01]  /*4e70*/  FFMA.FTZ R77, R77, R78, R80 ;  /* 0x0000004e4d4d7223 */ /* 0x000fe20000010050 */
[----:B------:R-:W-:-:S04]  /*4e80*/  F2FP.F16.E4M3.UNPACK_B R78, R12 ;  /* 0x0000000cff4e723e */ /* 0x000fc800020006ff */
[----:B------:R-:W-:Y:S01]  /*4e90*/  F2FP.SATFINITE.E4M3.F32.PACK_AB_MERGE_C R76, R77, R76, RZ ;  /* 0x0000004c4d4c723e */ /* 0x000fe200048070ff */
[--C-:B------:R-:W-:Y:S02]  /*4ea0*/  HADD2.F32 R12, -RZ, R78.reuse.H1_H1 ;  /* 0x3000004eff0c7230 */ /* 0x100fe40000004100 */
[----:B------:R-:W-:-:S03]  /*4eb0*/  HADD2.F32 R78, -RZ, R78.H0_H0 ;  /* 0x2000004eff4e7230 */ /* 0x000fc60000004100 */
[-C--:B------:R-:W-:Y:S02]  /*4ec0*/  FMUL.FTZ R161, R12, R157.reuse ;  /* 0x0000009d0ca17220 */ /* 0x080fe40000410000 */
[C---:B------:R-:W-:Y:S02]  /*4ed0*/  FMUL.FTZ R157, R78.reuse, R157 ;  /* 0x0000009d4e9d7220 */ /* 0x040fe40000410000 */
[-C--:B------:R-:W-:Y:S02]  /*4ee0*/  FFMA.FTZ R78, R78, R79.reuse, -R161 ;  /* 0x0000004f4e4e7223 */ /* 0x080fe400000108a1 */
[----:B------:R-:W-:-:S05]  /*4ef0*/  FFMA.FTZ R157, R12, R79, R157 ;  /* 0x0000004f0c9d7223 */ /* 0x000fca000001009d */
[----:B------:R-:W-:-:S07]  /*4f00*/  F2FP.SATFINITE.E4M3.F32.PACK_AB_MERGE_C R12, R157, R78, R76 ;  /* 0x0000004e9d0c723e */ /* 0x000fce000480704c */
.L_x_458:
[----:B------:R-:W-:Y:S05]  /*4f10*/  BSYNC B3 ;  /* 0x0000000000037941 */ /* 0x000fea0003800000 */
.L_x_457:
[----:B------:R-:W-:-:S05]  /*4f20*/  IMAD.SHL.U32 R76, R171, 0x10, RZ ;  /* 0x00000010ab4c7824 */ /* 0x000fca00078e00ff */
[----:B----4-:R-:W-:-:S04]  /*4f30*/  IADD3 R74, P2, R11, R76, RZ ;  /* 0x0000004c0b4a7210 */ /* 0x010fc80007f5e0ff */
[----:B---3--:R-:W-:-:S05]  /*4f40*/  LEA.HI.X.SX32 R75, R76, R151, 0x1, P2 ;  /* 0x000000974c4b7211 */ /* 0x008fca00010f0eff */
[----:B0-----:R0:W-:Y:S04]  /*4f50*/  ST.E.128 desc[UR50][R74.64], R12 ;  /* 0x0000000c4a007985 */ /* 0x0011e8000c101d32 */
.L_x_456:
[----:B------:R-:W-:Y:S05]  /*4f60*/  BSYNC B2 ;  /* 0x0000000000027941 */ /* 0x000fea0003800000 */
.L_x_455:
[----:B------:R-:W-:Y:S01]  /*4f70*/  ISETP.NE.AND P2, PT, R31, RZ, PT ;  /* 0x000000ff1f00720c */ /* 0x000fe20003f45270 */
[----:B------:R-:W-:-:S12]  /*4f80*/  BSSY B2, `(.L_x_459) ;  /* 0x0000074000027945 */ /* 0x000fd80003800000 */
[----:B------:R-:W-:Y:S05]  /*4f90*/  @!P2 BRA `(.L_x_460) ;  /* 0x0000000400c8a947 */ /* 0x000fea0003800000 */
[----:B0-----:R0:W0:Y:S01]  /*4fa0*/  LDS.128 R12, [R36+0x1cc00] ;  /* 0x01cc0000240c7984 */ /* 0x0010220000000c00 */
[----:B----4-:R-:W-:Y:S01]  /*4fb0*/  IADD3 R74, P2, R168, R11, RZ ;  /* 0x0000000ba84a7210 */ /* 0x010fe20007f5e0ff */
[----:B------:R-:W-:Y:S04]  /*4fc0*/  BSSY B3, `(.L_x_461) ;  /* 0x000006e000037945 */ /* 0x000fe80003800000 */
[----:B---3--:R-:W-:Y:S01]  /*4fd0*/  IMAD.X R75, R151, 0x1, R194, P2 ;  /* 0x00000001974b7824 */ /* 0x008fe200010e06c2 */
[----:B------:R-:W-:-:S13]  /*4fe0*/  ISETP.GE.AND P2, PT, R200, R117, PT ;  /* 0x00000075c800720c */ /* 0x000fda0003f46270 */
[----:B------:R-:W-:Y:S05]  /*4ff0*/  @P2 BRA `(.L_x_462) ;  /* 0x0000000400a82947 */ /* 0x000fea0003800000 */
[----:B0-----:R-:W-:Y:S02]  /*5000*/  MOV R72, R13 ;  /* 0x0000000d00487202 */ /* 0x001fe40000000f00 */
[----:B------:R-:W-:Y:S02]  /*5010*/  F2FP.F16.E4M3.UNPACK_B R76, R155.H1 ;  /* 0x0000009bff4c723e */ /* 0x000fe400030006ff */
[----:B------:R-:W-:Y:S02]  /*5020*/  F2FP.F16.E4M3.UNPACK_B R70, R72 ;  /* 0x00000048ff46723e */ /* 0x000fe400020006ff */
[----:B------:R-:W-:Y:S01]  /*5030*/  F2FP.F16.E4M3.UNPACK_B R13, R154.H1 ;  /* 0x0000009aff0d723e */ /* 0x000fe200030006ff */
[----:B------:R-:W-:Y:S02]  /*5040*/  HADD2.F32 R79, -RZ, R76.H0_H0 ;  /* 0x2000004cff4f7230 */ /* 0x000fe40000004100 */
[--C-:B------:R-:W-:Y:S02]  /*5050*/  HADD2.F32 R77, -RZ, R70.reuse.H1_H1 ;  /* 0x30000046ff4d7230 */ /* 0x100fe40000004100 */
[----:B------:R-:W-:-:S02]  /*5060*/  HADD2.F32 R70, -RZ, R70.H0_H0 ;  /* 0x20000046ff467230 */ /* 0x000fc40000004100 */
[--C-:B------:R-:W-:Y:S02]  /*5070*/  HADD2.F32 R78, -RZ, R13.reuse.H0_H0 ;  /* 0x2000000dff4e7230 */ /* 0x100fe40000004100 */
[CC--:B------:R-:W-:Y:S01]  /*5080*/  FMUL.FTZ R81, R77.reuse, R79.reuse ;  /* 0x0000004f4d517220 */ /* 0x0c0fe20000410000 */
[----:B------:R-:W-:Y:S02]  /*5090*/  HADD2.F32 R76, -RZ, R76.H1_H1 ;  /* 0x3000004cff4c7230 */ /* 0x000fe40000004100 */
[C---:B------:R-:W-:Y:S01]  /*50a0*/  FMUL.FTZ R80, R70.reuse, R79 ;  /* 0x0000004f46507220 */ /* 0x040fe20000410000 */
[----:B------:R-:W-:Y:S02]  /*50b0*/  HADD2.F32 R13, -RZ, R13.H1_H1 ;  /* 0x3000000dff0d7230 */ /* 0x000fe40000004100 */
[-C--:B------:R-:W-:Y:S01]  /*50c0*/  FFMA.FTZ R70, R70, R78.reuse, -R81 ;  /* 0x0000004e46467223 */ /* 0x080fe20000010851 */
[----:B------:R-:W-:Y:S01]  /*50d0*/  FFMA.FTZ R77, R77, R78, R80 ;  /* 0x0000004e4d4d7223 */ /* 0x000fe20000010050 */
[----:B------:R-:W-:Y:S01]  /*50e0*/  F2FP.F16.E4M3.UNPACK_B R78, R72.H1 ;  /* 0x00000048ff4e723e */ /* 0x000fe200030006ff */
[----:B------:R-:W-:Y:S01]  /*50f0*/  IMAD.MOV.U32 R72, RZ, RZ, R12 ;  /* 0x000000ffff487224 */ /* 0x000fe200078e000c */
[----:B------:R-:W-:-:S03]  /*5100*/  F2FP.F16.E4M3.UNPACK_B R80, R155 ;  /* 0x0000009bff50723e */ /* 0x000fc600020006ff */
[--C-:B------:R-:W-:Y:S02]  /*5110*/  HADD2.F32 R79, -RZ, R78.reuse.H1_H1 ;  /* 0x3000004eff4f7230 */ /* 0x100fe40000004100 */
[----:B------:R-:W-:Y:S02]  /*5120*/  HADD2.F32 R78, -RZ, R78.H0_H0 ;  /* 0x2000004eff4e7230 */ /* 0x000fe40000004100 */
[----:B------:R-:W-:Y:S02]  /*5130*/  HADD2.F32 R82, -RZ, R80.H1_H1 ;  /* 0x30000050ff527230 */ /* 0x000fe40000004100 */
[-C--:B------:R-:W-:Y:S01]  /*5140*/  FMUL.FTZ R81, R79, R76.reuse ;  /* 0x0000004c4f517220 */ /* 0x080fe20000410000 */
[----:B------:R-:W-:-:S03]  /*5150*/  FMUL.FTZ R12, R78, R76 ;  /* 0x0000004c4e0c7220 */ /* 0x000fc60000410000 */
[-C--:B------:R-:W-:Y:S01]  /*5160*/  FFMA.FTZ R76, R78, R13.reuse, -R81 ;  /* 0x0000000d4e4c7223 */ /* 0x080fe20000010851 */
[----:B------:R-:W-:Y:S01]  /*5170*/  F2FP.F16.E4M3.UNPACK_B R78, R154 ;  /* 0x0000009aff4e723e */ /* 0x000fe200020006ff */
[----:B------:R-:W-:Y:S01]  /*5180*/  FFMA.FTZ R79, R79, R13, R12 ;  /* 0x0000000d4f4f7223 */ /* 0x000fe2000001000c */
[-C--:B------:R-:W-:Y:S02]  /*5190*/  F2FP.F16.E4M3.UNPACK_B R12, R72.reuse.H1 ;  /* 0x00000048ff0c723e */ /* 0x080fe400030006ff */
[----:B------:R-:W-:Y:S01]  /*51a0*/  F2FP.F16.E4M3.UNPACK_B R72, R72 ;  /* 0x00000048ff48723e */ /* 0x000fe200020006ff */
[----:B------:R-:W-:Y:S02]  /*51b0*/  HADD2.F32 R81, -RZ, R78.H1_H1 ;  /* 0x3000004eff517230 */ /* 0x000fe40000004100 */
[--C-:B------:R-:W-:Y:S02]  /*51c0*/  HADD2.F32 R13, -RZ, R12.reuse.H1_H1 ;  /* 0x3000000cff0d7230 */ /* 0x100fe40000004100 */
[----:B------:R-:W-:-:S03]  /*51d0*/  HADD2.F32 R12, -RZ, R12.H0_H0 ;  /* 0x2000000cff0c7230 */ /* 0x000fc60000004100 */
[CC--:B------:R-:W-:Y:S02]  /*51e0*/  FMUL.FTZ R83, R13.reuse, R82.reuse ;  /* 0x000000520d537220 */ /* 0x0c0fe40000410000 */
[C---:B------:R-:W-:Y:S02]  /*51f0*/  FMUL.FTZ R82, R12.reuse, R82 ;  /* 0x000000520c527220 */ /* 0x040fe40000410000 */
[-C--:B------:R-:W-:Y:S02]  /*5200*/  FFMA.FTZ R12, R12, R81.reuse, -R83 ;  /* 0x000000510c0c7223 */ /* 0x080fe40000010853 */
[----:B------:R-:W-:Y:S01]  /*5210*/  FFMA.FTZ R13, R13, R81, R82 ;  /* 0x000000510d0d7223 */ /* 0x000fe20000010052 */
[----:B------:R-:W-:Y:S01]  /*5220*/  F2FP.SATFINITE.E4M3.F32.PACK_AB_MERGE_C R82, R79, R76, RZ ;  /* 0x0000004c4f52723e */ /* 0x000fe200048070ff */
[----:B------:R-:W-:Y:S01]  /*5230*/  HADD2.F32 R79, -RZ, R80.H0_H0 ;  /* 0x20000050ff4f7230 */ /* 0x000fe20000004100 */
[----:B------:R-:W-:Y:S01]  /*5240*/  SHF.R.U32.HI R80, RZ, 0x10, R73 ;  /* 0x00000010ff507819 */ /* 0x000fe20000011649 */
[--C-:B------:R-:W-:Y:S01]  /*5250*/  HADD2.F32 R76, -RZ, R72.reuse.H1_H1 ;  /* 0x30000048ff4c7230 */ /* 0x100fe20000004100 */
[----:B------:R-:W-:Y:S01]  /*5260*/  F2FP.SATFINITE.E4M3.F32.PACK_AB_MERGE_C R70, R77, R70, R82 ;  /* 0x000000464d46723e */ /* 0x000fe20004807052 */
[----:B------:R-:W-:Y:S01]  /*5270*/  HADD2.F32 R72, -RZ, R72.H0_H0 ;  /* 0x20000048ff487230 */ /* 0x000fe20000004100 */
[----:B------:R-:W-:Y:S01]  /*5280*/  SHF.R.U32.HI R82, RZ, 0x8, R71 ;  /* 0x00000008ff527819 */ /* 0x000fe20000011647 */
[----:B------:R-:W-:Y:S01]  /*5290*/  HADD2.F32 R81, -RZ, R78.H0_H0 ;  /* 0x2000004eff517230 */ /* 0x000fe20000004100 */
[----:B------:R-:W-:Y:S01]  /*52a0*/  SHF.R.U32.HI R78, RZ, 0x8, R73 ;  /* 0x00000008ff4e7819 */ /* 0x000fe20000011649 */
[-C--:B------:R-:W-:Y:S01]  /*52b0*/  FMUL.FTZ R83, R76, R79.reuse ;  /* 0x0000004f4c537220 */ /* 0x080fe20000410000 */
[----:B------:R-:W-:Y:S01]  /*52c0*/  FMUL.FTZ R85, R72, R79 ;  /* 0x0000004f48557220 */ /* 0x000fe20000410000 */
[----:B------:R-:W-:-:S02]  /*52d0*/  LOP3.LUT R77, R73, 0xff0000ff, RZ, 0xc0, !PT ;  /* 0xff0000ff494d7812 */ /* 0x000fc400078ec0ff */
[-C--:B------:R-:W-:Y:S01]  /*52e0*/  FFMA.FTZ R79, R72, R81.reuse, -R83 ;  /* 0x00000051484f7223 */ /* 0x080fe20000010853 */
[----:B------:R-:W-:Y:S02]  /*52f0*/  IMAD.SHL.U32 R78, R78, 0x100, RZ ;  /* 0x000001004e4e7824 */ /* 0x000fe400078e00ff */
[----:B------:R-:W-:Y:S01]  /*5300*/  FFMA.FTZ R72, R76, R81, R85 ;  /* 0x000000514c487223 */ /* 0x000fe20000010055 */
[----:B------:R-:W-:Y:S02]  /*5310*/  LOP3.LUT R76, R71, 0xff0000ff, RZ, 0xc0, !PT ;  /* 0xff0000ff474c7812 */ /* 0x000fe400078ec0ff */
[----:B------:R-:W-:Y:S01]  /*5320*/  SHF.R.U32.HI R81, RZ, 0x10, R71 ;  /* 0x00000010ff517819 */ /* 0x000fe20000011647 */
[----:B------:R-:W-:Y:S01]  /*5330*/  IMAD.SHL.U32 R71, R82, 0x100, RZ ;  /* 0x0000010052477824 */ /* 0x000fe200078e00ff */
[----:B------:R-:W-:Y:S02]  /*5340*/  LOP3.LUT R73, R77, 0xff00, R78, 0xf8, !PT ;  /* 0x0000ff004d497812 */ /* 0x000fe400078ef84e */
[----:B------:R-:W-:Y:S01]  /*5350*/  SHF.L.U32 R78, R80, 0x10, RZ ;  /* 0x00000010504e7819 */ /* 0x000fe200000006ff */
[----:B------:R-:W-:Y:S01]  /*5360*/  IMAD.MOV.U32 R80, RZ, RZ, R15 ;  /* 0x000000ffff507224 */ /* 0x000fe200078e000f */
[----:B------:R-:W-:Y:S01]  /*5370*/  LOP3.LUT R71, R76, 0xff00, R71, 0xf8, !PT ;  /* 0x0000ff004c477812 */ /* 0x000fe200078ef847 */
[----:B------:R-:W-:Y:S01]  /*5380*/  IMAD.U32 R76, R81, 0x10000, RZ ;  /* 0x00010000514c7824 */ /* 0x000fe200078e00ff */
[----:B------:R-:W-:-:S02]  /*5390*/  LOP3.LUT R73, R73, 0xff0000, R78, 0xf8, !PT ;  /* 0x00ff000049497812 */ /* 0x000fc400078ef84e */
[-C--:B------:R-:W-:Y:S02]  /*53a0*/  F2FP.F16.E4M3.UNPACK_B R15, R80.reuse ;  /* 0x00000050ff0f723e */ /* 0x080fe400020006ff */
[----:B------:R-:W-:Y:S02]  /*53b0*/  LOP3.LUT R71, R71, 0xff0000, R76, 0xf8, !PT ;  /* 0x00ff000047477812 */ /* 0x000fe400078ef84c */
[----:B------:R-:W-:Y:S01]  /*53c0*/  F2FP.F16.E4M3.UNPACK_B R78, R73.H1 ;  /* 0x00000049ff4e723e */ /* 0x000fe200030006ff */
[--C-:B------:R-:W-:Y:S01]  /*53d0*/  HADD2.F32 R81, -RZ, R15.reuse.H1_H1 ;  /* 0x3000000fff517230 */ /* 0x100fe20000004100 */
[-C--:B------:R-:W-:Y:S01]  /*53e0*/  F2FP.F16.E4M3.UNPACK_B R77, R71.reuse.H1 ;  /* 0x00000047ff4d723e */ /* 0x080fe200030006ff */
[----:B------:R-:W-:Y:S01]  /*53f0*/  HADD2.F32 R15, -RZ, R15.H0_H0 ;  /* 0x2000000fff0f7230 */ /* 0x000fe20000004100 */
[----:B------:R-:W-:Y:S01]  /*5400*/  F2FP.F16.E4M3.UNPACK_B R80, R80.H1 ;  /* 0x00000050ff50723e */ /* 0x000fe200030006ff */
[--C-:B------:R-:W-:Y:S01]  /*5410*/  HADD2.F32 R76, -RZ, R78.reuse.H0_H0 ;  /* 0x2000004eff4c7230 */ /* 0x100fe20000004100 */
[----:B------:R-:W-:Y:S01]  /*5420*/  F2FP.F16.E4M3.UNPACK_B R71, R71 ;  /* 0x00000047ff47723e */ /* 0x000fe200020006ff */
[----:B------:R-:W-:Y:S01]  /*5430*/  HADD2.F32 R82, -RZ, R77.H0_H0 ;  /* 0x2000004dff527230 */ /* 0x000fe20000004100 */
[----:B------:R-:W-:Y:S01]  /*5440*/  F2FP.SATFINITE.E4M3.F32.PACK_AB_MERGE_C R12, R13, R12, RZ ;  /* 0x0000000c0d0c723e */ /* 0x000fe200048070ff */
[----:B------:R-:W-:-:S02]  /*5450*/  HADD2.F32 R83, -RZ, R78.H1_H1 ;  /* 0x3000004eff537230 */ /* 0x000fc40000004100 */
[-C--:B------:R-:W-:Y:S01]  /*5460*/  FMUL.FTZ R84, R81, R76.reuse ;  /* 0x0000004c51547220 */ /* 0x080fe20000410000 */
[C---:B------:R-:W-:Y:S01]  /*5470*/  FMUL.FTZ R154, R15.reuse, R76 ;  /* 0x0000004c0f9a7220 */ /* 0x040fe20000410000 */
[--C-:B------:R-:W-:Y:S01]  /*5480*/  HADD2.F32 R78, -RZ, R80.reuse.H1_H1 ;  /* 0x30000050ff4e7230 */ /* 0x100fe20000004100 */
[----:B------:R-:W-:Y:S01]  /*5490*/  F2FP.SATFINITE.E4M3.F32.PACK_AB_MERGE_C R12, R72, R79, R12 ;  /* 0x0000004f480c723e */ /* 0x000fe2000480700c */
[----:B------:R-:W-:Y:S02]  /*54a0*/  HADD2.F32 R80, -RZ, R80.H0_H0 ;  /* 0x20000050ff507230 */ /* 0x000fe40000004100 */
[-C--:B------:R-:W-:Y:S01]  /*54b0*/  FFMA.FTZ R76, R15, R82.reuse, -R84 ;  /* 0x000000520f4c7223 */ /* 0x080fe20000010854 */
[----:B------:R-:W-:Y:S01]  /*54c0*/  FFMA.FTZ R15, R81, R82, R154 ;  /* 0x00000052510f7223 */ /* 0x000fe2000001009a */
[----:B------:R-:W-:Y:S02]  /*54d0*/  HADD2.F32 R81, -RZ, R77.H1_H1 ;  /* 0x3000004dff517230 */ /* 0x000fe40000004100 */
[-C--:B------:R-:W-:Y:S01]  /*54e0*/  FMUL.FTZ R77, R78, R83.reuse ;  /* 0x000000534e4d7220 */ /* 0x080fe20000410000 */
[----:B------:R-:W-:Y:S01]  /*54f0*/  FMUL.FTZ R83, R80, R83 ;  /* 0x0000005350537220 */ /* 0x000fe20000410000 */
[----:B------:R-:W-:-:S02]  /*5500*/  HADD2.F32 R82, -RZ, R71.H1_H1 ;  /* 0x30000047ff527230 */ /* 0x000fc40000004100 */
[-C--:B------:R-:W-:Y:S01]  /*5510*/  FFMA.FTZ R77, R80, R81.reuse, -R77 ;  /* 0x00000051504d7223 */ /* 0x080fe2000001084d */
[----:B------:R-:W-:Y:S01]  /*5520*/  FFMA.FTZ R78, R78, R81, R83 ;  /* 0x000000514e4e7223 */ /* 0x000fe20000010053 */
[----:B------:R-:W-:Y:S01]  /*5530*/  F2FP.F16.E4M3.UNPACK_B R81, R73 ;  /* 0x00000049ff51723e */ /* 0x000fe200020006ff */
[----:B------:R-:W-:Y:S01]  /*5540*/  HADD2.F32 R71, -RZ, R71.H0_H0 ;  /* 0x20000047ff477230 */ /* 0x000fe20000004100 */
[-C--:B------:R-:W-:Y:S01]  /*5550*/  F2FP.F16.E4M3.UNPACK_B R73, R14.reuse.H1 ;  /* 0x0000000eff49723e */ /* 0x080fe200030006ff */
[----:B------:R-:W-:Y:S01]  /*5560*/  IMAD.MOV.U32 R13, RZ, RZ, R70 ;  /* 0x000000ffff0d7224 */ /* 0x000fe200078e0046 */
[----:B------:R-:W-:Y:S01]  /*5570*/  F2FP.F16.E4M3.UNPACK_B R14, R14 ;  /* 0x0000000eff0e723e */ /* 0x000fe200020006ff */
[----:B------:R-:W-:Y:S01]  /*5580*/  HADD2.F32 R83, -RZ, R81.H1_H1 ;  /* 0x30000051ff537230 */ /* 0x000fe20000004100 */
[----:B------:R-:W-:Y:S01]  /*5590*/  F2FP.SATFINITE.E4M3.F32.PACK_AB_MERGE_C R77, R78, R77, RZ ;  /* 0x0000004d4e4d723e */ /* 0x000fe200048070ff */
[--C-:B------:R-:W-:Y:S02]  /*55a0*/  HADD2.F32 R80, -RZ, R73.reuse.H1_H1 ;  /* 0x30000049ff507230 */ /* 0x100fe40000004100 */
[----:B------:R-:W-:Y:S01]  /*55b0*/  HADD2.F32 R73, -RZ, R73.H0_H0 ;  /* 0x20000049ff497230 */ /* 0x000fe20000004100 */
[----:B------:R-:W-:-:S02]  /*55c0*/  F2FP.SATFINITE.E4M3.F32.PACK_AB_MERGE_C R15, R15, R76, R77 ;  /* 0x0000004c0f0f723e */ /* 0x000fc4000480704d */
[CC--:B------:R-:W-:Y:S02]  /*55d0*/  FMUL.FTZ R84, R80.reuse, R83.reuse ;  /* 0x0000005350547220 */ /* 0x0c0fe40000410000 */
[C---:B------:R-:W-:Y:S02]  /*55e0*/  FMUL.FTZ R83, R73.reuse, R83 ;  /* 0x0000005349537220 */ /* 0x040fe40000410000 */
[-C--:B------:R-:W-:Y:S02]  /*55f0*/  FFMA.FTZ R73, R73, R82.reuse, -R84 ;  /* 0x0000005249497223 */ /* 0x080fe40000010854 */
[----:B------:R-:W-:Y:S01]  /*5600*/  FFMA.FTZ R80, R80, R82, R83 ;  /* 0x0000005250507223 */ /* 0x000fe20000010053 */
[----:B------:R-:W-:Y:S02]  /*5610*/  HADD2.F32 R82, -RZ, R81.H0_H0 ;  /* 0x20000051ff527230 */ /* 0x000fe40000004100 */
[--C-:B------:R-:W-:Y:S02]  /*5620*/  HADD2.F32 R81, -RZ, R14.reuse.H1_H1 ;  /* 0x3000000eff517230 */ /* 0x100fe40000004100 */
[----:B------:R-:W-:Y:S01]  /*5630*/  HADD2.F32 R14, -RZ, R14.H0_H0 ;  /* 0x2000000eff0e7230 */ /* 0x000fe20000004100 */
[----:B------:R-:W-:-:S02]  /*5640*/  F2FP.SATFINITE.E4M3.F32.PACK_AB_MERGE_C R73, R80, R73, RZ ;  /* 0x000000495049723e */ /* 0x000fc400048070ff */
[CC--:B------:R-:W-:Y:S02]  /*5650*/  FMUL.FTZ R83, R81.reuse, R82.reuse ;  /* 0x0000005251537220 */ /* 0x0c0fe40000410000 */
[C---:B------:R-:W-:Y:S02]  /*5660*/  FMUL.FTZ R82, R14.reuse, R82 ;  /* 0x000000520e527220 */ /* 0x040fe40000410000 */
[-C--:B------:R-:W-:Y:S02]  /*5670*/  FFMA.FTZ R83, R14, R71.reuse, -R83 ;  /* 0x000000470e537223 */ /* 0x080fe40000010853 */
[----:B------:R-:W-:-:S05]  /*5680*/  FFMA.FTZ R82, R81, R71, R82 ;  /* 0x0000004751527223 */ /* 0x000fca0000010052 */
[----:B------:R-:W-:-:S07]  /*5690*/  F2FP.SATFINITE.E4M3.F32.PACK_AB_MERGE_C R14, R82, R83, R73 ;  /* 0x00000053520e723e */ /* 0x000fce0004807049 */
.L_x_462:
[----:B------:R-:W-:Y:S05]  /*56a0*/  BSYNC B3 ;  /* 0x0000000000037941 */ /* 0x000fea0003800000 */
.L_x_461:
[----:B0-----:R0:W-:Y:S02]  /*56b0*/  ST.E.128 desc[UR50][R74.64], R12 ;  /* 0x0000000c4a007985 */ /* 0x0011e4000c101d32 */
.L_x_460:
[----:B------:R-:W-:Y:S05]  /*56c0*/  BSYNC B2 ;  /* 0x0000000000027941 */ /* 0x000fea0003800000 */
.L_x_459:
        /* <DEDUP_REMOVED lines=9> */
[----:B0-----:R-:W-:Y:S01]  /*5760*/  IMAD.MOV.U32 R68, RZ, RZ, R13 ;  /* 0x000000ffff447224 */ /* 0x001fe200078e000d */
[----:B------:R-:W-:Y:S02]  /*5770*/  F2FP.F16.E4M3.UNPACK_B R73, R153.H1 ;  /* 0x00000099ff49723e */ /* 0x000fe400030006ff */
[----:B------:R-:W-:Y:S02]  /*5780*/  F2FP.F16.E4M3.UNPACK_B R74, R149.H1 ;  /* 0x00000095ff4a723e */ /* 0x000fe400030006ff */
[-C--:B------:R-:W-:Y:S01]  /*5790*/  F2FP.F16.E4M3.UNPACK_B R13, R68.reuse ;  /* 0x00000044ff0d723e */ /* 0x080fe200020006ff */
[----:B------:R-:W-:Y:S01]  /*57a0*/  HADD2.F32 R75, -RZ, R73.H0_H0 ;  /* 0x20000049ff4b7230 */ /* 0x000fe20000004100 */
[----:B------:R-:W-:Y:S01]  /*57b0*/  F2FP.F16.E4M3.UNPACK_B R68, R68.H1 ;  /* 0x00000044ff44723e */ /* 0x000fe200030006ff */
[--C-:B------:R-:W-:Y:S01]  /*57c0*/  HADD2.F32 R72, -RZ, R74.reuse.H0_H0 ;  /* 0x2000004aff487230 */ /* 0x100fe20000004100 */
[----:B------:R-:W-:Y:S01]  /*57d0*/  F2FP.F16.E4M3.UNPACK_B R77, R153 ;  /* 0x00000099ff4d723e */ /* 0x000fe200020006ff */
[--C-:B------:R-:W-:Y:S01]  /*57e0*/  HADD2.F32 R66, -RZ, R13.reuse.H1_H1 ;  /* 0x3000000dff427230 */ /* 0x100fe20000004100 */
[--C-:B------:R-:W-:Y:S01]  /*57f0*/  SHF.R.U32.HI R80, RZ, 0x8, R67.reuse ;  /* 0x00000008ff507819 */ /* 0x100fe20000011643 */
[----:B------:R-:W-:Y:S01]  /*5800*/  HADD2.F32 R13, -RZ, R13.H0_H0 ;  /* 0x2000000dff0d7230 */ /* 0x000fe20000004100 */
[----:B------:R-:W-:Y:S01]  /*5810*/  SHF.R.U32.HI R81, RZ, 0x10, R67 ;  /* 0x00000010ff517819 */ /* 0x000fe20000011643 */
[----:B------:R-:W-:-:S02]  /*5820*/  HADD2.F32 R74, -RZ, R74.H1_H1 ;  /* 0x3000004aff4a7230 */ /* 0x000fc40000004100 */
[-C--:B------:R-:W-:Y:S01]  /*5830*/  FMUL.FTZ R76, R66, R75.reuse ;  /* 0x0000004b424c7220 */ /* 0x080fe20000410000 */
[----:B------:R-:W-:Y:S02]  /*5840*/  HADD2.F32 R78, -RZ, R77.H1_H1 ;  /* 0x3000004dff4e7230 */ /* 0x000fe40000004100 */
[C---:B------:R-:W-:Y:S01]  /*5850*/  FMUL.FTZ R75, R13.reuse, R75 ;  /* 0x0000004b0d4b7220 */ /* 0x040fe20000410000 */
[----:B------:R-:W-:-:S03]  /*5860*/  FFMA.FTZ R13, R13, R72, -R76 ;  /* 0x000000480d0d7223 */ /* 0x000fc6000001084c */
[----:B------:R-:W-:Y:S01]  /*5870*/  FFMA.FTZ R66, R66, R72, R75 ;  /* 0x0000004842427223 */ /* 0x000fe2000001004b */
[----:B------:R-:W-:Y:S01]  /*5880*/  MOV R72, R12 ;  /* 0x0000000c00487202 */ /* 0x000fe20000000f00 */
[----:B------:R-:W-:Y:S02]  /*5890*/  HADD2.F32 R12, -RZ, R73.H1_H1 ;  /* 0x30000049ff0c7230 */ /* 0x000fe40000004100 */
[--C-:B------:R-:W-:Y:S02]  /*58a0*/  HADD2.F32 R73, -RZ, R68.reuse.H1_H1 ;  /* 0x30000044ff497230 */ /* 0x100fe40000004100 */
[----:B------:R-:W-:-:S03]  /*58b0*/  HADD2.F32 R68, -RZ, R68.H0_H0 ;  /* 0x20000044ff447230 */ /* 0x000fc60000004100 */
[CC--:B------:R-:W-:Y:S02]  /*58c0*/  FMUL.FTZ R75, R73.reuse, R12.reuse ;  /* 0x0000000c494b7220 */ /* 0x0c0fe40000410000 */
[C---:B------:R-:W-:Y:S02]  /*58d0*/  FMUL.FTZ R76, R68.reuse, R12 ;  /* 0x0000000c444c7220 */ /* 0x040fe40000410000 */
[----:B------:R-:W-:Y:S01]  /*58e0*/  FFMA.FTZ R12, R68, R74, -R75 ;  /* 0x0000004a440c7223 */ /* 0x000fe2000001084b */
[----:B------:R-:W-:Y:S01]  /*58f0*/  F2FP.F16.E4M3.UNPACK_B R68, R72.H1 ;  /* 0x00000048ff44723e */ /* 0x000fe200030006ff */
[----:B------:R-:W-:Y:S01]  /*5900*/  FFMA.FTZ R73, R73, R74, R76 ;  /* 0x0000004a49497223 */ /* 0x000fe2000001004c */
[----:B------:R-:W-:Y:S02]  /*5910*/  F2FP.F16.E4M3.UNPACK_B R74, R149 ;  /* 0x00000095ff4a723e */ /* 0x000fe400020006ff */
[----:B------:R-:W-:Y:S01]  /*5920*/  F2FP.F16.E4M3.UNPACK_B R72, R72 ;  /* 0x00000048ff48723e */ /* 0x000fe200020006ff */
[--C-:B------:R-:W-:Y:S01]  /*5930*/  HADD2.F32 R75, -RZ, R68.reuse.H1_H1 ;  /* 0x30000044ff4b7230 */ /* 0x100fe20000004100 */
[----:B------:R-:W-:Y:S01]  /*5940*/  F2FP.SATFINITE.E4M3.F32.PACK_AB_MERGE_C R12, R73, R12, RZ ;  /* 0x0000000c490c723e */ /* 0x000fe200048070ff */
[----:B------:R-:W-:-:S02]  /*5950*/  HADD2.F32 R68, -RZ, R68.H0_H0 ;  /* 0x20000044ff447230 */ /* 0x000fc40000004100 */
[--C-:B------:R-:W-:Y:S02]  /*5960*/  HADD2.F32 R76, -RZ, R74.reuse.H1_H1 ;  /* 0x3000004aff4c7230 */ /* 0x100fe40000004100 */
[CC--:B------:R-:W-:Y:S01]  /*5970*/  FMUL.FTZ R79, R75.reuse, R78.reuse ;  /* 0x0000004e4b4f7220 */ /* 0x0c0fe20000410000 */
[----:B------:R-:W-:Y:S02]  /*5980*/  HADD2.F32 R74, -RZ, R74.H0_H0 ;  /* 0x2000004aff4a7230 */ /* 0x000fe40000004100 */
[----:B------:R-:W-:Y:S01]  /*5990*/  FMUL.FTZ R78, R68, R78 ;  /* 0x0000004e444e7220 */ /* 0x000fe20000410000 */
[----:B------:R-:W-:Y:S01]  /*59a0*/  F2FP.SATFINITE.E4M3.F32.PACK_AB_MERGE_C R13, R66, R13, R12 ;  /* 0x0000000d420d723e */ /* 0x000fe2000480700c */
[-C--:B------:R-:W-:Y:S02]  /*59b0*/  FFMA.FTZ R68, R68, R76.reuse, -R79 ;  /* 0x0000004c44447223 */ /* 0x080fe4000001084f */
[----:B------:R-:W-:Y:S01]  /*59c0*/  FFMA.FTZ R75, R75, R76, R78 ;  /* 0x0000004c4b4b7223 */ /* 0x000fe2000001004e */
[----:B------:R-:W-:Y:S01]  /*59d0*/  HADD2.F32 R76, -RZ, R77.H0_H0 ;  /* 0x2000004dff4c7230 */ /* 0x000fe20000004100 */
[----:B------:R-:W-:Y:S01]  /*59e0*/  SHF.R.U32.HI R78, RZ, 0x8, R69 ;  /* 0x00000008ff4e7819 */ /* 0x000fe20000011645 */
[----:B------:R-:W-:-:S02]  /*59f0*/  HADD2.F32 R77, -RZ, R72.H1_H1 ;  /* 0x30000048ff4d7230 */ /* 0x000fc40000004100 */
[----:B------:R-:W-:Y:S01]  /*5a00*/  HADD2.F32 R72, -RZ, R72.H0_H0 ;  /* 0x20000048ff487230 */ /* 0x000fe20000004100 */
[----:B------:R-:W-:Y:S02]  /*5a10*/  F2FP.SATFINITE.E4M3.F32.PACK_AB_MERGE_C R68, R75, R68, RZ ;  /* 0x000000444b44723e */ /* 0x000fe400048070ff */
[CC--:B------:R-:W-:Y:S02]  /*5a20*/  FMUL.FTZ R79, R77.reuse, R76.reuse ;  /* 0x0000004c4d4f7220 */ /* 0x0c0fe40000410000 */
[C---:B------:R-:W-:Y:S02]  /*5a30*/  FMUL.FTZ R76, R72.reuse, R76 ;  /* 0x0000004c484c7220 */ /* 0x040fe40000410000 */
[-C--:B------:R-:W-:Y:S01]  /*5a40*/  FFMA.FTZ R72, R72, R74.reuse, -R79 ;  /* 0x0000004a48487223 */ /* 0x080fe2000001084f */
[----:B------:R-:W-:Y:S01]  /*5a50*/  SHF.R.U32.HI R79, RZ, 0x10, R69 ;  /* 0x00000010ff4f7819 */ /* 0x000fe20000011645 */
[----:B------:R-:W-:Y:S01]  /*5a60*/  FFMA.FTZ R77, R77, R74, R76 ;  /* 0x0000004a4d4d7223 */ /* 0x000fe2000001004c */
[----:B------:R-:W-:Y:S01]  /*5a70*/  LOP3.LUT R76, R69, 0xff0000ff, RZ, 0xc0, !PT ;  /* 0xff0000ff454c7812 */ /* 0x000fe200078ec0ff */
[----:B------:R-:W-:Y:S01]  /*5a80*/  IMAD.SHL.U32 R69, R78, 0x100, RZ ;  /* 0x000001004e457824 */ /* 0x000fe200078e00ff */
[----:B------:R-:W-:Y:S01]  /*5a90*/  LOP3.LUT R74, R67, 0xff0000ff, RZ, 0xc0, !PT ;  /* 0xff0000ff434a7812 */ /* 0x000fe200078ec0ff */
[----:B------:R-:W-:Y:S01]  /*5aa0*/  IMAD.SHL.U32 R67, R80, 0x100, RZ ;  /* 0x0000010050437824 */ /* 0x000fe200078e00ff */
[----:B------:R-:W-:-:S02]  /*5ab0*/  F2FP.SATFINITE.E4M3.F32.PACK_AB_MERGE_C R12, R77, R72, R68 ;  /* 0x000000484d0c723e */ /* 0x000fc40004807044 */
[----:B------:R-:W-:Y:S01]  /*5ac0*/  LOP3.LUT R69, R76, 0xff00, R69, 0xf8, !PT ;  /* 0x0000ff004c457812 */ /* 0x000fe200078ef845 */
[----:B------:R-:W-:Y:S01]  /*5ad0*/  IMAD.U32 R76, R79, 0x10000, RZ ;  /* 0x000100004f4c7824 */ /* 0x000fe200078e00ff */
[----:B------:R-:W-:Y:S01]  /*5ae0*/  LOP3.LUT R74, R74, 0xff00, R67, 0xf8, !PT ;  /* 0x0000ff004a4a7812 */ /* 0x000fe200078ef843 */
[----:B------:R-:W-:-:S03]  /*5af0*/  IMAD.U32 R67, R81, 0x10000, RZ ;  /* 0x0001000051437824 */ /* 0x000fc600078e00ff */
[----:B------:R-:W-:Y:S02]  /*5b00*/  LOP3.LUT R76, R69, 0xff0000, R76, 0xf8, !PT ;  /* 0x00ff0000454c7812 */ /* 0x000fe400078ef84c */
[----:B------:R-:W-:Y:S02]  /*5b10*/  MOV R69, R15 ;  /* 0x0000000f00457202 */ /* 0x000fe40000000f00 */
[----:B------:R-:W-:Y:S02]  /*5b20*/  F2FP.F16.E4M3.UNPACK_B R80, R76.H1 ;  /* 0x0000004cff50723e */ /* 0x000fe400030006ff */
[----:B------:R-:W-:Y:S02]  /*5b30*/  F2FP.F16.E4M3.UNPACK_B R15, R69 ;  /* 0x00000045ff0f723e */ /* 0x000fe400020006ff */
[----:B------:R-:W-:Y:S01]  /*5b40*/  LOP3.LUT R67, R74, 0xff0000, R67, 0xf8, !PT ;  /* 0x00ff00004a437812 */ /* 0x000fe200078ef843 */
[----:B------:R-:W-:Y:S02]  /*5b50*/  HADD2.F32 R81, -RZ, R80.H0_H0 ;  /* 0x20000050ff517230 */ /* 0x000fe40000004100 */
[--C-:B------:R-:W-:Y:S01]  /*5b60*/  HADD2.F32 R74, -RZ, R15.reuse.H1_H1 ;  /* 0x3000000fff4a7230 */ /* 0x100fe20000004100 */
[----:B------:R-:W-:Y:S01]  /*5b70*/  F2FP.F16.E4M3.UNPACK_B R78, R67.H1 ;  /* 0x00000043ff4e723e */ /* 0x000fe200030006ff */
[----:B------:R-:W-:-:S03]  /*5b80*/  HADD2.F32 R15, -RZ, R15.H0_H0 ;  /* 0x2000000fff0f7230 */ /* 0x000fc60000004100 */
[CC--:B------:R-:W-:Y:S01]  /*5b90*/  FMUL.FTZ R82, R74.reuse, R81.reuse ;  /* 0x000000514a527220 */ /* 0x0c0fe20000410000 */
[--C-:B------:R-:W-:Y:S02]  /*5ba0*/  HADD2.F32 R79, -RZ, R78.reuse.H0_H0 ;  /* 0x2000004eff4f7230 */ /* 0x100fe40000004100 */
[C---:B------:R-:W-:Y:S01]  /*5bb0*/  FMUL.FTZ R81, R15.reuse, R81 ;  /* 0x000000510f517220 */ /* 0x040fe20000410000 */
[----:B------:R-:W-:Y:S02]  /*5bc0*/  HADD2.F32 R78, -RZ, R78.H1_H1 ;  /* 0x3000004eff4e7230 */ /* 0x000fe40000004100 */
[-C--:B------:R-:W-:Y:S01]  /*5bd0*/  FFMA.FTZ R15, R15, R79.reuse, -R82 ;  /* 0x0000004f0f0f7223 */ /* 0x080fe20000010852 */
[----:B------:R-:W-:Y:S01]  /*5be0*/  FFMA.FTZ R74, R74, R79, R81 ;  /* 0x0000004f4a4a7223 */ /* 0x000fe20000010051 */
[----:B------:R-:W-:Y:S01]  /*5bf0*/  F2FP.F16.E4M3.UNPACK_B R79, R69.H1 ;  /* 0x00000045ff4f723e */ /* 0x000fe200030006ff */
[----:B------:R-:W-:Y:S02]  /*5c00*/  IMAD.MOV.U32 R69, RZ, RZ, R14 ;  /* 0x000000ffff457224 */ /* 0x000fe400078e000e */
[----:B------:R-:W-:-:S02]  /*5c10*/  HADD2.F32 R14, -RZ, R80.H1_H1 ;  /* 0x30000050ff0e7230 */ /* 0x000fc40000004100 */
[--C-:B------:R-:W-:Y:S02]  /*5c20*/  HADD2.F32 R80, -RZ, R79.reuse.H1_H1 ;  /* 0x3000004fff507230 */ /* 0x100fe40000004100 */
[----:B------:R-:W-:-:S03]  /*5c30*/  HADD2.F32 R79, -RZ, R79.H0_H0 ;  /* 0x2000004fff4f7230 */ /* 0x000fc60000004100 */
[CC--:B------:R-:W-:Y:S02]  /*5c40*/  FMUL.FTZ R82, R80.reuse, R14.reuse ;  /* 0x0000000e50527220 */ /* 0x0c0fe40000410000 */
[C---:B------:R-:W-:Y:S02]  /*5c50*/  FMUL.FTZ R81, R79.reuse, R14 ;  /* 0x0000000e4f517220 */ /* 0x040fe40000410000 */
[----:B------:R-:W-:Y:S01]  /*5c60*/  FFMA.FTZ R14, R79, R78, -R82 ;  /* 0x0000004e4f0e7223 */ /* 0x000fe20000010852 */
[----:B------:R-:W-:Y:S01]  /*5c70*/  F2FP.F16.E4M3.UNPACK_B R82, R76 ;  /* 0x0000004cff52723e */ /* 0x000fe200020006ff */
[----:B------:R-:W-:Y:S01]  /*5c80*/  FFMA.FTZ R79, R80, R78, R81 ;  /* 0x0000004e504f7223 */ /* 0x000fe20000010051 */
[----:B------:R-:W-:Y:S02]  /*5c90*/  F2FP.F16.E4M3.UNPACK_B R76, R69.H1 ;  /* 0x00000045ff4c723e */ /* 0x000fe400030006ff */
[----:B------:R-:W-:Y:S01]  /*5ca0*/  F2FP.F16.E4M3.UNPACK_B R80, R67 ;  /* 0x00000043ff50723e */ /* 0x000fe200020006ff */
[----:B------:R-:W-:Y:S01]  /*5cb0*/  HADD2.F32 R67, -RZ, R82.H1_H1 ;  /* 0x30000052ff437230 */ /* 0x000fe20000004100 */
[----:B------:R-:W-:Y:S01]  /*5cc0*/  F2FP.F16.E4M3.UNPACK_B R69, R69 ;  /* 0x00000045ff45723e */ /* 0x000fe200020006ff */
[--C-:B------:R-:W-:Y:S01]  /*5cd0*/  HADD2.F32 R78, -RZ, R76.reuse.H1_H1 ;  /* 0x3000004cff4e7230 */ /* 0x100fe20000004100 */
[----:B------:R-:W-:Y:S01]  /*5ce0*/  F2FP.SATFINITE.E4M3.F32.PACK_AB_MERGE_C R79, R79, R14, RZ ;  /* 0x0000000e4f4f723e */ /* 0x000fe200048070ff */
[----:B------:R-:W-:-:S02]  /*5cf0*/  HADD2.F32 R76, -RZ, R76.H0_H0 ;  /* 0x2000004cff4c7230 */ /* 0x000fc40000004100 */
[----:B------:R-:W-:Y:S02]  /*5d00*/  HADD2.F32 R81, -RZ, R80.H1_H1 ;  /* 0x30000050ff517230 */ /* 0x000fe40000004100 */
[-C--:B------:R-:W-:Y:S01]  /*5d10*/  FMUL.FTZ R83, R78, R67.reuse ;  /* 0x000000434e537220 */ /* 0x080fe20000410000 */
[----:B------:R-:W-:Y:S02]  /*5d20*/  HADD2.F32 R82, -RZ, R82.H0_H0 ;  /* 0x20000052ff527230 */ /* 0x000fe40000004100 */
[C---:B------:R-:W-:Y:S01]  /*5d30*/  FMUL.FTZ R85, R76.reuse, R67 ;  /* 0x000000434c557220 */ /* 0x040fe20000410000 */
[----:B------:R-:W-:Y:S02]  /*5d40*/  HADD2.F32 R80, -RZ, R80.H0_H0 ;  /* 0x20000050ff507230 */ /* 0x000fe40000004100 */
[-C--:B------:R-:W-:Y:S01]  /*5d50*/  FFMA.FTZ R67, R76, R81.reuse, -R83 ;  /* 0x000000514c437223 */ /* 0x080fe20000010853 */
[--C-:B------:R-:W-:Y:S02]  /*5d60*/  HADD2.F32 R76, -RZ, R69.reuse.H1_H1 ;  /* 0x30000045ff4c7230 */ /* 0x100fe40000004100 */
[----:B------:R-:W-:Y:S01]  /*5d70*/  FFMA.FTZ R84, R78, R81, R85 ;  /* 0x000000514e547223 */ /* 0x000fe20000010055 */
[----:B------:R-:W-:Y:S01]  /*5d80*/  HADD2.F32 R69, -RZ, R69.H0_H0 ;  /* 0x20000045ff457230 */ /* 0x000fe20000004100 */
[----:B------:R-:W-:Y:S01]  /*5d90*/  F2FP.SATFINITE.E4M3.F32.PACK_AB_MERGE_C R15, R74, R15, R79 ;  /* 0x0000000f4a0f723e */ /* 0x000fe2000480704f */
[----:B------:R-:W-:-:S02]  /*5da0*/  FMUL.FTZ R78, R76, R82 ;  /* 0x000000524c4e7220 */ /* 0x000fc40000410000 */
[----:B------:R-:W-:Y:S01]  /*5db0*/  F2FP.SATFINITE.E4M3.F32.PACK_AB_MERGE_C R67, R84, R67, RZ ;  /* 0x000000435443723e */ /* 0x000fe200048070ff */
[C---:B------:R-:W-:Y:S01]  /*5dc0*/  FMUL.FTZ R81, R69.reuse, R82 ;  /* 0x0000005245517220 */ /* 0x040fe20000410000 */
[----:B------:R-:W-:-:S03]  /*5dd0*/  FFMA.FTZ R78, R69, R80, -R78 ;  /* 0x00000050454e7223 */ /* 0x000fc6000001084e */
[----:B------:R-:W-:-:S05]  /*5de0*/  FFMA.FTZ R81, R76, R80, R81 ;  /* 0x000000504c517223 */ /* 0x000fca0000010051 */
[----:B------:R-:W-:-:S07]  /*5df0*/  F2FP.SATFINITE.E4M3.F32.PACK_AB_MERGE_C R14, R81, R78, R67 ;  /* 0x0000004e510e723e */ /* 0x000fce0004807043 */
.L_x_466:
[----:B------:R-:W-:Y:S05]  /*5e00*/  BSYNC B3 ;  /* 0x0000000000037941 */ /* 0x000fea0003800000 */
.L_x_465:
[----:B0-----:R0:W-:Y:S02]  /*5e10*/  ST.E.128 desc[UR50][R70.64], R12 ;  /* 0x0000000c46007985 */ /* 0x0011e4000c101d32 */
.L_x_464:
[----:B------:R-:W-:Y:S05]  /*5e20*/  BSYNC B2 ;  /* 0x0000000000027941 */ /* 0x000fea0003800000 */
.L_x_463:
[----:B------:R-:W-:-:S13]  /*5e30*/  ISETP.NE.AND P2, PT, R33, RZ, PT ;  /* 0x000000ff2100720c */ /* 0x000fda0003f45270 */
[----:B------:R-:W-:Y:S05]  /*5e40*/  @!P2 BRA `(.L_x_446) ;  /* 0x0000000400c0a947 */ /* 0x000fea0003800000 */
[----:B0-----:R0:W0:Y:S01]  /*5e50*/  LDS.128 R12, [R36+0x1f400] ;  /* 0x01f40000240c7984 */ /* 0x0010220000000c00 */
[----:B----4-:R-:W-:Y:S01]  /*5e60*/  IADD3 R66, P2, R193, R11, RZ ;  /* 0x0000000bc1427210 */ /* 0x010fe20007f5e0ff */
[----:B------:R-:W-:Y:S04]  /*5e70*/  BSSY B2, `(.L_x_467) ;  /* 0x000006c000027945 */ /* 0x000fe80003800000 */
[----:B---3--:R-:W-:Y:S01]  /*5e80*/  IMAD.X R67, R151, 0x1, R203, P2 ;  /* 0x0000000197437824 */ /* 0x008fe200010e06cb */
[----:B------:R-:W-:-:S13]  /*5e90*/  ISETP.GE.AND P2, PT, R201, R117, PT ;  /* 0x00000075c900720c */ /* 0x000fda0003f46270 */
[----:B------:R-:W-:Y:S05]  /*5ea0*/  @P2 BRA `(.L_x_468) ;  /* 0x0000000400a02947 */ /* 0x000fea0003800000 */
[----:B------:R-:W-:Y:S02]  /*5eb0*/  SHF.R.U32.HI R11, RZ, 0x8, R63 ;  /* 0x00000008ff0b7819 */ /* 0x000fe4000001163f */
[--C-:B------:R-:W-:Y:S02]  /*5ec0*/  SHF.R.U32.HI R69, RZ, 0x8, R65.reuse ;  /* 0x00000008ff457819 */ /* 0x100fe40000011641 */
[----:B------:R-:W-:Y:S02]  /*5ed0*/  LOP3.LUT R64, R65, 0xff0000ff, RZ, 0xc0, !PT ;  /* 0xff0000ff41407812 */ /* 0x000fe400078ec0ff */
[----:B------:R-:W-:Y:S01]  /*5ee0*/  SHF.R.U32.HI R68, RZ, 0x10, R65 ;  /* 0x00000010ff447819 */ /* 0x000fe20000011641 */
[----:B------:R-:W-:Y:S01]  /*5ef0*/  IMAD.SHL.U32 R65, R11, 0x100, RZ ;  /* 0x000001000b417824 */ /* 0x000fe200078e00ff */
[----:B------:R-:W-:Y:S01]  /*5f00*/  LOP3.LUT R62, R63, 0xff0000ff, RZ, 0xc0, !PT ;  /* 0xff0000ff3f3e7812 */ /* 0x000fe200078ec0ff */
[----:B------:R-:W-:Y:S01]  /*5f10*/  IMAD.SHL.U32 R69, R69, 0x100, RZ ;  /* 0x0000010045457824 */ /* 0x000fe200078e00ff */
[----:B------:R-:W-:Y:S01]  /*5f20*/  SHF.R.U32.HI R70, RZ, 0x10, R63 ;  /* 0x00000010ff467819 */ /* 0x000fe2000001163f */
[----:B0-----:R-:W-:Y:S01]  /*5f30*/  IMAD.MOV.U32 R63, RZ, RZ, R12 ;  /* 0x000000ffff3f7224 */ /* 0x001fe200078e000c */
[----:B------:R-:W-:-:S02]  /*5f40*/  MOV R11, R13 ;  /* 0x0000000d000b7202 */ /* 0x000fc40000000f00 */
[----:B------:R-:W-:Y:S01]  /*5f50*/  LOP3.LUT R13, R62, 0xff00, R65, 0xf8, !PT ;  /* 0x0000ff003e0d7812 */ /* 0x000fe200078ef841 */
[----:B------:R-:W-:Y:S01]  /*5f60*/  IMAD.U32 R62, R70, 0x10000, RZ ;  /* 0x00010000463e7824 */ /* 0x000fe200078e00ff */
[----:B------:R-:W-:Y:S01]  /*5f70*/  LOP3.LUT R64, R64, 0xff00, R69, 0xf8, !PT ;  /* 0x0000ff0040407812 */ /* 0x000fe200078ef845 */
[----:B------:R-:W-:Y:S01]  /*5f80*/  IMAD.U32 R69, R68, 0x10000, RZ ;  /* 0x0001000044457824 */ /* 0x000fe200078e00ff */
[----:B------:R-:W-:Y:S02]  /*5f90*/  F2FP.F16.E4M3.UNPACK_B R65, R150.H1 ;  /* 0x00000096ff41723e */ /* 0x000fe400030006ff */
[----:B------:R-:W-:Y:S02]  /*5fa0*/  F2FP.F16.E4M3.UNPACK_B R12, R11 ;  /* 0x0000000bff0c723e */ /* 0x000fe400020006ff */
[----:B------:R-:W-:Y:S01]  /*5fb0*/  LOP3.LUT R13, R13, 0xff0000, R62, 0xf8, !PT ;  /* 0x00ff00000d0d7812 */ /* 0x000fe200078ef83e */
[--C-:B------:R-:W-:Y:S01]  /*5fc0*/  HADD2.F32 R73, -RZ, R65.reuse.H0_H0 ;  /* 0x20000041ff497230 */ /* 0x100fe20000004100 */
[----:B------:R-:W-:Y:S01]  /*5fd0*/  LOP3.LUT R62, R64, 0xff0000, R69, 0xf8, !PT ;  /* 0x00ff0000403e7812 */ /* 0x000fe200078ef845 */
[--C-:B------:R-:W-:Y:S01]  /*5fe0*/  HADD2.F32 R64, -RZ, R12.reuse.H1_H1 ;  /* 0x3000000cff407230 */ /* 0x100fe20000004100 */
[----:B------:R-:W-:Y:S01]  /*5ff0*/  F2FP.F16.E4M3.UNPACK_B R69, R145.H1 ;  /* 0x00000091ff45723e */ /* 0x000fe200030006ff */
[----:B------:R-:W-:Y:S01]  /*6000*/  HADD2.F32 R12, -RZ, R12.H0_H0 ;  /* 0x2000000cff0c7230 */ /* 0x000fe20000004100 */
[----:B------:R-:W-:Y:S01]  /*6010*/  F2FP.F16.E4M3.UNPACK_B R11, R11.H1 ;  /* 0x0000000bff0b723e */ /* 0x000fe200030006ff */
[----:B------:R-:W-:-:S02]  /*6020*/  HADD2.F32 R70, -RZ, R65.H1_H1 ;  /* 0x30000041ff467230 */ /* 0x000fc40000004100 */
[-C--:B------:R-:W-:Y:S01]  /*6030*/  FMUL.FTZ R75, R64, R73.reuse ;  /* 0x00000049404b7220 */ /* 0x080fe20000410000 */
[----:B------:R-:W-:Y:S02]  /*6040*/  HADD2.F32 R71, -RZ, R69.H0_H0 ;  /* 0x20000045ff477230 */ /* 0x000fe40000004100 */
[C---:B------:R-:W-:Y:S01]  /*6050*/  FMUL.FTZ R73, R12.reuse, R73 ;  /* 0x000000490c497220 */ /* 0x040fe20000410000 */
[--C-:B------:R-:W-:Y:S01]  /*6060*/  HADD2.F32 R68, -RZ, R11.reuse.H1_H1 ;  /* 0x3000000bff447230 */ /* 0x100fe20000004100 */
[----:B------:R-:W-:Y:S01]  /*6070*/  F2FP.F16.E4M3.UNPACK_B R150, R150 ;  /* 0x00000096ff96723e */ /* 0x000fe200020006ff */
[----:B------:R-:W-:Y:S02]  /*6080*/  HADD2.F32 R65, -RZ, R11.H0_H0 ;  /* 0x2000000bff417230 */ /* 0x000fe40000004100 */
[-C--:B------:R-:W-:Y:S01]  /*6090*/  FFMA.FTZ R11, R12, R71.reuse, -R75 ;  /* 0x000000470c0b7223 */ /* 0x080fe2000001084b */
[----:B------:R-:W-:Y:S02]  /*60a0*/  HADD2.F32 R69, -RZ, R69.H1_H1 ;  /* 0x30000045ff457230 */ /* 0x000fe40000004100 */
[----:B------:R-:W-:Y:S01]  /*60b0*/  FFMA.FTZ R12, R64, R71, R73 ;  /* 0x00000047400c7223 */ /* 0x000fe20000010049 */
[CC--:B------:R-:W-:Y:S01]  /*60c0*/  FMUL.FTZ R72, R68.reuse, R70.reuse ;  /* 0x0000004644487220 */ /* 0x0c0fe20000410000 */
[C---:B------:R-:W-:Y:S01]  /*60d0*/  FMUL.FTZ R75, R65.reuse, R70 ;  /* 0x00000046414b7220 */ /* 0x040fe20000410000 */
[-C--:B------:R-:W-:Y:S01]  /*60e0*/  F2FP.F16.E4M3.UNPACK_B R64, R63.reuse.H1 ;  /* 0x0000003fff40723e */ /* 0x080fe200030006ff */
[----:B------:R-:W-:Y:S01]  /*60f0*/  HADD2.F32 R70, -RZ, R150.H1_H1 ;  /* 0x30000096ff467230 */ /* 0x000fe20000004100 */
[----:B------:R-:W-:Y:S01]  /*6100*/  F2FP.F16.E4M3.UNPACK_B R63, R63 ;  /* 0x0000003fff3f723e */ /* 0x000fe200020006ff */
[-C--:B------:R-:W-:Y:S01]  /*6110*/  FFMA.FTZ R72, R65, R69.reuse, -R72 ;  /* 0x0000004541487223 */ /* 0x080fe20000010848 */
[----:B------:R-:W-:Y:S01]  /*6120*/  FFMA.FTZ R75, R68, R69, R75 ;  /* 0x00000045444b7223 */ /* 0x000fe2000001004b */
[----:B------:R-:W-:Y:S01]  /*6130*/  F2FP.F16.E4M3.UNPACK_B R145, R145 ;  /* 0x00000091ff91723e */ /* 0x000fe200020006ff */
[--C-:B------:R-:W-:Y:S01]  /*6140*/  HADD2.F32 R69, -RZ, R64.reuse.H1_H1 ;  /* 0x30000040ff457230 */ /* 0x100fe20000004100 */
[----:B------:R-:W-:Y:S01]  /*6150*/  F2FP.F16.E4M3.UNPACK_B R76, R62.H1 ;  /* 0x0000003eff4c723e */ /* 0x000fe200030006ff */
[----:B------:R-:W-:-:S02]  /*6160*/  HADD2.F32 R68, -RZ, R64.H0_H0 ;  /* 0x20000040ff447230 */ /* 0x000fc40000004100 */
[--C-:B------:R-:W-:Y:S02]  /*6170*/  HADD2.F32 R64, -RZ, R63.reuse.H0_H0 ;  /* 0x2000003fff407230 */ /* 0x100fe40000004100 */
[-C--:B------:R-:W-:Y:S01]  /*6180*/  FMUL.FTZ R73, R69, R70.reuse ;  /* 0x0000004645497220 */ /* 0x080fe20000410000 */
[----:B------:R-:W-:Y:S02]  /*6190*/  HADD2.F32 R65, -RZ, R63.H1_H1 ;  /* 0x3000003fff417230 */ /* 0x000fe40000004100 */
[----:B------:R-:W-:Y:S01]  /*61a0*/  FMUL.FTZ R70, R68, R70 ;  /* 0x0000004644467220 */ /* 0x000fe20000410000 */
[----:B------:R-:W-:Y:S02]  /*61b0*/  HADD2.F32 R150, -RZ, R150.H0_H0 ;  /* 0x20000096ff967230 */ /* 0x000fe40000004100 */
[--C-:B------:R-:W-:Y:S02]  /*61c0*/  HADD2.F32 R63, -RZ, R145.reuse.H1_H1 ;  /* 0x30000091ff3f7230 */ /* 0x100fe40000004100 */
[----:B------:R-:W-:-:S02]  /*61d0*/  HADD2.F32 R145, -RZ, R145.H0_H0 ;  /* 0x20000091ff917230 */ /* 0x000fc40000004100 */
[-C--:B------:R-:W-:Y:S01]  /*61e0*/  FMUL.FTZ R71, R65, R150.reuse ;  /* 0x0000009641477220 */ /* 0x080fe20000410000 */
[----:B------:R-:W-:Y:S01]  /*61f0*/  FMUL.FTZ R150, R64, R150 ;  /* 0x0000009640967220 */ /* 0x000fe20000410000 */
[-C--:B------:R-:W-:Y:S01]  /*6200*/  FFMA.FTZ R68, R68, R63.reuse, -R73 ;  /* 0x0000003f44447223 */ /* 0x080fe20000010849 */
[----:B------:R-:W-:Y:S01]  /*6210*/  FFMA.FTZ R73, R69, R63, R70 ;  /* 0x0000003f45497223 */ /* 0x000fe20000010046 */
[----:B------:R-:W-:Y:S01]  /*6220*/  F2FP.F16.E4M3.UNPACK_B R69, R15.H1 ;  /* 0x0000000fff45723e */ /* 0x000fe200030006ff */
[-C--:B------:R-:W-:Y:S01]  /*6230*/  FFMA.FTZ R63, R64, R145.reuse, -R71 ;  /* 0x00000091403f7223 */ /* 0x080fe20000010847 */
[----:B------:R-:W-:Y:S01]  /*6240*/  FFMA.FTZ R64, R65, R145, R150 ;  /* 0x0000009141407223 */ /* 0x000fe20000010096 */
[----:B------:R-:W-:Y:S01]  /*6250*/  F2FP.SATFINITE.E4M3.F32.PACK_AB_MERGE_C R65, R75, R72, RZ ;  /* 0x000000484b41723e */ /* 0x000fe200048070ff */
[--C-:B------:R-:W-:Y:S01]  /*6260*/  HADD2.F32 R78, -RZ, R76.reuse.H1_H1 ;  /* 0x3000004cff4e7230 */ /* 0x100fe20000004100 */
[----:B------:R-:W-:Y:S01]  /*6270*/  F2FP.F16.E4M3.UNPACK_B R72, R14.H1 ;  /* 0x0000000eff48723e */ /* 0x000fe200030006ff */
[--C-:B------:R-:W-:Y:S01]  /*6280*/  HADD2.F32 R74, -RZ, R69.reuse.H0_H0 ;  /* 0x20000045ff4a7230 */ /* 0x100fe20000004100 */
[----:B------:R-:W-:Y:S01]  /*6290*/  F2FP.F16.E4M3.UNPACK_B R71, R62 ;  /* 0x0000003eff47723e */ /* 0x000fe200020006ff */
[----:B------:R-:W-:Y:S01]  /*62a0*/  HADD2.F32 R75, -RZ, R69.H1_H1 ;  /* 0x30000045ff4b7230 */ /* 0x000fe20000004100 */
[-C--:B------:R-:W-:Y:S01]  /*62b0*/  F2FP.F16.E4M3.UNPACK_B R69, R13.reuse.H1 ;  /* 0x0000000dff45723e */ /* 0x080fe200030006ff */
[----:B------:R-:W-:Y:S01]  /*62c0*/  HADD2.F32 R76, -RZ, R76.H0_H0 ;  /* 0x2000004cff4c7230 */ /* 0x000fe20000004100 */
[----:B------:R-:W-:Y:S01]  /*62d0*/  F2FP.SATFINITE.E4M3.F32.PACK_AB_MERGE_C R68, R73, R68, RZ ;  /* 0x000000444944723e */ /* 0x000fe200048070ff */
[----:B------:R-:W-:Y:S01]  /*62e0*/  HADD2.F32 R73, -RZ, R72.H1_H1 ;  /* 0x30000048ff497230 */ /* 0x000fe20000004100 */
[----:B------:R-:W-:Y:S01]  /*62f0*/  F2FP.F16.E4M3.UNPACK_B R70, R13 ;  /* 0x0000000dff46723e */ /* 0x000fe200020006ff */
[----:B------:R-:W-:-:S02]  /*6300*/  HADD2.F32 R62, -RZ, R69.H1_H1 ;  /* 0x30000045ff3e7230 */ /* 0x000fc40000004100 */
[-C--:B------:R-:W-:Y:S01]  /*6310*/  FMUL.FTZ R13, R75, R78.reuse ;  /* 0x0000004e4b0d7220 */ /* 0x080fe20000410000 */
[--C-:B------:R-:W-:Y:S02]  /*6320*/  HADD2.F32 R77, -RZ, R71.reuse.H1_H1 ;  /* 0x30000047ff4d7230 */ /* 0x100fe40000004100 */
[C---:B------:R-:W-:Y:S01]  /*6330*/  FMUL.FTZ R80, R74.reuse, R78 ;  /* 0x0000004e4a507220 */ /* 0x040fe20000410000 */
[----:B------:R-:W-:Y:S02]  /*6340*/  HADD2.F32 R72, -RZ, R72.H0_H0 ;  /* 0x20000048ff487230 */ /* 0x000fe40000004100 */
[----:B------:R-:W-:Y:S01]  /*6350*/  FFMA.FTZ R13, R74, R62, -R13 ;  /* 0x0000003e4a0d7223 */ /* 0x000fe2000001080d */
[----:B------:R-:W-:Y:S02]  /*6360*/  HADD2.F32 R74, -RZ, R70.H1_H1 ;  /* 0x30000046ff4a7230 */ /* 0x000fe40000004100 */
[----:B------:R-:W-:Y:S01]  /*6370*/  FMUL.FTZ R79, R73, R77 ;  /* 0x0000004d494f7220 */ /* 0x000fe20000410000 */
[----:B------:R-:W-:Y:S01]  /*6380*/  F2FP.F16.E4M3.UNPACK_B R15, R15 ;  /* 0x0000000fff0f723e */ /* 0x000fe200020006ff */
[C---:B------:R-:W-:Y:S01]  /*6390*/  FMUL.FTZ R78, R72.reuse, R77 ;  /* 0x0000004d484e7220 */ /* 0x040fe20000410000 */
[----:B------:R-:W-:Y:S01]  /*63a0*/  F2FP.F16.E4M3.UNPACK_B R14, R14 ;  /* 0x0000000eff0e723e */ /* 0x000fe200020006ff */
[----:B------:R-:W-:Y:S01]  /*63b0*/  FFMA.FTZ R79, R72, R74, -R79 ;  /* 0x0000004a484f7223 */ /* 0x000fe2000001084f */
[----:B------:R-:W-:-:S02]  /*63c0*/  HADD2.F32 R71, -RZ, R71.H0_H0 ;  /* 0x20000047ff477230 */ /* 0x000fc40000004100 */
[----:B------:R-:W-:Y:S01]  /*63d0*/  FFMA.FTZ R78, R73, R74, R78 ;  /* 0x0000004a494e7223 */ /* 0x000fe2000001004e */
[--C-:B------:R-:W-:Y:S02]  /*63e0*/  HADD2.F32 R72, -RZ, R15.reuse.H0_H0 ;  /* 0x2000000fff487230 */ /* 0x100fe40000004100 */
[----:B------:R-:W-:Y:S01]  /*63f0*/  FFMA.FTZ R62, R75, R62, R80 ;  /* 0x0000003e4b3e7223 */ /* 0x000fe20000010050 */
[----:B------:R-:W-:Y:S02]  /*6400*/  HADD2.F32 R73, -RZ, R15.H1_H1 ;  /* 0x3000000fff497230 */ /* 0x000fe40000004100 */
[--C-:B------:R-:W-:Y:S01]  /*6410*/  HADD2.F32 R15, -RZ, R14.reuse.H0_H0 ;  /* 0x2000000eff0f7230 */ /* 0x100fe20000004100 */
[----:B------:R-:W-:Y:S01]  /*6420*/  F2FP.SATFINITE.E4M3.F32.PACK_AB_MERGE_C R78, R78, R79, RZ ;  /* 0x0000004f4e4e723e */ /* 0x000fe200048070ff */
[----:B------:R-:W-:Y:S02]  /*6430*/  HADD2.F32 R14, -RZ, R14.H1_H1 ;  /* 0x3000000eff0e7230 */ /* 0x000fe40000004100 */
[----:B------:R-:W-:Y:S01]  /*6440*/  FMUL.FTZ R75, R73, R76 ;  /* 0x0000004c494b7220 */ /* 0x000fe20000410000 */
[----:B------:R-:W-:-:S02]  /*6450*/  HADD2.F32 R69, -RZ, R69.H0_H0 ;  /* 0x20000045ff457230 */ /* 0x000fc40000004100 */
[----:B------:R-:W-:Y:S01]  /*6460*/  FMUL.FTZ R76, R72, R76 ;  /* 0x0000004c484c7220 */ /* 0x000fe20000410000 */
[----:B------:R-:W-:Y:S02]  /*6470*/  HADD2.F32 R70, -RZ, R70.H0_H0 ;  /* 0x20000046ff467230 */ /* 0x000fe40000004100 */
[-C--:B------:R-:W-:Y:S01]  /*6480*/  FMUL.FTZ R74, R14, R71.reuse ;  /* 0x000000470e4a7220 */ /* 0x080fe20000410000 */
[----:B------:R-:W-:Y:S01]  /*6490*/  FMUL.FTZ R71, R15, R71 ;  /* 0x000000470f477220 */ /* 0x000fe20000410000 */
[-C--:B------:R-:W-:Y:S01]  /*64a0*/  FFMA.FTZ R75, R72, R69.reuse, -R75 ;  /* 0x00000045484b7223 */ /* 0x080fe2000001084b */
[----:B------:R-:W-:Y:S01]  /*64b0*/  FFMA.FTZ R76, R73, R69, R76 ;  /* 0x00000045494c7223 */ /* 0x000fe2000001004c */
[-C--:B------:R-:W-:Y:S01]  /*64c0*/  FFMA.FTZ R74, R15, R70.reuse, -R74 ;  /* 0x000000460f4a7223 */ /* 0x080fe2000001084a */
[----:B------:R-:W-:Y:S01]  /*64d0*/  FFMA.FTZ R71, R14, R70, R71 ;  /* 0x000000460e477223 */ /* 0x000fe20000010047 */
[----:B------:R-:W-:Y:S02]  /*64e0*/  F2FP.SATFINITE.E4M3.F32.PACK_AB_MERGE_C R62, R62, R13, RZ ;  /* 0x0000000d3e3e723e */ /* 0x000fe400048070ff */
[----:B------:R-:W-:-:S02]  /*64f0*/  F2FP.SATFINITE.E4M3.F32.PACK_AB_MERGE_C R13, R12, R11, R65 ;  /* 0x0000000b0c0d723e */ /* 0x000fc40004807041 */
[----:B------:R-:W-:Y:S02]  /*6500*/  F2FP.SATFINITE.E4M3.F32.PACK_AB_MERGE_C R12, R64, R63, R68 ;  /* 0x0000003f400c723e */ /* 0x000fe40004807044 */
[----:B------:R-:W-:Y:S02]  /*6510*/  F2FP.SATFINITE.E4M3.F32.PACK_AB_MERGE_C R14, R71, R74, R78 ;  /* 0x0000004a470e723e */ /* 0x000fe4000480704e */
[----:B------:R-:W-:-:S07]  /*6520*/  F2FP.SATFINITE.E4M3.F32.PACK_AB_MERGE_C R15, R76, R75, R62 ;  /* 0x0000004b4c0f723e */ /* 0x000fce000480703e */
.L_x_468:
[----:B------:R-:W-:Y:S05]  /*6530*/  BSYNC B2 ;  /* 0x0000000000027941 */ /* 0x000fea0003800000 */
.L_x_467:
[----:B0-----:R0:W-:Y:S02]  /*6540*/  ST.E.128 desc[UR50][R66.64], R12 ;  /* 0x0000000c42007985 */ /* 0x0011e4000c101d32 */
.L_x_446:
[----:B------:R-:W-:Y:S05]  /*6550*/  BSYNC B1 ;  /* 0x0000000000017941 */ /* 0x000fea0003800000 */
.L_x_445:
[----:B------:R-:W-:-:S03]  /*6560*/  UMOV UR4, 0xffffffff ;  /* 0xffffffff00047882 */ /* 0x000fc60000000000 */
[----:B------:R-:W-:Y:S05]  /*6570*/  BRA.DIV UR4, `(.L_x_469) ;  /* 0x0000025204747947 */ /* 0x000fea000b800000 */
[----:B------:R0:W0:Y:S04]  /*6580*/  SHFL.IDX PT, R65, R120, 0x1, 0x1e1f ;  /* 0x003e1f0078417f89 */ /* 0x00002800000e0000 */
[----:B--2---:R-:W2:Y:S02]  /*6590*/  SHFL.IDX PT, R121, R121, 0x1, 0x1e1f ;  /* 0x003e1f0079797f89 */ /* 0x004ea400000e0000 */
.L_x_784:
[----:B------:R-:W-:Y:S05]  /*65a0*/  @P4 BRA `(.L_x_470) ;  /* 0x0000009400ac4947 */ /* 0x000fea0003800000 */
[----:B------:R-:W-:Y:S01]  /*65b0*/  ISETP.NE.AND P2, PT, R28, RZ, PT ;  /* 0x000000ff1c00720c */ /* 0x000fe20003f45270 */
[----:B------:R-:W-:-:S12]  /*65c0*/  BSSY B1, `(.L_x_471) ;  /* 0x0000072000017945 */ /* 0x000fd80003800000 */
[----:B------:R-:W-:Y:S05]  /*65d0*/  @!P2 BRA `(.L_x_472) ;  /* 0x0000000400c0a947 */ /* 0x000fea0003800000 */
[----:B0-----:R0:W0:Y:S01]  /*65e0*/  LDS.128 R12, [R37+0x1c400] ;  /* 0x01c40000250c7984 */ /* 0x0010220000000c00 */
[----:B--2---:R-:W-:Y:S01]  /*65f0*/  IADD3 R62, P2, R16, R121, RZ ;  /* 0x00000079103e7210 */ /* 0x004fe20007f5e0ff */
[----:B------:R-:W-:Y:S04]  /*6600*/  BSSY B2, `(.L_x_473) ;  /* 0x000006c000027945 */ /* 0x000fe80003800000 */
[----:B------:R-:W-:Y:S01]  /*6610*/  IMAD.X R63, R65, 0x1, R17, P2 ;  /* 0x00000001413f7824 */ /* 0x000fe200010e0611 */
[----:B------:R-:W-:-:S13]  /*6620*/  ISETP.GE.AND P2, PT, R22, R117, PT ;  /* 0x000000751600720c */ /* 0x000fda0003f46270 */
[----:B------:R-:W-:Y:S05]  /*6630*/  @P2 BRA `(.L_x_474) ;  /* 0x0000000400a02947 */ /* 0x000fea0003800000 */
[----:B----4-:R-:W-:Y:S02]  /*6640*/  SHF.R.U32.HI R11, RZ, 0x8, R59 ;  /* 0x00000008ff0b7819 */ /* 0x010fe4000001163b */
[--C-:B------:R-:W-:Y:S02]  /*6650*/  SHF.R.U32.HI R67, RZ, 0x8, R61.reuse ;  /* 0x00000008ff437819 */ /* 0x100fe4000001163d */
[----:B------:R-:W-:Y:S02]  /*6660*/  LOP3.LUT R60, R61, 0xff0000ff, RZ, 0xc0, !PT ;  /* 0xff0000ff3d3c7812 */ /* 0x000fe400078ec0ff */
[----:B------:R-:W-:Y:S01]  /*6670*/  SHF.R.U32.HI R64, RZ, 0x10, R61 ;  /* 0x00000010ff407819 */ /* 0x000fe2000001163d */
[----:B------:R-:W-:Y:S01]  /*6680*/  IMAD.SHL.U32 R67, R67, 0x100, RZ ;  /* 0x0000010043437824 */ /* 0x000fe200078e00ff */
[----:B------:R-:W-:Y:S02]  /*6690*/  LOP3.LUT R58, R59, 0xff0000ff, RZ, 0xc0, !PT ;  /* 0xff0000ff3b3a7812 */ /* 0x000fe400078ec0ff */
[----:B------:R-:W-:Y:S01]  /*66a0*/  SHF.R.U32.HI R66, RZ, 0x10, R59 ;  /* 0x00000010ff427819 */ /* 0x000fe2000001163b */
[----:B0-----:R-:W-:Y:S01]  /*66b0*/  IMAD.MOV.U32 R59, RZ, RZ, R12 ;  /* 0x000000ffff3b7224 */ /* 0x001fe200078e000c */
[----:B------:R-:W-:Y:S01]  /*66c0*/  SHF.L.U32 R61, R11, 0x8, RZ ;  /* 0x000000080b3d7819 */ /* 0x000fe200000006ff */
[----:B------:R-:W-:Y:S01]  /*66d0*/  IMAD.MOV.U32 R11, RZ, RZ, R13 ;  /* 0x000000ffff0b7224 */ /* 0x000fe200078e000d */
[----:B------:R-:W-:-:S02]  /*66e0*/  LOP3.LUT R60, R60, 0xff00, R67, 0xf8, !PT ;  /* 0x0000ff003c3c7812 */ /* 0x000fc400078ef843 */
[----:B------:R-:W-:Y:S01]  /*66f0*/  LOP3.LUT R13, R58, 0xff00, R61, 0xf8, !PT ;  /* 0x0000ff003a0d7812 */ /* 0x000fe200078ef83d */
[----:B------:R-:W-:Y:S01]  /*6700*/  IMAD.U32 R58, R66, 0x10000, RZ ;  /* 0x00010000423a7824 */ /* 0x000fe200078e00ff */
[----:B------:R-:W-:Y:S02]  /*6710*/  SHF.L.U32 R67, R64, 0x10, RZ ;  /* 0x0000001040437819 */ /* 0x000fe400000006ff */
[----:B------:R-:W-:Y:S02]  /*6720*/  F2FP.F16.E4M3.UNPACK_B R61, R148.H1 ;  /* 0x00000094ff3d723e */ /* 0x000fe400030006ff */
[-C--:B------:R-:W-:Y:S02]  /*6730*/  F2FP.F16.E4M3.UNPACK_B R12, R11.reuse ;  /* 0x0000000bff0c723e */ /* 0x080fe400020006ff */
        /* <DEDUP_REMOVED lines=9> */
[--C-:B------:R-:W-:Y:S02]  /*67d0*/  HADD2.F32 R67, -RZ, R66.reuse.H0_H0 ;  /* 0x20000042ff437230 */ /* 0x100fe40000004100 */
        /* <DEDUP_REMOVED lines=15> */
[--C-:B------:R-:W-:Y:S01]  /*68d0*/  HADD2.F32 R64, -RZ, R60.reuse.H0_H0 ;  /* 0x2000003cff407230 */ /* 0x100fe20000004100 */
[----:B------:R-:W-:Y:S01]  /*68e0*/  F2FP.F16.E4M3.UNPACK_B R74, R58.H1 ;  /* 0x0000003aff4a723e */ /* 0x000fe200030006ff */
[----:B------:R-:W-:-:S02]  /*68f0*/  HADD2.F32 R66, -RZ, R60.H1_H1 ;  /* 0x3000003cff427230 */ /* 0x000fc40000004100 */
[----:B------:R-:W-:Y:S02]  /*6900*/  HADD2.F32 R148, -RZ, R148.H0_H0 ;  /* 0x20000094ff947230 */ /* 0x000fe40000004100 */
[-C--:B------:R-:W-:Y:S01]  /*6910*/  FMUL.FTZ R71, R64, R67.reuse ;  /* 0x0000004340477220 */ /* 0x080fe20000410000 */
[--C-:B------:R-:W-:Y:S02]  /*6920*/  HADD2.F32 R61, -RZ, R59.reuse.H1_H1 ;  /* 0x3000003bff3d7230 */ /* 0x100fe40000004100 */
[----:B------:R-:W-:Y:S01]  /*6930*/  FMUL.FTZ R69, R66, R67 ;  /* 0x0000004342457220 */ /* 0x000fe20000410000 */
[----:B------:R-:W-:Y:S02]  /*6940*/  HADD2.F32 R60, -RZ, R59.H0_H0 ;  /* 0x2000003bff3c7230 */ /* 0x000fe40000004100 */
[--C-:B------:R-:W-:Y:S02]  /*6950*/  HADD2.F32 R59, -RZ, R146.reuse.H1_H1 ;  /* 0x30000092ff3b7230 */ /* 0x100fe40000004100 */
[----:B------:R-:W-:Y:S01]  /*6960*/  FMUL.FTZ R67, R61, R148 ;  /* 0x000000943d437220 */ /* 0x000fe20000410000 */
[----:B------:R-:W-:-:S02]  /*6970*/  HADD2.F32 R146, -RZ, R146.H0_H0 ;  /* 0x20000092ff927230 */ /* 0x000fc40000004100 */
[----:B------:R-:W-:Y:S01]  /*6980*/  FMUL.FTZ R148, R60, R148 ;  /* 0x000000943c947220 */ /* 0x000fe20000410000 */
[-C--:B------:R-:W-:Y:S01]  /*6990*/  FFMA.FTZ R64, R64, R59.reuse, -R69 ;  /* 0x0000003b40407223 */ /* 0x080fe20000010845 */
[----:B------:R-:W-:Y:S01]  /*69a0*/  FFMA.FTZ R71, R66, R59, R71 ;  /* 0x0000003b42477223 */ /* 0x000fe20000010047 */
[-C--:B------:R-:W-:Y:S01]  /*69b0*/  FFMA.FTZ R59, R60, R146.reuse, -R67 ;  /* 0x000000923c3b7223 */ /* 0x080fe20000010843 */
[----:B------:R-:W-:Y:S01]  /*69c0*/  FFMA.FTZ R60, R61, R146, R148 ;  /* 0x000000923d3c7223 */ /* 0x000fe20000010094 */
[----:B------:R-:W-:Y:S02]  /*69d0*/  F2FP.F16.E4M3.UNPACK_B R67, R15.H1 ;  /* 0x0000000fff43723e */ /* 0x000fe400030006ff */
[----:B------:R-:W-:Y:S02]  /*69e0*/  F2FP.SATFINITE.E4M3.F32.PACK_AB_MERGE_C R61, R73, R70, RZ ;  /* 0x00000046493d723e */ /* 0x000fe400048070ff */
[----:B------:R-:W-:Y:S01]  /*69f0*/  F2FP.F16.E4M3.UNPACK_B R66, R14.H1 ;  /* 0x0000000eff42723e */ /* 0x000fe200030006ff */
[--C-:B------:R-:W-:Y:S01]  /*6a00*/  HADD2.F32 R68, -RZ, R67.reuse.H0_H0 ;  /* 0x20000043ff447230 */ /* 0x100fe20000004100 */
[----:B------:R-:W-:Y:S01]  /*6a10*/  F2FP.F16.E4M3.UNPACK_B R73, R58 ;  /* 0x0000003aff49723e */ /* 0x000fe200020006ff */
[----:B------:R-:W-:Y:S01]  /*6a20*/  HADD2.F32 R67, -RZ, R67.H1_H1 ;  /* 0x30000043ff437230 */ /* 0x000fe20000004100 */
[----:B------:R-:W-:Y:S01]  /*6a30*/  F2FP.SATFINITE.E4M3.F32.PACK_AB_MERGE_C R64, R71, R64, RZ ;  /* 0x000000404740723e */ /* 0x000fe200048070ff */
[----:B------:R-:W-:Y:S01]  /*6a40*/  HADD2.F32 R71, -RZ, R74.H1_H1 ;  /* 0x3000004aff477230 */ /* 0x000fe20000004100 */
[-C--:B------:R-:W-:Y:S01]  /*6a50*/  F2FP.F16.E4M3.UNPACK_B R70, R13.reuse.H1 ;  /* 0x0000000dff46723e */ /* 0x080fe200030006ff */
[----:B------:R-:W-:Y:S01]  /*6a60*/  HADD2.F32 R58, -RZ, R66.H1_H1 ;  /* 0x30000042ff3a7230 */ /* 0x000fe20000004100 */
[----:B------:R-:W-:Y:S01]  /*6a70*/  F2FP.F16.E4M3.UNPACK_B R69, R13 ;  /* 0x0000000dff45723e */ /* 0x000fe200020006ff */
[----:B------:R-:W-:-:S02]  /*6a80*/  HADD2.F32 R75, -RZ, R73.H1_H1 ;  /* 0x30000049ff4b7230 */ /* 0x000fc40000004100 */
[CC--:B------:R-:W-:Y:S01]  /*6a90*/  FMUL.FTZ R13, R67.reuse, R71.reuse ;  /* 0x00000047430d7220 */ /* 0x0c0fe20000410000 */
[----:B------:R-:W-:Y:S02]  /*6aa0*/  HADD2.F32 R66, -RZ, R66.H0_H0 ;  /* 0x20000042ff427230 */ /* 0x000fe40000004100 */
[----:B------:R-:W-:Y:S01]  /*6ab0*/  FMUL.FTZ R76, R68, R71 ;  /* 0x00000047444c7220 */ /* 0x000fe20000410000 */
[----:B------:R-:W-:Y:S02]  /*6ac0*/  HADD2.F32 R72, -RZ, R70.H1_H1 ;  /* 0x30000046ff487230 */ /* 0x000fe40000004100 */
[----:B------:R-:W-:Y:S01]  /*6ad0*/  FMUL.FTZ R77, R58, R75 ;  /* 0x0000004b3a4d7220 */ /* 0x000fe20000410000 */
[----:B------:R-:W-:Y:S01]  /*6ae0*/  HADD2.F32 R71, -RZ, R69.H1_H1 ;  /* 0x30000045ff477230 */ /* 0x000fe20000004100 */
[----:B------:R-:W-:Y:S01]  /*6af0*/  F2FP.F16.E4M3.UNPACK_B R15, R15 ;  /* 0x0000000fff0f723e */ /* 0x000fe200020006ff */
[----:B------:R-:W-:Y:S01]  /*6b00*/  FMUL.FTZ R75, R66, R75 ;  /* 0x0000004b424b7220 */ /* 0x000fe20000410000 */
[----:B------:R-:W-:Y:S01]  /*6b10*/  F2FP.F16.E4M3.UNPACK_B R14, R14 ;  /* 0x0000000eff0e723e */ /* 0x000fe200020006ff */
[-C--:B------:R-:W-:Y:S01]  /*6b20*/  FFMA.FTZ R13, R68, R72.reuse, -R13 ;  /* 0x00000048440d7223 */ /* 0x080fe2000001080d */
[----:B------:R-:W-:Y:S01]  /*6b30*/  FFMA.FTZ R76, R67, R72, R76 ;  /* 0x00000048434c7223 */ /* 0x000fe2000001004c */
[-C--:B------:R-:W-:Y:S01]  /*6b40*/  FFMA.FTZ R77, R66, R71.reuse, -R77 ;  /* 0x00000047424d7223 */ /* 0x080fe2000001084d */
[----:B------:R-:W-:Y:S01]  /*6b50*/  FFMA.FTZ R72, R58, R71, R75 ;  /* 0x000000473a487223 */ /* 0x000fe2000001004b */
[----:B------:R-:W-:-:S02]  /*6b60*/  HADD2.F32 R58, -RZ, R15.H0_H0 ;  /* 0x2000000fff3a7230 */ /* 0x000fc40000004100 */
[----:B------:R-:W-:Y:S01]  /*6b70*/  HADD2.F32 R66, -RZ, R15.H1_H1 ;  /* 0x3000000fff427230 */ /* 0x000fe20000004100 */
[----:B------:R-:W-:Y:S01]  /*6b80*/  F2FP.SATFINITE.E4M3.F32.PACK_AB_MERGE_C R76, R76, R13, RZ ;  /* 0x0000000d4c4c723e */ /* 0x000fe200048070ff */
[----:B------:R-:W-:Y:S01]  /*6b90*/  HADD2.F32 R15, -RZ, R14.H0_H0 ;  /* 0x2000000eff0f7230 */ /* 0x000fe20000004100 */
[----:B------:R-:W-:Y:S01]  /*6ba0*/  F2FP.SATFINITE.E4M3.F32.PACK_AB_MERGE_C R72, R72, R77, RZ ;  /* 0x0000004d4848723e */ /* 0x000fe200048070ff */
[----:B------:R-:W-:Y:S01]  /*6bb0*/  HADD2.F32 R71, -RZ, R74.H0_H0 ;  /* 0x2000004aff477230 */ /* 0x000fe20000004100 */
[----:B------:R-:W-:Y:S01]  /*6bc0*/  F2FP.SATFINITE.E4M3.F32.PACK_AB_MERGE_C R13, R12, R11, R61 ;  /* 0x0000000b0c0d723e */ /* 0x000fe2000480703d */
[----:B------:R-:W-:Y:S01]  /*6bd0*/  HADD2.F32 R14, -RZ, R14.H1_H1 ;  /* 0x3000000eff0e7230 */ /* 0x000fe20000004100 */
[----:B------:R-:W-:Y:S01]  /*6be0*/  F2FP.SATFINITE.E4M3.F32.PACK_AB_MERGE_C R12, R60, R59, R64 ;  /* 0x0000003b3c0c723e */ /* 0x000fe20004807040 */
[----:B------:R-:W-:Y:S02]  /*6bf0*/  HADD2.F32 R73, -RZ, R73.H0_H0 ;  /* 0x20000049ff497230 */ /* 0x000fe40000004100 */
[----:B------:R-:W-:Y:S01]  /*6c00*/  FMUL.FTZ R75, R66, R71 ;  /* 0x00000047424b7220 */ /* 0x000fe20000410000 */
[----:B------:R-:W-:-:S02]  /*6c10*/  HADD2.F32 R67, -RZ, R70.H0_H0 ;  /* 0x20000046ff437230 */ /* 0x000fc40000004100 */
[----:B------:R-:W-:Y:S01]  /*6c20*/  FMUL.FTZ R71, R58, R71 ;  /* 0x000000473a477220 */ /* 0x000fe20000410000 */
[----:B------:R-:W-:Y:S02]  /*6c30*/  HADD2.F32 R69, -RZ, R69.H0_H0 ;  /* 0x20000045ff457230 */ /* 0x000fe40000004100 */
[-C--:B------:R-:W-:Y:S01]  /*6c40*/  FMUL.FTZ R68, R14, R73.reuse ;  /* 0x000000490e447220 */ /* 0x080fe20000410000 */
[C---:B------:R-:W-:Y:S01]  /*6c50*/  FMUL.FTZ R73, R15.reuse, R73 ;  /* 0x000000490f497220 */ /* 0x040fe20000410000 */
[-C--:B------:R-:W-:Y:S01]  /*6c60*/  FFMA.FTZ R75, R58, R67.reuse, -R75 ;  /* 0x000000433a4b7223 */ /* 0x080fe2000001084b */
[----:B------:R-:W-:Y:S01]  /*6c70*/  FFMA.FTZ R66, R66, R67, R71 ;  /* 0x0000004342427223 */ /* 0x000fe20000010047 */
[-C--:B------:R-:W-:Y:S01]  /*6c80*/  FFMA.FTZ R68, R15, R69.reuse, -R68 ;  /* 0x000000450f447223 */ /* 0x080fe20000010844 */
[----:B------:R-:W-:-:S03]  /*6c90*/  FFMA.FTZ R73, R14, R69, R73 ;  /* 0x000000450e497223 */ /* 0x000fc60000010049 */
[----:B------:R-:W-:Y:S02]  /*6ca0*/  F2FP.SATFINITE.E4M3.F32.PACK_AB_MERGE_C R15, R66, R75, R76 ;  /* 0x0000004b420f723e */ /* 0x000fe4000480704c */
[----:B------:R-:W-:-:S07]  /*6cb0*/  F2FP.SATFINITE.E4M3.F32.PACK_AB_MERGE_C R14, R73, R68, R72 ;  /* 0x00000044490e723e */ /* 0x000fce0004807048 */
.L_x_474:
[----:B------:R-:W-:Y:S05]  /*6cc0*/  BSYNC B2 ;  /* 0x0000000000027941 */ /* 0x000fea0003800000 */
.L_x_473:
[----:B0-----:R0:W-:Y:S02]  /*6cd0*/  ST.E.128 desc[UR50][R62.64], R12 ;  /* 0x0000000c3e007985 */ /* 0x0011e4000c101d32 */
.L_x_472:
[----:B------:R-:W-:Y:S05]  /*6ce0*/  BSYNC B1 ;  /* 0x0000000000017941 */ /* 0x000fea0003800000 */
.L_x_471:
[----:B------:R-:W-:Y:S01]  /*6cf0*/  ISETP.NE.AND P2, PT, R29, RZ, PT ;  /* 0x000000ff1d00720c */ /* 0x000fe20003f45270 */
[----:B------:R-:W-:-:S12]  /*6d00*/  BSSY B1, `(.L_x_475) ;  /* 0x0000073000017945 */ /* 0x000fd80003800000 */
[----:B------:R-:W-:Y:S05]  /*6d10*/  @!P2 BRA `(.L_x_476) ;  /* 0x0000000400c4a947 */ /* 0x000fea0003800000 */
[----:B0-----:R-:W-:Y:S01]  /*6d20*/  IMAD.SHL.U32 R12, R170, 0x10, RZ ;  /* 0x00000010aa0c7824 */ /* 0x001fe200078e00ff */
[----:B------:R-:W-:Y:S04]  /*6d30*/  BSSY B2, `(.L_x_477) ;  /* 0x000006e000027945 */ /* 0x000fe80003800000 */
[----:B--2---:R-:W-:-:S04]  /*6d40*/  IADD3 R58, P2, R12, R121, RZ ;  /* 0x000000790c3a7210 */ /* 0x004fc80007f5e0ff */
[----:B------:R-:W-:Y:S02]  /*6d50*/  LEA.HI.X.SX32 R59, R12, R65, 0x1, P2 ;  /* 0x000000410c3b7211 */ /* 0x000fe400010f0eff */
[----:B------:R0:W2:Y:S01]  /*6d60*/  LDS.128 R12, [R36+0x1c400] ;  /* 0x01c40000240c7984 */ /* 0x0000a20000000c00 */
[----:B------:R-:W-:-:S13]  /*6d70*/  ISETP.GE.AND P2, PT, R197, R117, PT ;  /* 0x00000075c500720c */ /* 0x000fda0003f46270 */
[----:B0-----:R-:W-:Y:S05]  /*6d80*/  @P2 BRA `(.L_x_478) ;  /* 0x0000000400a02947 */ /* 0x001fea0003800000 */
[----:B------:R-:W-:Y:S01]  /*6d90*/  SHF.R.U32.HI R54, RZ, 0x8, R55 ;  /* 0x00000008ff367819 */ /* 0x000fe20000011637 */
[----:B--2-4-:R-:W-:Y:S01]  /*6da0*/  IMAD.MOV.U32 R11, RZ, RZ, R13 ;  /* 0x000000ffff0b7224 */ /* 0x014fe200078e000d */
[----:B------:R-:W-:Y:S02]  /*6db0*/  SHF.R.U32.HI R56, RZ, 0x8, R57 ;  /* 0x00000008ff387819 */ /* 0x000fe40000011639 */
[----:B------:R-:W-:Y:S01]  /*6dc0*/  SHF.R.U32.HI R62, RZ, 0x10, R55 ;  /* 0x00000010ff3e7819 */ /* 0x000fe20000011637 */
[----:B------:R-:W-:Y:S01]  /*6dd0*/  IMAD.SHL.U32 R54, R54, 0x100, RZ ;  /* 0x0000010036367824 */ /* 0x000fe200078e00ff */
[----:B------:R-:W-:Y:S01]  /*6de0*/  LOP3.LUT R61, R55, 0xff0000ff, RZ, 0xc0, !PT ;  /* 0xff0000ff373d7812 */ /* 0x000fe200078ec0ff */
[----:B------:R-:W-:Y:S01]  /*6df0*/  IMAD.SHL.U32 R56, R56, 0x100, RZ ;  /* 0x0000010038387824 */ /* 0x000fe200078e00ff */
[----:B------:R-:W-:Y:S01]  /*6e00*/  SHF.R.U32.HI R60, RZ, 0x10, R57 ;  /* 0x00000010ff3c7819 */ /* 0x000fe20000011639 */
[----:B------:R-:W-:Y:S01]  /*6e10*/  IMAD.U32 R13, R62, 0x10000, RZ ;  /* 0x000100003e0d7824 */ /* 0x000fe200078e00ff */
[----:B------:R-:W-:-:S02]  /*6e20*/  LOP3.LUT R57, R57, 0xff0000ff, RZ, 0xc0, !PT ;  /* 0xff0000ff39397812 */ /* 0x000fc400078ec0ff */
[----:B------:R-:W-:Y:S02]  /*6e30*/  LOP3.LUT R54, R61, 0xff00, R54, 0xf8, !PT ;  /* 0x0000ff003d367812 */ /* 0x000fe400078ef836 */
[----:B------:R-:W-:Y:S01]  /*6e40*/  LOP3.LUT R61, R57, 0xff00, R56, 0xf8, !PT ;  /* 0x0000ff00393d7812 */ /* 0x000fe200078ef838 */
[----:B------:R-:W-:Y:S01]  /*6e50*/  IMAD.U32 R56, R60, 0x10000, RZ ;  /* 0x000100003c387824 */ /* 0x000fe200078e00ff */
[----:B------:R-:W-:Y:S02]  /*6e60*/  MOV R55, R12 ;  /* 0x0000000c00377202 */ /* 0x000fe40000000f00 */
        /* <DEDUP_REMOVED lines=29> */
[----:B------:R-:W-:Y:S01]  /*7040*/  HADD2.F32 R60, -RZ, R56.H0_H0 ;  /* 0x20000038ff3c7230 */ /* 0x000fe20000004100 */
[----:B------:R-:W-:Y:S01]  /*7050*/  F2FP.F16.E4M3.UNPACK_B R68, R54 ;  /* 0x00000036ff44723e */ /* 0x000fe200020006ff */
[----:B------:R-:W-:-:S02]  /*7060*/  HADD2.F32 R144, -RZ, R144.H0_H0 ;  /* 0x20000090ff907230 */ /* 0x000fc40000004100 */
[-C--:B------:R-:W-:Y:S01]  /*7070*/  FMUL.FTZ R67, R61, R62.reuse ;  /* 0x0000003e3d437220 */ /* 0x080fe20000410000 */
[--C-:B------:R-:W-:Y:S02]  /*7080*/  HADD2.F32 R57, -RZ, R55.reuse.H1_H1 ;  /* 0x30000037ff397230 */ /* 0x100fe40000004100 */
[----:B------:R-:W-:Y:S01]  /*7090*/  FMUL.FTZ R62, R60, R62 ;  /* 0x0000003e3c3e7220 */ /* 0x000fe20000410000 */
[----:B------:R-:W-:Y:S02]  /*70a0*/  HADD2.F32 R56, -RZ, R55.H0_H0 ;  /* 0x20000037ff387230 */ /* 0x000fe40000004100 */
[--C-:B------:R-:W-:Y:S02]  /*70b0*/  HADD2.F32 R55, -RZ, R143.reuse.H1_H1 ;  /* 0x3000008fff377230 */ /* 0x100fe40000004100 */
[-C--:B------:R-:W-:Y:S01]  /*70c0*/  FMUL.FTZ R63, R57, R144.reuse ;  /* 0x00000090393f7220 */ /* 0x080fe20000410000 */
[----:B------:R-:W-:Y:S02]  /*70d0*/  HADD2.F32 R143, -RZ, R143.H0_H0 ;  /* 0x2000008fff8f7230 */ /* 0x000fe40000004100 */
[----:B------:R-:W-:Y:S01]  /*70e0*/  FMUL.FTZ R144, R56, R144 ;  /* 0x0000009038907220 */ /* 0x000fe20000410000 */
[----:B------:R-:W-:-:S02]  /*70f0*/  HADD2.F32 R70, -RZ, R68.H1_H1 ;  /* 0x30000044ff467230 */ /* 0x000fc40000004100 */
[-C--:B------:R-:W-:Y:S01]  /*7100*/  FFMA.FTZ R60, R60, R55.reuse, -R67 ;  /* 0x000000373c3c7223 */ /* 0x080fe20000010843 */
[----:B------:R-:W-:Y:S01]  /*7110*/  FFMA.FTZ R61, R61, R55, R62 ;  /* 0x000000373d3d7223 */ /* 0x000fe2000001003e */
[-C--:B------:R-:W-:Y:S01]  /*7120*/  FFMA.FTZ R55, R56, R143.reuse, -R63 ;  /* 0x0000008f38377223 */ /* 0x080fe2000001083f */
[----:B------:R-:W-:Y:S01]  /*7130*/  FFMA.FTZ R56, R57, R143, R144 ;  /* 0x0000008f39387223 */ /* 0x000fe20000010090 */
[----:B------:R-:W-:Y:S01]  /*7140*/  F2FP.F16.E4M3.UNPACK_B R62, R15.H1 ;  /* 0x0000000fff3e723e */ /* 0x000fe200030006ff */
[----:B------:R-:W-:Y:S01]  /*7150*/  HADD2.F32 R67, -RZ, R66.H1_H1 ;  /* 0x30000042ff437230 */ /* 0x000fe20000004100 */
[----:B------:R-:W-:Y:S01]  /*7160*/  F2FP.SATFINITE.E4M3.F32.PACK_AB_MERGE_C R57, R69, R64, RZ ;  /* 0x000000404539723e */ /* 0x000fe200048070ff */
[----:B------:R-:W-:Y:S01]  /*7170*/  HADD2.F32 R68, -RZ, R68.H0_H0 ;  /* 0x20000044ff447230 */ /* 0x000fe20000004100 */
[----:B------:R-:W-:Y:S01]  /*7180*/  F2FP.F16.E4M3.UNPACK_B R69, R54.H1 ;  /* 0x00000036ff45723e */ /* 0x000fe200030006ff */
[--C-:B------:R-:W-:Y:S01]  /*7190*/  HADD2.F32 R63, -RZ, R62.reuse.H0_H0 ;  /* 0x2000003eff3f7230 */ /* 0x100fe20000004100 */
[----:B------:R-:W-:Y:S01]  /*71a0*/  F2FP.SATFINITE.E4M3.F32.PACK_AB_MERGE_C R60, R61, R60, RZ ;  /* 0x0000003c3d3c723e */ /* 0x000fe200048070ff */
[----:B------:R-:W-:Y:S01]  /*71b0*/  HADD2.F32 R62, -RZ, R62.H1_H1 ;  /* 0x3000003eff3e7230 */ /* 0x000fe20000004100 */
[----:B------:R-:W-:Y:S01]  /*71c0*/  F2FP.F16.E4M3.UNPACK_B R61, R14.H1 ;  /* 0x0000000eff3d723e */ /* 0x000fe200030006ff */
[--C-:B------:R-:W-:Y:S01]  /*71d0*/  HADD2.F32 R71, -RZ, R69.reuse.H1_H1 ;  /* 0x30000045ff477230 */ /* 0x100fe20000004100 */
[----:B------:R-:W-:Y:S01]  /*71e0*/  F2FP.F16.E4M3.UNPACK_B R64, R13 ;  /* 0x0000000dff40723e */ /* 0x000fe200020006ff */
[----:B------:R-:W-:Y:S01]  /*71f0*/  HADD2.F32 R69, -RZ, R69.H0_H0 ;  /* 0x20000045ff457230 */ /* 0x000fe20000004100 */
[----:B------:R-:W-:Y:S01]  /*7200*/  F2FP.F16.E4M3.UNPACK_B R15, R15 ;  /* 0x0000000fff0f723e */ /* 0x000fe200020006ff */
[----:B------:R-:W-:-:S02]  /*7210*/  HADD2.F32 R54, -RZ, R61.H1_H1 ;  /* 0x3000003dff367230 */ /* 0x000fc40000004100 */
[-C--:B------:R-:W-:Y:S01]  /*7220*/  FMUL.FTZ R72, R62, R71.reuse ;  /* 0x000000473e487220 */ /* 0x080fe20000410000 */
[----:B------:R-:W-:Y:S02]  /*7230*/  HADD2.F32 R61, -RZ, R61.H0_H0 ;  /* 0x2000003dff3d7230 */ /* 0x000fe40000004100 */
[C---:B------:R-:W-:Y:S01]  /*7240*/  FMUL.FTZ R73, R63.reuse, R71 ;  /* 0x000000473f497220 */ /* 0x040fe20000410000 */
[----:B------:R-:W-:Y:S02]  /*7250*/  HADD2.F32 R13, -RZ, R64.H1_H1 ;  /* 0x30000040ff0d7230 */ /* 0x000fe40000004100 */
[-C--:B------:R-:W-:Y:S01]  /*7260*/  FFMA.FTZ R71, R63, R67.reuse, -R72 ;  /* 0x000000433f477223 */ /* 0x080fe20000010848 */
[-C--:B------:R-:W-:Y:S01]  /*7270*/  FMUL.FTZ R72, R54, R70.reuse ;  /* 0x0000004636487220 */ /* 0x080fe20000410000 */
[C---:B------:R-:W-:Y:S01]  /*7280*/  FMUL.FTZ R63, R61.reuse, R70 ;  /* 0x000000463d3f7220 */ /* 0x040fe20000410000 */
[----:B------:R-:W-:Y:S01]  /*7290*/  F2FP.F16.E4M3.UNPACK_B R14, R14 ;  /* 0x0000000eff0e723e */ /* 0x000fe200020006ff */
[----:B------:R-:W-:Y:S01]  /*72a0*/  FFMA.FTZ R74, R62, R67, R73 ;  /* 0x000000433e4a7223 */ /* 0x000fe20000010049 */
[-C--:B------:R-:W-:Y:S01]  /*72b0*/  FFMA.FTZ R72, R61, R13.reuse, -R72 ;  /* 0x0000000d3d487223 */ /* 0x080fe20000010848 */
[----:B------:R-:W-:Y:S01]  /*72c0*/  FFMA.FTZ R63, R54, R13, R63 ;  /* 0x0000000d363f7223 */ /* 0x000fe2000001003f */
[----:B------:R-:W-:-:S02]  /*72d0*/  HADD2.F32 R54, -RZ, R15.H0_H0 ;  /* 0x2000000fff367230 */ /* 0x000fc40000004100 */
[--C-:B------:R-:W-:Y:S01]  /*72e0*/  HADD2.F32 R13, -RZ, R14.reuse.H0_H0 ;  /* 0x2000000eff0d7230 */ /* 0x100fe20000004100 */
[----:B------:R-:W-:Y:S01]  /*72f0*/  F2FP.SATFINITE.E4M3.F32.PACK_AB_MERGE_C R71, R74, R71, RZ ;  /* 0x000000474a47723e */ /* 0x000fe200048070ff */
[----:B------:R-:W-:Y:S02]  /*7300*/  HADD2.F32 R15, -RZ, R15.H1_H1 ;  /* 0x3000000fff0f7230 */ /* 0x000fe40000004100 */
[-C--:B------:R-:W-:Y:S01]  /*7310*/  FMUL.FTZ R70, R54, R69.reuse ;  /* 0x0000004536467220 */ /* 0x080fe20000410000 */
[----:B------:R-:W-:Y:S02]  /*7320*/  HADD2.F32 R14, -RZ, R14.H1_H1 ;  /* 0x3000000eff0e7230 */ /* 0x000fe40000004100 */
[----:B------:R-:W-:Y:S01]  /*7330*/  FMUL.FTZ R61, R13, R68 ;  /* 0x000000440d3d7220 */ /* 0x000fe20000410000 */
[----:B------:R-:W-:Y:S02]  /*7340*/  HADD2.F32 R66, -RZ, R66.H0_H0 ;  /* 0x20000042ff427230 */ /* 0x000fe40000004100 */
[----:B------:R-:W-:Y:S01]  /*7350*/  FMUL.FTZ R67, R15, R69 ;  /* 0x000000450f437220 */ /* 0x000fe20000410000 */
[----:B------:R-:W-:-:S02]  /*7360*/  HADD2.F32 R64, -RZ, R64.H0_H0 ;  /* 0x20000040ff407230 */ /* 0x000fc40000004100 */
[----:B------:R-:W-:Y:S01]  /*7370*/  FMUL.FTZ R62, R14, R68 ;  /* 0x000000440e3e7220 */ /* 0x000fe20000410000 */
[----:B------:R-:W-:Y:S01]  /*7380*/  F2FP.SATFINITE.E4M3.F32.PACK_AB_MERGE_C R63, R63, R72, RZ ;  /* 0x000000483f3f723e */ /* 0x000fe200048070ff */
[-C--:B------:R-:W-:Y:S01]  /*7390*/  FFMA.FTZ R67, R54, R66.reuse, -R67 ;  /* 0x0000004236437223 */ /* 0x080fe20000010843 */
[----:B------:R-:W-:Y:S01]  /*73a0*/  FFMA.FTZ R70, R15, R66, R70 ;  /* 0x000000420f467223 */ /* 0x000fe20000010046 */
[-C--:B------:R-:W-:Y:S01]  /*73b0*/  FFMA.FTZ R62, R13, R64.reuse, -R62 ;  /* 0x000000400d3e7223 */ /* 0x080fe2000001083e */
[----:B------:R-:W-:Y:S01]  /*73c0*/  FFMA.FTZ R61, R14, R64, R61 ;  /* 0x000000400e3d7223 */ /* 0x000fe2000001003d */
[----:B------:R-:W-:Y:S02]  /*73d0*/  F2FP.SATFINITE.E4M3.F32.PACK_AB_MERGE_C R13, R12, R11, R57 ;  /* 0x0000000b0c0d723e */ /* 0x000fe40004807039 */
[----:B------:R-:W-:Y:S02]  /*73e0*/  F2FP.SATFINITE.E4M3.F32.PACK_AB_MERGE_C R12, R56, R55, R60 ;  /* 0x00000037380c723e */ /* 0x000fe4000480703c */
[----:B------:R-:W-:-:S02]  /*73f0*/  F2FP.SATFINITE.E4M3.F32.PACK_AB_MERGE_C R14, R61, R62, R63 ;  /* 0x0000003e3d0e723e */ /* 0x000fc4000480703f */
[----:B------:R-:W-:-:S07]  /*7400*/  F2FP.SATFINITE.E4M3.F32.PACK_AB_MERGE_C R15, R70, R67, R71 ;  /* 0x00000043460f723e */ /* 0x000fce0004807047 */
.L_x_478:
[----:B------:R-:W-:Y:S05]  /*7410*/  BSYNC B2 ;  /* 0x0000000000027941 */ /* 0x000fea0003800000 */
.L_x_477:
[----:B--2---:R0:W-:Y:S02]  /*7420*/  ST.E.128 desc[UR50][R58.64], R12 ;  /* 0x0000000c3a007985 */ /* 0x0041e4000c101d32 */
.L_x_476:
[----:B------:R-:W-:Y:S05]  /*7430*/  BSYNC B1 ;  /* 0x0000000000017941 */ /* 0x000fea0003800000 */
.L_x_475:
        /* <DEDUP_REMOVED lines=10> */
[----:B----4-:R-:W-:Y:S02]  /*74e0*/  SHF.R.U32.HI R11, RZ, 0x8, R51 ;  /* 0x00000008ff0b7819 */ /* 0x010fe40000011633 */
[--C-:B------:R-:W-:Y:S02]  /*74f0*/  SHF.R.U32.HI R57, RZ, 0x8, R53.reuse ;  /* 0x00000008ff397819 */ /* 0x100fe40000011635 */
[----:B------:R-:W-:Y:S02]  /*7500*/  LOP3.LUT R52, R53, 0xff0000ff, RZ, 0xc0, !PT ;  /* 0xff0000ff35347812 */ /* 0x000fe400078ec0ff */
[----:B------:R-:W-:Y:S01]  /*7510*/  SHF.R.U32.HI R56, RZ, 0x10, R53 ;  /* 0x00000010ff387819 */ /* 0x000fe20000011635 */
[----:B------:R-:W-:Y:S01]  /*7520*/  IMAD.SHL.U32 R53, R11, 0x100, RZ ;  /* 0x000001000b357824 */ /* 0x000fe200078e00ff */
[----:B------:R-:W-:Y:S01]  /*7530*/  LOP3.LUT R50, R51, 0xff0000ff, RZ, 0xc0, !PT ;  /* 0xff0000ff33327812 */ /* 0x000fe200078ec0ff */
[----:B--2---:R-:W-:Y:S01]  /*7540*/  IMAD.MOV.U32 R11, RZ, RZ, R13 ;  /* 0x000000ffff0b7224 */ /* 0x004fe200078e000d */
[----:B------:R-:W-:Y:S01]  /*7550*/  SHF.R.U32.HI R58, RZ, 0x10, R51 ;  /* 0x00000010ff3a7819 */ /* 0x000fe20000011633 */
[----:B------:R-:W-:Y:S01]  /*7560*/  IMAD.MOV.U32 R51, RZ, RZ, R12 ;  /* 0x000000ffff337224 */ /* 0x000fe200078e000c */
[----:B------:R-:W-:-:S02]  /*7570*/  SHF.L.U32 R57, R57, 0x8, RZ ;  /* 0x0000000839397819 */ /* 0x000fc400000006ff */
        /* <DEDUP_REMOVED lines=23> */
[-C--:B------:R-:W-:Y:S01]  /*76f0*/  FMUL.FTZ R60, R56, R58.reuse ;  /* 0x0000003a383c7220 */ /* 0x080fe20000410000 */
[----:B------:R-:W-:Y:S01]  /*7700*/  FMUL.FTZ R63, R53, R58 ;  /* 0x0000003a353f7220 */ /* 0x000fe20000410000 */
[----:B------:R-:W-:Y:S01]  /*7710*/  F2FP.F16.E4M3.UNPACK_B R52, R51.H1 ;  /* 0x00000033ff34723e */ /* 0x000fe200030006ff */
[----:B------:R-:W-:-:S02]  /*7720*/  HADD2.F32 R58, -RZ, R142.H1_H1 ;  /* 0x3000008eff3a7230 */ /* 0x000fc40000004100 */
[-C--:B------:R-:W-:Y:S01]  /*7730*/  FFMA.FTZ R60, R53, R57.reuse, -R60 ;  /* 0x00000039353c7223 */ /* 0x080fe2000001083c */
[----:B------:R-:W-:Y:S01]  /*7740*/  FFMA.FTZ R63, R56, R57, R63 ;  /* 0x00000039383f7223 */ /* 0x000fe2000001003f */
[----:B------:R-:W-:Y:S01]  /*7750*/  F2FP.F16.E4M3.UNPACK_B R51, R51 ;  /* 0x00000033ff33723e */ /* 0x000fe200020006ff */
[--C-:B------:R-:W-:Y:S01]  /*7760*/  HADD2.F32 R57, -RZ, R52.reuse.H1_H1 ;  /* 0x30000034ff397230 */ /* 0x100fe20000004100 */
[----:B------:R-:W-:Y:S01]  /*7770*/  F2FP.F16.E4M3.UNPACK_B R141, R141 ;  /* 0x0000008dff8d723e */ /* 0x000fe200020006ff */
[----:B------:R-:W-:Y:S01]  /*7780*/  HADD2.F32 R56, -RZ, R52.H0_H0 ;  /* 0x20000034ff387230 */ /* 0x000fe20000004100 */
[----:B------:R-:W-:Y:S01]  /*7790*/  F2FP.F16.E4M3.UNPACK_B R62, R50.H1 ;  /* 0x00000032ff3e723e */ /* 0x000fe200030006ff */
[--C-:B------:R-:W-:Y:S02]  /*77a0*/  HADD2.F32 R52, -RZ, R51.reuse.H0_H0 ;  /* 0x20000033ff347230 */ /* 0x100fe40000004100 */
[----:B------:R-:W-:Y:S01]  /*77b0*/  FMUL.FTZ R61, R57, R58 ;  /* 0x0000003a393d7220 */ /* 0x000fe20000410000 */
[----:B------:R-:W-:-:S02]  /*77c0*/  HADD2.F32 R53, -RZ, R51.H1_H1 ;  /* 0x30000033ff357230 */ /* 0x000fc40000004100 */
[----:B------:R-:W-:Y:S01]  /*77d0*/  FMUL.FTZ R58, R56, R58 ;  /* 0x0000003a383a7220 */ /* 0x000fe20000410000 */
[----:B------:R-:W-:Y:S01]  /*77e0*/  HADD2.F32 R142, -RZ, R142.H0_H0 ;  /* 0x2000008eff8e7230 */ /* 0x000fe20000004100 */
[----:B------:R-:W-:Y:S01]  /*77f0*/  F2FP.SATFINITE.E4M3.F32.PACK_AB_MERGE_C R69, R63, R60, RZ ;  /* 0x0000003c3f45723e */ /* 0x000fe200048070ff */
[--C-:B------:R-:W-:Y:S02]  /*7800*/  HADD2.F32 R51, -RZ, R141.reuse.H1_H1 ;  /* 0x3000008dff337230 */ /* 0x100fe40000004100 */
[----:B------:R-:W-:Y:S02]  /*7810*/  HADD2.F32 R141, -RZ, R141.H0_H0 ;  /* 0x2000008dff8d7230 */ /* 0x000fe40000004100 */
[-C--:B------:R-:W-:Y:S01]  /*7820*/  FMUL.FTZ R59, R53, R142.reuse ;  /* 0x0000008e353b7220 */ /* 0x080fe20000410000 */
[----:B------:R-:W-:Y:S01]  /*7830*/  FMUL.FTZ R142, R52, R142 ;  /* 0x0000008e348e7220 */ /* 0x000fe20000410000 */
[-C--:B------:R-:W-:Y:S01]  /*7840*/  FFMA.FTZ R61, R56, R51.reuse, -R61 ;  /* 0x00000033383d7223 */ /* 0x080fe2000001083d */
[----:B------:R-:W-:Y:S01]  /*7850*/  FFMA.FTZ R58, R57, R51, R58 ;  /* 0x00000033393a7223 */ /* 0x000fe2000001003a */
[----:B------:R-:W-:Y:S01]  /*7860*/  FFMA.FTZ R51, R52, R141, -R59 ;  /* 0x0000008d34337223 */ /* 0x000fe2000001083b */
[----:B------:R-:W-:Y:S01]  /*7870*/  F2FP.F16.E4M3.UNPACK_B R56, R15.H1 ;  /* 0x0000000fff38723e */ /* 0x000fe200030006ff */
[----:B------:R-:W-:Y:S01]  /*7880*/  FFMA.FTZ R52, R53, R141, R142 ;  /* 0x0000008d35347223 */ /* 0x000fe2000001008e */
[----:B------:R-:W-:Y:S01]  /*7890*/  F2FP.F16.E4M3.UNPACK_B R53, R14.H1 ;  /* 0x0000000eff35723e */ /* 0x000fe200030006ff */
[----:B------:R-:W-:Y:S01]  /*78a0*/  HADD2.F32 R64, -RZ, R62.H1_H1 ;  /* 0x3000003eff407230 */ /* 0x000fe20000004100 */
[----:B------:R-:W-:Y:S01]  /*78b0*/  F2FP.SATFINITE.E4M3.F32.PACK_AB_MERGE_C R68, R58, R61, RZ ;  /* 0x0000003d3a44723e */ /* 0x000fe200048070ff */
[--C-:B------:R-:W-:Y:S01]  /*78c0*/  HADD2.F32 R57, -RZ, R56.reuse.H0_H0 ;  /* 0x20000038ff397230 */ /* 0x100fe20000004100 */
[----:B------:R-:W-:Y:S01]  /*78d0*/  F2FP.F16.E4M3.UNPACK_B R61, R50 ;  /* 0x00000032ff3d723e */ /* 0x000fe200020006ff */
[----:B------:R-:W-:Y:S01]  /*78e0*/  HADD2.F32 R56, -RZ, R56.H1_H1 ;  /* 0x30000038ff387230 */ /* 0x000fe20000004100 */
[-C--:B------:R-:W-:Y:S01]  /*78f0*/  F2FP.F16.E4M3.UNPACK_B R58, R13.reuse ;  /* 0x0000000dff3a723e */ /* 0x080fe200020006ff */
[----:B------:R-:W-:Y:S01]  /*7900*/  HADD2.F32 R50, -RZ, R53.H1_H1 ;  /* 0x30000035ff327230 */ /* 0x000fe20000004100 */
[----:B------:R-:W-:Y:S01]  /*7910*/  F2FP.F16.E4M3.UNPACK_B R59, R13.H1 ;  /* 0x0000000dff3b723e */ /* 0x000fe200030006ff */
[----:B------:R-:W-:-:S02]  /*7920*/  HADD2.F32 R63, -RZ, R61.H1_H1 ;  /* 0x3000003dff3f7230 */ /* 0x000fc40000004100 */
[-C--:B------:R-:W-:Y:S01]  /*7930*/  FMUL.FTZ R66, R56, R64.reuse ;  /* 0x0000004038427220 */ /* 0x080fe20000410000 */
[----:B------:R-:W-:Y:S02]  /*7940*/  HADD2.F32 R53, -RZ, R53.H0_H0 ;  /* 0x20000035ff357230 */ /* 0x000fe40000004100 */
[----:B------:R-:W-:Y:S01]  /*7950*/  FMUL.FTZ R67, R57, R64 ;  /* 0x0000004039437220 */ /* 0x000fe20000410000 */
[----:B------:R-:W-:Y:S02]  /*7960*/  HADD2.F32 R13, -RZ, R58.H1_H1 ;  /* 0x3000003aff0d7230 */ /* 0x000fe40000004100 */
[----:B------:R-:W-:Y:S01]  /*7970*/  FMUL.FTZ R64, R50, R63 ;  /* 0x0000003f32407220 */ /* 0x000fe20000410000 */
[----:B------:R-:W-:Y:S01]  /*7980*/  F2FP.F16.E4M3.UNPACK_B R15, R15 ;  /* 0x0000000fff0f723e */ /* 0x000fe200020006ff */
[C---:B------:R-:W-:Y:S01]  /*7990*/  FMUL.FTZ R63, R53.reuse, R63 ;  /* 0x0000003f353f7220 */ /* 0x040fe20000410000 */
[----:B------:R-:W-:Y:S01]  /*79a0*/  F2FP.F16.E4M3.UNPACK_B R14, R14 ;  /* 0x0000000eff0e723e */ /* 0x000fe200020006ff */
[----:B------:R-:W-:Y:S01]  /*79b0*/  FFMA.FTZ R64, R53, R13, -R64 ;  /* 0x0000000d35407223 */ /* 0x000fe20000010840 */
[----:B------:R-:W-:-:S02]  /*79c0*/  HADD2.F32 R60, -RZ, R59.H1_H1 ;  /* 0x3000003bff3c7230 */ /* 0x000fc40000004100 */
[----:B------:R-:W-:Y:S01]  /*79d0*/  FFMA.FTZ R63, R50, R13, R63 ;  /* 0x0000000d323f7223 */ /* 0x000fe2000001003f */
[--C-:B------:R-:W-:Y:S02]  /*79e0*/  HADD2.F32 R50, -RZ, R15.reuse.H0_H0 ;  /* 0x2000000fff327230 */ /* 0x100fe40000004100 */
[----:B------:R-:W-:Y:S02]  /*79f0*/  HADD2.F32 R13, -RZ, R14.H0_H0 ;  /* 0x2000000eff0d7230 */ /* 0x000fe40000004100 */
[-C--:B------:R-:W-:Y:S01]  /*7a00*/  FFMA.FTZ R67, R56, R60.reuse, R67 ;  /* 0x0000003c38437223 */ /* 0x080fe20000010043 */
[----:B------:R-:W-:Y:S02]  /*7a10*/  HADD2.F32 R15, -RZ, R15.H1_H1 ;  /* 0x3000000fff0f7230 */ /* 0x000fe40000004100 */
[----:B------:R-:W-:Y:S01]  /*7a20*/  FFMA.FTZ R66, R57, R60, -R66 ;  /* 0x0000003c39427223 */ /* 0x000fe20000010842 */
[----:B------:R-:W-:Y:S01]  /*7a30*/  HADD2.F32 R62, -RZ, R62.H0_H0 ;  /* 0x2000003eff3e7230 */ /* 0x000fe20000004100 */
[----:B------:R-:W-:Y:S01]  /*7a40*/  F2FP.SATFINITE.E4M3.F32.PACK_AB_MERGE_C R63, R63, R64, RZ ;  /* 0x000000403f3f723e */ /* 0x000fe200048070ff */
[----:B------:R-:W-:-:S02]  /*7a50*/  HADD2.F32 R14, -RZ, R14.H1_H1 ;  /* 0x3000000eff0e7230 */ /* 0x000fc40000004100 */
[----:B------:R-:W-:Y:S02]  /*7a60*/  HADD2.F32 R61, -RZ, R61.H0_H0 ;  /* 0x2000003dff3d7230 */ /* 0x000fe40000004100 */
[-C--:B------:R-:W-:Y:S01]  /*7a70*/  FMUL.FTZ R53, R15, R62.reuse ;  /* 0x0000003e0f357220 */ /* 0x080fe20000410000 */
[----:B------:R-:W-:Y:S02]  /*7a80*/  HADD2.F32 R59, -RZ, R59.H0_H0 ;  /* 0x2000003bff3b7230 */ /* 0x000fe40000004100 */
        /* <DEDUP_REMOVED lines=8> */
[----:B------:R-:W-:-:S02]  /*7b10*/  F2FP.SATFINITE.E4M3.F32.PACK_AB_MERGE_C R66, R67, R66, RZ ;  /* 0x000000424342723e */ /* 0x000fc400048070ff */
[----:B------:R-:W-:Y:S02]  /*7b20*/  F2FP.SATFINITE.E4M3.F32.PACK_AB_MERGE_C R13, R12, R11, R69 ;  /* 0x0000000b0c0d723e */ /* 0x000fe40004807045 */
[----:B------:R-:W-:Y:S02]  /*7b30*/  F2FP.SATFINITE.E4M3.F32.PACK_AB_MERGE_C R12, R52, R51, R68 ;  /* 0x00000033340c723e */ /* 0x000fe40004807044 */
[----:B------:R-:W-:Y:S02]  /*7b40*/  F2FP.SATFINITE.E4M3.F32.PACK_AB_MERGE_C R14, R61, R56, R63 ;  /* 0x000000383d0e723e */ /* 0x000fe4000480703f */
[----:B------:R-:W-:-:S07]  /*7b50*/  F2FP.SATFINITE.E4M3.F32.PACK_AB_MERGE_C R15, R62, R53, R66 ;  /* 0x000000353e0f723e */ /* 0x000fce0004807042 */
.L_x_482:
[----:B------:R-:W-:Y:S05]  /*7b60*/  BSYNC B2 ;  /* 0x0000000000027941 */ /* 0x000fea0003800000 */
.L_x_481:
[----:B--2---:R0:W-:Y:S02]  /*7b70*/  ST.E.128 desc[UR50][R54.64], R12 ;  /* 0x0000000c36007985 */ /* 0x0041e4000c101d32 */
.L_x_480:
[----:B------:R-:W-:Y:S05]  /*7b80*/  BSYNC B1 ;  /* 0x0000000000017941 */ /* 0x000fea0003800000 */
.L_x_479:
[----:B------:R-:W-:Y:S01]  /*7b90*/  ISETP.NE.AND P2, PT, R31, RZ, PT ;  /* 0x000000ff1f00720c */ /* 0x000fe20003f45270 */
[----:B------:R-:W-:-:S12]  /*7ba0*/  BSSY B1, `(.L_x_483) ;  /* 0x0000072000017945 */ /* 0x000fd80003800000 */
[----:B------:R-:W-:Y:S05]  /*7bb0*/  @!P2 BRA `(.L_x_484) ;  /* 0x0000000400c0a947 */ /* 0x000fea0003800000 */
[----:B0-----:R0:W0:Y:S01]  /*7bc0*/  LDS.128 R12, [R36+0x1ec00] ;  /* 0x01ec0000240c7984 */ /* 0x0010220000000c00 */
[----:B--2---:R-:W-:Y:S01]  /*7bd0*/  IADD3 R50, P2, R168, R121, RZ ;  /* 0x00000079a8327210 */ /* 0x004fe20007f5e0ff */
[----:B------:R-:W-:Y:S03]  /*7be0*/  BSSY B2, `(.L_x_485) ;  /* 0x000006c000027945 */ /* 0x000fe60003800000 */
[----:B------:R-:W-:Y:S02]  /*7bf0*/  IADD3.X R51, R65, R194, RZ, P2, !PT ;  /* 0x000000c241337210 */ /* 0x000fe400017fe4ff */
[----:B------:R-:W-:-:S13]  /*7c00*/  ISETP.GE.AND P2, PT, R200, R117, PT ;  /* 0x00000075c800720c */ /* 0x000fda0003f46270 */
[----:B------:R-:W-:Y:S05]  /*7c10*/  @P2 BRA `(.L_x_486) ;  /* 0x0000000400a02947 */ /* 0x000fea0003800000 */
[----:B------:R-:W-:Y:S02]  /*7c20*/  SHF.R.U32.HI R46, RZ, 0x8, R47 ;  /* 0x00000008ff2e7819 */ /* 0x000fe4000001162f */
[----:B----4-:R-:W-:Y:S02]  /*7c30*/  SHF.R.U32.HI R11, RZ, 0x8, R49 ;  /* 0x00000008ff0b7819 */ /* 0x010fe40000011631 */
[----:B------:R-:W-:Y:S02]  /*7c40*/  SHF.R.U32.HI R54, RZ, 0x10, R47 ;  /* 0x00000010ff367819 */ /* 0x000fe4000001162f */
[----:B------:R-:W-:Y:S01]  /*7c50*/  LOP3.LUT R48, R47, 0xff0000ff, RZ, 0xc0, !PT ;  /* 0xff0000ff2f307812 */ /* 0x000fe200078ec0ff */
[----:B------:R-:W-:Y:S01]  /*7c60*/  IMAD.SHL.U32 R47, R46, 0x100, RZ ;  /* 0x000001002e2f7824 */ /* 0x000fe200078e00ff */
[----:B------:R-:W-:Y:S01]  /*7c70*/  SHF.R.U32.HI R53, RZ, 0x10, R49 ;  /* 0x00000010ff357819 */ /* 0x000fe20000011631 */
[----:B0-----:R-:W-:Y:S01]  /*7c80*/  IMAD.MOV.U32 R46, RZ, RZ, R12 ;  /* 0x000000ffff2e7224 */ /* 0x001fe200078e000c */
[----:B------:R-:W-:Y:S01]  /*7c90*/  LOP3.LUT R52, R49, 0xff0000ff, RZ, 0xc0, !PT ;  /* 0xff0000ff31347812 */ /* 0x000fe200078ec0ff */
[----:B------:R-:W-:Y:S01]  /*7ca0*/  IMAD.SHL.U32 R49, R11, 0x100, RZ ;  /* 0x000001000b317824 */ /* 0x000fe200078e00ff */
[----:B------:R-:W-:Y:S01]  /*7cb0*/  LOP3.LUT R48, R48, 0xff00, R47, 0xf8, !PT ;  /* 0x0000ff0030307812 */ /* 0x000fe200078ef82f */
[----:B------:R-:W-:Y:S01]  /*7cc0*/  IMAD.MOV.U32 R11, RZ, RZ, R13 ;  /* 0x000000ffff0b7224 */ /* 0x000fe200078e000d */
[----:B------:R-:W-:Y:S01]  /*7cd0*/  SHF.L.U32 R13, R54, 0x10, RZ ;  /* 0x00000010360d7819 */ /* 0x000fe200000006ff */
[----:B------:R-:W-:Y:S01]  /*7ce0*/  IMAD.U32 R47, R53, 0x10000, RZ ;  /* 0x00010000352f7824 */ /* 0x000fe200078e00ff */
[----:B------:R-:W-:-:S02]  /*7cf0*/  LOP3.LUT R52, R52, 0xff00, R49, 0xf8, !PT ;  /* 0x0000ff0034347812 */ /* 0x000fc400078ef831 */
[----:B------:R-:W-:Y:S02]  /*7d00*/  F2FP.F16.E4M3.UNPACK_B R49, R140.H1 ;  /* 0x0000008cff31723e */ /* 0x000fe400030006ff */
[----:B------:R-:W-:Y:S02]  /*7d10*/  F2FP.F16.E4M3.UNPACK_B R12, R11 ;  /* 0x0000000bff0c723e */ /* 0x000fe400020006ff */
[----:B------:R-:W-:Y:S01]  /*7d20*/  LOP3.LUT R56, R52, 0xff0000, R47, 0xf8, !PT ;  /* 0x00ff000034387812 */ /* 0x000fe200078ef82f */
[----:B------:R-:W-:Y:S01]  /*7d30*/  HADD2.F32 R54, -RZ, R49.H0_H0 ;  /* 0x20000031ff367230 */ /* 0x000fe20000004100 */
[----:B------:R-:W-:Y:S01]  /*7d40*/  F2FP.F16.E4M3.UNPACK_B R52, R139.H1 ;  /* 0x0000008bff34723e */ /* 0x000fe200030006ff */
[--C-:B------:R-:W-:Y:S01]  /*7d50*/  HADD2.F32 R47, -RZ, R12.reuse.H1_H1 ;  /* 0x3000000cff2f7230 */ /* 0x100fe20000004100 */
[----:B------:R-:W-:Y:S01]  /*7d60*/  F2FP.F16.E4M3.UNPACK_B R11, R11.H1 ;  /* 0x0000000bff0b723e */ /* 0x000fe200030006ff */
[----:B------:R-:W-:Y:S01]  /*7d70*/  HADD2.F32 R12, -RZ, R12.H0_H0 ;  /* 0x2000000cff0c7230 */ /* 0x000fe20000004100 */
[----:B------:R-:W-:Y:S01]  /*7d80*/  LOP3.LUT R13, R48, 0xff0000, R13, 0xf8, !PT ;  /* 0x00ff0000300d7812 */ /* 0x000fe200078ef80d */
[----:B------:R-:W-:-:S02]  /*7d90*/  HADD2.F32 R53, -RZ, R52.H0_H0 ;  /* 0x20000034ff357230 */ /* 0x000fc40000004100 */
[CC--:B------:R-:W-:Y:S01]  /*7da0*/  FMUL.FTZ R57, R47.reuse, R54.reuse ;  /* 0x000000362f397220 */ /* 0x0c0fe20000410000 */
[----:B------:R-:W-:Y:S02]  /*7db0*/  HADD2.F32 R55, -RZ, R49.H1_H1 ;  /* 0x30000031ff377230 */ /* 0x000fe40000004100 */
        /* <DEDUP_REMOVED lines=14> */
[--C-:B------:R-:W-:Y:S01]  /*7ea0*/  HADD2.F32 R48, -RZ, R47.reuse.H0_H0 ;  /* 0x2000002fff307230 */ /* 0x100fe20000004100 */
[----:B------:R-:W-:Y:S01]  /*7eb0*/  F2FP.F16.E4M3.UNPACK_B R139, R139 ;  /* 0x0000008bff8b723e */ /* 0x000fe200020006ff */
[----:B------:R-:W-:Y:S01]  /*7ec0*/  HADD2.F32 R49, -RZ, R47.H1_H1 ;  /* 0x3000002fff317230 */ /* 0x000fe20000004100 */
[----:B------:R-:W-:Y:S01]  /*7ed0*/  F2FP.SATFINITE.E4M3.F32.PACK_AB_MERGE_C R64, R62, R57, RZ ;  /* 0x000000393e40723e */ /* 0x000fe200048070ff */
[----:B------:R-:W-:Y:S02]  /*7ee0*/  HADD2.F32 R47, -RZ, R46.H0_H0 ;  /* 0x2000002eff2f7230 */ /* 0x000fe40000004100 */
[----:B------:R-:W-:Y:S01]  /*7ef0*/  FMUL.FTZ R58, R48, R53 ;  /* 0x00000035303a7220 */ /* 0x000fe20000410000 */
[----:B------:R-:W-:-:S02]  /*7f00*/  HADD2.F32 R52, -RZ, R139.H1_H1 ;  /* 0x3000008bff347230 */ /* 0x000fc40000004100 */
[C---:B------:R-:W-:Y:S01]  /*7f10*/  FMUL.FTZ R55, R49.reuse, R53 ;  /* 0x0000003531377220 */ /* 0x040fe20000410000 */
[----:B------:R-:W-:Y:S02]  /*7f20*/  HADD2.F32 R140, -RZ, R140.H0_H0 ;  /* 0x2000008cff8c7230 */ /* 0x000fe40000004100 */
[----:B------:R-:W-:Y:S02]  /*7f30*/  HADD2.F32 R46, -RZ, R46.H1_H1 ;  /* 0x3000002eff2e7230 */ /* 0x000fe40000004100 */
[-C--:B------:R-:W-:Y:S01]  /*7f40*/  FFMA.FTZ R55, R48, R52.reuse, -R55 ;  /* 0x0000003430377223 */ /* 0x080fe20000010837 */
[----:B------:R-:W-:Y:S02]  /*7f50*/  HADD2.F32 R139, -RZ, R139.H0_H0 ;  /* 0x2000008bff8b7230 */ /* 0x000fe40000004100 */
[----:B------:R-:W-:Y:S01]  /*7f60*/  FFMA.FTZ R58, R49, R52, R58 ;  /* 0x00000034313a7223 */ /* 0x000fe2000001003a */
[-C--:B------:R-:W-:Y:S01]  /*7f70*/  FMUL.FTZ R53, R47, R140.reuse ;  /* 0x0000008c2f357220 */ /* 0x080fe20000410000 */
[----:B------:R-:W-:Y:S01]  /*7f80*/  FMUL.FTZ R54, R46, R140 ;  /* 0x0000008c2e367220 */ /* 0x000fe20000410000 */
[----:B------:R-:W-:-:S02]  /*7f90*/  F2FP.F16.E4M3.UNPACK_B R52, R13 ;  /* 0x0000000dff34723e */ /* 0x000fc400020006ff */
[----:B------:R-:W-:Y:S01]  /*7fa0*/  F2FP.SATFINITE.E4M3.F32.PACK_AB_MERGE_C R63, R58, R55, RZ ;  /* 0x000000373a3f723e */ /* 0x000fe200048070ff */
[----:B------:R-:W-:Y:S01]  /*7fb0*/  FFMA.FTZ R59, R47, R139, -R54 ;  /* 0x0000008b2f3b7223 */ /* 0x000fe20000010836 */
[----:B------:R-:W-:Y:S01]  /*7fc0*/  F2FP.F16.E4M3.UNPACK_B R47, R15.H1 ;  /* 0x0000000fff2f723e */ /* 0x000fe200030006ff */
[----:B------:R-:W-:Y:S01]  /*7fd0*/  FFMA.FTZ R60, R46, R139, R53 ;  /* 0x0000008b2e3c7223 */ /* 0x000fe20000010035 */
[----:B------:R-:W-:Y:S02]  /*7fe0*/  F2FP.F16.E4M3.UNPACK_B R55, R56.H1 ;  /* 0x00000038ff37723e */ /* 0x000fe400030006ff */
[----:B------:R-:W-:Y:S01]  /*7ff0*/  F2FP.F16.E4M3.UNPACK_B R53, R13.H1 ;  /* 0x0000000dff35723e */ /* 0x000fe200030006ff */
[----:B------:R-:W-:Y:S01]  /*8000*/  HADD2.F32 R49, -RZ, R47.H1_H1 ;  /* 0x3000002fff317230 */ /* 0x000fe20000004100 */
[----:B------:R-:W-:Y:S01]  /*8010*/  F2FP.F16.E4M3.UNPACK_B R46, R14.H1 ;  /* 0x0000000eff2e723e */ /* 0x000fe200030006ff */
[----:B------:R-:W-:Y:S01]  /*8020*/  HADD2.F32 R58, -RZ, R55.H1_H1 ;  /* 0x30000037ff3a7230 */ /* 0x000fe20000004100 */
[----:B------:R-:W-:Y:S01]  /*8030*/  F2FP.F16.E4M3.UNPACK_B R56, R56 ;  /* 0x00000038ff38723e */ /* 0x000fe200020006ff */
[----:B------:R-:W-:Y:S01]  /*8040*/  HADD2.F32 R48, -RZ, R47.H0_H0 ;  /* 0x2000002fff307230 */ /* 0x000fe20000004100 */
[----:B------:R-:W-:Y:S01]  /*8050*/  F2FP.F16.E4M3.UNPACK_B R15, R15 ;  /* 0x0000000fff0f723e */ /* 0x000fe200020006ff */
[----:B------:R-:W-:-:S02]  /*8060*/  HADD2.F32 R54, -RZ, R53.H1_H1 ;  /* 0x30000035ff367230 */ /* 0x000fc40000004100 */
[-C--:B------:R-:W-:Y:S01]  /*8070*/  FMUL.FTZ R13, R49, R58.reuse ;  /* 0x0000003a310d7220 */ /* 0x080fe20000410000 */
[----:B------:R-:W-:Y:S02]  /*8080*/  HADD2.F32 R47, -RZ, R46.H1_H1 ;  /* 0x3000002eff2f7230 */ /* 0x000fe40000004100 */
[C---:B------:R-:W-:Y:S01]  /*8090*/  FMUL.FTZ R58, R48.reuse, R58 ;  /* 0x0000003a303a7220 */ /* 0x040fe20000410000 */
[----:B------:R-:W-:Y:S02]  /*80a0*/  HADD2.F32 R57, -RZ, R56.H1_H1 ;  /* 0x30000038ff397230 */ /* 0x000fe40000004100 */
[----:B------:R-:W-:Y:S01]  /*80b0*/  FFMA.FTZ R62, R48, R54, -R13 ;  /* 0x00000036303e7223 */ /* 0x000fe2000001080d */
[----:B------:R-:W-:Y:S01]  /*80c0*/  HADD2.F32 R46, -RZ, R46.H0_H0 ;  /* 0x2000002eff2e7230 */ /* 0x000fe20000004100 */
[----:B------:R-:W-:Y:S01]  /*80d0*/  F2FP.F16.E4M3.UNPACK_B R14, R14 ;  /* 0x0000000eff0e723e */ /* 0x000fe200020006ff */
[----:B------:R-:W-:Y:S02]  /*80e0*/  HADD2.F32 R13, -RZ, R52.H1_H1 ;  /* 0x30000034ff0d7230 */ /* 0x000fe40000004100 */
[----:B------:R-:W-:Y:S01]  /*80f0*/  FMUL.FTZ R61, R47, R57 ;  /* 0x000000392f3d7220 */ /* 0x000fe20000410000 */
[----:B------:R-:W-:-:S02]  /*8100*/  HADD2.F32 R55, -RZ, R55.H0_H0 ;  /* 0x20000037ff377230 */ /* 0x000fc40000004100 */
[C---:B------:R-:W-:Y:S01]  /*8110*/  FMUL.FTZ R48, R46.reuse, R57 ;  /* 0x000000392e307220 */ /* 0x040fe20000410000 */
[----:B------:R-:W-:Y:S01]  /*8120*/  FFMA.FTZ R57, R49, R54, R58 ;  /* 0x0000003631397223 */ /* 0x000fe2000001003a */
[-C--:B------:R-:W-:Y:S01]  /*8130*/  FFMA.FTZ R61, R46, R13.reuse, -R61 ;  /* 0x0000000d2e3d7223 */ /* 0x080fe2000001083d */
[--C-:B------:R-:W-:Y:S02]  /*8140*/  HADD2.F32 R46, -RZ, R15.reuse.H0_H0 ;  /* 0x2000000fff2e7230 */ /* 0x100fe40000004100 */
[----:B------:R-:W-:Y:S01]  /*8150*/  FFMA.FTZ R54, R47, R13, R48 ;  /* 0x0000000d2f367223 */ /* 0x000fe20000010030 */
[--C-:B------:R-:W-:Y:S01]  /*8160*/  HADD2.F32 R13, -RZ, R14.reuse.H0_H0 ;  /* 0x2000000eff0d7230 */ /* 0x100fe20000004100 */
[----:B------:R-:W-:Y:S01]  /*8170*/  F2FP.SATFINITE.E4M3.F32.PACK_AB_MERGE_C R57, R57, R62, RZ ;  /* 0x0000003e3939723e */ /* 0x000fe200048070ff */
[----:B------:R-:W-:Y:S02]  /*8180*/  HADD2.F32 R15, -RZ, R15.H1_H1 ;  /* 0x3000000fff0f7230 */ /* 0x000fe40000004100 */
[----:B------:R-:W-:Y:S01]  /*8190*/  FMUL.FTZ R58, R46, R55 ;  /* 0x000000372e3a7220 */ /* 0x000fe20000410000 */
[----:B------:R-:W-:Y:S01]  /*81a0*/  HADD2.F32 R14, -RZ, R14.H1_H1 ;  /* 0x3000000eff0e7230 */ /* 0x000fe20000004100 */
[----:B------:R-:W-:Y:S01]  /*81b0*/  F2FP.SATFINITE.E4M3.F32.PACK_AB_MERGE_C R54, R54, R61, RZ ;  /* 0x0000003d3636723e */ /* 0x000fe200048070ff */
[----:B------:R-:W-:-:S02]  /*81c0*/  HADD2.F32 R56, -RZ, R56.H0_H0 ;  /* 0x20000038ff387230 */ /* 0x000fc40000004100 */
[----:B------:R-:W-:Y:S01]  /*81d0*/  FMUL.FTZ R49, R15, R55 ;  /* 0x000000370f317220 */ /* 0x000fe20000410000 */
[----:B------:R-:W-:Y:S02]  /*81e0*/  HADD2.F32 R53, -RZ, R53.H0_H0 ;  /* 0x20000035ff357230 */ /* 0x000fe40000004100 */
[----:B------:R-:W-:Y:S02]  /*81f0*/  HADD2.F32 R52, -RZ, R52.H0_H0 ;  /* 0x20000034ff347230 */ /* 0x000fe40000004100 */
[-C--:B------:R-:W-:Y:S01]  /*8200*/  FMUL.FTZ R48, R14, R56.reuse ;  /* 0x000000380e307220 */ /* 0x080fe20000410000 */
[----:B------:R-:W-:Y:S01]  /*8210*/  FMUL.FTZ R47, R13, R56 ;  /* 0x000000380d2f7220 */ /* 0x000fe20000410000 */
[-C--:B------:R-:W-:Y:S01]  /*8220*/  FFMA.FTZ R49, R46, R53.reuse, -R49 ;  /* 0x000000352e317223 */ /* 0x080fe20000010831 */
[----:B------:R-:W-:Y:S01]  /*8230*/  FFMA.FTZ R58, R15, R53, R58 ;  /* 0x000000350f3a7223 */ /* 0x000fe2000001003a */
[-C--:B------:R-:W-:Y:S01]  /*8240*/  FFMA.FTZ R48, R13, R52.reuse, -R48 ;  /* 0x000000340d307223 */ /* 0x080fe20000010830 */
[----:B------:R-:W-:Y:S01]  /*8250*/  FFMA.FTZ R47, R14, R52, R47 ;  /* 0x000000340e2f7223 */ /* 0x000fe2000001002f */
[----:B------:R-:W-:-:S02]  /*8260*/  F2FP.SATFINITE.E4M3.F32.PACK_AB_MERGE_C R13, R12, R11, R64 ;  /* 0x0000000b0c0d723e */ /* 0x000fc40004807040 */
[----:B------:R-:W-:Y:S02]  /*8270*/  F2FP.SATFINITE.E4M3.F32.PACK_AB_MERGE_C R12, R60, R59, R63 ;  /* 0x0000003b3c0c723e */ /* 0x000fe4000480703f */
[----:B------:R-:W-:Y:S02]  /*8280*/  F2FP.SATFINITE.E4M3.F32.PACK_AB_MERGE_C R14, R47, R48, R54 ;  /* 0x000000302f0e723e */ /* 0x000fe40004807036 */
[----:B------:R-:W-:-:S07]  /*8290*/  F2FP.SATFINITE.E4M3.F32.PACK_AB_MERGE_C R15, R58, R49, R57 ;  /* 0x000000313a0f723e */ /* 0x000fce0004807039 */
.L_x_486:
[----:B------:R-:W-:Y:S05]  /*82a0*/  BSYNC B2 ;  /* 0x0000000000027941 */ /* 0x000fea0003800000 */
.L_x_485:
[----:B0-----:R0:W-:Y:S02]  /*82b0*/  ST.E.128 desc[UR50][R50.64], R12 ;  /* 0x0000000c32007985 */ /* 0x0011e4000c101d32 */
.L_x_484:
[----:B------:R-:W-:Y:S05]  /*82c0*/  BSYNC B1 ;  /* 0x0000000000017941 */ /* 0x000fea0003800000 */
.L_x_483:
        /* <DEDUP_REMOVED lines=9> */
[----:B------:R-:W-:Y:S02]  /*8360*/  SHF.R.U32.HI R44, RZ, 0x8, R45 ;  /* 0x00000008ff2c7819 */ /* 0x000fe4000001162d */
[--C-:B------:R-:W-:Y:S02]  /*8370*/  SHF.R.U32.HI R42, RZ, 0x8, R43.reuse ;  /* 0x00000008ff2a7819 */ /* 0x100fe4000001162b */
[----:B----4-:R-:W-:Y:S01]  /*8380*/  LOP3.LUT R11, R43, 0xff0000ff, RZ, 0xc0, !PT ;  /* 0xff0000ff2b0b7812 */ /* 0x010fe200078ec0ff */
[----:B------:R-:W-:Y:S01]  /*8390*/  IMAD.SHL.U32 R44, R44, 0x100, RZ ;  /* 0x000001002c2c7824 */ /* 0x000fe200078e00ff */
[----:B------:R-:W-:Y:S01]  /*83a0*/  SHF.R.U32.HI R48, RZ, 0x10, R43 ;  /* 0x00000010ff307819 */ /* 0x000fe2000001162b */
[----:B------:R-:W-:Y:S01]  /*83b0*/  IMAD.SHL.U32 R42, R42, 0x100, RZ ;  /* 0x000001002a2a7824 */ /* 0x000fe200078e00ff */
[----:B------:R-:W-:Y:S02]  /*83c0*/  LOP3.LUT R43, R45, 0xff0000ff, RZ, 0xc0, !PT ;  /* 0xff0000ff2d2b7812 */ /* 0x000fe400078ec0ff */
[----:B------:R-:W-:-:S02]  /*83d0*/  SHF.R.U32.HI R49, RZ, 0x10, R45 ;  /* 0x00000010ff317819 */ /* 0x000fc4000001162d */
[----:B0-----:R-:W-:Y:S02]  /*83e0*/  MOV R37, R12 ;  /* 0x0000000c00257202 */ /* 0x001fe40000000f00 */
[----:B------:R-:W-:Y:S01]  /*83f0*/  LOP3.LUT R12, R43, 0xff00, R44, 0xf8, !PT ;  /* 0x0000ff002b0c7812 */ /* 0x000fe200078ef82c */
[----:B------:R-:W-:Y:S01]  /*8400*/  IMAD.U32 R43, R48, 0x10000, RZ ;  /* 0x00010000302b7824 */ /* 0x000fe200078e00ff */
[----:B------:R-:W-:Y:S01]  /*8410*/  LOP3.LUT R42, R11, 0xff00, R42, 0xf8, !PT ;  /* 0x0000ff000b2a7812 */ /* 0x000fe200078ef82a */
[----:B------:R-:W-:Y:S01]  /*8420*/  IMAD.U32 R49, R49, 0x10000, RZ ;  /* 0x0001000031317824 */ /* 0x000fe200078e00ff */
[----:B------:R-:W-:Y:S02]  /*8430*/  F2FP.F16.E4M3.UNPACK_B R11, R13 ;  /* 0x0000000dff0b723e */ /* 0x000fe400020006ff */
[----:B------:R-:W-:Y:S02]  /*8440*/  F2FP.F16.E4M3.UNPACK_B R44, R129.H1 ;  /* 0x00000081ff2c723e */ /* 0x000fe400030006ff */
[----:B------:R-:W-:-:S02]  /*8450*/  F2FP.F16.E4M3.UNPACK_B R13, R13.H1 ;  /* 0x0000000dff0d723e */ /* 0x000fc400030006ff */
[----:B------:R-:W-:Y:S01]  /*8460*/  LOP3.LUT R45, R42, 0xff0000, R43, 0xf8, !PT ;  /* 0x00ff00002a2d7812 */ /* 0x000fe200078ef82b */
[--C-:B------:R-:W-:Y:S01]  /*8470*/  HADD2.F32 R48, -RZ, R44.reuse.H0_H0 ;  /* 0x2000002cff307230 */ /* 0x100fe20000004100 */
[----:B------:R-:W-:Y:S01]  /*8480*/  LOP3.LUT R50, R12, 0xff0000, R49, 0xf8, !PT ;  /* 0x00ff00000c327812 */ /* 0x000fe200078ef831 */
[--C-:B------:R-:W-:Y:S01]  /*8490*/  HADD2.F32 R12, -RZ, R11.reuse.H1_H1 ;  /* 0x3000000bff0c7230 */ /* 0x100fe20000004100 */
[----:B------:R-:W-:Y:S01]  /*84a0*/  F2FP.F16.E4M3.UNPACK_B R43, R128.H1 ;  /* 0x00000080ff2b723e */ /* 0x000fe200030006ff */
[----:B------:R-:W-:Y:S01]  /*84b0*/  HADD2.F32 R11, -RZ, R11.H0_H0 ;  /* 0x2000000bff0b7230 */ /* 0x000fe20000004100 */
[----:B------:R-:W-:Y:S01]  /*84c0*/  F2FP.F16.E4M3.UNPACK_B R129, R129 ;  /* 0x00000081ff81723e */ /* 0x000fe200020006ff */
[----:B------:R-:W-:Y:S02]  /*84d0*/  HADD2.F32 R49, -RZ, R44.H1_H1 ;  /* 0x3000002cff317230 */ /* 0x000fe40000004100 */
[----:B------:R-:W-:Y:S01]  /*84e0*/  FMUL.FTZ R52, R12, R48 ;  /* 0x000000300c347220 */ /* 0x000fe20000410000 */
[----:B------:R-:W-:-:S02]  /*84f0*/  HADD2.F32 R42, -RZ, R13.H1_H1 ;  /* 0x3000000dff2a7230 */ /* 0x000fc40000004100 */
[C---:B------:R-:W-:Y:S01]  /*8500*/  FMUL.FTZ R51, R11.reuse, R48 ;  /* 0x000000300b337220 */ /* 0x040fe20000410000 */
[----:B------:R-:W-:Y:S01]  /*8510*/  HADD2.F32 R44, -RZ, R43.H0_H0 ;  /* 0x2000002bff2c7230 */ /* 0x000fe20000004100 */
[----:B------:R-:W-:Y:S01]  /*8520*/  F2FP.F16.E4M3.UNPACK_B R128, R128 ;  /* 0x00000080ff80723e */ /* 0x000fe200020006ff */
[----:B------:R-:W-:Y:S02]  /*8530*/  HADD2.F32 R13, -RZ, R13.H0_H0 ;  /* 0x2000000dff0d7230 */ /* 0x000fe40000004100 */
[-C--:B------:R-:W-:Y:S01]  /*8540*/  FMUL.FTZ R48, R42, R49.reuse ;  /* 0x000000312a307220 */ /* 0x080fe20000410000 */
[----:B------:R-:W-:Y:S02]  /*8550*/  HADD2.F32 R43, -RZ, R43.H1_H1 ;  /* 0x3000002bff2b7230 */ /* 0x000fe40000004100 */
[-C--:B------:R-:W-:Y:S01]  /*8560*/  FFMA.FTZ R11, R11, R44.reuse, -R52 ;  /* 0x0000002c0b0b7223 */ /* 0x080fe20000010834 */
[----:B------:R-:W-:Y:S01]  /*8570*/  FFMA.FTZ R12, R12, R44, R51 ;  /* 0x0000002c0c0c7223 */ /* 0x000fe20000010033 */
[----:B------:R-:W-:Y:S01]  /*8580*/  FMUL.FTZ R49, R13, R49 ;  /* 0x000000310d317220 */ /* 0x000fe20000410000 */
[----:B------:R-:W-:-:S02]  /*8590*/  HADD2.F32 R44, -RZ, R128.H1_H1 ;  /* 0x30000080ff2c7230 */ /* 0x000fc40000004100 */
[----:B------:R-:W-:Y:S01]  /*85a0*/  FFMA.FTZ R55, R13, R43, -R48 ;  /* 0x0000002b0d377223 */ /* 0x000fe20000010830 */
[----:B------:R-:W-:Y:S01]  /*85b0*/  F2FP.F16.E4M3.UNPACK_B R13, R37.H1 ;  /* 0x00000025ff0d723e */ /* 0x000fe200030006ff */
[----:B------:R-:W-:Y:S01]  /*85c0*/  FFMA.FTZ R56, R42, R43, R49 ;  /* 0x0000002b2a387223 */ /* 0x000fe20000010031 */
[----:B------:R-:W-:Y:S01]  /*85d0*/  F2FP.F16.E4M3.UNPACK_B R37, R37 ;  /* 0x00000025ff25723e */ /* 0x000fe200020006ff */
[----:B------:R-:W-:Y:S02]  /*85e0*/  HADD2.F32 R48, -RZ, R129.H0_H0 ;  /* 0x20000081ff307230 */ /* 0x000fe40000004100 */
[--C-:B------:R-:W-:Y:S01]  /*85f0*/  HADD2.F32 R42, -RZ, R13.reuse.H0_H0 ;  /* 0x2000000dff2a7230 */ /* 0x100fe20000004100 */
[----:B------:R-:W-:Y:S01]  /*8600*/  F2FP.SATFINITE.E4M3.F32.PACK_AB_MERGE_C R58, R56, R55, RZ ;  /* 0x00000037383a723e */ /* 0x000fe200048070ff */
[----:B------:R-:W-:Y:S02]  /*8610*/  HADD2.F32 R43, -RZ, R13.H1_H1 ;  /* 0x3000000dff2b7230 */ /* 0x000fe40000004100 */
[----:B------:R-:W-:-:S02]  /*8620*/  HADD2.F32 R13, -RZ, R37.H0_H0 ;  /* 0x20000025ff0d7230 */ /* 0x000fc40000004100 */
[----:B------:R-:W-:Y:S02]  /*8630*/  HADD2.F32 R37, -RZ, R37.H1_H1 ;  /* 0x30000025ff257230 */ /* 0x000fe40000004100 */
[----:B------:R-:W-:Y:S02]  /*8640*/  HADD2.F32 R49, -RZ, R129.H1_H1 ;  /* 0x30000081ff317230 */ /* 0x000fe40000004100 */
[----:B------:R-:W-:Y:S02]  /*8650*/  HADD2.F32 R128, -RZ, R128.H0_H0 ;  /* 0x20000080ff807230 */ /* 0x000fe40000004100 */
[-C--:B------:R-:W-:Y:S01]  /*8660*/  FMUL.FTZ R52, R37, R48.reuse ;  /* 0x0000003025347220 */ /* 0x080fe20000410000 */
[----:B------:R-:W-:Y:S01]  /*8670*/  FMUL.FTZ R48, R13, R48 ;  /* 0x000000300d307220 */ /* 0x000fe20000410000 */
[-C--:B------:R-:W-:Y:S01]  /*8680*/  FMUL.FTZ R51, R43, R49.reuse ;  /* 0x000000312b337220 */ /* 0x080fe20000410000 */
[C---:B------:R-:W-:Y:S01]  /*8690*/  FMUL.FTZ R54, R42.reuse, R49 ;  /* 0x000000312a367220 */ /* 0x040fe20000410000 */
[-C--:B------:R-:W-:Y:S01]  /*86a0*/  FFMA.FTZ R53, R13, R128.reuse, -R52 ;  /* 0x000000800d357223 */ /* 0x080fe20000010834 */
[----:B------:R-:W-:Y:S01]  /*86b0*/  FFMA.FTZ R128, R37, R128, R48 ;  /* 0x0000008025807223 */ /* 0x000fe20000010030 */
[-C--:B------:R-:W-:Y:S01]  /*86c0*/  FFMA.FTZ R51, R42, R44.reuse, -R51 ;  /* 0x0000002c2a337223 */ /* 0x080fe20000010833 */
[----:B------:R-:W-:Y:S01]  /*86d0*/  FFMA.FTZ R54, R43, R44, R54 ;  /* 0x0000002c2b367223 */ /* 0x000fe20000010036 */
[----:B------:R-:W-:-:S02]  /*86e0*/  F2FP.F16.E4M3.UNPACK_B R37, R15.H1 ;  /* 0x0000000fff25723e */ /* 0x000fc400030006ff */
[----:B------:R-:W-:Y:S02]  /*86f0*/  F2FP.F16.E4M3.UNPACK_B R49, R50.H1 ;  /* 0x00000032ff31723e */ /* 0x000fe400030006ff */
[----:B------:R-:W-:Y:S01]  /*8700*/  F2FP.SATFINITE.E4M3.F32.PACK_AB_MERGE_C R57, R54, R51, RZ ;  /* 0x000000333639723e */ /* 0x000fe200048070ff */
[----:B------:R-:W-:Y:S01]  /*8710*/  HADD2.F32 R43, -RZ, R37.H1_H1 ;  /* 0x30000025ff2b7230 */ /* 0x000fe20000004100 */
[-C--:B------:R-:W-:Y:S01]  /*8720*/  F2FP.F16.E4M3.UNPACK_B R44, R45.reuse.H1 ;  /* 0x0000002dff2c723e */ /* 0x080fe200030006ff */
[----:B------:R-:W-:Y:S01]  /*8730*/  HADD2.F32 R51, -RZ, R49.H1_H1 ;  /* 0x30000031ff337230 */ /* 0x000fe20000004100 */
[----:B------:R-:W-:Y:S01]  /*8740*/  F2FP.F16.E4M3.UNPACK_B R13, R14.H1 ;  /* 0x0000000eff0d723e */ /* 0x000fe200030006ff */
[----:B------:R-:W-:Y:S01]  /*8750*/  HADD2.F32 R42, -RZ, R37.H0_H0 ;  /* 0x20000025ff2a7230 */ /* 0x000fe20000004100 */
[----:B------:R-:W-:Y:S01]  /*8760*/  F2FP.F16.E4M3.UNPACK_B R50, R50 ;  /* 0x00000032ff32723e */ /* 0x000fe200020006ff */
        /* <DEDUP_REMOVED lines=9> */
[-C--:B------:R-:W-:Y:S01]  /*8800*/  FMUL.FTZ R54, R37, R52.reuse ;  /* 0x0000003425367220 */ /* 0x080fe20000410000 */
        /* <DEDUP_REMOVED lines=9> */
[----:B------:R-:W-:Y:S01]  /*88a0*/  HADD2.F32 R42, -RZ, R49.H0_H0 ;  /* 0x20000031ff2a7230 */ /* 0x000fe20000004100 */
[----:B------:R-:W-:Y:S01]  /*88b0*/  F2FP.SATFINITE.E4M3.F32.PACK_AB_MERGE_C R51, R51, R54, RZ ;  /* 0x000000363333723e */ /* 0x000fe200048070ff */
[--C-:B------:R-:W-:Y:S01]  /*88c0*/  HADD2.F32 R13, -RZ, R14.reuse.H0_H0 ;  /* 0x2000000eff0d7230 */ /* 0x100fe20000004100 */
[----:B------:R-:W-:Y:S01]  /*88d0*/  F2FP.SATFINITE.E4M3.F32.PACK_AB_MERGE_C R55, R56, R55, RZ ;  /* 0x000000373837723e */ /* 0x000fe200048070ff */
[----:B------:R-:W-:-:S02]  /*88e0*/  HADD2.F32 R14, -RZ, R14.H1_H1 ;  /* 0x3000000eff0e7230 */ /* 0x000fc40000004100 */
[-C--:B------:R-:W-:Y:S01]  /*88f0*/  FMUL.FTZ R48, R15, R42.reuse ;  /* 0x0000002a0f307220 */ /* 0x080fe20000410000 */
[----:B------:R-:W-:Y:S02]  /*8900*/  HADD2.F32 R44, -RZ, R44.H0_H0 ;  /* 0x2000002cff2c7230 */ /* 0x000fe40000004100 */
[----:B------:R-:W-:Y:S01]  /*8910*/  FMUL.FTZ R52, R37, R42 ;  /* 0x0000002a25347220 */ /* 0x000fe20000410000 */
[----:B------:R-:W-:Y:S02]  /*8920*/  HADD2.F32 R45, -RZ, R45.H0_H0 ;  /* 0x2000002dff2d7230 */ /* 0x000fe40000004100 */
[CC--:B------:R-:W-:Y:S01]  /*8930*/  FMUL.FTZ R42, R14.reuse, R50.reuse ;  /* 0x000000320e2a7220 */ /* 0x0c0fe20000410000 */
        /* <DEDUP_REMOVED lines=9> */
.L_x_490:
[----:B------:R-:W-:Y:S05]  /*89d0*/  BSYNC B2 ;  /* 0x0000000000027941 */ /* 0x000fea0003800000 */
.L_x_489:
[----:B0-----:R0:W-:Y:S02]  /*89e0*/  ST.E.128 desc[UR50][R46.64], R12 ;  /* 0x0000000c2e007985 */ /* 0x0011e4000c101d32 */
.L_x_488:
[----:B------:R-:W-:Y:S05]  /*89f0*/  BSYNC B1 ;  /* 0x0000000000017941 */ /* 0x000fea0003800000 */
.L_x_487:
[----:B------:R-:W-:-:S13]  /*8a00*/  ISETP.NE.AND P2, PT, R33, RZ, PT ;  /* 0x000000ff2100720c */ /* 0x000fda0003f45270 */
[----:B------:R-:W-:Y:S05]  /*8a10*/  @!P2 BRA `(.L_x_470) ;  /* 0x000000700090a947 */ /* 0x000fea0003800000 */
[----:B0-----:R0:W0:Y:S01]  /*8a20*/  LDS.128 R12, [R36+0x21400] ;  /* 0x02140000240c7984 */ /* 0x0010220000000c00 */
[----:B--2---:R-:W-:Y:S01]  /*8a30*/  IADD3 R42, P2, R193, R121, RZ ;  /* 0x00000079c12a7210 */ /* 0x004fe20007f5e0ff */
[----:B------:R-:W-:Y:S04]  /*8a40*/  BSSY B1, `(.L_x_491) ;  /* 0x000006b000017945 */ /* 0x000fe80003800000 */
[----:B------:R-:W-:Y:S01]  /*8a50*/  IMAD.X R43, R65, 0x1, R203, P2 ;  /* 0x00000001412b7824 */ /* 0x000fe200010e06cb */
[----:B------:R-:W-:-:S13]  /*8a60*/  ISETP.GE.AND P2, PT, R201, R117, PT ;  /* 0x00000075c900720c */ /* 0x000fda0003f46270 */
[----:B------:R-:W-:Y:S05]  /*8a70*/  @P2 BRA `(.L_x_492) ;  /* 0x00000004009c2947 */ /* 0x000fea0003800000 */
[--C-:B----4-:R-:W-:Y:S01]  /*8a80*/  SHF.R.U32.HI R11, RZ, 0x8, R39.reuse ;  /* 0x00000008ff0b7819 */ /* 0x110fe20000011627 */
[----:B0-----:R-:W-:Y:S01]  /*8a90*/  IMAD.MOV.U32 R36, RZ, RZ, R12 ;  /* 0x000000ffff247224 */ /* 0x001fe200078e000c */
[----:B------:R-:W-:Y:S02]  /*8aa0*/  SHF.R.U32.HI R45, RZ, 0x10, R39 ;  /* 0x00000010ff2d7819 */ /* 0x000fe40000011627 */
[----:B------:R-:W-:Y:S01]  /*8ab0*/  LOP3.LUT R38, R39, 0xff0000ff, RZ, 0xc0, !PT ;  /* 0xff0000ff27267812 */ /* 0x000fe200078ec0ff */
[----:B------:R-:W-:Y:S01]  /*8ac0*/  IMAD.SHL.U32 R11, R11, 0x100, RZ ;  /* 0x000001000b0b7824 */ /* 0x000fe200078e00ff */
[--C-:B------:R-:W-:Y:S01]  /*8ad0*/  SHF.R.U32.HI R39, RZ, 0x8, R41.reuse ;  /* 0x00000008ff277819 */ /* 0x100fe20000011629 */
[----:B------:R-:W-:Y:S01]  /*8ae0*/  IMAD.U32 R12, R45, 0x10000, RZ ;  /* 0x000100002d0c7824 */ /* 0x000fe200078e00ff */
[----:B------:R-:W-:Y:S02]  /*8af0*/  SHF.R.U32.HI R44, RZ, 0x10, R41 ;  /* 0x00000010ff2c7819 */ /* 0x000fe40000011629 */
[----:B------:R-:W-:-:S02]  /*8b00*/  LOP3.LUT R40, R41, 0xff0000ff, RZ, 0xc0, !PT ;  /* 0xff0000ff29287812 */ /* 0x000fc400078ec0ff */
[----:B------:R-:W-:Y:S02]  /*8b10*/  SHF.L.U32 R39, R39, 0x8, RZ ;  /* 0x0000000827277819 */ /* 0x000fe400000006ff */
[----:B------:R-:W-:Y:S01]  /*8b20*/  LOP3.LUT R37, R38, 0xff00, R11, 0xf8, !PT ;  /* 0x0000ff0026257812 */ /* 0x000fe200078ef80b */
[----:B------:R-:W-:Y:S01]  /*8b30*/  IMAD.U32 R38, R44, 0x10000, RZ ;  /* 0x000100002c267824 */ /* 0x000fe200078e00ff */
[----:B------:R-:W-:Y:S02]  /*8b40*/  LOP3.LUT R41, R40, 0xff00, R39, 0xf8, !PT ;  /* 0x0000ff0028297812 */ /* 0x000fe400078ef827 */
[----:B------:R-:W-:Y:S02]  /*8b50*/  F2FP.F16.E4M3.UNPACK_B R39, R87.H1 ;  /* 0x00000057ff27723e */ /* 0x000fe400030006ff */
[-C--:B------:R-:W-:Y:S02]  /*8b60*/  F2FP.F16.E4M3.UNPACK_B R11, R13.reuse ;  /* 0x0000000dff0b723e */ /* 0x080fe400020006ff */
[----:B------:R-:W-:Y:S01]  /*8b70*/  LOP3.LUT R45, R41, 0xff0000, R38, 0xf8, !PT ;  /* 0x00ff0000292d7812 */ /* 0x000fe200078ef826 */
[----:B------:R-:W-:Y:S01]  /*8b80*/  HADD2.F32 R41, -RZ, R39.H0_H0 ;  /* 0x20000027ff297230 */ /* 0x000fe20000004100 */
[----:B------:R-:W-:Y:S01]  /*8b90*/  LOP3.LUT R40, R37, 0xff0000, R12, 0xf8, !PT ;  /* 0x00ff000025287812 */ /* 0x000fe200078ef80c */
[----:B------:R-:W-:Y:S01]  /*8ba0*/  HADD2.F32 R12, -RZ, R11.H1_H1 ;  /* 0x3000000bff0c7230 */ /* 0x000fe20000004100 */
[----:B------:R-:W-:Y:S01]  /*8bb0*/  F2FP.F16.E4M3.UNPACK_B R38, R86.H1 ;  /* 0x00000056ff26723e */ /* 0x000fe200030006ff */
[----:B------:R-:W-:Y:S01]  /*8bc0*/  HADD2.F32 R44, -RZ, R39.H1_H1 ;  /* 0x30000027ff2c7230 */ /* 0x000fe20000004100 */
[----:B------:R-:W-:Y:S01]  /*8bd0*/  F2FP.F16.E4M3.UNPACK_B R13, R13.H1 ;  /* 0x0000000dff0d723e */ /* 0x000fe200030006ff */
[----:B------:R-:W-:-:S02]  /*8be0*/  HADD2.F32 R11, -RZ, R11.H0_H0 ;  /* 0x2000000bff0b7230 */ /* 0x000fc40000004100 */
[C---:B------:R-:W-:Y:S01]  /*8bf0*/  FMUL.FTZ R46, R12.reuse, R41 ;  /* 0x000000290c2e7220 */ /* 0x040fe20000410000 */
[--C-:B------:R-:W-:Y:S01]  /*8c00*/  HADD2.F32 R39, -RZ, R38.reuse.H0_H0 ;  /* 0x20000026ff277230 */ /* 0x100fe20000004100 */
[----:B------:R-:W-:Y:S01]  /*8c10*/  F2FP.F16.E4M3.UNPACK_B R87, R87 ;  /* 0x00000057ff57723e */ /* 0x000fe200020006ff */
[--C-:B------:R-:W-:Y:S02]  /*8c20*/  HADD2.F32 R37, -RZ, R13.reuse.H1_H1 ;  /* 0x3000000dff257230 */ /* 0x100fe40000004100 */
[C---:B------:R-:W-:Y:S01]  /*8c30*/  FMUL.FTZ R41, R11.reuse, R41 ;  /* 0x000000290b297220 */ /* 0x040fe20000410000 */
[----:B------:R-:W-:Y:S02]  /*8c40*/  HADD2.F32 R13, -RZ, R13.H0_H0 ;  /* 0x2000000dff0d7230 */ /* 0x000fe40000004100 */
[-C--:B------:R-:W-:Y:S01]  /*8c50*/  FFMA.FTZ R11, R11, R39.reuse, -R46 ;  /* 0x000000270b0b7223 */ /* 0x080fe2000001082e */
[----:B------:R-:W-:Y:S02]  /*8c60*/  HADD2.F32 R38, -RZ, R38.H1_H1 ;  /* 0x30000026ff267230 */ /* 0x000fe40000004100 */
[-C--:B------:R-:W-:Y:S01]  /*8c70*/  FMUL.FTZ R46, R37, R44.reuse ;  /* 0x0000002c252e7220 */ /* 0x080fe20000410000 */
[----:B------:R-:W-:Y:S01]  /*8c80*/  FFMA.FTZ R12, R12, R39, R41 ;  /* 0x000000270c0c7223 */ /* 0x000fe20000010029 */
[----:B------:R-:W-:Y:S01]  /*8c90*/  FMUL.FTZ R44, R13, R44 ;  /* 0x0000002c0d2c7220 */ /* 0x000fe20000410000 */
[----:B------:R-:W-:-:S02]  /*8ca0*/  HADD2.F32 R41, -RZ, R87.H1_H1 ;  /* 0x30000057ff297230 */ /* 0x000fc40000004100 */
[----:B------:R-:W-:Y:S01]  /*8cb0*/  FFMA.FTZ R47, R13, R38, -R46 ;  /* 0x000000260d2f7223 */ /* 0x000fe2000001082e */
[----:B------:R-:W-:Y:S01]  /*8cc0*/  F2FP.F16.E4M3.UNPACK_B R13, R36.H1 ;  /* 0x00000024ff0d723e */ /* 0x000fe200030006ff */
[----:B------:R-:W-:Y:S01]  /*8cd0*/  FFMA.FTZ R50, R37, R38, R44 ;  /* 0x0000002625327223 */ /* 0x000fe2000001002c */
[----:B------:R-:W-:Y:S01]  /*8ce0*/  F2FP.F16.E4M3.UNPACK_B R36, R36 ;  /* 0x00000024ff24723e */ /* 0x000fe200020006ff */
[----:B------:R-:W-:Y:S01]  /*8cf0*/  HADD2.F32 R87, -RZ, R87.H0_H0 ;  /* 0x20000057ff577230 */ /* 0x000fe20000004100 */
[----:B------:R-:W-:Y:S01]  /*8d00*/  F2FP.F16.E4M3.UNPACK_B R86, R86 ;  /* 0x00000056ff56723e */ /* 0x000fe200020006ff */
[--C-:B------:R-:W-:Y:S01]  /*8d10*/  HADD2.F32 R37, -RZ, R13.reuse.H0_H0 ;  /* 0x2000000dff257230 */ /* 0x100fe20000004100 */
[----:B------:R-:W-:Y:S01]  /*8d20*/  F2FP.SATFINITE.E4M3.F32.PACK_AB_MERGE_C R53, R50, R47, RZ ;  /* 0x0000002f3235723e */ /* 0x000fe200048070ff */
[----:B------:R-:W-:Y:S02]  /*8d30*/  HADD2.F32 R38, -RZ, R13.H1_H1 ;  /* 0x3000000dff267230 */ /* 0x000fe40000004100 */
[----:B------:R-:W-:-:S02]  /*8d40*/  HADD2.F32 R13, -RZ, R36.H0_H0 ;  /* 0x20000024ff0d7230 */ /* 0x000fc40000004100 */
[----:B------:R-:W-:Y:S02]  /*8d50*/  HADD2.F32 R36, -RZ, R36.H1_H1 ;  /* 0x30000024ff247230 */ /* 0x000fe40000004100 */
[-C--:B------:R-:W-:Y:S01]  /*8d60*/  FMUL.FTZ R46, R38, R41.reuse ;  /* 0x00000029262e7220 */ /* 0x080fe20000410000 */
[--C-:B------:R-:W-:Y:S02]  /*8d70*/  HADD2.F32 R39, -RZ, R86.reuse.H1_H1 ;  /* 0x30000056ff277230 */ /* 0x100fe40000004100 */
        /* <DEDUP_REMOVED lines=8> */
[----:B------:R-:W-:-:S02]  /*8e00*/  F2FP.F16.E4M3.UNPACK_B R36, R15.H1 ;  /* 0x0000000fff24723e */ /* 0x000fc400030006ff */
[-C--:B------:R-:W-:Y:S02]  /*8e10*/  F2FP.F16.E4M3.UNPACK_B R44, R45.reuse.H1 ;  /* 0x0000002dff2c723e */ /* 0x080fe400030006ff */
[----:B------:R-:W-:Y:S01]  /*8e20*/  F2FP.F16.E4M3.UNPACK_B R39, R40.H1 ;  /* 0x00000028ff27723e */ /* 0x000fe200030006ff */
[----:B------:R-:W-:Y:S01]  /*8e30*/  HADD2.F32 R38, -RZ, R36.H1_H1 ;  /* 0x30000024ff267230 */ /* 0x000fe20000004100 */
[----:B------:R-:W-:Y:S01]  /*8e40*/  F2FP.F16.E4M3.UNPACK_B R13, R14.H1 ;  /* 0x0000000eff0d723e */ /* 0x000fe200030006ff */
[----:B------:R-:W-:Y:S01]  /*8e50*/  HADD2.F32 R47, -RZ, R44.H1_H1 ;  /* 0x3000002cff2f7230 */ /* 0x000fe20000004100 */
[----:B------:R-:W-:Y:S01]  /*8e60*/  F2FP.F16.E4M3.UNPACK_B R45, R45 ;  /* 0x0000002dff2d723e */ /* 0x000fe200020006ff */
[----:B------:R-:W-:Y:S01]  /*8e70*/  HADD2.F32 R37, -RZ, R36.H0_H0 ;  /* 0x20000024ff257230 */ /* 0x000fe20000004100 */
[----:B------:R-:W-:Y:S01]  /*8e80*/  F2FP.SATFINITE.E4M3.F32.PACK_AB_MERGE_C R52, R41, R46, RZ ;  /* 0x0000002e2934723e */ /* 0x000fe200048070ff */
[----:B------:R-:W-:Y:S01]  /*8e90*/  HADD2.F32 R41, -RZ, R39.H1_H1 ;  /* 0x30000027ff297230 */ /* 0x000fe20000004100 */
[----:B------:R-:W-:Y:S01]  /*8ea0*/  F2FP.F16.E4M3.UNPACK_B R40, R40 ;  /* 0x00000028ff28723e */ /* 0x000fe200020006ff */
[----:B------:R-:W-:-:S02]  /*8eb0*/  HADD2.F32 R36, -RZ, R13.H1_H1 ;  /* 0x3000000dff247230 */ /* 0x000fc40000004100 */
[-C--:B------:R-:W-:Y:S01]  /*8ec0*/  FMUL.FTZ R50, R38, R47.reuse ;  /* 0x0000002f26327220 */ /* 0x080fe20000410000 */
[----:B------:R-:W-:Y:S02]  /*8ed0*/  HADD2.F32 R46, -RZ, R45.H1_H1 ;  /* 0x3000002dff2e7230 */ /* 0x000fe40000004100 */
        /* <DEDUP_REMOVED lines=13> */
[--C-:B------:R-:W-:Y:S02]  /*8fb0*/  HADD2.F32 R13, -RZ, R14.reuse.H0_H0 ;  /* 0x2000000eff0d7230 */ /* 0x100fe40000004100 */
[----:B------:R-:W-:Y:S01]  /*8fc0*/  HADD2.F32 R15, -RZ, R15.H1_H1 ;  /* 0x3000000fff0f7230 */ /* 0x000fe20000004100 */
[----:B------:R-:W-:Y:S01]  /*8fd0*/  F2FP.SATFINITE.E4M3.F32.PACK_AB_MERGE_C R47, R47, R50, RZ ;  /* 0x000000322f2f723e */ /* 0x000fe200048070ff */
[----:B------:R-:W-:Y:S01]  /*8fe0*/  HADD2.F32 R14, -RZ, R14.H1_H1 ;  /* 0x3000000eff0e7230 */ /* 0x000fe20000004100 */
[----:B------:R-:W-:Y:S01]  /*8ff0*/  F2FP.SATFINITE.E4M3.F32.PACK_AB_MERGE_C R46, R46, R49, RZ ;  /* 0x000000312e2e723e */ /* 0x000fe200048070ff */
[----:B------:R-:W-:-:S02]  /*9000*/  HADD2.F32 R45, -RZ, R45.H0_H0 ;  /* 0x2000002dff2d7230 */ /* 0x000fc40000004100 */
        /* <DEDUP_REMOVED lines=14> */
.L_x_492:
[----:B------:R-:W-:Y:S05]  /*90f0*/  BSYNC B1 ;  /* 0x0000000000017941 */ /* 0x000fea0003800000 */
.L_x_491:
[----:B0-----:R0:W-:Y:S01]  /*9100*/  ST.E.128 desc[UR50][R42.64], R12 ;  /* 0x0000000c2a007985 */ /* 0x0011e2000c101d32 */
[----:B------:R-:W-:Y:S05]  /*9110*/  BRA `(.L_x_470) ;  /* 0x0000006800d07947 */ /* 0x000fea0003800000 */
.L_x_436:
        /* <DEDUP_REMOVED lines=23> */
[----:B------:R-:W-:Y:S01]  /*9290*/  CS2R R78, SRZ ;  /* 0x00000000004e7805 */ /* 0x000fe2000001ff00 */
[----:B------:R-:W-:Y:S06]  /*92a0*/  @P2 BRA `(.L_x_494) ;  /* 0x00000000006c2947 */ /* 0x000fec0003800000 */
[----:B------:R-:W-:Y:S01]  /*92b0*/  ULDC.64 UR4, c[0x0][0x3e8] ;  /* 0x0000fa0000047ab9 */ /* 0x000fe20000000a00 */
[----:B------:R-:W-:Y:S02]  /*92c0*/  CS2R R48, SRZ ;  /* 0x0000000000307805 */ /* 0x000fe4000001ff00 */
[----:B------:R-:W-:Y:S02]  /*92d0*/  IADD3 R80, P1, P4, R102, UR4, R14 ;  /* 0x0000000466507c10 */ /* 0x000fe4000fc3e00e */
[----:B------:R-:W-:Y:S02]  /*92e0*/  CS2R R50, SRZ ;  /* 0x0000000000327805 */ /* 0x000fe4000001ff00 */
[----:B------:R-:W-:Y:S02]  /*92f0*/  CS2R R36, SRZ ;  /* 0x0000000000247805 */ /* 0x000fe4000001ff00 */
[----:B------:R-:W-:Y:S02]  /*9300*/  CS2R R38, SRZ ;  /* 0x0000000000267805 */ /* 0x000fe4000001ff00 */
[----:B------:R-:W-:Y:S01]  /*9310*/  IADD3.X R81, R10, UR5, R11, P1, P4 ;  /* 0x000000050a517c10 */ /* 0x000fe20008fe840b */
[----:B------:R-:W-:-:S02]  /*9320*/  ULDC.64 UR4, c[0x0][0x400] ;  /* 0x0001000000047ab9 */ /* 0x000fc40000000a00 */
[----:B------:R-:W-:-:S04]  /*9330*/  IADD3 R82, P1, P4, R96, UR4, R12 ;  /* 0x0000000460527c10 */ /* 0x000fc8000fc3e00c */
[----:B------:R-:W-:Y:S02]  /*9340*/  IADD3.X R83, R21, UR5, R91, P1, P4 ;  /* 0x0000000515537c10 */ /* 0x000fe40008fe845b */
[----:B------:R-:W-:Y:S02]  /*9350*/  ISETP.GE.AND P1, PT, R16, R117, PT ;  /* 0x000000751000720c */ /* 0x000fe40003f26270 */
[----:B------:R-:W-:Y:S02]  /*9360*/  CS2R R52, SRZ ;  /* 0x0000000000347805 */ /* 0x000fe4000001ff00 */
[----:B------:R-:W-:Y:S02]  /*9370*/  CS2R R54, SRZ ;  /* 0x0000000000367805 */ /* 0x000fe4000001ff00 */
[----:B------:R-:W-:Y:S02]  /*9380*/  CS2R R40, SRZ ;  /* 0x0000000000287805 */ /* 0x000fe4000001ff00 */
[----:B------:R-:W-:-:S05]  /*9390*/  CS2R R42, SRZ ;  /* 0x00000000002a7805 */ /* 0x000fca000001ff00 */
[----:B------:R0:W5:Y:S04]  /*93a0*/  @!P1 LDG.E.128 R48, desc[UR50][R80.64] ;  /* 0x0000003250309981 */ /* 0x000168000c1e1d00 */
[----:B------:R0:W5:Y:S01]  /*93b0*/  @!P1 LDG.E.128 R36, desc[UR50][R82.64] ;  /* 0x0000003252249981 */ /* 0x000162000c1e1d00 */
[----:B------:R-:W-:Y:S02]  /*93c0*/  ISETP.GE.AND P1, PT, R3, R117, PT ;  /* 0x000000750300720c */ /* 0x000fe40003f26270 */
[----:B------:R-:W-:Y:S02]  /*93d0*/  CS2R R76, SRZ ;  /* 0x00000000004c7805 */ /* 0x000fe4000001ff00 */
[----:B------:R-:W-:Y:S02]  /*93e0*/  CS2R R78, SRZ ;  /* 0x00000000004e7805 */ /* 0x000fe4000001ff00 */
[----:B------:R-:W-:-:S02]  /*93f0*/  CS2R R44, SRZ ;  /* 0x00000000002c7805 */ /* 0x000fc4000001ff00 */
[----:B------:R-:W-:-:S05]  /*9400*/  CS2R R46, SRZ ;  /* 0x00000000002e7805 */ /* 0x000fca000001ff00 */
[----:B------:R0:W5:Y:S04]  /*9410*/  @!P1 LDG.E.128 R52, desc[UR50][R80.64+0x20] ;  /* 0x0000203250349981 */ /* 0x000168000c1e1d00 */
[----:B------:R0:W5:Y:S01]  /*9420*/  @!P1 LDG.E.128 R40, desc[UR50][R82.64+0x20] ;  /* 0x0000203252289981 */ /* 0x000162000c1e1d00 */
[----:B------:R-:W-:-:S13]  /*9430*/  ISETP.GE.AND P1, PT, R4, R117, PT ;  /* 0x000000750400720c */ /* 0x000fda0003f26270 */
[----:B------:R0:W5:Y:S04]  /*9440*/  @!P1 LDG.E.128 R76, desc[UR50][R80.64+0x40] ;  /* 0x00004032504c9981 */ /* 0x000168000c1e1d00 */
[----:B------:R0:W5:Y:S02]  /*9450*/  @!P1 LDG.E.128 R44, desc[UR50][R82.64+0x40] ;  /* 0x00004032522c9981 */ /* 0x000164000c1e1d00 */
.L_x_494:
[----:B------:R-:W-:Y:S05]  /*9460*/  BSYNC B1 ;  /* 0x0000000000017941 */ /* 0x000fea0003800000 */
.L_x_493:
[----:B------:R-:W-:Y:S01]  /*9470*/  VIADD R84, R195, 0x80 ;  /* 0x00000080c3547836 */ /* 0x000fe20000000000 */
[----:B------:R-:W-:Y:S01]  /*9480*/  BSSY B1, `(.L_x_495) ;  /* 0x0000026000017945 */ /* 0x000fe20003800000 */
[----:B0-----:R-:W-:Y:S02]  /*9490*/  CS2R R80, SRZ ;  /* 0x0000000000507805 */ /* 0x001fe4000001ff00 */
[----:B------:R-:W-:Y:S02]  /*94a0*/  CS2R R82, SRZ ;  /* 0x0000000000527805 */ /* 0x000fe4000001ff00 */
[----:B-----5:R-:W-:Y:S01]  /*94b0*/  MOV R165, R36 ;  /* 0x0000002400a57202 */ /* 0x020fe20000000f00 */
        /* <DEDUP_REMOVED lines=8> */
[----:B------:R-:W-:Y:S02]  /*9540*/  CS2R R56, SRZ ;  /* 0x0000000000387805 */ /* 0x000fe4000001ff00 */
[----:B------:R-:W-:-:S02]  /*9550*/  IADD3 R14, P1, P5, R96, R12, R109 ;  /* 0x0000000c600e7210 */ /* 0x000fc40007d3e06d */
[----:B------:R-:W-:Y:S02]  /*9560*/  CS2R R58, SRZ ;  /* 0x00000000003a7805 */ /* 0x000fe4000001ff00 */
        /* <DEDUP_REMOVED lines=23> */
.L_x_496:
[----:B------:R-:W-:Y:S05]  /*96e0*/  BSYNC B1 ;  /* 0x0000000000017941 */ /* 0x000fea0003800000 */
.L_x_495:
        /* <DEDUP_REMOVED lines=21> */
[----:B------:R-:W-:Y:S02]  /*9840*/  IMAD.MOV.U32 R146, RZ, RZ, R74 ;  /* 0x000000ffff927224 */ /* 0x000fe400078e004a */
[----:B------:R-:W-:Y:S02]  /*9850*/  IMAD.MOV.U32 R139, RZ, RZ, R80 ;  /* 0x000000ffff8b7224 */ /* 0x000fe400078e0050 */
[----:B------:R-:W-:Y:S01]  /*9860*/  IMAD.MOV.U32 R129, RZ, RZ, R82 ;  /* 0x000000ffff817224 */ /* 0x000fe200078e0052 */
[----:B------:R-:W-:Y:S06]  /*9870*/  @!P1 BRA `(.L_x_497) ;  /* 0x0000000000049947 */ /* 0x000fec0003800000 */
[----:B------:R-:W-:Y:S01]  /*9880*/  BPT.TRAP 0x1 ;  /* 0x000000040000795c */ /* 0x000fe20000300000 */
.L_x_497:
[----:B------:R-:W-:Y:S01]  /*9890*/  IMAD R91, R19, 0x8, R18 ;  /* 0x00000008135b7824 */ /* 0x000fe200078e0212 */
[----:B------:R-:W-:Y:S01]  /*98a0*/  SHF.L.U32 R92, R196, 0x1f, RZ ;  /* 0x0000001fc45c7819 */ /* 0x000fe200000006ff */
[----:B------:R-:W1:Y:S01]  /*98b0*/  LDC R128, c[0x0][0x2f4] ;  /* 0x0000bd00ff807b82 */ /* 0x000e620000000800 */
[----:B------:R-:W-:Y:S02]  /*98c0*/  BSSY B1, `(.L_x_498) ;  /* 0x0000003000017945 */ /* 0x000fe40003800000 */
[----:B------:R-:W2:Y:S02]  /*98d0*/  SYNCS.PHASECHK.TRANS64.TRYWAIT P5, [R91+URZ+0x29890], R92 ;  /* 0x0298905c5b0075a7 */ /* 0x000ea400080a017f */
[----:B--2---:R-:W-:Y:S05]  /*98e0*/  @!P5 BRA `(.L_x_499) ;  /* 0x0000021c00e4d947 */ /* 0x004fea0003800000 */
.L_x_785:
[----:B------:R-:W-:Y:S05]  /*98f0*/  BSYNC B1 ;  /* 0x0000000000017941 */ /* 0x000fea0003800000 */
.L_x_498:
[----:B------:R-:W-:Y:S01]  /*9900*/  UMOV UR4, 0xffffffff ;  /* 0xffffffff00047882 */ /* 0x000fe20000000000 */
[----:B-1----:R-:W-:Y:S02]  /*9910*/  IADD3 R142, -R118, R128, RZ ;  /* 0x00000080768e7210 */ /* 0x002fe40007ffe1ff */
[----:B------:R-:W-:Y:S05]  /*9920*/  BRA.DIV UR4, `(.L_x_500) ;  /* 0x0000021e04e87947 */ /* 0x000fea000b800000 */
[----:B------:R1:W3:Y:S04]  /*9930*/  SHFL.IDX PT, R153, R120, RZ, 0x1e1f ;  /* 0x001e1fff78997589 */ /* 0x0002e800000e0000 */
[----:B------:R1:W4:Y:S02]  /*9940*/  SHFL.IDX PT, R11, R121, RZ, 0x1e1f ;  /* 0x001e1fff790b7589 */ /* 0x00032400000e0000 */
.L_x_789:
[----:B------:R-:W-:Y:S04]  /*9950*/  BSSY B1, `(.L_x_501) ;  /* 0x00002db000017945 */ /* 0x000fe80003800000 */
[----:B------:R-:W-:Y:S05]  /*9960*/  @P2 BRA `(.L_x_502) ;  /* 0x0000002c00642947 */ /* 0x000fea0003800000 */
[----:B------:R-:W-:Y:S01]  /*9970*/  ISETP.NE.AND P2, PT, R28, RZ, PT ;  /* 0x000000ff1c00720c */ /* 0x000fe20003f45270 */
[----:B------:R-:W-:-:S12]  /*9980*/  BSSY B2, `(.L_x_503) ;  /* 0x00000f6000027945 */ /* 0x000fd80003800000 */
[----:B------:R-:W-:Y:S05]  /*9990*/  @!P2 BRA `(.L_x_504) ;  /* 0x0000000c00d0a947 */ /* 0x000fea0003800000 */
[----:B0-----:R-:W-:Y:S01]  /*99a0*/  SEL R12, R118, R142, !P0 ;  /* 0x0000008e760c7207 */ /* 0x001fe20004000000 */
[----:B------:R-:W-:Y:S01]  /*99b0*/  BSSY B3, `(.L_x_505) ;  /* 0x00000eb000037945 */ /* 0x000fe20003800000 */
[----:B------:R-:W-:Y:S02]  /*99c0*/  ISETP.GE.AND P2, PT, R16, R117, PT ;  /* 0x000000751000720c */ /* 0x000fe40003f46270 */
[----:B------:R-:W-:-:S04]  /*99d0*/  SHF.R.S32.HI R13, RZ, 0x1f, R12 ;  /* 0x0000001fff0d7819 */ /* 0x000fc8000001140c */
[----:B------:R-:W-:-:S04]  /*99e0*/  LEA.HI R13, R13, R12, RZ, 0x5 ;  /* 0x0000000c0d0d7211 */ /* 0x000fc800078f28ff */
[----:B------:R-:W-:-:S04]  /*99f0*/  LEA.HI.SX32 R172, R13, R116, 0x1b ;  /* 0x000000740dac7211 */ /* 0x000fc800078fdaff */
[----:B------:R-:W-:-:S04]  /*9a00*/  SHF.R.S32.HI R13, RZ, 0x1f, R172 ;  /* 0x0000001fff0d7819 */ /* 0x000fc800000114ac */
[----:B------:R-:W-:Y:S01]  /*9a10*/  LEA.HI R13, R13, R172, RZ, 0x2 ;  /* 0x000000ac0d0d7211 */ /* 0x000fe200078f10ff */
[----:B------:R-:W-:-:S03]  /*9a20*/  IMAD.SHL.U32 R172, R172, 0x10, RZ ;  /* 0x00000010acac7824 */ /* 0x000fc600078e00ff */
[----:B------:R-:W-:Y:S02]  /*9a30*/  SHF.R.S32.HI R13, RZ, 0x2, R13 ;  /* 0x00000002ff0d7819 */ /* 0x000fe4000001140d */
[----:B------:R-:W-:-:S03]  /*9a40*/  LOP3.LUT R12, R205, 0x30, R172, 0xf8, !PT ;  /* 0x00000030cd0c7812 */ /* 0x000fc600078ef8ac */
[----:B------:R-:W-:Y:S01]  /*9a50*/  IMAD R13, R13, 0x2800, R207 ;  /* 0x000028000d0d7824 */ /* 0x000fe200078e02cf */
[----:B------:R-:W-:-:S05]  /*9a60*/  LOP3.LUT R12, R12, R206, RZ, 0x3c, !PT ;  /* 0x000000ce0c0c7212 */ /* 0x000fca00078e3cff */
[----:B------:R-:W-:-:S04]  /*9a70*/  IMAD.IADD R12, R13, 0x1, R12 ;  /* 0x000000010d0c7824 */ /* 0x000fc800078e020c */
[C---:B------:R-:W-:Y:S02]  /*9a80*/  IMAD R84, R19.reuse, 0x7800, R12 ;  /* 0x0000780013547824 */ /* 0x040fe400078e020c */
[----:B------:R-:W-:Y:S02]  /*9a90*/  IMAD R12, R19, 0x7800, R136 ;  /* 0x00007800130c7824 */ /* 0x000fe400078e0288 */
[C---:B------:R-:W-:Y:S02]  /*9aa0*/  IMAD.IADD R84, R18.reuse, 0x1, R84 ;  /* 0x0000000112547824 */ /* 0x040fe400078e0254 */
[----:B------:R-:W-:-:S04]  /*9ab0*/  IMAD.IADD R12, R18, 0x1, R12 ;  /* 0x00000001120c7824 */ /* 0x000fc800078e020c */
[----:B------:R-:W0:Y:S04]  /*9ac0*/  LDS.128 R84, [R84+0x1a400] ;  /* 0x01a4000054547984 */ /* 0x000e280000000c00 */
[----:B------:R-:W0:Y:S01]  /*9ad0*/  LDS.128 R12, [R12+0x1a400] ;  /* 0x01a400000c0c7984 */ /* 0x000e220000000c00 */
[----:B------:R-:W-:Y:S05]  /*9ae0*/  @P2 BRA `(.L_x_506) ;  /* 0x0000000c005c2947 */ /* 0x000fea0003800000 */
[----:B------:R-:W-:Y:S02]  /*9af0*/  SHF.R.U32.HI R38, RZ, 0x8, R49 ;  /* 0x00000008ff267819 */ /* 0x000fe40000011631 */
[--C-:B------:R-:W-:Y:S02]  /*9b00*/  SHF.R.U32.HI R36, RZ, 0x10, R51.reuse ;  /* 0x00000010ff247819 */ /* 0x100fe40000011633 */
[----:B------:R-:W-:Y:S02]  /*9b10*/  SHF.R.U32.HI R173, RZ, 0x8, R51 ;  /* 0x00000008ffad7819 */ /* 0x000fe40000011633 */
[----:B------:R-:W-:Y:S01]  /*9b20*/  LOP3.LUT R175, R51, 0xff0000ff, RZ, 0xc0, !PT ;  /* 0xff0000ff33af7812 */ /* 0x000fe200078ec0ff */
[----:B------:R-:W-:Y:S01]  /*9b30*/  IMAD.U32 R36, R36, 0x10000, RZ ;  /* 0x0001000024247824 */ /* 0x000fe200078e00ff */
[----:B------:R-:W-:Y:S01]  /*9b40*/  SHF.R.U32.HI R51, RZ, 0x8, R37 ;  /* 0x00000008ff337819 */ /* 0x000fe20000011625 */
[----:B------:R-:W-:Y:S01]  /*9b50*/  IMAD.SHL.U32 R173, R173, 0x100, RZ ;  /* 0x00000100adad7824 */ /* 0x000fe200078e00ff */
[----:B------:R-:W-:-:S02]  /*9b60*/  SHF.R.U32.HI R48, RZ, 0x10, R49 ;  /* 0x00000010ff307819 */ /* 0x000fc40000011631 */
[----:B------:R-:W-:Y:S02]  /*9b70*/  LOP3.LUT R50, R49, 0xff0000ff, RZ, 0xc0, !PT ;  /* 0xff0000ff31327812 */ /* 0x000fe400078ec0ff */
[----:B------:R-:W-:Y:S01]  /*9b80*/  SHF.R.U32.HI R174, RZ, 0x10, R37 ;  /* 0x00000010ffae7819 */ /* 0x000fe20000011625 */
[----:B------:R-:W-:Y:S01]  /*9b90*/  IMAD.U32 R48, R48, 0x10000, RZ ;  /* 0x0001000030307824 */ /* 0x000fe200078e00ff */
[----:B------:R-:W-:Y:S02]  /*9ba0*/  LOP3.LUT R176, R37, 0xff0000ff, RZ, 0xc0, !PT ;  /* 0xff0000ff25b07812 */ /* 0x000fe400078ec0ff */
[----:B------:R-:W-:Y:S01]  /*9bb0*/  SHF.L.U32 R177, R38, 0x8, RZ ;  /* 0x0000000826b17819 */ /* 0x000fe200000006ff */
[----:B------:R-:W-:Y:S01]  /*9bc0*/  IMAD.U32 R174, R174, 0x10000, RZ ;  /* 0x00010000aeae7824 */ /* 0x000fe200078e00ff */
[--C-:B------:R-:W-:Y:S02]  /*9bd0*/  SHF.R.U32.HI R37, RZ, 0x10, R39.reuse ;  /* 0x00000010ff257819 */ /* 0x100fe40000011627 */
[----:B------:R-:W-:-:S02]  /*9be0*/  SHF.R.U32.HI R38, RZ, 0x8, R39 ;  /* 0x00000008ff267819 */ /* 0x000fc40000011627 */
[----:B------:R-:W-:Y:S01]  /*9bf0*/  LOP3.LUT R49, R39, 0xff0000ff, RZ, 0xc0, !PT ;  /* 0xff0000ff27317812 */ /* 0x000fe200078ec0ff */
[----:B------:R-:W-:Y:S01]  /*9c00*/  IMAD.SHL.U32 R39, R51, 0x100, RZ ;  /* 0x0000010033277824 */ /* 0x000fe200078e00ff */
[----:B------:R-:W-:Y:S01]  /*9c10*/  LOP3.LUT R50, R50, 0xff00, R177, 0xf8, !PT ;  /* 0x0000ff0032327812 */ /* 0x000fe200078ef8b1 */
[----:B------:R-:W-:Y:S01]  /*9c20*/  IMAD.U32 R37, R37, 0x10000, RZ ;  /* 0x0001000025257824 */ /* 0x000fe200078e00ff */
[----:B------:R-:W-:Y:S02]  /*9c30*/  LOP3.LUT R51, R175, 0xff00, R173, 0xf8, !PT ;  /* 0x0000ff00af337812 */ /* 0x000fe400078ef8ad */
[----:B------:R-:W-:Y:S02]  /*9c40*/  LOP3.LUT R39, R176, 0xff00, R39, 0xf8, !PT ;  /* 0x0000ff00b0277812 */ /* 0x000fe400078ef827 */
[----:B------:R-:W-:Y:S02]  /*9c50*/  LOP3.LUT R175, R50, 0xff0000, R48, 0xf8, !PT ;  /* 0x00ff000032af7812 */ /* 0x000fe400078ef830 */
[----:B------:R-:W-:-:S02]  /*9c60*/  LOP3.LUT R50, R39, 0xff0000, R174, 0xf8, !PT ;  /* 0x00ff000027327812 */ /* 0x000fc400078ef8ae */
[----:B0-----:R-:W-:Y:S02]  /*9c70*/  F2FP.F16.E4M3.UNPACK_B R173, R85 ;  /* 0x00000055ffad723e */ /* 0x001fe400020006ff */
[----:B------:R-:W-:Y:S02]  /*9c80*/  F2FP.F16.E4M3.UNPACK_B R176, R50 ;  /* 0x00000032ffb0723e */ /* 0x000fe400020006ff */
[----:B------:R-:W-:Y:S01]  /*9c90*/  F2FP.F16.E4M3.UNPACK_B R39, R13 ;  /* 0x0000000dff27723e */ /* 0x000fe200020006ff */
[----:B------:R-:W-:Y:S01]  /*9ca0*/  HADD2.F32 R48, -RZ, R173.H0_H0 ;  /* 0x200000adff307230 */ /* 0x000fe20000004100 */
[----:B------:R-:W-:Y:S01]  /*9cb0*/  F2FP.F16.E4M3.UNPACK_B R177, R175 ;  /* 0x000000afffb1723e */ /* 0x000fe200020006ff */
[----:B------:R-:W-:Y:S01]  /*9cc0*/  HADD2.F32 R179, -RZ, R176.H0_H0 ;  /* 0x200000b0ffb37230 */ /* 0x000fe20000004100 */
[----:B------:R-:W-:Y:S01]  /*9cd0*/  F2FP.F16.E4M3.UNPACK_B R85, R85.H1 ;  /* 0x00000055ff55723e */ /* 0x000fe200030006ff */
[----:B------:R-:W-:Y:S01]  /*9ce0*/  HADD2.F32 R174, -RZ, R39.H0_H0 ;  /* 0x20000027ffae7230 */ /* 0x000fe20000004100 */
[----:B------:R-:W-:Y:S01]  /*9cf0*/  F2FP.F16.E4M3.UNPACK_B R175, R175.H1 ;  /* 0x000000afffaf723e */ /* 0x000fe200030006ff */
[----:B------:R-:W-:-:S02]  /*9d00*/  HADD2.F32 R178, -RZ, R177.H0_H0 ;  /* 0x200000b1ffb27230 */ /* 0x000fc40000004100 */
[-C--:B------:R-:W-:Y:S01]  /*9d10*/  FMUL.FTZ R180, R48, R179.reuse ;  /* 0x000000b330b47220 */ /* 0x080fe20000410000 */
[----:B------:R-:W-:Y:S02]  /*9d20*/  HADD2.F32 R176, -RZ, R176.H1_H1 ;  /* 0x300000b0ffb07230 */ /* 0x000fe40000004100 */
[C---:B------:R-:W-:Y:S01]  /*9d30*/  FMUL.FTZ R179, R174.reuse, R179 ;  /* 0x000000b3aeb37220 */ /* 0x040fe20000410000 */
[----:B------:R-:W-:Y:S02]  /*9d40*/  HADD2.F32 R39, -RZ, R39.H1_H1 ;  /* 0x30000027ff277230 */ /* 0x000fe40000004100 */
[-C--:B------:R-:W-:Y:S01]  /*9d50*/  FFMA.FTZ R174, R174, R178.reuse, -R180 ;  /* 0x000000b2aeae7223 */ /* 0x080fe200000108b4 */
[----:B------:R-:W-:Y:S02]  /*9d60*/  HADD2.F32 R177, -RZ, R177.H1_H1 ;  /* 0x300000b1ffb17230 */ /* 0x000fe40000004100 */
[----:B------:R-:W-:Y:S01]  /*9d70*/  FFMA.FTZ R48, R48, R178, R179 ;  /* 0x000000b230307223 */ /* 0x000fe200000100b3 */
[----:B------:R-:W-:Y:S01]  /*9d80*/  HADD2.F32 R178, -RZ, R173.H1_H1 ;  /* 0x300000adffb27230 */ /* 0x000fe20000004100 */
[----:B------:R-:W-:-:S02]  /*9d90*/  SHF.L.U32 R38, R38, 0x8, RZ ;  /* 0x0000000826267819 */ /* 0x000fc400000006ff */
[----:B------:R-:W-:Y:S02]  /*9da0*/  LOP3.LUT R51, R51, 0xff0000, R36, 0xf8, !PT ;  /* 0x00ff000033337812 */ /* 0x000fe400078ef824 */
[CC--:B------:R-:W-:Y:S01]  /*9db0*/  FMUL.FTZ R173, R178.reuse, R176.reuse ;  /* 0x000000b0b2ad7220 */ /* 0x0c0fe20000410000 */
[----:B------:R-:W-:Y:S01]  /*9dc0*/  FMUL.FTZ R176, R39, R176 ;  /* 0x000000b027b07220 */ /* 0x000fe20000410000 */
[----:B------:R-:W-:Y:S02]  /*9dd0*/  LOP3.LUT R49, R49, 0xff00, R38, 0xf8, !PT ;  /* 0x0000ff0031317812 */ /* 0x000fe400078ef826 */
[-C--:B------:R-:W-:Y:S01]  /*9de0*/  FFMA.FTZ R173, R39, R177.reuse, -R173 ;  /* 0x000000b127ad7223 */ /* 0x080fe200000108ad */
[----:B------:R-:W-:Y:S01]  /*9df0*/  FFMA.FTZ R39, R178, R177, R176 ;  /* 0x000000b1b2277223 */ /* 0x000fe200000100b0 */
[----:B------:R-:W-:Y:S01]  /*9e00*/  F2FP.F16.E4M3.UNPACK_B R176, R50.H1 ;  /* 0x00000032ffb0723e */ /* 0x000fe200030006ff */
[----:B------:R-:W-:Y:S01]  /*9e10*/  HADD2.F32 R178, -RZ, R175.H0_H0 ;  /* 0x200000afffb27230 */ /* 0x000fe20000004100 */
[----:B------:R-:W-:Y:S01]  /*9e20*/  F2FP.F16.E4M3.UNPACK_B R177, R13.H1 ;  /* 0x0000000dffb1723e */ /* 0x000fe200030006ff */
[----:B------:R-:W-:Y:S01]  /*9e30*/  HADD2.F32 R13, -RZ, R85.H0_H0 ;  /* 0x20000055ff0d7230 */ /* 0x000fe20000004100 */
[----:B------:R-:W-:Y:S01]  /*9e40*/  LOP3.LUT R36, R49, 0xff0000, R37, 0xf8, !PT ;  /* 0x00ff000031247812 */ /* 0x000fe200078ef825 */
[----:B------:R-:W-:-:S02]  /*9e50*/  HADD2.F32 R179, -RZ, R176.H0_H0 ;  /* 0x200000b0ffb37230 */ /* 0x000fc40000004100 */
[----:B------:R-:W-:Y:S02]  /*9e60*/  HADD2.F32 R50, -RZ, R177.H0_H0 ;  /* 0x200000b1ff327230 */ /* 0x000fe40000004100 */
[----:B------:R-:W-:Y:S02]  /*9e70*/  HADD2.F32 R85, -RZ, R85.H1_H1 ;  /* 0x30000055ff557230 */ /* 0x000fe40000004100 */
[-C--:B------:R-:W-:Y:S01]  /*9e80*/  FMUL.FTZ R180, R13, R179.reuse ;  /* 0x000000b30db47220 */ /* 0x080fe20000410000 */
[----:B------:R-:W-:Y:S02]  /*9e90*/  HADD2.F32 R176, -RZ, R176.H1_H1 ;  /* 0x300000b0ffb07230 */ /* 0x000fe40000004100 */
[C---:B------:R-:W-:Y:S01]  /*9ea0*/  FMUL.FTZ R179, R50.reuse, R179 ;  /* 0x000000b332b37220 */ /* 0x040fe20000410000 */
[----:B------:R-:W-:Y:S02]  /*9eb0*/  IMAD.MOV.U32 R37, RZ, RZ, R87 ;  /* 0x000000ffff257224 */ /* 0x000fe400078e0057 */
[----:B------:R-:W-:Y:S01]  /*9ec0*/  FFMA.FTZ R50, R50, R178, -R180 ;  /* 0x000000b232327223 */ /* 0x000fe200000108b4 */
[----:B------:R-:W-:-:S02]  /*9ed0*/  IMAD.MOV.U32 R87, RZ, RZ, R15 ;  /* 0x000000ffff577224 */ /* 0x000fc400078e000f */
[----:B------:R-:W-:Y:S01]  /*9ee0*/  FFMA.FTZ R13, R13, R178, R179 ;  /* 0x000000b20d0d7223 */ /* 0x000fe200000100b3 */
[----:B------:R-:W-:Y:S01]  /*9ef0*/  HADD2.F32 R178, -RZ, R177.H1_H1 ;  /* 0x300000b1ffb27230 */ /* 0x000fe20000004100 */
[----:B------:R-:W-:Y:S01]  /*9f00*/  F2FP.F16.E4M3.UNPACK_B R38, R37 ;  /* 0x00000025ff26723e */ /* 0x000fe200020006ff */
[----:B------:R-:W-:Y:S02]  /*9f10*/  HADD2.F32 R177, -RZ, R175.H1_H1 ;  /* 0x300000afffb17230 */ /* 0x000fe40000004100 */
[-C--:B------:R-:W-:Y:S01]  /*9f20*/  FMUL.FTZ R175, R85, R176.reuse ;  /* 0x000000b055af7220 */ /* 0x080fe20000410000 */
[----:B------:R-:W-:Y:S01]  /*9f30*/  F2FP.F16.E4M3.UNPACK_B R15, R87 ;  /* 0x00000057ff0f723e */ /* 0x000fe200020006ff */
[C---:B------:R-:W-:Y:S01]  /*9f40*/  FMUL.FTZ R176, R178.reuse, R176 ;  /* 0x000000b0b2b07220 */ /* 0x040fe20000410000 */
[----:B------:R-:W-:Y:S01]  /*9f50*/  F2FP.F16.E4M3.UNPACK_B R37, R37.H1 ;  /* 0x00000025ff25723e */ /* 0x000fe200030006ff */
[----:B------:R-:W-:Y:S01]  /*9f60*/  FFMA.FTZ R175, R178, R177, -R175 ;  /* 0x000000b1b2af7223 */ /* 0x000fe200000108af */
[----:B------:R-:W-:-:S02]  /*9f70*/  HADD2.F32 R178, -RZ, R38.H0_H0 ;  /* 0x20000026ffb27230 */ /* 0x000fc40000004100 */
[----:B------:R-:W-:Y:S01]  /*9f80*/  FFMA.FTZ R85, R85, R177, R176 ;  /* 0x000000b155557223 */ /* 0x000fe200000100b0 */
[-C--:B------:R-:W-:Y:S01]  /*9f90*/  F2FP.F16.E4M3.UNPACK_B R176, R36.reuse ;  /* 0x00000024ffb0723e */ /* 0x080fe200020006ff */
[--C-:B------:R-:W-:Y:S01]  /*9fa0*/  HADD2.F32 R180, -RZ, R15.reuse.H0_H0 ;  /* 0x2000000fffb47230 */ /* 0x100fe20000004100 */
[-C--:B------:R-:W-:Y:S01]  /*9fb0*/  F2FP.F16.E4M3.UNPACK_B R177, R51.reuse ;  /* 0x00000033ffb1723e */ /* 0x080fe200020006ff */
[----:B------:R-:W-:Y:S01]  /*9fc0*/  HADD2.F32 R15, -RZ, R15.H1_H1 ;  /* 0x3000000fff0f7230 */ /* 0x000fe20000004100 */
[----:B------:R-:W-:Y:S01]  /*9fd0*/  F2FP.F16.E4M3.UNPACK_B R36, R36.H1 ;  /* 0x00000024ff24723e */ /* 0x000fe200030006ff */
[--C-:B------:R-:W-:Y:S01]  /*9fe0*/  HADD2.F32 R49, -RZ, R176.reuse.H0_H0 ;  /* 0x200000b0ff317230 */ /* 0x100fe20000004100 */
[----:B------:R-:W-:Y:S01]  /*9ff0*/  F2FP.F16.E4M3.UNPACK_B R51, R51.H1 ;  /* 0x00000033ff33723e */ /* 0x000fe200030006ff */
[----:B------:R-:W-:Y:S01]  /*a000*/  HADD2.F32 R179, -RZ, R177.H0_H0 ;  /* 0x200000b1ffb37230 */ /* 0x000fe20000004100 */
[----:B------:R-:W-:Y:S01]  /*a010*/  F2FP.SATFINITE.E4M3.F32.PACK_AB_MERGE_C R50, R175, R50, RZ ;  /* 0x00000032af32723e */ /* 0x000fe200048070ff */
[----:B------:R-:W-:-:S02]  /*a020*/  HADD2.F32 R176, -RZ, R176.H1_H1 ;  /* 0x300000b0ffb07230 */ /* 0x000fc40000004100 */
[-C--:B------:R-:W-:Y:S01]  /*a030*/  FMUL.FTZ R181, R178, R49.reuse ;  /* 0x00000031b2b57220 */ /* 0x080fe20000410000 */
[C---:B------:R-:W-:Y:S01]  /*a040*/  FMUL.FTZ R49, R180.reuse, R49 ;  /* 0x00000031b4317220 */ /* 0x040fe20000410000 */
[----:B------:R-:W-:Y:S01]  /*a050*/  HADD2.F32 R177, -RZ, R177.H1_H1 ;  /* 0x300000b1ffb17230 */ /* 0x000fe20000004100 */
[----:B------:R-:W-:Y:S01]  /*a060*/  F2FP.SATFINITE.E4M3.F32.PACK_AB_MERGE_C R173, R173, R174, R50 ;  /* 0x000000aeadad723e */ /* 0x000fe20004807032 */
[-C--:B------:R-:W-:Y:S01]  /*a070*/  FFMA.FTZ R181, R180, R179.reuse, -R181 ;  /* 0x000000b3b4b57223 */ /* 0x080fe200000108b5 */
[----:B------:R-:W-:Y:S01]  /*a080*/  FFMA.FTZ R178, R178, R179, R49 ;  /* 0x000000b3b2b27223 */ /* 0x000fe20000010031 */
[----:B------:R-:W-:Y:S01]  /*a090*/  HADD2.F32 R49, -RZ, R38.H1_H1 ;  /* 0x30000026ff317230 */ /* 0x000fe20000004100 */
[----:B------:R-:W-:Y:S01]  /*a0a0*/  F2FP.F16.E4M3.UNPACK_B R50, R84.H1 ;  /* 0x00000054ff32723e */ /* 0x000fe200030006ff */
[--C-:B------:R-:W-:Y:S01]  /*a0b0*/  HADD2.F32 R179, -RZ, R36.reuse.H0_H0 ;  /* 0x20000024ffb37230 */ /* 0x100fe20000004100 */
[----:B------:R-:W-:Y:S01]  /*a0c0*/  F2FP.SATFINITE.E4M3.F32.PACK_AB_MERGE_C R13, R85, R13, RZ ;  /* 0x0000000d550d723e */ /* 0x000fe200048070ff */
[----:B------:R-:W-:-:S02]  /*a0d0*/  HADD2.F32 R36, -RZ, R36.H1_H1 ;  /* 0x30000024ff247230 */ /* 0x000fc40000004100 */
[----:B------:R-:W-:Y:S01]  /*a0e0*/  FMUL.FTZ R38, R49, R176 ;  /* 0x000000b031267220 */ /* 0x000fe20000410000 */
[----:B------:R-:W-:Y:S02]  /*a0f0*/  F2FP.F16.E4M3.UNPACK_B R85, R166.H1 ;  /* 0x000000a6ff55723e */ /* 0x000fe400030006ff */
[----:B------:R-:W-:Y:S01]  /*a100*/  F2FP.F16.E4M3.UNPACK_B R84, R84 ;  /* 0x00000054ff54723e */ /* 0x000fe200020006ff */
[CC--:B------:R-:W-:Y:S01]  /*a110*/  FFMA.FTZ R38, R15.reuse, R177.reuse, -R38 ;  /* 0x000000b10f267223 */ /* 0x0c0fe20000010826 */
[----:B------:R-:W-:Y:S01]  /*a120*/  FMUL.FTZ R15, R15, R176 ;  /* 0x000000b00f0f7220 */ /* 0x000fe20000410000 */
[--C-:B------:R-:W-:Y:S01]  /*a130*/  HADD2.F32 R176, -RZ, R51.reuse.H0_H0 ;  /* 0x20000033ffb07230 */ /* 0x100fe20000004100 */
[----:B------:R-:W-:Y:S01]  /*a140*/  F2FP.F16.E4M3.UNPACK_B R166, R166 ;  /* 0x000000a6ffa6723e */ /* 0x000fe200020006ff */
[----:B------:R-:W-:Y:S02]  /*a150*/  HADD2.F32 R51, -RZ, R51.H1_H1 ;  /* 0x30000033ff337230 */ /* 0x000fe40000004100 */
[----:B------:R-:W-:Y:S01]  /*a160*/  FFMA.FTZ R15, R49, R177, R15 ;  /* 0x000000b1310f7223 */ /* 0x000fe2000001000f */
[----:B------:R-:W-:Y:S01]  /*a170*/  F2FP.F16.E4M3.UNPACK_B R49, R87.H1 ;  /* 0x00000057ff31723e */ /* 0x000fe200030006ff */
[--C-:B------:R-:W-:Y:S01]  /*a180*/  HADD2.F32 R87, -RZ, R37.reuse.H0_H0 ;  /* 0x20000025ff577230 */ /* 0x100fe20000004100 */
[----:B------:R-:W-:Y:S01]  /*a190*/  F2FP.SATFINITE.E4M3.F32.PACK_AB_MERGE_C R39, R39, R48, R13 ;  /* 0x000000302727723e */ /* 0x000fe2000480700d */
[----:B------:R-:W-:-:S02]  /*a1a0*/  HADD2.F32 R37, -RZ, R37.H1_H1 ;  /* 0x30000025ff257230 */ /* 0x000fc40000004100 */
[--C-:B------:R-:W-:Y:S02]  /*a1b0*/  HADD2.F32 R177, -RZ, R49.reuse.H0_H0 ;  /* 0x20000031ffb17230 */ /* 0x100fe40000004100 */
[-C--:B------:R-:W-:Y:S01]  /*a1c0*/  FMUL.FTZ R180, R87, R179.reuse ;  /* 0x000000b357b47220 */ /* 0x080fe20000410000 */
[----:B------:R-:W-:Y:S02]  /*a1d0*/  HADD2.F32 R49, -RZ, R49.H1_H1 ;  /* 0x30000031ff317230 */ /* 0x000fe40000004100 */
[--C-:B------:R-:W-:Y:S02]  /*a1e0*/  HADD2.F32 R175, -RZ, R85.reuse.H0_H0 ;  /* 0x20000055ffaf7230 */ /* 0x100fe40000004100 */
[C---:B------:R-:W-:Y:S01]  /*a1f0*/  FFMA.FTZ R180, R177.reuse, R176, -R180 ;  /* 0x000000b0b1b47223 */ /* 0x040fe200000108b4 */
[----:B------:R-:W-:Y:S01]  /*a200*/  FMUL.FTZ R177, R177, R179 ;  /* 0x000000b3b1b17220 */ /* 0x000fe20000410000 */
[----:B------:R-:W-:Y:S02]  /*a210*/  HADD2.F32 R85, -RZ, R85.H1_H1 ;  /* 0x30000055ff557230 */ /* 0x000fe40000004100 */
[----:B------:R-:W-:-:S02]  /*a220*/  IMAD.MOV.U32 R13, RZ, RZ, R173 ;  /* 0x000000ffff0d7224 */ /* 0x000fc400078e00ad */
[----:B------:R-:W-:Y:S01]  /*a230*/  FFMA.FTZ R177, R87, R176, R177 ;  /* 0x000000b057b17223 */ /* 0x000fe200000100b1 */
[-C--:B------:R-:W-:Y:S01]  /*a240*/  FMUL.FTZ R87, R37, R36.reuse ;  /* 0x0000002425577220 */ /* 0x080fe20000410000 */
[----:B------:R-:W-:-:S03]  /*a250*/  FMUL.FTZ R36, R49, R36 ;  /* 0x0000002431247220 */ /* 0x000fc60000410000 */
[-C--:B------:R-:W-:Y:S01]  /*a260*/  FFMA.FTZ R87, R49, R51.reuse, -R87 ;  /* 0x0000003331577223 */ /* 0x080fe20000010857 */
[----:B------:R-:W-:Y:S01]  /*a270*/  FFMA.FTZ R37, R37, R51, R36 ;  /* 0x0000003325257223 */ /* 0x000fe20000010024 */
[-C--:B------:R-:W-:Y:S01]  /*a280*/  F2FP.F16.E4M3.UNPACK_B R36, R165.reuse.H1 ;  /* 0x000000a5ff24723e */ /* 0x080fe200030006ff */
[--C-:B------:R-:W-:Y:S01]  /*a290*/  HADD2.F32 R51, -RZ, R50.reuse.H0_H0 ;  /* 0x20000032ff337230 */ /* 0x100fe20000004100 */
[-C--:B------:R-:W-:Y:S01]  /*a2a0*/  F2FP.F16.E4M3.UNPACK_B R49, R12.reuse.H1 ;  /* 0x0000000cff31723e */ /* 0x080fe200030006ff */
[----:B------:R-:W-:Y:S01]  /*a2b0*/  HADD2.F32 R50, -RZ, R50.H1_H1 ;  /* 0x30000032ff327230 */ /* 0x000fe20000004100 */
[----:B------:R-:W-:Y:S01]  /*a2c0*/  F2FP.F16.E4M3.UNPACK_B R165, R165 ;  /* 0x000000a5ffa5723e */ /* 0x000fe200020006ff */
[--C-:B------:R-:W-:Y:S01]  /*a2d0*/  HADD2.F32 R179, -RZ, R36.reuse.H0_H0 ;  /* 0x20000024ffb37230 */ /* 0x100fe20000004100 */
[----:B------:R-:W-:Y:S01]  /*a2e0*/  F2FP.F16.E4M3.UNPACK_B R12, R12 ;  /* 0x0000000cff0c723e */ /* 0x000fe200020006ff */
[----:B------:R-:W-:Y:S01]  /*a2f0*/  HADD2.F32 R174, -RZ, R49.H0_H0 ;  /* 0x20000031ffae7230 */ /* 0x000fe20000004100 */
[----:B------:R-:W-:Y:S01]  /*a300*/  F2FP.SATFINITE.E4M3.F32.PACK_AB_MERGE_C R87, R87, R180, RZ ;  /* 0x000000b45757723e */ /* 0x000fe200048070ff */
[----:B------:R-:W-:-:S02]  /*a310*/  HADD2.F32 R36, -RZ, R36.H1_H1 ;  /* 0x30000024ff247230 */ /* 0x000fc40000004100 */
[-C--:B------:R-:W-:Y:S01]  /*a320*/  FMUL.FTZ R176, R51, R179.reuse ;  /* 0x000000b333b07220 */ /* 0x080fe20000410000 */
[----:B------:R-:W-:Y:S02]  /*a330*/  HADD2.F32 R49, -RZ, R49.H1_H1 ;  /* 0x30000031ff317230 */ /* 0x000fe40000004100 */
[C---:B------:R-:W-:Y:S01]  /*a340*/  FMUL.FTZ R179, R174.reuse, R179 ;  /* 0x000000b3aeb37220 */ /* 0x040fe20000410000 */
[----:B------:R-:W-:Y:S01]  /*a350*/  F2FP.SATFINITE.E4M3.F32.PACK_AB_MERGE_C R37, R37, R177, RZ ;  /* 0x000000b12525723e */ /* 0x000fe200048070ff */
[----:B------:R-:W-:Y:S01]  /*a360*/  FFMA.FTZ R176, R174, R175, -R176 ;  /* 0x000000afaeb07223 */ /* 0x000fe200000108b0 */
[----:B------:R-:W-:Y:S01]  /*a370*/  F2FP.SATFINITE.E4M3.F32.PACK_AB_MERGE_C R38, R38, R181, R87 ;  /* 0x000000b52626723e */ /* 0x000fe20004807057 */
[----:B------:R-:W-:Y:S01]  /*a380*/  FFMA.FTZ R179, R51, R175, R179 ;  /* 0x000000af33b37223 */ /* 0x000fe200000100b3 */
[CC--:B------:R-:W-:Y:S01]  /*a390*/  FMUL.FTZ R51, R50.reuse, R36.reuse ;  /* 0x0000002432337220 */ /* 0x0c0fe20000410000 */
[----:B------:R-:W-:Y:S01]  /*a3a0*/  FMUL.FTZ R36, R49, R36 ;  /* 0x0000002431247220 */ /* 0x000fe20000410000 */
[----:B------:R-:W-:Y:S01]  /*a3b0*/  HADD2.F32 R175, -RZ, R165.H0_H0 ;  /* 0x200000a5ffaf7230 */ /* 0x000fe20000004100 */
[----:B------:R-:W-:Y:S01]  /*a3c0*/  F2FP.SATFINITE.E4M3.F32.PACK_AB_MERGE_C R37, R15, R178, R37 ;  /* 0x000000b20f25723e */ /* 0x000fe20004807025 */
[-C--:B------:R-:W-:Y:S01]  /*a3d0*/  FFMA.FTZ R49, R49, R85.reuse, -R51 ;  /* 0x0000005531317223 */ /* 0x080fe20000010833 */
[----:B------:R-:W-:Y:S01]  /*a3e0*/  FFMA.FTZ R36, R50, R85, R36 ;  /* 0x0000005532247223 */ /* 0x000fe20000010024 */
[----:B------:R-:W-:-:S02]  /*a3f0*/  HADD2.F32 R50, -RZ, R84.H0_H0 ;  /* 0x20000054ff327230 */ /* 0x000fc40000004100 */
[----:B------:R-:W-:Y:S01]  /*a400*/  HADD2.F32 R85, -RZ, R12.H0_H0 ;  /* 0x2000000cff557230 */ /* 0x000fe20000004100 */
[----:B------:R-:W-:Y:S01]  /*a410*/  F2FP.SATFINITE.E4M3.F32.PACK_AB_MERGE_C R49, R49, R176, RZ ;  /* 0x000000b03131723e */ /* 0x000fe200048070ff */
[----:B------:R-:W-:Y:S02]  /*a420*/  HADD2.F32 R51, -RZ, R166.H0_H0 ;  /* 0x200000a6ff337230 */ /* 0x000fe40000004100 */
[-C--:B------:R-:W-:Y:S01]  /*a430*/  FMUL.FTZ R174, R50, R175.reuse ;  /* 0x000000af32ae7220 */ /* 0x080fe20000410000 */
[----:B------:R-:W-:Y:S02]  /*a440*/  HADD2.F32 R165, -RZ, R165.H1_H1 ;  /* 0x300000a5ffa57230 */ /* 0x000fe40000004100 */
[C---:B------:R-:W-:Y:S01]  /*a450*/  FMUL.FTZ R175, R85.reuse, R175 ;  /* 0x000000af55af7220 */ /* 0x040fe20000410000 */
[----:B------:R-:W-:Y:S02]  /*a460*/  HADD2.F32 R84, -RZ, R84.H1_H1 ;  /* 0x30000054ff547230 */ /* 0x000fe40000004100 */
[----:B------:R-:W-:Y:S01]  /*a470*/  FFMA.FTZ R174, R85, R51, -R174 ;  /* 0x0000003355ae7223 */ /* 0x000fe200000108ae */
[----:B------:R-:W-:-:S02]  /*a480*/  HADD2.F32 R12, -RZ, R12.H1_H1 ;  /* 0x3000000cff0c7230 */ /* 0x000fc40000004100 */
[----:B------:R-:W-:Y:S01]  /*a490*/  FFMA.FTZ R175, R50, R51, R175 ;  /* 0x0000003332af7223 */ /* 0x000fe200000100af */
[----:B------:R-:W-:Y:S02]  /*a4a0*/  HADD2.F32 R166, -RZ, R166.H1_H1 ;  /* 0x300000a6ffa67230 */ /* 0x000fe40000004100 */
[-C--:B------:R-:W-:Y:S01]  /*a4b0*/  FMUL.FTZ R50, R84, R165.reuse ;  /* 0x000000a554327220 */ /* 0x080fe20000410000 */
[----:B------:R-:W-:Y:S01]  /*a4c0*/  F2FP.F16.E4M3.UNPACK_B R51, R86.H1 ;  /* 0x00000056ff33723e */ /* 0x000fe200030006ff */
[C---:B------:R-:W-:Y:S01]  /*a4d0*/  FMUL.FTZ R165, R12.reuse, R165 ;  /* 0x000000a50ca57220 */ /* 0x040fe20000410000 */
[-C--:B------:R-:W-:Y:S01]  /*a4e0*/  F2FP.F16.E4M3.UNPACK_B R85, R167.reuse.H1 ;  /* 0x000000a7ff55723e */ /* 0x080fe200030006ff */
[----:B------:R-:W-:Y:S01]  /*a4f0*/  FFMA.FTZ R50, R12, R166, -R50 ;  /* 0x000000a60c327223 */ /* 0x000fe20000010832 */
[----:B------:R-:W-:Y:S01]  /*a500*/  F2FP.F16.E4M3.UNPACK_B R86, R86 ;  /* 0x00000056ff56723e */ /* 0x000fe200020006ff */
[----:B------:R-:W-:Y:S01]  /*a510*/  FFMA.FTZ R12, R84, R166, R165 ;  /* 0x000000a6540c7223 */ /* 0x000fe200000100a5 */
[----:B------:R-:W-:Y:S01]  /*a520*/  HADD2.F32 R84, -RZ, R51.H0_H0 ;  /* 0x20000033ff547230 */ /* 0x000fe20000004100 */
[----:B------:R-:W-:Y:S01]  /*a530*/  F2FP.F16.E4M3.UNPACK_B R167, R167 ;  /* 0x000000a7ffa7723e */ /* 0x000fe200020006ff */
[----:B------:R-:W-:Y:S01]  /*a540*/  HADD2.F32 R166, -RZ, R85.H0_H0 ;  /* 0x20000055ffa67230 */ /* 0x000fe20000004100 */
[----:B------:R-:W-:Y:S01]  /*a550*/  F2FP.SATFINITE.E4M3.F32.PACK_AB_MERGE_C R174, R50, R174, R49 ;  /* 0x000000ae32ae723e */ /* 0x000fe20004807031 */
[----:B------:R-:W-:Y:S01]  /*a560*/  HADD2.F32 R51, -RZ, R51.H1_H1 ;  /* 0x30000033ff337230 */ /* 0x000fe20000004100 */
[----:B------:R-:W-:Y:S01]  /*a570*/  MOV R49, R14 ;  /* 0x0000000e00317202 */ /* 0x000fe20000000f00 */
[----:B------:R-:W-:Y:S01]  /*a580*/  HADD2.F32 R85, -RZ, R85.H1_H1 ;  /* 0x30000055ff557230 */ /* 0x000fe20000004100 */
[-C--:B------:R-:W-:Y:S01]  /*a590*/  F2FP.F16.E4M3.UNPACK_B R14, R164.reuse.H1 ;  /* 0x000000a4ff0e723e */ /* 0x080fe200030006ff */
[----:B------:R-:W-:Y:S01]  /*a5a0*/  IMAD.MOV.U32 R15, RZ, RZ, R38 ;  /* 0x000000ffff0f7224 */ /* 0x000fe200078e0026 */
[-C--:B------:R-:W-:Y:S01]  /*a5b0*/  F2FP.F16.E4M3.UNPACK_B R50, R49.reuse.H1 ;  /* 0x00000031ff32723e */ /* 0x080fe200030006ff */
[----:B------:R-:W-:Y:S01]  /*a5c0*/  IMAD.MOV.U32 R87, RZ, RZ, R37 ;  /* 0x000000ffff577224 */ /* 0x000fe200078e0025 */
[----:B------:R-:W-:Y:S01]  /*a5d0*/  F2FP.F16.E4M3.UNPACK_B R164, R164 ;  /* 0x000000a4ffa4723e */ /* 0x000fe200020006ff */
[----:B------:R-:W-:Y:S01]  /*a5e0*/  HADD2.F32 R180, -RZ, R14.H0_H0 ;  /* 0x2000000effb47230 */ /* 0x000fe20000004100 */
[----:B------:R-:W-:Y:S01]  /*a5f0*/  F2FP.F16.E4M3.UNPACK_B R49, R49 ;  /* 0x00000031ff31723e */ /* 0x000fe200020006ff */
[----:B------:R-:W-:Y:S01]  /*a600*/  HADD2.F32 R165, -RZ, R50.H0_H0 ;  /* 0x20000032ffa57230 */ /* 0x000fe20000004100 */
[----:B------:R-:W-:Y:S01]  /*a610*/  F2FP.SATFINITE.E4M3.F32.PACK_AB_MERGE_C R36, R36, R179, RZ ;  /* 0x000000b32424723e */ /* 0x000fe200048070ff */
[----:B------:R-:W-:-:S02]  /*a620*/  HADD2.F32 R14, -RZ, R14.H1_H1 ;  /* 0x3000000eff0e7230 */ /* 0x000fc40000004100 */
[-C--:B------:R-:W-:Y:S01]  /*a630*/  FMUL.FTZ R176, R84, R180.reuse ;  /* 0x000000b454b07220 */ /* 0x080fe20000410000 */
[----:B------:R-:W-:Y:S02]  /*a640*/  HADD2.F32 R50, -RZ, R50.H1_H1 ;  /* 0x30000032ff327230 */ /* 0x000fe40000004100 */
[C---:B------:R-:W-:Y:S01]  /*a650*/  FMUL.FTZ R180, R165.reuse, R180 ;  /* 0x000000b4a5b47220 */ /* 0x040fe20000410000 */
[----:B------:R-:W-:Y:S01]  /*a660*/  F2FP.SATFINITE.E4M3.F32.PACK_AB_MERGE_C R36, R12, R175, R36 ;  /* 0x000000af0c24723e */ /* 0x000fe20004807024 */
[-C--:B------:R-:W-:Y:S01]  /*a670*/  FFMA.FTZ R176, R165, R166.reuse, -R176 ;  /* 0x000000a6a5b07223 */ /* 0x080fe200000108b0 */
[----:B------:R-:W-:Y:S02]  /*a680*/  IMAD.MOV.U32 R12, RZ, RZ, R174 ;  /* 0x000000ffff0c7224 */ /* 0x000fe400078e00ae */
[----:B------:R-:W-:Y:S01]  /*a690*/  FFMA.FTZ R180, R84, R166, R180 ;  /* 0x000000a654b47223 */ /* 0x000fe200000100b4 */
[-C--:B------:R-:W-:Y:S01]  /*a6a0*/  FMUL.FTZ R84, R51, R14.reuse ;  /* 0x0000000e33547220 */ /* 0x080fe20000410000 */
[----:B------:R-:W-:Y:S01]  /*a6b0*/  FMUL.FTZ R14, R50, R14 ;  /* 0x0000000e320e7220 */ /* 0x000fe20000410000 */
[----:B------:R-:W-:-:S02]  /*a6c0*/  HADD2.F32 R166, -RZ, R164.H0_H0 ;  /* 0x200000a4ffa67230 */ /* 0x000fc40000004100 */
[-C--:B------:R-:W-:Y:S01]  /*a6d0*/  FFMA.FTZ R50, R50, R85.reuse, -R84 ;  /* 0x0000005532327223 */ /* 0x080fe20000010854 */
[----:B------:R-:W-:Y:S01]  /*a6e0*/  FFMA.FTZ R14, R51, R85, R14 ;  /* 0x00000055330e7223 */ /* 0x000fe2000001000e */
[----:B------:R-:W-:Y:S02]  /*a6f0*/  HADD2.F32 R51, -RZ, R86.H0_H0 ;  /* 0x20000056ff337230 */ /* 0x000fe40000004100 */
[----:B------:R-:W-:Y:S01]  /*a700*/  HADD2.F32 R85, -RZ, R49.H0_H0 ;  /* 0x20000031ff557230 */ /* 0x000fe20000004100 */
[----:B------:R-:W-:Y:S01]  /*a710*/  F2FP.SATFINITE.E4M3.F32.PACK_AB_MERGE_C R50, R50, R176, RZ ;  /* 0x000000b03232723e */ /* 0x000fe200048070ff */
[----:B------:R-:W-:Y:S02]  /*a720*/  HADD2.F32 R84, -RZ, R167.H0_H0 ;  /* 0x200000a7ff547230 */ /* 0x000fe40000004100 */
[-C--:B------:R-:W-:Y:S01]  /*a730*/  FMUL.FTZ R165, R51, R166.reuse ;  /* 0x000000a633a57220 */ /* 0x080fe20000410000 */
[----:B------:R-:W-:Y:S02]  /*a740*/  HADD2.F32 R164, -RZ, R164.H1_H1 ;  /* 0x300000a4ffa47230 */ /* 0x000fe40000004100 */
[----:B------:R-:W-:Y:S01]  /*a750*/  FMUL.FTZ R166, R85, R166 ;  /* 0x000000a655a67220 */ /* 0x000fe20000410000 */
[----:B------:R-:W-:-:S02]  /*a760*/  HADD2.F32 R86, -RZ, R86.H1_H1 ;  /* 0x30000056ff567230 */ /* 0x000fc40000004100 */
[-C--:B------:R-:W-:Y:S01]  /*a770*/  FFMA.FTZ R165, R85, R84.reuse, -R165 ;  /* 0x0000005455a57223 */ /* 0x080fe200000108a5 */
[----:B------:R-:W-:Y:S02]  /*a780*/  HADD2.F32 R49, -RZ, R49.H1_H1 ;  /* 0x30000031ff317230 */ /* 0x000fe40000004100 */
[----:B------:R-:W-:Y:S01]  /*a790*/  FFMA.FTZ R166, R51, R84, R166 ;  /* 0x0000005433a67223 */ /* 0x000fe200000100a6 */
[----:B------:R-:W-:Y:S02]  /*a7a0*/  HADD2.F32 R167, -RZ, R167.H1_H1 ;  /* 0x300000a7ffa77230 */ /* 0x000fe40000004100 */
[----:B------:R-:W-:Y:S01]  /*a7b0*/  FMUL.FTZ R51, R86, R164 ;  /* 0x000000a456337220 */ /* 0x000fe20000410000 */
[----:B------:R-:W-:Y:S01]  /*a7c0*/  F2FP.SATFINITE.E4M3.F32.PACK_AB_MERGE_C R14, R14, R180, RZ ;  /* 0x000000b40e0e723e */ /* 0x000fe200048070ff */
[C---:B------:R-:W-:Y:S01]  /*a7d0*/  FMUL.FTZ R164, R49.reuse, R164 ;  /* 0x000000a431a47220 */ /* 0x040fe20000410000 */
[----:B------:R-:W-:Y:S02]  /*a7e0*/  IMAD.MOV.U32 R84, RZ, RZ, R36 ;  /* 0x000000ffff547224 */ /* 0x000fe400078e0024 */
[----:B------:R-:W-:Y:S01]  /*a7f0*/  FFMA.FTZ R51, R49, R167, -R51 ;  /* 0x000000a731337223 */ /* 0x000fe20000010833 */
[----:B------:R-:W-:-:S02]  /*a800*/  IMAD.MOV.U32 R85, RZ, RZ, R39 ;  /* 0x000000ffff557224 */ /* 0x000fc400078e0027 */
[----:B------:R-:W-:Y:S02]  /*a810*/  FFMA.FTZ R164, R86, R167, R164 ;  /* 0x000000a756a47223 */ /* 0x000fe400000100a4 */
[----:B------:R-:W-:-:S03]  /*a820*/  F2FP.SATFINITE.E4M3.F32.PACK_AB_MERGE_C R50, R51, R165, R50 ;  /* 0x000000a53332723e */ /* 0x000fc60004807032 */
[----:B------:R-:W-:Y:S02]  /*a830*/  F2FP.SATFINITE.E4M3.F32.PACK_AB_MERGE_C R164, R164, R166, R14 ;  /* 0x000000a6a4a4723e */ /* 0x000fe4000480700e */
[----:B------:R-:W-:-:S03]  /*a840*/  MOV R14, R50 ;  /* 0x00000032000e7202 */ /* 0x000fc60000000f00 */
[----:B------:R-:W-:-:S07]  /*a850*/  IMAD.MOV.U32 R86, RZ, RZ, R164 ;  /* 0x000000ffff567224 */ /* 0x000fce00078e00a4 */
.L_x_506:
[----:B------:R-:W-:Y:S05]  /*a860*/  BSYNC B3 ;  /* 0x0000000000037941 */ /* 0x000fea0003800000 */
.L_x_505:
[----:B----4-:R-:W-:-:S05]  /*a870*/  IADD3 R36, P2, R25, R11, RZ ;  /* 0x0000000b19247210 */ /* 0x010fca0007f5e0ff */
[----:B---3--:R-:W-:Y:S01]  /*a880*/  IMAD.X R37, R153, 0x1, R112, P2 ;  /* 0x0000000199257824 */ /* 0x008fe200010e0670 */
[----:B------:R-:W-:-:S04]  /*a890*/  ISETP.GE.AND P2, PT, R172, R128, PT ;  /* 0x00000080ac00720c */ /* 0x000fc80003f46270 */
[----:B0-----:R0:W-:Y:S09]  /*a8a0*/  ST.E.128 desc[UR50][R36.64], R12 ;  /* 0x0000000c24007985 */ /* 0x0011f2000c101d32 */
[----:B------:R-:W-:-:S04]  /*a8b0*/  @!P2 IADD3 R38, P5, R11, R172, RZ ;  /* 0x000000ac0b26a210 */ /* 0x000fc80007fbe0ff */
[----:B------:R-:W-:-:S05]  /*a8c0*/  @!P2 LEA.HI.X.SX32 R39, R172, R153, 0x1, P5 ;  /* 0x00000099ac27a211 */ /* 0x000fca00028f0eff */
[----:B------:R0:W-:Y:S04]  /*a8d0*/  @!P2 ST.E.128 desc[UR50][R38.64], R84 ;  /* 0x000000542600a985 */ /* 0x0001e8000c101d32 */
.L_x_504:
[----:B------:R-:W-:Y:S05]  /*a8e0*/  BSYNC B2 ;  /* 0x0000000000027941 */ /* 0x000fea0003800000 */
.L_x_503:
        /* <DEDUP_REMOVED lines=9> */
[----:B------:R-:W-:Y:S02]  /*a980*/  SHF.R.S32.HI R13, RZ, 0x1f, R12 ;  /* 0x0000001fff0d7819 */ /* 0x000fe4000001140c */
[----:B------:R-:W-:Y:S02]  /*a990*/  SHF.L.U32 R48, R12, 0x4, RZ ;  /* 0x000000040c307819 */ /* 0x000fe400000006ff */
[----:B------:R-:W-:-:S04]  /*a9a0*/  LEA.HI R13, R13, R12, RZ, 0x2 ;  /* 0x0000000c0d0d7211 */ /* 0x000fc800078f10ff */
[----:B------:R-:W-:Y:S02]  /*a9b0*/  SHF.R.S32.HI R12, RZ, 0x2, R13 ;  /* 0x00000002ff0c7819 */ /* 0x000fe4000001140d */
[----:B------:R-:W-:-:S03]  /*a9c0*/  LOP3.LUT R13, R205, 0x30, R48, 0xf8, !PT ;  /* 0x00000030cd0d7812 */ /* 0x000fc600078ef830 */
[----:B------:R-:W-:Y:S01]  /*a9d0*/  IMAD R12, R12, 0x2800, R207 ;  /* 0x000028000c0c7824 */ /* 0x000fe200078e02cf */
[----:B------:R-:W-:-:S05]  /*a9e0*/  LOP3.LUT R13, R13, R206, RZ, 0x3c, !PT ;  /* 0x000000ce0d0d7212 */ /* 0x000fca00078e3cff */
[----:B------:R-:W-:Y:S02]  /*a9f0*/  IMAD.IADD R12, R12, 0x1, R13 ;  /* 0x000000010c0c7824 */ /* 0x000fe400078e020d */
        /* <DEDUP_REMOVED lines=9> */
[----:B------:R-:W-:Y:S01]  /*aa90*/  LOP3.LUT R42, R53, 0xff0000ff, RZ, 0xc0, !PT ;  /* 0xff0000ff352a7812 */ /* 0x000fe200078ec0ff */
[----:B------:R-:W-:Y:S01]  /*aaa0*/  IMAD.SHL.U32 R54, R54, 0x100, RZ ;  /* 0x0000010036367824 */ /* 0x000fe200078e00ff */
[----:B------:R-:W-:Y:S02]  /*aab0*/  SHF.R.U32.HI R49, RZ, 0x10, R53 ;  /* 0x00000010ff317819 */ /* 0x000fe40000011635 */
[--C-:B------:R-:W-:Y:S02]  /*aac0*/  SHF.R.U32.HI R51, RZ, 0x8, R55.reuse ;  /* 0x00000008ff337819 */ /* 0x100fe40000011637 */
[----:B------:R-:W-:Y:S01]  /*aad0*/  LOP3.LUT R84, R55, 0xff0000ff, RZ, 0xc0, !PT ;  /* 0xff0000ff37547812 */ /* 0x000fe200078ec0ff */
[----:B------:R-:W-:Y:S01]  /*aae0*/  IMAD.U32 R49, R49, 0x10000, RZ ;  /* 0x0001000031317824 */ /* 0x000fe200078e00ff */
[----:B------:R-:W-:Y:S01]  /*aaf0*/  SHF.R.U32.HI R40, RZ, 0x10, R55 ;  /* 0x00000010ff287819 */ /* 0x000fe20000011637 */
[----:B------:R-:W-:Y:S01]  /*ab00*/  IMAD.SHL.U32 R55, R50, 0x100, RZ ;  /* 0x0000010032377824 */ /* 0x000fe200078e00ff */
[----:B------:R-:W-:-:S02]  /*ab10*/  LOP3.LUT R53, R41, 0xff0000ff, RZ, 0xc0, !PT ;  /* 0xff0000ff29357812 */ /* 0x000fc400078ec0ff */
[----:B------:R-:W-:Y:S02]  /*ab20*/  SHF.R.U32.HI R41, RZ, 0x10, R41 ;  /* 0x00000010ff297819 */ /* 0x000fe40000011629 */
[----:B------:R-:W-:Y:S02]  /*ab30*/  SHF.L.U32 R51, R51, 0x8, RZ ;  /* 0x0000000833337819 */ /* 0x000fe400000006ff */
[----:B------:R-:W-:Y:S01]  /*ab40*/  LOP3.LUT R53, R53, 0xff00, R54, 0xf8, !PT ;  /* 0x0000ff0035357812 */ /* 0x000fe200078ef836 */
[----:B------:R-:W-:Y:S01]  /*ab50*/  IMAD.U32 R54, R41, 0x10000, RZ ;  /* 0x0001000029367824 */ /* 0x000fe200078e00ff */
[----:B------:R-:W-:Y:S02]  /*ab60*/  LOP3.LUT R42, R42, 0xff00, R55, 0xf8, !PT ;  /* 0x0000ff002a2a7812 */ /* 0x000fe400078ef837 */
[----:B------:R-:W-:Y:S02]  /*ab70*/  LOP3.LUT R84, R84, 0xff00, R51, 0xf8, !PT ;  /* 0x0000ff0054547812 */ /* 0x000fe400078ef833 */
[----:B------:R-:W-:-:S02]  /*ab80*/  LOP3.LUT R51, R42, 0xff0000, R49, 0xf8, !PT ;  /* 0x00ff00002a337812 */ /* 0x000fc400078ef831 */
[----:B------:R-:W-:Y:S02]  /*ab90*/  LOP3.LUT R49, R53, 0xff0000, R54, 0xf8, !PT ;  /* 0x00ff000035317812 */ /* 0x000fe400078ef836 */
        /* <DEDUP_REMOVED lines=18> */
[----:B------:R-:W-:-:S02]  /*acc0*/  SHF.R.U32.HI R50, RZ, 0x8, R43 ;  /* 0x00000008ff327819 */ /* 0x000fc4000001162b */
[----:B------:R-:W-:Y:S02]  /*acd0*/  LOP3.LUT R52, R43, 0xff0000ff, RZ, 0xc0, !PT ;  /* 0xff0000ff2b347812 */ /* 0x000fe400078ec0ff */
[CC--:B------:R-:W-:Y:S01]  /*ace0*/  FMUL.FTZ R53, R86.reuse, R55.reuse ;  /* 0x0000003756357220 */ /* 0x0c0fe20000410000 */
[C---:B------:R-:W-:Y:S01]  /*acf0*/  FMUL.FTZ R55, R41.reuse, R55 ;  /* 0x0000003729377220 */ /* 0x040fe20000410000 */
[----:B------:R-:W-:Y:S02]  /*ad00*/  SHF.R.U32.HI R43, RZ, 0x10, R43 ;  /* 0x00000010ff2b7819 */ /* 0x000fe4000001162b */
[-C--:B------:R-:W-:Y:S01]  /*ad10*/  FFMA.FTZ R53, R41, R85.reuse, -R53 ;  /* 0x0000005529357223 */ /* 0x080fe20000010835 */
[----:B------:R-:W-:Y:S01]  /*ad20*/  FFMA.FTZ R41, R86, R85, R55 ;  /* 0x0000005556297223 */ /* 0x000fe20000010037 */
[----:B------:R-:W-:Y:S01]  /*ad30*/  F2FP.F16.E4M3.UNPACK_B R55, R49.H1 ;  /* 0x00000031ff37723e */ /* 0x000fe200030006ff */
[----:B------:R-:W-:Y:S01]  /*ad40*/  HADD2.F32 R86, -RZ, R51.H0_H0 ;  /* 0x20000033ff567230 */ /* 0x000fe20000004100 */
[----:B------:R-:W-:Y:S01]  /*ad50*/  F2FP.F16.E4M3.UNPACK_B R85, R13.H1 ;  /* 0x0000000dff55723e */ /* 0x000fe200030006ff */
[----:B------:R-:W-:Y:S01]  /*ad60*/  HADD2.F32 R13, -RZ, R37.H0_H0 ;  /* 0x20000025ff0d7230 */ /* 0x000fe20000004100 */
[----:B------:R-:W-:Y:S01]  /*ad70*/  SHF.L.U32 R40, R40, 0x10, RZ ;  /* 0x0000001028287819 */ /* 0x000fe200000006ff */
[----:B------:R-:W-:-:S02]  /*ad80*/  HADD2.F32 R87, -RZ, R55.H0_H0 ;  /* 0x20000037ff577230 */ /* 0x000fc40000004100 */
[----:B------:R-:W-:Y:S02]  /*ad90*/  HADD2.F32 R49, -RZ, R85.H0_H0 ;  /* 0x20000055ff317230 */ /* 0x000fe40000004100 */
[----:B------:R-:W-:Y:S02]  /*ada0*/  HADD2.F32 R37, -RZ, R37.H1_H1 ;  /* 0x30000025ff257230 */ /* 0x000fe40000004100 */
[-C--:B------:R-:W-:Y:S01]  /*adb0*/  FMUL.FTZ R164, R13, R87.reuse ;  /* 0x000000570da47220 */ /* 0x080fe20000410000 */
[----:B------:R-:W-:Y:S02]  /*adc0*/  HADD2.F32 R55, -RZ, R55.H1_H1 ;  /* 0x30000037ff377230 */ /* 0x000fe40000004100 */
[C---:B------:R-:W-:Y:S01]  /*add0*/  FMUL.FTZ R87, R49.reuse, R87 ;  /* 0x0000005731577220 */ /* 0x040fe20000410000 */
[----:B------:R-:W-:Y:S02]  /*ade0*/  HADD2.F32 R85, -RZ, R85.H1_H1 ;  /* 0x30000055ff557230 */ /* 0x000fe40000004100 */
[----:B------:R-:W-:Y:S01]  /*adf0*/  FFMA.FTZ R49, R49, R86, -R164 ;  /* 0x0000005631317223 */ /* 0x000fe200000108a4 */
[----:B------:R-:W-:-:S02]  /*ae00*/  HADD2.F32 R51, -RZ, R51.H1_H1 ;  /* 0x30000033ff337230 */ /* 0x000fc40000004100 */
[----:B------:R-:W-:Y:S01]  /*ae10*/  FFMA.FTZ R13, R13, R86, R87 ;  /* 0x000000560d0d7223 */ /* 0x000fe20000010057 */
[-C--:B------:R-:W-:Y:S01]  /*ae20*/  FMUL.FTZ R86, R37, R55.reuse ;  /* 0x0000003725567220 */ /* 0x080fe20000410000 */
[----:B------:R-:W-:Y:S01]  /*ae30*/  FMUL.FTZ R87, R85, R55 ;  /* 0x0000003755577220 */ /* 0x000fe20000410000 */
[----:B------:R-:W-:Y:S02]  /*ae40*/  IMAD.U32 R43, R43, 0x10000, RZ ;  /* 0x000100002b2b7824 */ /* 0x000fe400078e00ff */
[-C--:B------:R-:W-:Y:S01]  /*ae50*/  FFMA.FTZ R55, R85, R51.reuse, -R86 ;  /* 0x0000003355377223 */ /* 0x080fe20000010856 */
[----:B------:R-:W-:Y:S01]  /*ae60*/  FFMA.FTZ R51, R37, R51, R87 ;  /* 0x0000003325337223 */ /* 0x000fe20000010057 */
[----:B------:R-:W-:Y:S01]  /*ae70*/  IMAD.SHL.U32 R37, R50, 0x100, RZ ;  /* 0x0000010032257824 */ /* 0x000fe200078e00ff */
[----:B------:R-:W-:Y:S02]  /*ae80*/  LOP3.LUT R50, R84, 0xff0000, R40, 0xf8, !PT ;  /* 0x00ff000054327812 */ /* 0x000fe400078ef828 */
[----:B------:R-:W-:-:S02]  /*ae90*/  F2FP.F16.E4M3.UNPACK_B R40, R39 ;  /* 0x00000027ff28723e */ /* 0x000fc400020006ff */
[----:B------:R-:W-:Y:S01]  /*aea0*/  LOP3.LUT R37, R52, 0xff00, R37, 0xf8, !PT ;  /* 0x0000ff0034257812 */ /* 0x000fe200078ef825 */
[----:B------:R-:W-:Y:S01]  /*aeb0*/  IMAD.MOV.U32 R52, RZ, RZ, R15 ;  /* 0x000000ffff347224 */ /* 0x000fe200078e000f */
[----:B------:R-:W-:Y:S01]  /*aec0*/  F2FP.F16.E4M3.UNPACK_B R85, R50 ;  /* 0x00000032ff55723e */ /* 0x000fe200020006ff */
[----:B------:R-:W-:Y:S01]  /*aed0*/  HADD2.F32 R86, -RZ, R40.H0_H0 ;  /* 0x20000028ff567230 */ /* 0x000fe20000004100 */
[----:B------:R-:W-:Y:S02]  /*aee0*/  LOP3.LUT R37, R37, 0xff0000, R43, 0xf8, !PT ;  /* 0x00ff000025257812 */ /* 0x000fe400078ef82b */
[----:B------:R-:W-:Y:S01]  /*aef0*/  F2FP.F16.E4M3.UNPACK_B R15, R52 ;  /* 0x00000034ff0f723e */ /* 0x000fe200020006ff */
[--C-:B------:R-:W-:Y:S01]  /*af00*/  HADD2.F32 R87, -RZ, R85.reuse.H0_H0 ;  /* 0x20000055ff577230 */ /* 0x100fe20000004100 */
[----:B------:R-:W-:Y:S01]  /*af10*/  F2FP.F16.E4M3.UNPACK_B R84, R37 ;  /* 0x00000025ff54723e */ /* 0x000fe200020006ff */
[----:B------:R-:W-:Y:S01]  /*af20*/  HADD2.F32 R85, -RZ, R85.H1_H1 ;  /* 0x30000055ff557230 */ /* 0x000fe20000004100 */
[----:B------:R-:W-:Y:S01]  /*af30*/  F2FP.F16.E4M3.UNPACK_B R39, R39.H1 ;  /* 0x00000027ff27723e */ /* 0x000fe200030006ff */
[--C-:B------:R-:W-:Y:S01]  /*af40*/  HADD2.F32 R164, -RZ, R15.reuse.H0_H0 ;  /* 0x2000000fffa47230 */ /* 0x100fe20000004100 */
[----:B------:R-:W-:Y:S01]  /*af50*/  F2FP.F16.E4M3.UNPACK_B R37, R37.H1 ;  /* 0x00000025ff25723e */ /* 0x000fe200030006ff */
[--C-:B------:R-:W-:Y:S01]  /*af60*/  HADD2.F32 R43, -RZ, R84.reuse.H0_H0 ;  /* 0x20000054ff2b7230 */ /* 0x100fe20000004100 */
[----:B------:R-:W-:Y:S01]  /*af70*/  F2FP.F16.E4M3.UNPACK_B R50, R50.H1 ;  /* 0x00000032ff32723e */ /* 0x000fe200030006ff */
[----:B------:R-:W-:Y:S01]  /*af80*/  HADD2.F32 R84, -RZ, R84.H1_H1 ;  /* 0x30000054ff547230 */ /* 0x000fe20000004100 */
[----:B------:R-:W-:Y:S01]  /*af90*/  F2FP.SATFINITE.E4M3.F32.PACK_AB_MERGE_C R49, R55, R49, RZ ;  /* 0x000000313731723e */ /* 0x000fe200048070ff */
[----:B------:R-:W-:-:S02]  /*afa0*/  HADD2.F32 R15, -RZ, R15.H1_H1 ;  /* 0x3000000fff0f7230 */ /* 0x000fc40000004100 */
[-C--:B------:R-:W-:Y:S01]  /*afb0*/  FMUL.FTZ R165, R86, R43.reuse ;  /* 0x0000002b56a57220 */ /* 0x080fe20000410000 */
[C---:B------:R-:W-:Y:S01]  /*afc0*/  FMUL.FTZ R43, R164.reuse, R43 ;  /* 0x0000002ba42b7220 */ /* 0x040fe20000410000 */
[----:B------:R-:W-:Y:S02]  /*afd0*/  F2FP.SATFINITE.E4M3.F32.PACK_AB_MERGE_C R53, R53, R54, R49 ;  /* 0x000000363535723e */ /* 0x000fe40004807031 */
        /* <DEDUP_REMOVED lines=17> */
[----:B------:R-:W-:-:S02]  /*b0f0*/  HADD2.F32 R52, -RZ, R39.H0_H0 ;  /* 0x20000027ff347230 */ /* 0x000fc40000004100 */
[----:B------:R-:W-:Y:S02]  /*b100*/  HADD2.F32 R39, -RZ, R39.H1_H1 ;  /* 0x30000027ff277230 */ /* 0x000fe40000004100 */
[--C-:B------:R-:W-:Y:S02]  /*b110*/  HADD2.F32 R85, -RZ, R43.reuse.H0_H0 ;  /* 0x2000002bff557230 */ /* 0x100fe40000004100 */
[-C--:B------:R-:W-:Y:S01]  /*b120*/  FMUL.FTZ R164, R52, R87.reuse ;  /* 0x0000005734a47220 */ /* 0x080fe20000410000 */
[----:B------:R-:W-:Y:S02]  /*b130*/  HADD2.F32 R43, -RZ, R43.H1_H1 ;  /* 0x3000002bff2b7230 */ /* 0x000fe40000004100 */
[--C-:B------:R-:W-:Y:S02]  /*b140*/  HADD2.F32 R55, -RZ, R51.reuse.H0_H0 ;  /* 0x20000033ff377230 */ /* 0x100fe40000004100 */
[C---:B------:R-:W-:Y:S01]  /*b150*/  FFMA.FTZ R164, R85.reuse, R84, -R164 ;  /* 0x0000005455a47223 */ /* 0x040fe200000108a4 */
[----:B------:R-:W-:Y:S01]  /*b160*/  FMUL.FTZ R85, R85, R87 ;  /* 0x0000005755557220 */ /* 0x000fe20000410000 */
[----:B------:R-:W-:-:S03]  /*b170*/  HADD2.F32 R51, -RZ, R51.H1_H1 ;  /* 0x30000033ff337230 */ /* 0x000fc60000004100 */
[----:B------:R-:W-:Y:S01]  /*b180*/  FFMA.FTZ R85, R52, R84, R85 ;  /* 0x0000005434557223 */ /* 0x000fe20000010055 */
[-C--:B------:R-:W-:Y:S01]  /*b190*/  FMUL.FTZ R52, R39, R37.reuse ;  /* 0x0000002527347220 */ /* 0x080fe20000410000 */
[----:B------:R-:W-:-:S03]  /*b1a0*/  FMUL.FTZ R37, R43, R37 ;  /* 0x000000252b257220 */ /* 0x000fc60000410000 */
[-C--:B------:R-:W-:Y:S01]  /*b1b0*/  FFMA.FTZ R52, R43, R50.reuse, -R52 ;  /* 0x000000322b347223 */ /* 0x080fe20000010834 */
[----:B------:R-:W-:Y:S01]  /*b1c0*/  FFMA.FTZ R39, R39, R50, R37 ;  /* 0x0000003227277223 */ /* 0x000fe20000010025 */
[----:B------:R-:W-:Y:S01]  /*b1d0*/  F2FP.F16.E4M3.UNPACK_B R37, R160.H1 ;  /* 0x000000a0ff25723e */ /* 0x000fe200030006ff */
[--C-:B------:R-:W-:Y:S01]  /*b1e0*/  HADD2.F32 R50, -RZ, R49.reuse.H0_H0 ;  /* 0x20000031ff327230 */ /* 0x100fe20000004100 */
[----:B------:R-:W-:Y:S01]  /*b1f0*/  F2FP.F16.E4M3.UNPACK_B R43, R12.H1 ;  /* 0x0000000cff2b723e */ /* 0x000fe200030006ff */
[----:B------:R-:W-:Y:S01]  /*b200*/  HADD2.F32 R49, -RZ, R49.H1_H1 ;  /* 0x30000031ff317230 */ /* 0x000fe20000004100 */
        /* <DEDUP_REMOVED lines=13> */
[-C--:B------:R-:W-:Y:S01]  /*b2e0*/  FMUL.FTZ R50, R49, R37.reuse ;  /* 0x0000002531327220 */ /* 0x080fe20000410000 */
        /* <DEDUP_REMOVED lines=18> */
[-C--:B------:R-:W-:Y:S01]  /*b410*/  F2FP.F16.E4M3.UNPACK_B R51, R163.reuse.H1 ;  /* 0x000000a3ff33723e */ /* 0x080fe200030006ff */
[C---:B------:R-:W-:Y:S01]  /*b420*/  FMUL.FTZ R160, R12.reuse, R160 ;  /* 0x000000a00ca07220 */ /* 0x040fe20000410000 */
[----:B------:R-:W-:Y:S01]  /*b430*/  F2FP.F16.E4M3.UNPACK_B R163, R163 ;  /* 0x000000a3ffa3723e */ /* 0x000fe200020006ff */
[-C--:B------:R-:W-:Y:S01]  /*b440*/  FFMA.FTZ R49, R12, R162.reuse, -R49 ;  /* 0x000000a20c317223 */ /* 0x080fe20000010831 */
[----:B------:R-:W-:Y:S01]  /*b450*/  F2FP.SATFINITE.E4M3.F32.PACK_AB_MERGE_C R37, R37, R87, RZ ;  /* 0x000000572525723e */ /* 0x000fe200048070ff */
[----:B------:R-:W-:Y:S01]  /*b460*/  FFMA.FTZ R12, R36, R162, R160 ;  /* 0x000000a2240c7223 */ /* 0x000fe200000100a0 */
[----:B------:R-:W-:Y:S01]  /*b470*/  IMAD.MOV.U32 R36, RZ, RZ, R14 ;  /* 0x000000ffff247224 */ /* 0x000fe200078e000e */
[-C--:B------:R-:W-:Y:S01]  /*b480*/  F2FP.F16.E4M3.UNPACK_B R14, R161.reuse.H1 ;  /* 0x000000a1ff0e723e */ /* 0x080fe200030006ff */
[--C-:B------:R-:W-:Y:S01]  /*b490*/  HADD2.F32 R160, -RZ, R51.reuse.H0_H0 ;  /* 0x20000033ffa07230 */ /* 0x100fe20000004100 */
[----:B------:R-:W-:Y:S01]  /*b4a0*/  F2FP.SATFINITE.E4M3.F32.PACK_AB_MERGE_C R54, R49, R54, R43 ;  /* 0x000000363136723e */ /* 0x000fe2000480702b */
[----:B------:R-:W-:Y:S01]  /*b4b0*/  HADD2.F32 R51, -RZ, R51.H1_H1 ;  /* 0x30000033ff337230 */ /* 0x000fe20000004100 */
        /* <DEDUP_REMOVED lines=8> */
[----:B------:R-:W-:Y:S01]  /*b540*/  F2FP.F16.E4M3.UNPACK_B R36, R36 ;  /* 0x00000024ff24723e */ /* 0x000fe200020006ff */
[----:B------:R-:W-:-:S02]  /*b550*/  HADD2.F32 R49, -RZ, R49.H1_H1 ;  /* 0x30000031ff317230 */ /* 0x000fc40000004100 */
[-C--:B------:R-:W-:Y:S01]  /*b560*/  FMUL.FTZ R162, R50, R164.reuse ;  /* 0x000000a432a27220 */ /* 0x080fe20000410000 */
[----:B------:R-:W-:Y:S02]  /*b570*/  HADD2.F32 R43, -RZ, R43.H1_H1 ;  /* 0x3000002bff2b7230 */ /* 0x000fe40000004100 */
[C---:B------:R-:W-:Y:S01]  /*b580*/  FMUL.FTZ R164, R84.reuse, R164 ;  /* 0x000000a454a47220 */ /* 0x040fe20000410000 */
[----:B------:R-:W-:Y:S02]  /*b590*/  IMAD.MOV.U32 R15, RZ, RZ, R165 ;  /* 0x000000ffff0f7224 */ /* 0x000fe400078e00a5 */
[-C--:B------:R-:W-:Y:S01]  /*b5a0*/  FFMA.FTZ R162, R84, R160.reuse, -R162 ;  /* 0x000000a054a27223 */ /* 0x080fe200000108a2 */
        /* <DEDUP_REMOVED lines=18> */
[-C--:B------:R-:W-:Y:S01]  /*b6d0*/  FMUL.FTZ R49, R38, R161.reuse ;  /* 0x000000a126317220 */ /* 0x080fe20000410000 */
[----:B------:R-:W-:-:S03]  /*b6e0*/  FMUL.FTZ R161, R36, R161 ;  /* 0x000000a124a17220 */ /* 0x000fc60000410000 */
[----:B------:R-:W-:Y:S01]  /*b6f0*/  FFMA.FTZ R49, R36, R163, -R49 ;  /* 0x000000a324317223 */ /* 0x000fe20000010831 */
[----:B------:R-:W-:Y:S01]  /*b700*/  F2FP.SATFINITE.E4M3.F32.PACK_AB_MERGE_C R36, R12, R55, R37 ;  /* 0x000000370c24723e */ /* 0x000fe20004807025 */
[----:B------:R-:W-:Y:S01]  /*b710*/  FFMA.FTZ R161, R38, R163, R161 ;  /* 0x000000a326a17223 */ /* 0x000fe200000100a1 */
[----:B------:R-:W-:Y:S01]  /*b720*/  F2FP.SATFINITE.E4M3.F32.PACK_AB_MERGE_C R38, R14, R164, RZ ;  /* 0x000000a40e26723e */ /* 0x000fe200048070ff */
[----:B------:R-:W-:Y:S01]  /*b730*/  IMAD.MOV.U32 R12, RZ, RZ, R54 ;  /* 0x000000ffff0c7224 */ /* 0x000fe200078e0036 */
[----:B------:R-:W-:Y:S02]  /*b740*/  F2FP.SATFINITE.E4M3.F32.PACK_AB_MERGE_C R37, R41, R42, R13 ;  /* 0x0000002a2925723e */ /* 0x000fe4000480700d */
[----:B------:R-:W-:Y:S02]  /*b750*/  F2FP.SATFINITE.E4M3.F32.PACK_AB_MERGE_C R14, R49, R84, R43 ;  /* 0x00000054310e723e */ /* 0x000fe4000480702b */
[----:B------:R-:W-:Y:S02]  /*b760*/  F2FP.SATFINITE.E4M3.F32.PACK_AB_MERGE_C R38, R161, R160, R38 ;  /* 0x000000a0a126723e */ /* 0x000fe40004807026 */
[----:B------:R-:W-:-:S07]  /*b770*/  MOV R13, R53 ;  /* 0x00000035000d7202 */ /* 0x000fce0000000f00 */
.L_x_510:
[----:B------:R-:W-:Y:S05]  /*b780*/  BSYNC B3 ;  /* 0x0000000000037941 */ /* 0x000fea0003800000 */
.L_x_509:
[----:B----4-:R-:W-:-:S05]  /*b790*/  IADD3 R40, P2, R26, R11, RZ ;  /* 0x0000000b1a287210 */ /* 0x010fca0007f5e0ff */
[----:B---3--:R-:W-:Y:S01]  /*b7a0*/  IMAD.X R41, R153, 0x1, R111, P2 ;  /* 0x0000000199297824 */ /* 0x008fe200010e066f */
[----:B------:R-:W-:-:S04]  /*b7b0*/  ISETP.GE.AND P2, PT, R48, R128, PT ;  /* 0x000000803000720c */ /* 0x000fc80003f46270 */
[----:B0-----:R0:W-:Y:S09]  /*b7c0*/  ST.E.128 desc[UR50][R40.64], R12 ;  /* 0x0000000c28007985 */ /* 0x0011f2000c101d32 */
[----:B------:R-:W-:-:S04]  /*b7d0*/  @!P2 IADD3 R42, P5, R11, R48, RZ ;  /* 0x000000300b2aa210 */ /* 0x000fc80007fbe0ff */
[----:B------:R-:W-:-:S05]  /*b7e0*/  @!P2 LEA.HI.X.SX32 R43, R48, R153, 0x1, P5 ;  /* 0x00000099302ba211 */ /* 0x000fca00028f0eff */
[----:B------:R0:W-:Y:S04]  /*b7f0*/  @!P2 ST.E.128 desc[UR50][R42.64], R36 ;  /* 0x000000242a00a985 */ /* 0x0001e8000c101d32 */
.L_x_508:
[----:B------:R-:W-:Y:S05]  /*b800*/  BSYNC B2 ;  /* 0x0000000000027941 */ /* 0x000fea0003800000 */
.L_x_507:
[----:B------:R-:W-:-:S13]  /*b810*/  ISETP.NE.AND P2, PT, R30, RZ, PT ;  /* 0x000000ff1e00720c */ /* 0x000fda0003f45270 */
[----:B------:R-:W-:Y:S05]  /*b820*/  @!P2 BRA `(.L_x_502) ;  /* 0x0000000c00b4a947 */ /* 0x000fea0003800000 */
[----:B0-----:R-:W5:Y:S01]  /*b830*/  LDL R12, [R1] ;  /* 0x00000000010c7983 */ /* 0x001f620000100800 */
[----:B----4-:R-:W-:Y:S01]  /*b840*/  IADD3 R40, P2, R27, R11, RZ ;  /* 0x0000000b1b287210 */ /* 0x010fe20007f5e0ff */
[----:B------:R-:W-:Y:S04]  /*b850*/  BSSY B2, `(.L_x_511) ;  /* 0x00000e5000027945 */ /* 0x000fe80003800000 */
[----:B---3--:R-:W-:Y:S01]  /*b860*/  IMAD.X R41, R153, 0x1, R110, P2 ;  /* 0x0000000199297824 */ /* 0x008fe200010e066e */
[----:B------:R-:W-:Y:S02]  /*b870*/  ISETP.GE.AND P2, PT, R4, R117, PT ;  /* 0x000000750400720c */ /* 0x000fe40003f46270 */
[----:B-----5:R-:W-:-:S04]  /*b880*/  LOP3.LUT P5, RZ, R12, 0x1, RZ, 0xc0, !PT ;  /* 0x000000010cff7812 */ /* 0x020fc800078ac0ff */
[----:B------:R-:W-:-:S04]  /*b890*/  SEL R12, R118, R142, !P5 ;  /* 0x0000008e760c7207 */ /* 0x000fc80006800000 */
[----:B------:R-:W-:-:S04]  /*b8a0*/  SHF.R.S32.HI R13, RZ, 0x1f, R12 ;  /* 0x0000001fff0d7819 */ /* 0x000fc8000001140c */
[----:B------:R-:W-:-:S04]  /*b8b0*/  LEA.HI R13, R13, R12, RZ, 0x5 ;  /* 0x0000000c0d0d7211 */ /* 0x000fc800078f28ff */
[----:B------:R-:W-:-:S04]  /*b8c0*/  LEA.HI.SX32 R13, R13, R114, 0x1b ;  /* 0x000000720d0d7211 */ /* 0x000fc800078fdaff */
[----:B------:R-:W-:Y:S01]  /*b8d0*/  SHF.R.S32.HI R12, RZ, 0x1f, R13 ;  /* 0x0000001fff0c7819 */ /* 0x000fe2000001140d */
[----:B------:R-:W-:-:S03]  /*b8e0*/  IMAD.SHL.U32 R43, R13, 0x10, RZ ;  /* 0x000000100d2b7824 */ /* 0x000fc600078e00ff */
[----:B------:R-:W-:Y:S02]  /*b8f0*/  LEA.HI R12, R12, R13, RZ, 0x2 ;  /* 0x0000000d0c0c7211 */ /* 0x000fe400078f10ff */
[----:B------:R-:W-:Y:S02]  /*b900*/  LOP3.LUT R13, R205, 0x30, R43, 0xf8, !PT ;  /* 0x00000030cd0d7812 */ /* 0x000fe400078ef82b */
[----:B------:R-:W-:Y:S02]  /*b910*/  SHF.R.S32.HI R12, RZ, 0x2, R12 ;  /* 0x00000002ff0c7819 */ /* 0x000fe4000001140c */
[----:B------:R-:W-:-:S03]  /*b920*/  LOP3.LUT R13, R13, R206, RZ, 0x3c, !PT ;  /* 0x000000ce0d0d7212 */ /* 0x000fc600078e3cff */
[----:B------:R-:W-:-:S05]  /*b930*/  IMAD R12, R12, 0x2800, R207 ;  /* 0x000028000c0c7824 */ /* 0x000fca00078e02cf */
[----:B------:R-:W-:Y:S01]  /*b940*/  IADD3 R12, R12, R13, RZ ;  /* 0x0000000d0c0c7210 */ /* 0x000fe20007ffe0ff */
[----:B------:R-:W-:-:S04]  /*b950*/  IMAD R13, R19, 0x7800, R133 ;  /* 0x00007800130d7824 */ /* 0x000fc800078e0285 */
[----:B------:R-:W-:Y:S02]  /*b960*/  IMAD R15, R19, 0x7800, R12 ;  /* 0x00007800130f7824 */ /* 0x000fe400078e020c */
[C---:B------:R-:W-:Y:S02]  /*b970*/  IMAD.IADD R13, R18.reuse, 0x1, R13 ;  /* 0x00000001120d7824 */ /* 0x040fe400078e020d */
[----:B------:R-:W-:-:S04]  /*b980*/  IMAD.IADD R36, R18, 0x1, R15 ;  /* 0x0000000112247824 */ /* 0x000fc800078e020f */
[----:B------:R-:W0:Y:S04]  /*b990*/  LDS.128 R12, [R13+0x1a400] ;  /* 0x01a400000d0c7984 */ /* 0x000e280000000c00 */
[----:B------:R-:W3:Y:S01]  /*b9a0*/  LDS.128 R36, [R36+0x1a400] ;  /* 0x01a4000024247984 */ /* 0x000ee20000000c00 */
[----:B------:R-:W-:Y:S05]  /*b9b0*/  @P2 BRA `(.L_x_512) ;  /* 0x0000000c00382947 */ /* 0x000fea0003800000 */
[----:B------:R-:W-:Y:S02]  /*b9c0*/  SHF.R.U32.HI R42, RZ, 0x8, R77 ;  /* 0x00000008ff2a7819 */ /* 0x000fe4000001164d */
[----:B------:R-:W-:Y:S02]  /*b9d0*/  SHF.R.U32.HI R44, RZ, 0x8, R45 ;  /* 0x00000008ff2c7819 */ /* 0x000fe4000001162d */
[----:B------:R-:W-:Y:S01]  /*b9e0*/  SHF.R.U32.HI R46, RZ, 0x10, R77 ;  /* 0x00000010ff2e7819 */ /* 0x000fe2000001164d */
[----:B------:R-:W-:Y:S01]  /*b9f0*/  IMAD.SHL.U32 R42, R42, 0x100, RZ ;  /* 0x000001002a2a7824 */ /* 0x000fe200078e00ff */
[----:B------:R-:W-:Y:S01]  /*ba00*/  LOP3.LUT R49, R77, 0xff0000ff, RZ, 0xc0, !PT ;  /* 0xff0000ff4d317812 */ /* 0x000fe200078ec0ff */
[----:B------:R-:W-:Y:S01]  /*ba10*/  IMAD.SHL.U32 R44, R44, 0x100, RZ ;  /* 0x000001002c2c7824 */ /* 0x000fe200078e00ff */
[----:B------:R-:W-:Y:S02]  /*ba20*/  SHF.R.U32.HI R48, RZ, 0x10, R45 ;  /* 0x00000010ff307819 */ /* 0x000fe4000001162d */
[----:B------:R-:W-:-:S02]  /*ba30*/  LOP3.LUT R45, R45, 0xff0000ff, RZ, 0xc0, !PT ;  /* 0xff0000ff2d2d7812 */ /* 0x000fc400078ec0ff */
[----:B------:R-:W-:Y:S01]  /*ba40*/  LOP3.LUT R49, R49, 0xff00, R42, 0xf8, !PT ;  /* 0x0000ff0031317812 */ /* 0x000fe200078ef82a */
[----:B------:R-:W-:Y:S01]  /*ba50*/  IMAD.U32 R48, R48, 0x10000, RZ ;  /* 0x0001000030307824 */ /* 0x000fe200078e00ff */
[----:B------:R-:W-:Y:S02]  /*ba60*/  SHF.L.U32 R46, R46, 0x10, RZ ;  /* 0x000000102e2e7819 */ /* 0x000fe400000006ff */
[----:B------:R-:W-:Y:S02]  /*ba70*/  LOP3.LUT R45, R45, 0xff00, R44, 0xf8, !PT ;  /* 0x0000ff002d2d7812 */ /* 0x000fe400078ef82c */
[----:B------:R-:W-:Y:S01]  /*ba80*/  LOP3.LUT R46, R49, 0xff0000, R46, 0xf8, !PT ;  /* 0x00ff0000312e7812 */ /* 0x000fe200078ef82e */
[----:B---3--:R-:W-:Y:S01]  /*ba90*/  IMAD.MOV.U32 R49, RZ, RZ, R37 ;  /* 0x000000ffff317224 */ /* 0x008fe200078e0025 */
[----:B------:R-:W-:Y:S02]  /*baa0*/  LOP3.LUT R48, R45, 0xff0000, R48, 0xf8, !PT ;  /* 0x00ff00002d307812 */ /* 0x000fe400078ef830 */
[----:B0-----:R-:W-:-:S02]  /*bab0*/  F2FP.F16.E4M3.UNPACK_B R44, R13 ;  /* 0x0000000dff2c723e */ /* 0x001fc400020006ff */
[-C--:B------:R-:W-:Y:S02]  /*bac0*/  F2FP.F16.E4M3.UNPACK_B R50, R49.reuse ;  /* 0x00000031ff32723e */ /* 0x080fe400020006ff */
[----:B------:R-:W-:Y:S01]  /*bad0*/  F2FP.F16.E4M3.UNPACK_B R52, R48 ;  /* 0x00000030ff34723e */ /* 0x000fe200020006ff */
[----:B------:R-:W-:Y:S01]  /*bae0*/  HADD2.F32 R45, -RZ, R44.H0_H0 ;  /* 0x2000002cff2d7230 */ /* 0x000fe20000004100 */
[-C--:B------:R-:W-:Y:S01]  /*baf0*/  F2FP.F16.E4M3.UNPACK_B R37, R46.reuse ;  /* 0x0000002eff25723e */ /* 0x080fe200020006ff */
[----:B------:R-:W-:Y:S01]  /*bb00*/  HADD2.F32 R42, -RZ, R50.H0_H0 ;  /* 0x20000032ff2a7230 */ /* 0x000fe20000004100 */
[----:B------:R-:W-:Y:S01]  /*bb10*/  F2FP.F16.E4M3.UNPACK_B R49, R49.H1 ;  /* 0x00000031ff31723e */ /* 0x000fe200030006ff */
[----:B------:R-:W-:Y:S01]  /*bb20*/  HADD2.F32 R53, -RZ, R52.H0_H0 ;  /* 0x20000034ff357230 */ /* 0x000fe20000004100 */
[----:B------:R-:W-:Y:S01]  /*bb30*/  F2FP.F16.E4M3.UNPACK_B R46, R46.H1 ;  /* 0x0000002eff2e723e */ /* 0x000fe200030006ff */
[----:B------:R-:W-:Y:S01]  /*bb40*/  HADD2.F32 R51, -RZ, R37.H0_H0 ;  /* 0x20000025ff337230 */ /* 0x000fe20000004100 */
[----:B------:R-:W-:Y:S01]  /*bb50*/  SHF.R.U32.HI R55, RZ, 0x8, R79 ;  /* 0x00000008ff377819 */ /* 0x000fe2000001164f */
[----:B------:R-:W-:-:S02]  /*bb60*/  HADD2.F32 R50, -RZ, R50.H1_H1 ;  /* 0x30000032ff327230 */ /* 0x000fc40000004100 */
[CC--:B------:R-:W-:Y:S01]  /*bb70*/  FMUL.FTZ R54, R42.reuse, R53.reuse ;  /* 0x000000352a367220 */ /* 0x0c0fe20000410000 */
[C---:B------:R-:W-:Y:S01]  /*bb80*/  FMUL.FTZ R53, R45.reuse, R53 ;  /* 0x000000352d357220 */ /* 0x040fe20000410000 */
[----:B------:R-:W-:Y:S02]  /*bb90*/  HADD2.F32 R44, -RZ, R44.H1_H1 ;  /* 0x3000002cff2c7230 */ /* 0x000fe40000004100 */
[-C--:B------:R-:W-:Y:S01]  /*bba0*/  FFMA.FTZ R45, R45, R51.reuse, -R54 ;  /* 0x000000332d2d7223 */ /* 0x080fe20000010836 */
[----:B------:R-:W-:Y:S01]  /*bbb0*/  FFMA.FTZ R42, R42, R51, R53 ;  /* 0x000000332a2a7223 */ /* 0x000fe20000010035 */
[----:B------:R-:W-:Y:S02]  /*bbc0*/  HADD2.F32 R51, -RZ, R52.H1_H1 ;  /* 0x30000034ff337230 */ /* 0x000fe40000004100 */
[----:B------:R-:W-:Y:S02]  /*bbd0*/  HADD2.F32 R37, -RZ, R37.H1_H1 ;  /* 0x30000025ff257230 */ /* 0x000fe40000004100 */
[----:B------:R-:W-:-:S02]  /*bbe0*/  HADD2.F32 R52, -RZ, R46.H0_H0 ;  /* 0x2000002eff347230 */ /* 0x000fc40000004100 */
[-C--:B------:R-:W-:Y:S01]  /*bbf0*/  FMUL.FTZ R53, R50, R51.reuse ;  /* 0x0000003332357220 */ /* 0x080fe20000410000 */
[C---:B------:R-:W-:Y:S01]  /*bc00*/  FMUL.FTZ R51, R44.reuse, R51 ;  /* 0x000000332c337220 */ /* 0x040fe20000410000 */
[----:B------:R-:W-:Y:S02]  /*bc10*/  HADD2.F32 R46, -RZ, R46.H1_H1 ;  /* 0x3000002eff2e7230 */ /* 0x000fe40000004100 */
[-C--:B------:R-:W-:Y:S01]  /*bc20*/  FFMA.FTZ R44, R44, R37.reuse, -R53 ;  /* 0x000000252c2c7223 */ /* 0x080fe20000010835 */
[----:B------:R-:W-:Y:S01]  /*bc30*/  FFMA.FTZ R37, R50, R37, R51 ;  /* 0x0000002532257223 */ /* 0x000fe20000010033 */
[----:B------:R-:W-:Y:S02]  /*bc40*/  F2FP.F16.E4M3.UNPACK_B R50, R48.H1 ;  /* 0x00000030ff32723e */ /* 0x000fe400030006ff */
[----:B------:R-:W-:Y:S01]  /*bc50*/  F2FP.F16.E4M3.UNPACK_B R48, R13.H1 ;  /* 0x0000000dff30723e */ /* 0x000fe200030006ff */
[----:B------:R-:W-:Y:S02]  /*bc60*/  HADD2.F32 R13, -RZ, R49.H0_H0 ;  /* 0x20000031ff0d7230 */ /* 0x000fe40000004100 */
        /* <DEDUP_REMOVED lines=8> */
[----:B------:R-:W-:Y:S01]  /*bcf0*/  FMUL.FTZ R51, R49, R50 ;  /* 0x0000003231337220 */ /* 0x000fe20000410000 */
[----:B------:R-:W-:Y:S01]  /*bd00*/  FFMA.FTZ R13, R13, R52, R54 ;  /* 0x000000340d0d7223 */ /* 0x000fe20000010036 */
[C---:B------:R-:W-:Y:S01]  /*bd10*/  FMUL.FTZ R50, R48.reuse, R50 ;  /* 0x0000003230327220 */ /* 0x040fe20000410000 */
[----:B------:R-:W-:Y:S01]  /*bd20*/  LOP3.LUT R52, R47, 0xff0000ff, RZ, 0xc0, !PT ;  /* 0xff0000ff2f347812 */ /* 0x000fe200078ec0ff */
[-C--:B------:R-:W-:Y:S01]  /*bd30*/  FFMA.FTZ R54, R48, R46.reuse, -R51 ;  /* 0x0000002e30367223 */ /* 0x080fe20000010833 */
[--C-:B------:R-:W-:Y:S01]  /*bd40*/  SHF.R.U32.HI R51, RZ, 0x10, R47.reuse ;  /* 0x00000010ff337819 */ /* 0x100fe2000001162f */
[----:B------:R-:W-:Y:S01]  /*bd50*/  FFMA.FTZ R46, R49, R46, R50 ;  /* 0x0000002e312e7223 */ /* 0x000fe20000010032 */
[----:B------:R-:W-:Y:S01]  /*bd60*/  SHF.R.U32.HI R49, RZ, 0x8, R47 ;  /* 0x00000008ff317819 */ /* 0x000fe2000001162f */
[----:B------:R-:W-:Y:S01]  /*bd70*/  IMAD.SHL.U32 R47, R55, 0x100, RZ ;  /* 0x00000100372f7824 */ /* 0x000fe200078e00ff */
[----:B------:R-:W-:-:S02]  /*bd80*/  SHF.R.U32.HI R48, RZ, 0x10, R79 ;  /* 0x00000010ff307819 */ /* 0x000fc4000001164f */
[----:B------:R-:W-:Y:S01]  /*bd90*/  LOP3.LUT R50, R79, 0xff0000ff, RZ, 0xc0, !PT ;  /* 0xff0000ff4f327812 */ /* 0x000fe200078ec0ff */
[----:B------:R-:W-:Y:S01]  /*bda0*/  IMAD.SHL.U32 R49, R49, 0x100, RZ ;  /* 0x0000010031317824 */ /* 0x000fe200078e00ff */
[----:B------:R-:W-:Y:S02]  /*bdb0*/  SHF.L.U32 R48, R48, 0x10, RZ ;  /* 0x0000001030307819 */ /* 0x000fe400000006ff */
[----:B------:R-:W-:Y:S02]  /*bdc0*/  LOP3.LUT R47, R50, 0xff00, R47, 0xf8, !PT ;  /* 0x0000ff00322f7812 */ /* 0x000fe400078ef82f */
[----:B------:R-:W-:Y:S01]  /*bdd0*/  LOP3.LUT R49, R52, 0xff00, R49, 0xf8, !PT ;  /* 0x0000ff0034317812 */ /* 0x000fe200078ef831 */
[----:B------:R-:W-:Y:S01]  /*bde0*/  IMAD.U32 R52, R51, 0x10000, RZ ;  /* 0x0001000033347824 */ /* 0x000fe200078e00ff */
[----:B------:R-:W-:Y:S02]  /*bdf0*/  LOP3.LUT R51, R47, 0xff0000, R48, 0xf8, !PT ;  /* 0x00ff00002f337812 */ /* 0x000fe400078ef830 */
[----:B------:R-:W-:-:S02]  /*be00*/  F2FP.F16.E4M3.UNPACK_B R47, R39 ;  /* 0x00000027ff2f723e */ /* 0x000fc400020006ff */
[----:B------:R-:W-:Y:S02]  /*be10*/  LOP3.LUT R52, R49, 0xff0000, R52, 0xf8, !PT ;  /* 0x00ff000031347812 */ /* 0x000fe400078ef834 */
[----:B------:R-:W-:Y:S01]  /*be20*/  F2FP.F16.E4M3.UNPACK_B R49, R15 ;  /* 0x0000000fff31723e */ /* 0x000fe200020006ff */
[--C-:B------:R-:W-:Y:S01]  /*be30*/  HADD2.F32 R48, -RZ, R47.reuse.H0_H0 ;  /* 0x2000002fff307230 */ /* 0x100fe20000004100 */
[-C--:B------:R-:W-:Y:S01]  /*be40*/  F2FP.F16.E4M3.UNPACK_B R55, R52.reuse ;  /* 0x00000034ff37723e */ /* 0x080fe200020006ff */
[----:B------:R-:W-:Y:S01]  /*be50*/  HADD2.F32 R47, -RZ, R47.H1_H1 ;  /* 0x3000002fff2f7230 */ /* 0x000fe20000004100 */
[-C--:B------:R-:W-:Y:S01]  /*be60*/  F2FP.F16.E4M3.UNPACK_B R76, R51.reuse ;  /* 0x00000033ff4c723e */ /* 0x080fe200020006ff */
[----:B------:R-:W-:Y:S01]  /*be70*/  HADD2.F32 R50, -RZ, R49.H0_H0 ;  /* 0x20000031ff327230 */ /* 0x000fe20000004100 */
[----:B------:R-:W-:Y:S01]  /*be80*/  F2FP.F16.E4M3.UNPACK_B R52, R52.H1 ;  /* 0x00000034ff34723e */ /* 0x000fe200030006ff */
[----:B------:R-:W-:Y:S01]  /*be90*/  HADD2.F32 R78, -RZ, R55.H1_H1 ;  /* 0x30000037ff4e7230 */ /* 0x000fe20000004100 */
[----:B------:R-:W-:Y:S01]  /*bea0*/  F2FP.F16.E4M3.UNPACK_B R51, R51.H1 ;  /* 0x00000033ff33723e */ /* 0x000fe200030006ff */
[----:B------:R-:W-:Y:S01]  /*beb0*/  HADD2.F32 R49, -RZ, R49.H1_H1 ;  /* 0x30000031ff317230 */ /* 0x000fe20000004100 */
[----:B------:R-:W-:Y:S01]  /*bec0*/  F2FP.SATFINITE.E4M3.F32.PACK_AB_MERGE_C R53, R54, R53, RZ ;  /* 0x000000353635723e */ /* 0x000fe200048070ff */
[----:B------:R-:W-:-:S02]  /*bed0*/  HADD2.F32 R77, -RZ, R76.H0_H0 ;  /* 0x2000004cff4d7230 */ /* 0x000fc40000004100 */
[-C--:B------:R-:W-:Y:S01]  /*bee0*/  FMUL.FTZ R84, R47, R78.reuse ;  /* 0x0000004e2f547220 */ /* 0x080fe20000410000 */
[----:B------:R-:W-:Y:S02]  /*bef0*/  HADD2.F32 R76, -RZ, R76.H1_H1 ;  /* 0x3000004cff4c7230 */ /* 0x000fe40000004100 */
[C---:B------:R-:W-:Y:S01]  /*bf00*/  FMUL.FTZ R78, R49.reuse, R78 ;  /* 0x0000004e314e7220 */ /* 0x040fe20000410000 */
[----:B------:R-:W-:Y:S01]  /*bf10*/  HADD2.F32 R79, -RZ, R55.H0_H0 ;  /* 0x20000037ff4f7230 */ /* 0x000fe20000004100 */
[----:B------:R-:W-:Y:S01]  /*bf20*/  F2FP.F16.E4M3.UNPACK_B R55, R39.H1 ;  /* 0x00000027ff37723e */ /* 0x000fe200030006ff */
[-C--:B------:R-:W-:Y:S01]  /*bf30*/  FFMA.FTZ R49, R49, R76.reuse, -R84 ;  /* 0x0000004c31317223 */ /* 0x080fe20000010854 */
[----:B------:R-:W-:Y:S01]  /*bf40*/  FFMA.FTZ R47, R47, R76, R78 ;  /* 0x0000004c2f2f7223 */ /* 0x000fe2000001004e */
[----:B------:R-:W-:Y:S02]  /*bf50*/  F2FP.F16.E4M3.UNPACK_B R76, R15.H1 ;  /* 0x0000000fff4c723e */ /* 0x000fe400030006ff */
[----:B------:R-:W-:-:S02]  /*bf60*/  HADD2.F32 R15, -RZ, R55.H0_H0 ;  /* 0x20000037ff0f7230 */ /* 0x000fc40000004100 */
[-C--:B------:R-:W-:Y:S01]  /*bf70*/  FMUL.FTZ R85, R48, R79.reuse ;  /* 0x0000004f30557220 */ /* 0x080fe20000410000 */
[----:B------:R-:W-:Y:S02]  /*bf80*/  HADD2.F32 R84, -RZ, R52.H0_H0 ;  /* 0x20000034ff547230 */ /* 0x000fe40000004100 */
[C---:B------:R-:W-:Y:S01]  /*bf90*/  FMUL.FTZ R79, R50.reuse, R79 ;  /* 0x0000004f324f7220 */ /* 0x040fe20000410000 */
[----:B------:R-:W-:Y:S02]  /*bfa0*/  HADD2.F32 R39, -RZ, R76.H0_H0 ;  /* 0x2000004cff277230 */ /* 0x000fe40000004100 */
[----:B------:R-:W-:Y:S01]  /*bfb0*/  FFMA.FTZ R50, R50, R77, -R85 ;  /* 0x0000004d32327223 */ /* 0x000fe20000010855 */
[----:B------:R-:W-:Y:S02]  /*bfc0*/  HADD2.F32 R78, -RZ, R51.H0_H0 ;  /* 0x20000033ff4e7230 */ /* 0x000fe40000004100 */
[----:B------:R-:W-:Y:S01]  /*bfd0*/  FMUL.FTZ R86, R15, R84 ;  /* 0x000000540f567220 */ /* 0x000fe20000410000 */
[----:B------:R-:W-:-:S02]  /*bfe0*/  HADD2.F32 R55, -RZ, R55.H1_H1 ;  /* 0x30000037ff377230 */ /* 0x000fc40000004100 */
[C---:B------:R-:W-:Y:S01]  /*bff0*/  FMUL.FTZ R84, R39.reuse, R84 ;  /* 0x0000005427547220 */ /* 0x040fe20000410000 */
[----:B------:R-:W-:Y:S02]  /*c000*/  HADD2.F32 R52, -RZ, R52.H1_H1 ;  /* 0x30000034ff347230 */ /* 0x000fe40000004100 */
[----:B------:R-:W-:Y:S01]  /*c010*/  FFMA.FTZ R48, R48, R77, R79 ;  /* 0x0000004d30307223 */ /* 0x000fe2000001004f */
[----:B------:R-:W-:Y:S02]  /*c020*/  HADD2.F32 R76, -RZ, R76.H1_H1 ;  /* 0x3000004cff4c7230 */ /* 0x000fe40000004100 */
[-C--:B------:R-:W-:Y:S01]  /*c030*/  FFMA.FTZ R39, R39, R78.reuse, -R86 ;  /* 0x0000004e27277223 */ /* 0x080fe20000010856 */
[----:B------:R-:W-:Y:S02]  /*c040*/  HADD2.F32 R51, -RZ, R51.H1_H1 ;  /* 0x30000033ff337230 */ /* 0x000fe40000004100 */
[----:B------:R-:W-:Y:S01]  /*c050*/  FFMA.FTZ R15, R15, R78, R84 ;  /* 0x0000004e0f0f7223 */ /* 0x000fe20000010054 */
[-C--:B------:R-:W-:Y:S01]  /*c060*/  FMUL.FTZ R77, R55, R52.reuse ;  /* 0x00000034374d7220 */ /* 0x080fe20000410000 */
[----:B------:R-:W-:Y:S01]  /*c070*/  FMUL.FTZ R78, R76, R52 ;  /* 0x000000344c4e7220 */ /* 0x000fe20000410000 */
[----:B------:R-:W-:-:S02]  /*c080*/  F2FP.F16.E4M3.UNPACK_B R54, R154.H1 ;  /* 0x0000009aff36723e */ /* 0x000fc400030006ff */
[-C--:B------:R-:W-:Y:S01]  /*c090*/  FFMA.FTZ R52, R76, R51.reuse, -R77 ;  /* 0x000000334c347223 */ /* 0x080fe2000001084d */
[----:B------:R-:W-:Y:S01]  /*c0a0*/  FFMA.FTZ R51, R55, R51, R78 ;  /* 0x0000003337337223 */ /* 0x000fe2000001004e */
[----:B------:R-:W-:Y:S01]  /*c0b0*/  F2FP.F16.E4M3.UNPACK_B R76, R36.H1 ;  /* 0x00000024ff4c723e */ /* 0x000fe200030006ff */
[--C-:B------:R-:W-:Y:S01]  /*c0c0*/  HADD2.F32 R86, -RZ, R54.reuse.H0_H0 ;  /* 0x20000036ff567230 */ /* 0x100fe20000004100 */
[----:B------:R-:W-:Y:S01]  /*c0d0*/  F2FP.F16.E4M3.UNPACK_B R55, R12.H1 ;  /* 0x0000000cff37723e */ /* 0x000fe200030006ff */
[----:B------:R-:W-:Y:S01]  /*c0e0*/  HADD2.F32 R54, -RZ, R54.H1_H1 ;  /* 0x30000036ff367230 */ /* 0x000fe20000004100 */
[----:B------:R-:W-:Y:S01]  /*c0f0*/  F2FP.F16.E4M3.UNPACK_B R78, R156.H1 ;  /* 0x0000009cff4e723e */ /* 0x000fe200030006ff */
[----:B------:R-:W-:Y:S01]  /*c100*/  HADD2.F32 R77, -RZ, R76.H0_H0 ;  /* 0x2000004cff4d7230 */ /* 0x000fe20000004100 */
[----:B------:R-:W-:Y:S01]  /*c110*/  F2FP.F16.E4M3.UNPACK_B R154, R154 ;  /* 0x0000009aff9a723e */ /* 0x000fe200020006ff */
[----:B------:R-:W-:Y:S01]  /*c120*/  HADD2.F32 R79, -RZ, R55.H0_H0 ;  /* 0x20000037ff4f7230 */ /* 0x000fe20000004100 */
[----:B------:R-:W-:Y:S01]  /*c130*/  F2FP.F16.E4M3.UNPACK_B R36, R36 ;  /* 0x00000024ff24723e */ /* 0x000fe200020006ff */
[----:B------:R-:W-:-:S02]  /*c140*/  HADD2.F32 R84, -RZ, R78.H0_H0 ;  /* 0x2000004eff547230 */ /* 0x000fc40000004100 */
[-C--:B------:R-:W-:Y:S01]  /*c150*/  FMUL.FTZ R85, R77, R86.reuse ;  /* 0x000000564d557220 */ /* 0x080fe20000410000 */
[----:B------:R-:W-:Y:S02]  /*c160*/  HADD2.F32 R55, -RZ, R55.H1_H1 ;  /* 0x30000037ff377230 */ /* 0x000fe40000004100 */
[C---:B------:R-:W-:Y:S01]  /*c170*/  FMUL.FTZ R86, R79.reuse, R86 ;  /* 0x000000564f567220 */ /* 0x040fe20000410000 */
[----:B------:R-:W-:Y:S01]  /*c180*/  HADD2.F32 R78, -RZ, R78.H1_H1 ;  /* 0x3000004eff4e7230 */ /* 0x000fe20000004100 */
[----:B------:R-:W-:Y:S01]  /*c190*/  F2FP.F16.E4M3.UNPACK_B R12, R12 ;  /* 0x0000000cff0c723e */ /* 0x000fe200020006ff */
[-C--:B------:R-:W-:Y:S01]  /*c1a0*/  FFMA.FTZ R85, R79, R84.reuse, -R85 ;  /* 0x000000544f557223 */ /* 0x080fe20000010855 */
[----:B------:R-:W-:Y:S01]  /*c1b0*/  FFMA.FTZ R86, R77, R84, R86 ;  /* 0x000000544d567223 */ /* 0x000fe20000010056 */
[----:B------:R-:W-:Y:S01]  /*c1c0*/  HADD2.F32 R77, -RZ, R76.H1_H1 ;  /* 0x3000004cff4d7230 */ /* 0x000fe20000004100 */
[----:B------:R-:W-:Y:S01]  /*c1d0*/  F2FP.F16.E4M3.UNPACK_B R156, R156 ;  /* 0x0000009cff9c723e */ /* 0x000fe200020006ff */
[--C-:B------:R-:W-:Y:S01]  /*c1e0*/  HADD2.F32 R84, -RZ, R154.reuse.H0_H0 ;  /* 0x2000009aff547230 */ /* 0x100fe20000004100 */
[----:B------:R-:W-:Y:S01]  /*c1f0*/  F2FP.SATFINITE.E4M3.F32.PACK_AB_MERGE_C R39, R52, R39, RZ ;  /* 0x000000273427723e */ /* 0x000fe200048070ff */
[----:B------:R-:W-:-:S02]  /*c200*/  HADD2.F32 R154, -RZ, R154.H1_H1 ;  /* 0x3000009aff9a7230 */ /* 0x000fc40000004100 */
[-C--:B------:R-:W-:Y:S01]  /*c210*/  FMUL.FTZ R76, R77, R54.reuse ;  /* 0x000000364d4c7220 */ /* 0x080fe20000410000 */
[C---:B------:R-:W-:Y:S01]  /*c220*/  FMUL.FTZ R54, R55.reuse, R54 ;  /* 0x0000003637367220 */ /* 0x040fe20000410000 */
[----:B------:R-:W-:Y:S01]  /*c230*/  HADD2.F32 R87, -RZ, R12.H1_H1 ;  /* 0x3000000cff577230 */ /* 0x000fe20000004100 */
[----:B------:R-:W-:Y:S01]  /*c240*/  F2FP.SATFINITE.E4M3.F32.PACK_AB_MERGE_C R46, R46, R13, RZ ;  /* 0x0000000d2e2e723e */ /* 0x000fe200048070ff */
[-C--:B------:R-:W-:Y:S01]  /*c250*/  FFMA.FTZ R55, R55, R78.reuse, -R76 ;  /* 0x0000004e37377223 */ /* 0x080fe2000001084c */
[----:B------:R-:W-:Y:S01]  /*c260*/  FFMA.FTZ R54, R77, R78, R54 ;  /* 0x0000004e4d367223 */ /* 0x000fe20000010036 */
[----:B------:R-:W-:Y:S01]  /*c270*/  HADD2.F32 R76, -RZ, R36.H0_H0 ;  /* 0x20000024ff4c7230 */ /* 0x000fe20000004100 */
[----:B------:R-:W-:Y:S01]  /*c280*/  F2FP.SATFINITE.E4M3.F32.PACK_AB_MERGE_C R51, R51, R15, RZ ;  /* 0x0000000f3333723e */ /* 0x000fe200048070ff */
[----:B------:R-:W-:Y:S01]  /*c290*/  HADD2.F32 R78, -RZ, R12.H0_H0 ;  /* 0x2000000cff4e7230 */ /* 0x000fe20000004100 */
[----:B------:R-:W-:Y:S01]  /*c2a0*/  F2FP.SATFINITE.E4M3.F32.PACK_AB_MERGE_C R85, R55, R85, RZ ;  /* 0x000000553755723e */ /* 0x000fe200048070ff */
[----:B------:R-:W-:-:S02]  /*c2b0*/  HADD2.F32 R77, -RZ, R156.H0_H0 ;  /* 0x2000009cff4d7230 */ /* 0x000fc40000004100 */
[-C--:B------:R-:W-:Y:S01]  /*c2c0*/  FMUL.FTZ R79, R76, R84.reuse ;  /* 0x000000544c4f7220 */ /* 0x080fe20000410000 */
[----:B------:R-:W-:Y:S02]  /*c2d0*/  HADD2.F32 R156, -RZ, R156.H1_H1 ;  /* 0x3000009cff9c7230 */ /* 0x000fe40000004100 */
[----:B------:R-:W-:Y:S01]  /*c2e0*/  FMUL.FTZ R84, R78, R84 ;  /* 0x000000544e547220 */ /* 0x000fe20000410000 */
[----:B------:R-:W-:Y:S01]  /*c2f0*/  F2FP.SATFINITE.E4M3.F32.PACK_AB_MERGE_C R54, R54, R86, RZ ;  /* 0x000000563636723e */ /* 0x000fe200048070ff */
[-C--:B------:R-:W-:Y:S01]  /*c300*/  FFMA.FTZ R79, R78, R77.reuse, -R79 ;  /* 0x0000004d4e4f7223 */ /* 0x080fe2000001084f */
[-C--:B------:R-:W-:Y:S01]  /*c310*/  F2FP.F16.E4M3.UNPACK_B R78, R38.reuse.H1 ;  /* 0x00000026ff4e723e */ /* 0x080fe200030006ff */
[----:B------:R-:W-:Y:S01]  /*c320*/  FFMA.FTZ R84, R76, R77, R84 ;  /* 0x0000004d4c547223 */ /* 0x000fe20000010054 */
[----:B------:R-:W-:Y:S01]  /*c330*/  HADD2.F32 R77, -RZ, R36.H1_H1 ;  /* 0x30000024ff4d7230 */ /* 0x000fe20000004100 */
[----:B------:R-:W-:Y:S01]  /*c340*/  F2FP.F16.E4M3.UNPACK_B R38, R38 ;  /* 0x00000026ff26723e */ /* 0x000fe200020006ff */
[----:B------:R-:W-:Y:S01]  /*c350*/  IMAD.MOV.U32 R76, RZ, RZ, R14 ;  /* 0x000000ffff4c7224 */ /* 0x000fe200078e000e */
[----:B------:R-:W-:Y:S01]  /*c360*/  F2FP.SATFINITE.E4M3.F32.PACK_AB_MERGE_C R15, R49, R50, R39 ;  /* 0x00000032310f723e */ /* 0x000fe20004807027 */
[----:B------:R-:W-:-:S02]  /*c370*/  HADD2.F32 R36, -RZ, R78.H0_H0 ;  /* 0x2000004eff247230 */ /* 0x000fc40000004100 */
[-C--:B------:R-:W-:Y:S01]  /*c380*/  FMUL.FTZ R12, R77, R154.reuse ;  /* 0x0000009a4d0c7220 */ /* 0x080fe20000410000 */
[C---:B------:R-:W-:Y:S01]  /*c390*/  FMUL.FTZ R154, R87.reuse, R154 ;  /* 0x0000009a579a7220 */ /* 0x040fe20000410000 */
[----:B------:R-:W-:Y:S01]  /*c3a0*/  HADD2.F32 R78, -RZ, R78.H1_H1 ;  /* 0x3000004eff4e7230 */ /* 0x000fe20000004100 */
[----:B------:R-:W-:Y:S01]  /*c3b0*/  F2FP.SATFINITE.E4M3.F32.PACK_AB_MERGE_C R13, R44, R45, R53 ;  /* 0x0000002d2c0d723e */ /* 0x000fe20004807035 */
[-C--:B------:R-:W-:Y:S01]  /*c3c0*/  FFMA.FTZ R12, R87, R156.reuse, -R12 ;  /* 0x0000009c570c7223 */ /* 0x080fe2000001080c */
[----:B------:R-:W-:Y:S01]  /*c3d0*/  FFMA.FTZ R55, R77, R156, R154 ;  /* 0x0000009c4d377223 */ /* 0x000fe2000001009a */
[-C--:B------:R-:W-:Y:S02]  /*c3e0*/  F2FP.F16.E4M3.UNPACK_B R77, R155.reuse.H1 ;  /* 0x0000009bff4d723e */ /* 0x080fe400030006ff */
[----:B------:R-:W-:Y:S02]  /*c3f0*/  F2FP.F16.E4M3.UNPACK_B R155, R155 ;  /* 0x0000009bff9b723e */ /* 0x000fe400020006ff */
[----:B------:R-:W-:Y:S01]  /*c400*/  F2FP.SATFINITE.E4M3.F32.PACK_AB_MERGE_C R12, R12, R79, R85 ;  /* 0x0000004f0c0c723e */ /* 0x000fe20004807055 */
[--C-:B------:R-:W-:Y:S01]  /*c410*/  HADD2.F32 R161, -RZ, R77.reuse.H0_H0 ;  /* 0x2000004dffa17230 */ /* 0x100fe20000004100 */
[----:B------:R-:W-:Y:S01]  /*c420*/  F2FP.F16.E4M3.UNPACK_B R79, R76.H1 ;  /* 0x0000004cff4f723e */ /* 0x000fe200030006ff */
[----:B------:R-:W-:Y:S01]  /*c430*/  HADD2.F32 R77, -RZ, R77.H1_H1 ;  /* 0x3000004dff4d7230 */ /* 0x000fe20000004100 */
[----:B------:R-:W-:-:S02]  /*c440*/  F2FP.F16.E4M3.UNPACK_B R85, R157.H1 ;  /* 0x0000009dff55723e */ /* 0x000fc400030006ff */
[----:B------:R-:W-:Y:S01]  /*c450*/  FMUL.FTZ R163, R36, R161 ;  /* 0x000000a124a37220 */ /* 0x000fe20000410000 */
[--C-:B------:R-:W-:Y:S01]  /*c460*/  HADD2.F32 R14, -RZ, R79.reuse.H0_H0 ;  /* 0x2000004fff0e7230 */ /* 0x100fe20000004100 */
[----:B------:R-:W-:Y:S01]  /*c470*/  F2FP.F16.E4M3.UNPACK_B R76, R76 ;  /* 0x0000004cff4c723e */ /* 0x000fe200020006ff */
[----:B------:R-:W-:Y:S02]  /*c480*/  HADD2.F32 R154, -RZ, R79.H1_H1 ;  /* 0x3000004fff9a7230 */ /* 0x000fe40000004100 */
[----:B------:R-:W-:Y:S01]  /*c490*/  FMUL.FTZ R79, R78, R77 ;  /* 0x0000004d4e4f7220 */ /* 0x000fe20000410000 */
[--C-:B------:R-:W-:Y:S02]  /*c4a0*/  HADD2.F32 R87, -RZ, R85.reuse.H0_H0 ;  /* 0x20000055ff577230 */ /* 0x100fe40000004100 */
[----:B------:R-:W-:Y:S01]  /*c4b0*/  FMUL.FTZ R161, R14, R161 ;  /* 0x000000a10ea17220 */ /* 0x000fe20000410000 */
[----:B------:R-:W-:Y:S02]  /*c4c0*/  HADD2.F32 R85, -RZ, R85.H1_H1 ;  /* 0x30000055ff557230 */ /* 0x000fe40000004100 */
[----:B------:R-:W-:Y:S01]  /*c4d0*/  FMUL.FTZ R77, R154, R77 ;  /* 0x0000004d9a4d7220 */ /* 0x000fe20000410000 */
[----:B------:R-:W-:Y:S01]  /*c4e0*/  F2FP.F16.E4M3.UNPACK_B R157, R157 ;  /* 0x0000009dff9d723e */ /* 0x000fe200020006ff */
[-C--:B------:R-:W-:Y:S01]  /*c4f0*/  FFMA.FTZ R14, R14, R87.reuse, -R163 ;  /* 0x000000570e0e7223 */ /* 0x080fe200000108a3 */
[----:B------:R-:W-:Y:S01]  /*c500*/  FFMA.FTZ R36, R36, R87, R161 ;  /* 0x0000005724247223 */ /* 0x000fe200000100a1 */
[-C--:B------:R-:W-:Y:S01]  /*c510*/  FFMA.FTZ R77, R78, R85.reuse, R77 ;  /* 0x000000554e4d7223 */ /* 0x080fe2000001004d */
[----:B------:R-:W-:Y:S01]  /*c520*/  FFMA.FTZ R79, R154, R85, -R79 ;  /* 0x000000559a4f7223 */ /* 0x000fe2000001084f */
[----:B------:R-:W-:Y:S01]  /*c530*/  HADD2.F32 R87, -RZ, R155.H0_H0 ;  /* 0x2000009bff577230 */ /* 0x000fe20000004100 */
[----:B------:R-:W-:Y:S01]  /*c540*/  F2FP.SATFINITE.E4M3.F32.PACK_AB_MERGE_C R37, R37, R42, R46 ;  /* 0x0000002a2525723e */ /* 0x000fe2000480702e */
[----:B------:R-:W-:Y:S01]  /*c550*/  HADD2.F32 R78, -RZ, R38.H0_H0 ;  /* 0x20000026ff4e7230 */ /* 0x000fe20000004100 */
[----:B------:R-:W-:Y:S01]  /*c560*/  F2FP.SATFINITE.E4M3.F32.PACK_AB_MERGE_C R77, R77, R36, RZ ;  /* 0x000000244d4d723e */ /* 0x000fe200048070ff */
[----:B------:R-:W-:Y:S01]  /*c570*/  HADD2.F32 R154, -RZ, R76.H0_H0 ;  /* 0x2000004cff9a7230 */ /* 0x000fe20000004100 */
[----:B------:R-:W-:Y:S01]  /*c580*/  F2FP.SATFINITE.E4M3.F32.PACK_AB_MERGE_C R14, R79, R14, RZ ;  /* 0x0000000e4f0e723e */ /* 0x000fe200048070ff */
        /* <DEDUP_REMOVED lines=8> */
[----:B------:R-:W-:-:S02]  /*c610*/  HADD2.F32 R157, -RZ, R157.H1_H1 ;  /* 0x3000009dff9d7230 */ /* 0x000fc40000004100 */
[-C--:B------:R-:W-:Y:S01]  /*c620*/  FMUL.FTZ R85, R38, R155.reuse ;  /* 0x0000009b26557220 */ /* 0x080fe20000410000 */
[----:B------:R-:W-:Y:S01]  /*c630*/  F2FP.SATFINITE.E4M3.F32.PACK_AB_MERGE_C R36, R55, R84, R54 ;  /* 0x000000543724723e */ /* 0x000fe20004807036 */
[C---:B------:R-:W-:Y:S01]  /*c640*/  FMUL.FTZ R155, R76.reuse, R155 ;  /* 0x0000009b4c9b7220 */ /* 0x040fe20000410000 */
[----:B------:R-:W-:Y:S01]  /*c650*/  F2FP.SATFINITE.E4M3.F32.PACK_AB_MERGE_C R39, R47, R48, R51 ;  /* 0x000000302f27723e */ /* 0x000fe20004807033 */
[-C--:B------:R-:W-:Y:S02]  /*c660*/  FFMA.FTZ R85, R76, R157.reuse, -R85 ;  /* 0x0000009d4c557223 */ /* 0x080fe40000010855 */
[----:B------:R-:W-:-:S03]  /*c670*/  FFMA.FTZ R38, R38, R157, R155 ;  /* 0x0000009d26267223 */ /* 0x000fc6000001009b */
[----:B------:R-:W-:Y:S02]  /*c680*/  F2FP.SATFINITE.E4M3.F32.PACK_AB_MERGE_C R14, R85, R154, R14 ;  /* 0x0000009a550e723e */ /* 0x000fe4000480700e */
[----:B------:R-:W-:-:S07]  /*c690*/  F2FP.SATFINITE.E4M3.F32.PACK_AB_MERGE_C R38, R38, R87, R77 ;  /* 0x000000572626723e */ /* 0x000fce000480704d */
.L_x_512:
[----:B------:R-:W-:Y:S05]  /*c6a0*/  BSYNC B2 ;  /* 0x0000000000027941 */ /* 0x000fea0003800000 */
.L_x_511:
[----:B------:R-:W-:Y:S01]  /*c6b0*/  ISETP.GE.AND P2, PT, R43, R128, PT ;  /* 0x000000802b00720c */ /* 0x000fe20003f46270 */
[----:B0-----:R0:W-:-:S12]  /*c6c0*/  ST.E.128 desc[UR50][R40.64], R12 ;  /* 0x0000000c28007985 */ /* 0x0011d8000c101d32 */
[----:B------:R-:W-:-:S04]  /*c6d0*/  @!P2 IADD3 R42, P5, R11, R43, RZ ;  /* 0x0000002b0b2aa210 */ /* 0x000fc80007fbe0ff */
[----:B------:R-:W-:-:S05]  /*c6e0*/  @!P2 LEA.HI.X.SX32 R43, R43, R153, 0x1, P5 ;  /* 0x000000992b2ba211 */ /* 0x000fca00028f0eff */
[----:B---3--:R0:W-:Y:S04]  /*c6f0*/  @!P2 ST.E.128 desc[UR50][R42.64], R36 ;  /* 0x000000242a00a985 */ /* 0x0081e8000c101d32 */
.L_x_502:
[----:B------:R-:W-:Y:S05]  /*c700*/  BSYNC B1 ;  /* 0x0000000000017941 */ /* 0x000fea0003800000 */
.L_x_501:
[----:B------:R-:W-:-:S03]  /*c710*/  UMOV UR4, 0xffffffff ;  /* 0xffffffff00047882 */ /* 0x000fc60000000000 */
[----:B------:R-:W-:Y:S05]  /*c720*/  BRA.DIV UR4, `(.L_x_513) ;  /* 0x000001f204b47947 */ /* 0x000fea000b800000 */
[----:B-1----:R-:W1:Y:S04]  /*c730*/  SHFL.IDX PT, R120, R120, 0x1, 0x1e1f ;  /* 0x003e1f0078787f89 */ /* 0x002e6800000e0000 */
[----:B------:R0:W0:Y:S02]  /*c740*/  SHFL.IDX PT, R44, R121, 0x1, 0x1e1f ;  /* 0x003e1f00792c7f89 */ /* 0x00002400000e0000 */
.L_x_793:
[----:B------:R-:W-:Y:S05]  /*c750*/  @P4 BRA `(.L_x_470) ;  /* 0x0000003400404947 */ /* 0x000fea0003800000 */
[----:B------:R-:W-:Y:S01]  /*c760*/  ISETP.NE.AND P2, PT, R28, RZ, PT ;  /* 0x000000ff1c00720c */ /* 0x000fe20003f45270 */
[----:B------:R-:W-:-:S12]  /*c770*/  BSSY B1, `(.L_x_514) ;  /* 0x00000f4000017945 */ /* 0x000fd80003800000 */
[----:B------:R-:W-:Y:S05]  /*c780*/  @!P2 BRA `(.L_x_515) ;  /* 0x0000000c00c8a947 */ /* 0x000fea0003800000 */
[----:B----4-:R-:W-:Y:S01]  /*c790*/  SEL R11, R118, R142, !P0 ;  /* 0x0000008e760b7207 */ /* 0x010fe20004000000 */
[----:B------:R-:W-:Y:S01]  /*c7a0*/  BSSY B2, `(.L_x_516) ;  /* 0x00000eb000027945 */ /* 0x000fe20003800000 */
[----:B0-----:R-:W-:Y:S02]  /*c7b0*/  IADD3 R40, P2, R25, R44, RZ ;  /* 0x0000002c19287210 */ /* 0x001fe40007f5e0ff */
[----:B------:R-:W-:-:S03]  /*c7c0*/  SHF.R.S32.HI R12, RZ, 0x1f, R11 ;  /* 0x0000001fff0c7819 */ /* 0x000fc6000001140b */
[----:B-1----:R-:W-:Y:S01]  /*c7d0*/  IMAD.X R41, R120, 0x1, R112, P2 ;  /* 0x0000000178297824 */ /* 0x002fe200010e0670 */
[----:B------:R-:W-:Y:S02]  /*c7e0*/  LEA.HI R11, R12, R11, RZ, 0x5 ;  /* 0x0000000b0c0b7211 */ /* 0x000fe400078f28ff */
[----:B------:R-:W-:Y:S02]  /*c7f0*/  ISETP.GE.AND P2, PT, R16, R117, PT ;  /* 0x000000751000720c */ /* 0x000fe40003f46270 */
[----:B------:R-:W-:-:S04]  /*c800*/  LEA.HI.SX32 R11, R11, R116, 0x1b ;  /* 0x000000740b0b7211 */ /* 0x000fc800078fdaff */
[----:B------:R-:W-:-:S04]  /*c810*/  SHF.R.S32.HI R12, RZ, 0x1f, R11 ;  /* 0x0000001fff0c7819 */ /* 0x000fc8000001140b */
[----:B------:R-:W-:Y:S01]  /*c820*/  LEA.HI R12, R12, R11, RZ, 0x2 ;  /* 0x0000000b0c0c7211 */ /* 0x000fe200078f10ff */
[----:B------:R-:W-:-:S03]  /*c830*/  IMAD.SHL.U32 R11, R11, 0x10, RZ ;  /* 0x000000100b0b7824 */ /* 0x000fc600078e00ff */
[----:B------:R-:W-:Y:S02]  /*c840*/  SHF.R.S32.HI R13, RZ, 0x2, R12 ;  /* 0x00000002ff0d7819 */ /* 0x000fe4000001140c */
[----:B------:R-:W-:-:S03]  /*c850*/  LOP3.LUT R12, R209, 0x30, R11, 0xf8, !PT ;  /* 0x00000030d10c7812 */ /* 0x000fc600078ef80b */
[----:B------:R-:W-:Y:S01]  /*c860*/  IMAD R13, R13, 0x2800, R210 ;  /* 0x000028000d0d7824 */ /* 0x000fe200078e02d2 */
[----:B------:R-:W-:-:S04]  /*c870*/  LOP3.LUT R12, R12, R5, RZ, 0x3c, !PT ;  /* 0x000000050c0c7212 */ /* 0x000fc800078e3cff */
[----:B------:R-:W-:Y:S01]  /*c880*/  IADD3 R12, R13, R12, RZ ;  /* 0x0000000c0d0c7210 */ /* 0x000fe20007ffe0ff */
[----:B------:R-:W-:-:S04]  /*c890*/  IMAD R13, R19, 0x7800, R134 ;  /* 0x00007800130d7824 */ /* 0x000fc800078e0286 */
[----:B------:R-:W-:Y:S02]  /*c8a0*/  IMAD R15, R19, 0x7800, R12 ;  /* 0x00007800130f7824 */ /* 0x000fe400078e020c */
[C---:B------:R-:W-:Y:S02]  /*c8b0*/  IMAD.IADD R13, R18.reuse, 0x1, R13 ;  /* 0x00000001120d7824 */ /* 0x040fe400078e020d */
[----:B------:R-:W-:-:S04]  /*c8c0*/  IMAD.IADD R36, R18, 0x1, R15 ;  /* 0x0000000112247824 */ /* 0x000fc800078e020f */
[----:B------:R-:W0:Y:S04]  /*c8d0*/  LDS.128 R12, [R13+0x1a400] ;  /* 0x01a400000d0c7984 */ /* 0x000e280000000c00 */
[----:B------:R-:W1:Y:S01]  /*c8e0*/  LDS.128 R36, [R36+0x1a400] ;  /* 0x01a4000024247984 */ /* 0x000e620000000c00 */
[----:B------:R-:W-:Y:S05]  /*c8f0*/  @P2 BRA `(.L_x_517) ;  /* 0x0000000c00542947 */ /* 0x000fea0003800000 */
[----:B------:R-:W-:Y:S01]  /*c900*/  SHF.R.U32.HI R45, RZ, 0x8, R69 ;  /* 0x00000008ff2d7819 */ /* 0x000fe20000011645 */
[----:B0-----:R-:W-:Y:S01]  /*c910*/  IMAD.MOV.U32 R47, RZ, RZ, R12 ;  /* 0x000000ffff2f7224 */ /* 0x001fe200078e000c */
[----:B------:R-:W-:Y:S01]  /*c920*/  SHF.R.U32.HI R53, RZ, 0x8, R57 ;  /* 0x00000008ff357819 */ /* 0x000fe20000011639 */
[----:B-1----:R-:W-:Y:S01]  /*c930*/  IMAD.MOV.U32 R48, RZ, RZ, R36 ;  /* 0x000000ffff307224 */ /* 0x002fe200078e0024 */
[----:B------:R-:W-:Y:S01]  /*c940*/  SHF.R.U32.HI R51, RZ, 0x8, R71 ;  /* 0x00000008ff337819 */ /* 0x000fe20000011647 */
[----:B------:R-:W-:Y:S01]  /*c950*/  IMAD.MOV.U32 R46, RZ, RZ, R38 ;  /* 0x000000ffff2e7224 */ /* 0x000fe200078e0026 */
[----:B------:R-:W-:Y:S01]  /*c960*/  LOP3.LUT R49, R69, 0xff0000ff, RZ, 0xc0, !PT ;  /* 0xff0000ff45317812 */ /* 0x000fe200078ec0ff */
[----:B------:R-:W-:Y:S01]  /*c970*/  IMAD.SHL.U32 R53, R53, 0x100, RZ ;  /* 0x0000010035357824 */ /* 0x000fe200078e00ff */
[----:B------:R-:W-:Y:S01]  /*c980*/  SHF.R.U32.HI R58, RZ, 0x10, R69 ;  /* 0x00000010ff3a7819 */ /* 0x000fe20000011645 */
[----:B------:R-:W-:Y:S01]  /*c990*/  IMAD.SHL.U32 R51, R51, 0x100, RZ ;  /* 0x0000010033337824 */ /* 0x000fe200078e00ff */
[----:B------:R-:W-:Y:S01]  /*c9a0*/  SHF.L.U32 R12, R45, 0x8, RZ ;  /* 0x000000082d0c7819 */ /* 0x000fe200000006ff */
[----:B------:R-:W-:Y:S01]  /*c9b0*/  IMAD.MOV.U32 R45, RZ, RZ, R14 ;  /* 0x000000ffff2d7224 */ /* 0x000fe200078e000e */
[----:B------:R-:W-:-:S02]  /*c9c0*/  SHF.R.U32.HI R55, RZ, 0x8, R59 ;  /* 0x00000008ff377819 */ /* 0x000fc4000001163b */
[----:B------:R-:W-:Y:S02]  /*c9d0*/  SHF.R.U32.HI R56, RZ, 0x10, R71 ;  /* 0x00000010ff387819 */ /* 0x000fe40000011647 */
[----:B------:R-:W-:Y:S02]  /*c9e0*/  LOP3.LUT R52, R57, 0xff0000ff, RZ, 0xc0, !PT ;  /* 0xff0000ff39347812 */ /* 0x000fe400078ec0ff */
[----:B------:R-:W-:Y:S01]  /*c9f0*/  LOP3.LUT R12, R49, 0xff00, R12, 0xf8, !PT ;  /* 0x0000ff00310c7812 */ /* 0x000fe200078ef80c */
[----:B------:R-:W-:Y:S01]  /*ca00*/  IMAD.U32 R49, R58, 0x10000, RZ ;  /* 0x000100003a317824 */ /* 0x000fe200078e00ff */
[----:B------:R-:W-:Y:S02]  /*ca10*/  LOP3.LUT R50, R71, 0xff0000ff, RZ, 0xc0, !PT ;  /* 0xff0000ff47327812 */ /* 0x000fe400078ec0ff */
[----:B------:R-:W-:Y:S02]  /*ca20*/  LOP3.LUT R54, R59, 0xff0000ff, RZ, 0xc0, !PT ;  /* 0xff0000ff3b367812 */ /* 0x000fe400078ec0ff */
[----:B------:R-:W-:-:S02]  /*ca30*/  SHF.L.U32 R55, R55, 0x8, RZ ;  /* 0x0000000837377819 */ /* 0x000fc400000006ff */
[----:B------:R-:W-:Y:S01]  /*ca40*/  LOP3.LUT R38, R52, 0xff00, R53, 0xf8, !PT ;  /* 0x0000ff0034267812 */ /* 0x000fe200078ef835 */
[----:B------:R-:W-:Y:S01]  /*ca50*/  IMAD.U32 R53, R56, 0x10000, RZ ;  /* 0x0001000038357824 */ /* 0x000fe200078e00ff */
[----:B------:R-:W-:Y:S02]  /*ca60*/  LOP3.LUT R50, R50, 0xff00, R51, 0xf8, !PT ;  /* 0x0000ff0032327812 */ /* 0x000fe400078ef833 */
[----:B------:R-:W-:Y:S02]  /*ca70*/  LOP3.LUT R14, R54, 0xff00, R55, 0xf8, !PT ;  /* 0x0000ff00360e7812 */ /* 0x000fe400078ef837 */
[----:B------:R-:W-:Y:S02]  /*ca80*/  LOP3.LUT R36, R12, 0xff0000, R49, 0xf8, !PT ;  /* 0x00ff00000c247812 */ /* 0x000fe400078ef831 */
[----:B------:R-:W-:Y:S02]  /*ca90*/  F2FP.F16.E4M3.UNPACK_B R54, R148.H1 ;  /* 0x00000094ff36723e */ /* 0x000fe400030006ff */
[----:B------:R-:W-:-:S02]  /*caa0*/  F2FP.F16.E4M3.UNPACK_B R51, R48.H1 ;  /* 0x00000030ff33723e */ /* 0x000fc400030006ff */
[----:B------:R-:W-:Y:S01]  /*cab0*/  F2FP.F16.E4M3.UNPACK_B R49, R47.H1 ;  /* 0x0000002fff31723e */ /* 0x000fe200030006ff */
[----:B------:R-:W-:Y:S01]  /*cac0*/  HADD2.F32 R55, -RZ, R54.H0_H0 ;  /* 0x20000036ff377230 */ /* 0x000fe20000004100 */
[----:B------:R-:W-:Y:S01]  /*cad0*/  SHF.R.U32.HI R43, RZ, 0x10, R59 ;  /* 0x00000010ff2b7819 */ /* 0x000fe2000001163b */
[----:B------:R-:W-:Y:S01]  /*cae0*/  HADD2.F32 R52, -RZ, R51.H0_H0 ;  /* 0x20000033ff347230 */ /* 0x000fe20000004100 */
[----:B------:R-:W-:Y:S01]  /*caf0*/  LOP3.LUT R12, R50, 0xff0000, R53, 0xf8, !PT ;  /* 0x00ff0000320c7812 */ /* 0x000fe200078ef835 */
[----:B------:R-:W-:Y:S01]  /*cb00*/  HADD2.F32 R50, -RZ, R49.H0_H0 ;  /* 0x20000031ff327230 */ /* 0x000fe20000004100 */
[----:B------:R-:W-:Y:S01]  /*cb10*/  F2FP.F16.E4M3.UNPACK_B R53, R150.H1 ;  /* 0x00000096ff35723e */ /* 0x000fe200030006ff */
[----:B------:R-:W-:Y:S01]  /*cb20*/  IMAD.U32 R59, R43, 0x10000, RZ ;  /* 0x000100002b3b7824 */ /* 0x000fe200078e00ff */
[----:B------:R-:W-:Y:S01]  /*cb30*/  SHF.R.U32.HI R42, RZ, 0x10, R57 ;  /* 0x00000010ff2a7819 */ /* 0x000fe20000011639 */
[-C--:B------:R-:W-:Y:S01]  /*cb40*/  FMUL.FTZ R69, R52, R55.reuse ;  /* 0x0000003734457220 */ /* 0x080fe20000410000 */
[----:B------:R-:W-:Y:S01]  /*cb50*/  FMUL.FTZ R55, R50, R55 ;  /* 0x0000003732377220 */ /* 0x000fe20000410000 */
[----:B------:R-:W-:Y:S01]  /*cb60*/  HADD2.F32 R43, -RZ, R53.H0_H0 ;  /* 0x20000035ff2b7230 */ /* 0x000fe20000004100 */
[----:B------:R-:W-:Y:S01]  /*cb70*/  F2FP.F16.E4M3.UNPACK_B R148, R148 ;  /* 0x00000094ff94723e */ /* 0x000fe200020006ff */
[----:B------:R-:W-:Y:S01]  /*cb80*/  IMAD.U32 R57, R42, 0x10000, RZ ;  /* 0x000100002a397824 */ /* 0x000fe200078e00ff */
[----:B------:R-:W-:-:S02]  /*cb90*/  F2FP.F16.E4M3.UNPACK_B R150, R150 ;  /* 0x00000096ff96723e */ /* 0x000fc400020006ff */
[-C--:B------:R-:W-:Y:S01]  /*cba0*/  FFMA.FTZ R42, R50, R43.reuse, -R69 ;  /* 0x0000002b322a7223 */ /* 0x080fe20000010845 */
[----:B------:R-:W-:Y:S01]  /*cbb0*/  FFMA.FTZ R43, R52, R43, R55 ;  /* 0x0000002b342b7223 */ /* 0x000fe20000010037 */
[----:B------:R-:W-:Y:S01]  /*cbc0*/  HADD2.F32 R55, -RZ, R53.H1_H1 ;  /* 0x30000035ff377230 */ /* 0x000fe20000004100 */
[----:B------:R-:W-:Y:S01]  /*cbd0*/  F2FP.F16.E4M3.UNPACK_B R52, R48 ;  /* 0x00000030ff34723e */ /* 0x000fe200020006ff */
[----:B------:R-:W-:Y:S01]  /*cbe0*/  HADD2.F32 R53, -RZ, R54.H1_H1 ;  /* 0x30000036ff357230 */ /* 0x000fe20000004100 */
[----:B------:R-:W-:Y:S01]  /*cbf0*/  LOP3.LUT R38, R38, 0xff0000, R57, 0xf8, !PT ;  /* 0x00ff000026267812 */ /* 0x000fe200078ef839 */
[----:B------:R-:W-:Y:S01]  /*cc00*/  HADD2.F32 R50, -RZ, R49.H1_H1 ;  /* 0x30000031ff327230 */ /* 0x000fe20000004100 */
[----:B------:R-:W-:Y:S01]  /*cc10*/  LOP3.LUT R14, R14, 0xff0000, R59, 0xf8, !PT ;  /* 0x00ff00000e0e7812 */ /* 0x000fe200078ef83b */
[----:B------:R-:W-:Y:S01]  /*cc20*/  HADD2.F32 R54, -RZ, R51.H1_H1 ;  /* 0x30000033ff367230 */ /* 0x000fe20000004100 */
[----:B------:R-:W-:Y:S01]  /*cc30*/  F2FP.F16.E4M3.UNPACK_B R51, R47 ;  /* 0x0000002fff33723e */ /* 0x000fe200020006ff */
[----:B------:R-:W-:-:S02]  /*cc40*/  HADD2.F32 R56, -RZ, R148.H0_H0 ;  /* 0x20000094ff387230 */ /* 0x000fc40000004100 */
[-C--:B------:R-:W-:Y:S01]  /*cc50*/  FMUL.FTZ R57, R50, R53.reuse ;  /* 0x0000003532397220 */ /* 0x080fe20000410000 */
[----:B------:R-:W-:Y:S02]  /*cc60*/  HADD2.F32 R148, -RZ, R148.H1_H1 ;  /* 0x30000094ff947230 */ /* 0x000fe40000004100 */
[C---:B------:R-:W-:Y:S01]  /*cc70*/  FMUL.FTZ R47, R54.reuse, R53 ;  /* 0x00000035362f7220 */ /* 0x040fe20000410000 */
[----:B------:R-:W-:Y:S02]  /*cc80*/  HADD2.F32 R53, -RZ, R52.H0_H0 ;  /* 0x20000034ff357230 */ /* 0x000fe40000004100 */
[-C--:B------:R-:W-:Y:S01]  /*cc90*/  FFMA.FTZ R48, R54, R55.reuse, R57 ;  /* 0x0000003736307223 */ /* 0x080fe20000010039 */
[----:B------:R-:W-:Y:S02]  /*cca0*/  HADD2.F32 R49, -RZ, R51.H0_H0 ;  /* 0x20000033ff317230 */ /* 0x000fe40000004100 */
[----:B------:R-:W-:Y:S01]  /*ccb0*/  FFMA.FTZ R47, R50, R55, -R47 ;  /* 0x00000037322f7223 */ /* 0x000fe2000001082f */
[----:B------:R-:W-:-:S02]  /*ccc0*/  HADD2.F32 R50, -RZ, R150.H0_H0 ;  /* 0x20000096ff327230 */ /* 0x000fc40000004100 */
[-C--:B------:R-:W-:Y:S01]  /*ccd0*/  FMUL.FTZ R58, R53, R56.reuse ;  /* 0x00000038353a7220 */ /* 0x080fe20000410000 */
[----:B------:R-:W-:Y:S02]  /*cce0*/  HADD2.F32 R54, -RZ, R52.H1_H1 ;  /* 0x30000034ff367230 */ /* 0x000fe40000004100 */
[C---:B------:R-:W-:Y:S01]  /*ccf0*/  FMUL.FTZ R56, R49.reuse, R56 ;  /* 0x0000003831387220 */ /* 0x040fe20000410000 */
[----:B------:R-:W-:Y:S02]  /*cd00*/  HADD2.F32 R51, -RZ, R51.H1_H1 ;  /* 0x30000033ff337230 */ /* 0x000fe40000004100 */
[----:B------:R-:W-:Y:S01]  /*cd10*/  FFMA.FTZ R49, R49, R50, -R58 ;  /* 0x0000003231317223 */ /* 0x000fe2000001083a */
[----:B------:R-:W-:Y:S01]  /*cd20*/  F2FP.F16.E4M3.UNPACK_B R55, R46.H1 ;  /* 0x0000002eff37723e */ /* 0x000fe200030006ff */
[----:B------:R-:W-:Y:S01]  /*cd30*/  FFMA.FTZ R50, R53, R50, R56 ;  /* 0x0000003235327223 */ /* 0x000fe20000010038 */
[----:B------:R-:W-:Y:S01]  /*cd40*/  F2FP.F16.E4M3.UNPACK_B R56, R149.H1 ;  /* 0x00000095ff38723e */ /* 0x000fe200030006ff */
[----:B------:R-:W-:-:S02]  /*cd50*/  HADD2.F32 R150, -RZ, R150.H1_H1 ;  /* 0x30000096ff967230 */ /* 0x000fc40000004100 */
[CC--:B------:R-:W-:Y:S01]  /*cd60*/  FMUL.FTZ R52, R54.reuse, R148.reuse ;  /* 0x0000009436347220 */ /* 0x0c0fe20000410000 */
[C---:B------:R-:W-:Y:S01]  /*cd70*/  FMUL.FTZ R59, R51.reuse, R148 ;  /* 0x00000094333b7220 */ /* 0x040fe20000410000 */
[----:B------:R-:W-:Y:S01]  /*cd80*/  F2FP.F16.E4M3.UNPACK_B R58, R151.H1 ;  /* 0x00000097ff3a723e */ /* 0x000fe200030006ff */
[----:B------:R-:W-:Y:S01]  /*cd90*/  HADD2.F32 R68, -RZ, R56.H0_H0 ;  /* 0x20000038ff447230 */ /* 0x000fe20000004100 */
[----:B------:R-:W-:Y:S01]  /*cda0*/  F2FP.F16.E4M3.UNPACK_B R53, R45.H1 ;  /* 0x0000002dff35723e */ /* 0x000fe200030006ff */
[----:B------:R-:W-:Y:S02]  /*cdb0*/  HADD2.F32 R57, -RZ, R55.H0_H0 ;  /* 0x20000037ff397230 */ /* 0x000fe40000004100 */
[-C--:B------:R-:W-:Y:S01]  /*cdc0*/  FFMA.FTZ R52, R51, R150.reuse, -R52 ;  /* 0x0000009633347223 */ /* 0x080fe20000010834 */
[----:B------:R-:W-:Y:S01]  /*cdd0*/  FFMA.FTZ R51, R54, R150, R59 ;  /* 0x0000009636337223 */ /* 0x000fe2000001003b */
[----:B------:R-:W-:Y:S01]  /*cde0*/  HADD2.F32 R59, -RZ, R58.H0_H0 ;  /* 0x2000003aff3b7230 */ /* 0x000fe20000004100 */
[----:B------:R-:W-:Y:S01]  /*cdf0*/  F2FP.F16.E4M3.UNPACK_B R149, R149 ;  /* 0x00000095ff95723e */ /* 0x000fe200020006ff */
[----:B------:R-:W-:-:S02]  /*ce00*/  HADD2.F32 R54, -RZ, R53.H0_H0 ;  /* 0x20000035ff367230 */ /* 0x000fc40000004100 */
[-C--:B------:R-:W-:Y:S01]  /*ce10*/  FMUL.FTZ R71, R57, R68.reuse ;  /* 0x0000004439477220 */ /* 0x080fe20000410000 */
[----:B------:R-:W-:Y:S01]  /*ce20*/  HADD2.F32 R69, -RZ, R56.H1_H1 ;  /* 0x30000038ff457230 */ /* 0x000fe20000004100 */
[----:B------:R-:W-:Y:S01]  /*ce30*/  F2FP.F16.E4M3.UNPACK_B R45, R45 ;  /* 0x0000002dff2d723e */ /* 0x000fe200020006ff */
[----:B------:R-:W-:Y:S02]  /*ce40*/  HADD2.F32 R55, -RZ, R55.H1_H1 ;  /* 0x30000037ff377230 */ /* 0x000fe40000004100 */
[C---:B------:R-:W-:Y:S01]  /*ce50*/  FMUL.FTZ R68, R54.reuse, R68 ;  /* 0x0000004436447220 */ /* 0x040fe20000410000 */
[----:B------:R-:W-:Y:S02]  /*ce60*/  HADD2.F32 R56, -RZ, R53.H1_H1 ;  /* 0x30000035ff387230 */ /* 0x000fe40000004100 */
[----:B------:R-:W-:Y:S01]  /*ce70*/  FFMA.FTZ R53, R54, R59, -R71 ;  /* 0x0000003b36357223 */ /* 0x000fe20000010847 */
[----:B------:R-:W-:Y:S02]  /*ce80*/  HADD2.F32 R58, -RZ, R58.H1_H1 ;  /* 0x3000003aff3a7230 */ /* 0x000fe40000004100 */
[----:B------:R-:W-:Y:S01]  /*ce90*/  FMUL.FTZ R71, R55, R69 ;  /* 0x0000004537477220 */ /* 0x000fe20000410000 */
[----:B------:R-:W-:Y:S01]  /*cea0*/  FFMA.FTZ R54, R57, R59, R68 ;  /* 0x0000003b39367223 */ /* 0x000fe20000010044 */
[C---:B------:R-:W-:Y:S01]  /*ceb0*/  FMUL.FTZ R70, R56.reuse, R69 ;  /* 0x0000004538467220 */ /* 0x040fe20000410000 */
[----:B------:R-:W-:Y:S01]  /*cec0*/  F2FP.F16.E4M3.UNPACK_B R151, R151 ;  /* 0x00000097ff97723e */ /* 0x000fe200020006ff */
[----:B------:R-:W-:Y:S01]  /*ced0*/  FFMA.FTZ R56, R56, R58, -R71 ;  /* 0x0000003a38387223 */ /* 0x000fe20000010847 */
[----:B------:R-:W-:-:S02]  /*cee0*/  HADD2.F32 R59, -RZ, R149.H0_H0 ;  /* 0x20000095ff3b7230 */ /* 0x000fc40000004100 */
[----:B------:R-:W-:Y:S01]  /*cef0*/  FFMA.FTZ R71, R55, R58, R70 ;  /* 0x0000003a37477223 */ /* 0x000fe20000010046 */
[----:B------:R-:W-:Y:S01]  /*cf00*/  F2FP.F16.E4M3.UNPACK_B R55, R46 ;  /* 0x0000002eff37723e */ /* 0x000fe200020006ff */
[----:B------:R-:W-:Y:S01]  /*cf10*/  HADD2.F32 R70, -RZ, R149.H1_H1 ;  /* 0x30000095ff467230 */ /* 0x000fe20000004100 */
[----:B------:R-:W-:Y:S01]  /*cf20*/  F2FP.SATFINITE.E4M3.F32.PACK_AB_MERGE_C R42, R47, R42, RZ ;  /* 0x0000002a2f2a723e */ /* 0x000fe200048070ff */
[----:B------:R-:W-:Y:S01]  /*cf30*/  HADD2.F32 R46, -RZ, R45.H0_H0 ;  /* 0x2000002dff2e7230 */ /* 0x000fe20000004100 */
[----:B------:R-:W-:Y:S01]  /*cf40*/  F2FP.SATFINITE.E4M3.F32.PACK_AB_MERGE_C R71, R71, R54, RZ ;  /* 0x000000364747723e */ /* 0x000fe200048070ff */
[--C-:B------:R-:W-:Y:S01]  /*cf50*/  HADD2.F32 R57, -RZ, R55.reuse.H0_H0 ;  /* 0x20000037ff397230 */ /* 0x100fe20000004100 */
[----:B------:R-:W-:Y:S01]  /*cf60*/  F2FP.F16.E4M3.UNPACK_B R54, R38 ;  /* 0x00000026ff36723e */ /* 0x000fe200020006ff */
[----:B------:R-:W-:Y:S02]  /*cf70*/  HADD2.F32 R55, -RZ, R55.H1_H1 ;  /* 0x30000037ff377230 */ /* 0x000fe40000004100 */
[----:B------:R-:W-:Y:S01]  /*cf80*/  FMUL.FTZ R76, R46, R59 ;  /* 0x0000003b2e4c7220 */ /* 0x000fe20000410000 */
[----:B------:R-:W-:-:S02]  /*cf90*/  HADD2.F32 R45, -RZ, R45.H1_H1 ;  /* 0x3000002dff2d7230 */ /* 0x000fc40000004100 */
[----:B------:R-:W-:Y:S01]  /*cfa0*/  FMUL.FTZ R69, R57, R59 ;  /* 0x0000003b39457220 */ /* 0x000fe20000410000 */
[--C-:B------:R-:W-:Y:S02]  /*cfb0*/  HADD2.F32 R68, -RZ, R151.reuse.H1_H1 ;  /* 0x30000097ff447230 */ /* 0x100fe40000004100 */
[-C--:B------:R-:W-:Y:S01]  /*cfc0*/  FMUL.FTZ R78, R55, R70.reuse ;  /* 0x00000046374e7220 */ /* 0x080fe20000410000 */
[----:B------:R-:W-:Y:S02]  /*cfd0*/  HADD2.F32 R58, -RZ, R151.H0_H0 ;  /* 0x20000097ff3a7230 */ /* 0x000fe40000004100 */
[C---:B------:R-:W-:Y:S01]  /*cfe0*/  FMUL.FTZ R70, R45.reuse, R70 ;  /* 0x000000462d467220 */ /* 0x040fe20000410000 */
[----:B------:R-:W-:Y:S01]  /*cff0*/  FFMA.FTZ R78, R45, R68, -R78 ;  /* 0x000000442d4e7223 */ /* 0x000fe2000001084e */
[----:B------:R-:W-:Y:S01]  /*d000*/  F2FP.SATFINITE.E4M3.F32.PACK_AB_MERGE_C R45, R48, R43, RZ ;  /* 0x0000002b302d723e */ /* 0x000fe200048070ff */
[-C--:B------:R-:W-:Y:S01]  /*d010*/  FFMA.FTZ R69, R46, R58.reuse, -R69 ;  /* 0x0000003a2e457223 */ /* 0x080fe20000010845 */
[----:B------:R-:W-:Y:S01]  /*d020*/  F2FP.SATFINITE.E4M3.F32.PACK_AB_MERGE_C R43, R56, R53, RZ ;  /* 0x00000035382b723e */ /* 0x000fe200048070ff */
[----:B------:R-:W-:Y:S01]  /*d030*/  FFMA.FTZ R76, R57, R58, R76 ;  /* 0x0000003a394c7223 */ /* 0x000fe2000001004c */
[----:B------:R-:W-:Y:S01]  /*d040*/  F2FP.F16.E4M3.UNPACK_B R53, R37 ;  /* 0x00000025ff35723e */ /* 0x000fe200020006ff */
[----:B------:R-:W-:Y:S01]  /*d050*/  FFMA.FTZ R55, R55, R68, R70 ;  /* 0x0000004437377223 */ /* 0x000fe20000010046 */
[----:B------:R-:W-:-:S02]  /*d060*/  F2FP.F16.E4M3.UNPACK_B R48, R13 ;  /* 0x0000000dff30723e */ /* 0x000fc400020006ff */
[----:B------:R-:W-:Y:S01]  /*d070*/  F2FP.SATFINITE.E4M3.F32.PACK_AB_MERGE_C R46, R52, R49, R42 ;  /* 0x00000031342e723e */ /* 0x000fe2000480702a */
[--C-:B------:R-:W-:Y:S01]  /*d080*/  HADD2.F32 R49, -RZ, R53.reuse.H0_H0 ;  /* 0x20000035ff317230 */ /* 0x100fe20000004100 */
[----:B------:R-:W-:Y:S01]  /*d090*/  F2FP.SATFINITE.E4M3.F32.PACK_AB_MERGE_C R45, R51, R50, R45 ;  /* 0x00000032332d723e */ /* 0x000fe2000480702d */
[----:B------:R-:W-:Y:S01]  /*d0a0*/  HADD2.F32 R50, -RZ, R54.H0_H0 ;  /* 0x20000036ff327230 */ /* 0x000fe20000004100 */
[----:B------:R-:W-:Y:S01]  /*d0b0*/  F2FP.F16.E4M3.UNPACK_B R51, R36 ;  /* 0x00000024ff33723e */ /* 0x000fe200020006ff */
[----:B------:R-:W-:Y:S01]  /*d0c0*/  HADD2.F32 R47, -RZ, R48.H0_H0 ;  /* 0x20000030ff2f7230 */ /* 0x000fe20000004100 */
[----:B------:R-:W-:Y:S01]  /*d0d0*/  F2FP.SATFINITE.E4M3.F32.PACK_AB_MERGE_C R42, R55, R76, R71 ;  /* 0x0000004c372a723e */ /* 0x000fe20004807047 */
[----:B------:R-:W-:Y:S02]  /*d0e0*/  HADD2.F32 R53, -RZ, R53.H1_H1 ;  /* 0x30000035ff357230 */ /* 0x000fe40000004100 */
[----:B------:R-:W-:Y:S01]  /*d0f0*/  FMUL.FTZ R56, R49, R50 ;  /* 0x0000003231387220 */ /* 0x000fe20000410000 */
[----:B------:R-:W-:-:S02]  /*d100*/  HADD2.F32 R52, -RZ, R51.H0_H0 ;  /* 0x20000033ff347230 */ /* 0x000fc40000004100 */
[C---:B------:R-:W-:Y:S01]  /*d110*/  FMUL.FTZ R58, R47.reuse, R50 ;  /* 0x000000322f3a7220 */ /* 0x040fe20000410000 */
[----:B------:R-:W-:Y:S01]  /*d120*/  HADD2.F32 R54, -RZ, R54.H1_H1 ;  /* 0x30000036ff367230 */ /* 0x000fe20000004100 */
[----:B------:R-:W-:Y:S01]  /*d130*/  F2FP.F16.E4M3.UNPACK_B R36, R36.H1 ;  /* 0x00000024ff24723e */ /* 0x000fe200030006ff */
[----:B------:R-:W-:Y:S02]  /*d140*/  HADD2.F32 R50, -RZ, R48.H1_H1 ;  /* 0x30000030ff327230 */ /* 0x000fe40000004100 */
[-C--:B------:R-:W-:Y:S01]  /*d150*/  FFMA.FTZ R47, R47, R52.reuse, -R56 ;  /* 0x000000342f2f7223 */ /* 0x080fe20000010838 */
[----:B------:R-:W-:Y:S01]  /*d160*/  FFMA.FTZ R48, R49, R52, R58 ;  /* 0x0000003431307223 */ /* 0x000fe2000001003a */
[----:B------:R-:W-:Y:S02]  /*d170*/  HADD2.F32 R52, -RZ, R51.H1_H1 ;  /* 0x30000033ff347230 */ /* 0x000fe40000004100 */
[-C--:B------:R-:W-:Y:S01]  /*d180*/  FMUL.FTZ R55, R53, R54.reuse ;  /* 0x0000003635377220 */ /* 0x080fe20000410000 */
[----:B------:R-:W-:Y:S01]  /*d190*/  FMUL.FTZ R56, R50, R54 ;  /* 0x0000003632387220 */ /* 0x000fe20000410000 */
[----:B------:R-:W-:-:S02]  /*d1a0*/  F2FP.F16.E4M3.UNPACK_B R51, R37.H1 ;  /* 0x00000025ff33723e */ /* 0x000fc400030006ff */
[----:B------:R-:W-:Y:S01]  /*d1b0*/  F2FP.F16.E4M3.UNPACK_B R54, R38.H1 ;  /* 0x00000026ff36723e */ /* 0x000fe200030006ff */
[-C--:B------:R-:W-:Y:S01]  /*d1c0*/  FFMA.FTZ R50, R50, R52.reuse, -R55 ;  /* 0x0000003432327223 */ /* 0x080fe20000010837 */
[----:B------:R-:W-:Y:S01]  /*d1d0*/  F2FP.F16.E4M3.UNPACK_B R49, R13.H1 ;  /* 0x0000000dff31723e */ /* 0x000fe200030006ff */
[----:B------:R-:W-:Y:S01]  /*d1e0*/  FFMA.FTZ R13, R53, R52, R56 ;  /* 0x00000034350d7223 */ /* 0x000fe20000010038 */
[----:B------:R-:W-:Y:S01]  /*d1f0*/  HADD2.F32 R38, -RZ, R51.H0_H0 ;  /* 0x20000033ff267230 */ /* 0x000fe20000004100 */
[-C--:B------:R-:W-:Y:S01]  /*d200*/  F2FP.F16.E4M3.UNPACK_B R68, R14.reuse ;  /* 0x0000000eff44723e */ /* 0x080fe200020006ff */
[----:B------:R-:W-:Y:S01]  /*d210*/  HADD2.F32 R53, -RZ, R54.H0_H0 ;  /* 0x20000036ff357230 */ /* 0x000fe20000004100 */
[----:B------:R-:W-:Y:S01]  /*d220*/  F2FP.SATFINITE.E4M3.F32.PACK_AB_MERGE_C R43, R78, R69, R43 ;  /* 0x000000454e2b723e */ /* 0x000fe2000480702b */
[----:B------:R-:W-:Y:S01]  /*d230*/  HADD2.F32 R37, -RZ, R49.H0_H0 ;  /* 0x20000031ff257230 */ /* 0x000fe20000004100 */
[----:B------:R-:W-:Y:S01]  /*d240*/  F2FP.F16.E4M3.UNPACK_B R69, R14.H1 ;  /* 0x0000000eff45723e */ /* 0x000fe200030006ff */
[----:B------:R-:W-:-:S02]  /*d250*/  HADD2.F32 R52, -RZ, R51.H1_H1 ;  /* 0x30000033ff347230 */ /* 0x000fc40000004100 */
[-C--:B------:R-:W-:Y:S01]  /*d260*/  FMUL.FTZ R56, R38, R53.reuse ;  /* 0x0000003526387220 */ /* 0x080fe20000410000 */
[----:B------:R-:W-:Y:S02]  /*d270*/  HADD2.F32 R55, -RZ, R54.H1_H1 ;  /* 0x30000036ff377230 */ /* 0x000fe40000004100 */
[----:B------:R-:W-:Y:S01]  /*d280*/  FMUL.FTZ R53, R37, R53 ;  /* 0x0000003525357220 */ /* 0x000fe20000410000 */
[----:B------:R-:W-:Y:S01]  /*d290*/  HADD2.F32 R49, -RZ, R49.H1_H1 ;  /* 0x30000031ff317230 */ /* 0x000fe20000004100 */
[----:B------:R-:W-:Y:S01]  /*d2a0*/  F2FP.F16.E4M3.UNPACK_B R57, R12 ;  /* 0x0000000cff39723e */ /* 0x000fe200020006ff */
[--C-:B------:R-:W-:Y:S02]  /*d2b0*/  HADD2.F32 R51, -RZ, R36.reuse.H0_H0 ;  /* 0x20000024ff337230 */ /* 0x100fe40000004100 */
[-C--:B------:R-:W-:Y:S01]  /*d2c0*/  FMUL.FTZ R58, R52, R55.reuse ;  /* 0x00000037343a7220 */ /* 0x080fe20000410000 */
[----:B------:R-:W-:Y:S02]  /*d2d0*/  HADD2.F32 R54, -RZ, R36.H1_H1 ;  /* 0x30000024ff367230 */ /* 0x000fe40000004100 */
[----:B------:R-:W-:Y:S01]  /*d2e0*/  FMUL.FTZ R55, R49, R55 ;  /* 0x0000003731377220 */ /* 0x000fe20000410000 */
[----:B------:R-:W-:-:S02]  /*d2f0*/  HADD2.F32 R71, -RZ, R69.H0_H0 ;  /* 0x20000045ff477230 */ /* 0x000fc40000004100 */
[-C--:B------:R-:W-:Y:S01]  /*d300*/  FFMA.FTZ R36, R37, R51.reuse, -R56 ;  /* 0x0000003325247223 */ /* 0x080fe20000010838 */
[----:B------:R-:W-:Y:S01]  /*d310*/  FFMA.FTZ R37, R38, R51, R53 ;  /* 0x0000003326257223 */ /* 0x000fe20000010035 */
[----:B------:R-:W-:Y:S01]  /*d320*/  F2FP.F16.E4M3.UNPACK_B R53, R39 ;  /* 0x00000027ff35723e */ /* 0x000fe200020006ff */
[-C--:B------:R-:W-:Y:S01]  /*d330*/  FFMA.FTZ R49, R49, R54.reuse, -R58 ;  /* 0x0000003631317223 */ /* 0x080fe2000001083a */
[----:B------:R-:W-:Y:S01]  /*d340*/  FFMA.FTZ R38, R52, R54, R55 ;  /* 0x0000003634267223 */ /* 0x000fe20000010037 */
[----:B------:R-:W-:Y:S01]  /*d350*/  F2FP.F16.E4M3.UNPACK_B R51, R15 ;  /* 0x0000000fff33723e */ /* 0x000fe200020006ff */
[----:B------:R-:W-:Y:S01]  /*d360*/  HADD2.F32 R14, -RZ, R57.H0_H0 ;  /* 0x20000039ff0e7230 */ /* 0x000fe20000004100 */
[----:B------:R-:W-:Y:S01]  /*d370*/  F2FP.F16.E4M3.UNPACK_B R54, R39.H1 ;  /* 0x00000027ff36723e */ /* 0x000fe200030006ff */
[----:B------:R-:W-:Y:S01]  /*d380*/  HADD2.F32 R55, -RZ, R53.H0_H0 ;  /* 0x20000035ff377230 */ /* 0x000fe20000004100 */
[----:B------:R-:W-:Y:S01]  /*d390*/  F2FP.F16.E4M3.UNPACK_B R15, R15.H1 ;  /* 0x0000000fff0f723e */ /* 0x000fe200030006ff */
[----:B------:R-:W-:Y:S01]  /*d3a0*/  HADD2.F32 R39, -RZ, R51.H0_H0 ;  /* 0x20000033ff277230 */ /* 0x000fe20000004100 */
[----:B------:R-:W-:Y:S01]  /*d3b0*/  F2FP.F16.E4M3.UNPACK_B R58, R12.H1 ;  /* 0x0000000cff3a723e */ /* 0x000fe200030006ff */
        /* <DEDUP_REMOVED lines=8> */
[----:B------:R-:W-:Y:S02]  /*d440*/  HADD2.F32 R69, -RZ, R69.H1_H1 ;  /* 0x30000045ff457230 */ /* 0x000fe40000004100 */
[-C--:B------:R-:W-:Y:S01]  /*d450*/  FMUL.FTZ R77, R56, R71.reuse ;  /* 0x00000047384d7220 */ /* 0x080fe20000410000 */
[----:B------:R-:W-:Y:S02]  /*d460*/  HADD2.F32 R15, -RZ, R15.H1_H1 ;  /* 0x3000000fff0f7230 */ /* 0x000fe40000004100 */
[----:B------:R-:W-:Y:S01]  /*d470*/  FMUL.FTZ R71, R52, R71 ;  /* 0x0000004734477220 */ /* 0x000fe20000410000 */
[----:B------:R-:W-:-:S02]  /*d480*/  HADD2.F32 R59, -RZ, R58.H0_H0 ;  /* 0x2000003aff3b7230 */ /* 0x000fc40000004100 */
[----:B------:R-:W-:Y:S01]  /*d490*/  FFMA.FTZ R12, R39, R14, -R70 ;  /* 0x0000000e270c7223 */ /* 0x000fe20000010846 */
[----:B------:R-:W-:Y:S02]  /*d4a0*/  HADD2.F32 R53, -RZ, R53.H1_H1 ;  /* 0x30000035ff357230 */ /* 0x000fe40000004100 */
[-C--:B------:R-:W-:Y:S01]  /*d4b0*/  FMUL.FTZ R70, R54, R69.reuse ;  /* 0x0000004536467220 */ /* 0x080fe20000410000 */
[----:B------:R-:W-:Y:S02]  /*d4c0*/  HADD2.F32 R68, -RZ, R68.H1_H1 ;  /* 0x30000044ff447230 */ /* 0x000fe40000004100 */
[----:B------:R-:W-:Y:S01]  /*d4d0*/  FMUL.FTZ R69, R15, R69 ;  /* 0x000000450f457220 */ /* 0x000fe20000410000 */
[----:B------:R-:W-:Y:S02]  /*d4e0*/  HADD2.F32 R51, -RZ, R51.H1_H1 ;  /* 0x30000033ff337230 */ /* 0x000fe40000004100 */
[----:B------:R-:W-:Y:S01]  /*d4f0*/  FFMA.FTZ R77, R52, R59, -R77 ;  /* 0x0000003b344d7223 */ /* 0x000fe2000001084d */
[----:B------:R-:W-:-:S02]  /*d500*/  HADD2.F32 R58, -RZ, R58.H1_H1 ;  /* 0x3000003aff3a7230 */ /* 0x000fc40000004100 */
[----:B------:R-:W-:Y:S01]  /*d510*/  FFMA.FTZ R71, R56, R59, R71 ;  /* 0x0000003b38477223 */ /* 0x000fe20000010047 */
[----:B------:R-:W-:Y:S02]  /*d520*/  HADD2.F32 R52, -RZ, R57.H1_H1 ;  /* 0x30000039ff347230 */ /* 0x000fe40000004100 */
[-C--:B------:R-:W-:Y:S01]  /*d530*/  FMUL.FTZ R56, R53, R68.reuse ;  /* 0x0000004435387220 */ /* 0x080fe20000410000 */
[----:B------:R-:W-:Y:S01]  /*d540*/  FMUL.FTZ R68, R51, R68 ;  /* 0x0000004433447220 */ /* 0x000fe20000410000 */
[-C--:B------:R-:W-:Y:S01]  /*d550*/  FFMA.FTZ R70, R15, R58.reuse, -R70 ;  /* 0x0000003a0f467223 */ /* 0x080fe20000010846 */
[----:B------:R-:W-:Y:S01]  /*d560*/  FFMA.FTZ R54, R54, R58, R69 ;  /* 0x0000003a36367223 */ /* 0x000fe20000010045 */
[----:B------:R-:W-:Y:S01]  /*d570*/  FFMA.FTZ R14, R55, R14, R76 ;  /* 0x0000000e370e7223 */ /* 0x000fe2000001004c */
[-C--:B------:R-:W-:Y:S01]  /*d580*/  FFMA.FTZ R51, R51, R52.reuse, -R56 ;  /* 0x0000003433337223 */ /* 0x080fe20000010838 */
[----:B------:R-:W-:Y:S01]  /*d590*/  FFMA.FTZ R53, R53, R52, R68 ;  /* 0x0000003435357223 */ /* 0x000fe20000010044 */
[----:B------:R-:W-:Y:S01]  /*d5a0*/  F2FP.SATFINITE.E4M3.F32.PACK_AB_MERGE_C R70, R70, R77, RZ ;  /* 0x0000004d4646723e */ /* 0x000fe200048070ff */
[----:B------:R-:W-:Y:S01]  /*d5b0*/  IMAD.MOV.U32 R38, RZ, RZ, R42 ;  /* 0x000000ffff267224 */ /* 0x000fe200078e002a */
[----:B------:R-:W-:-:S02]  /*d5c0*/  F2FP.SATFINITE.E4M3.F32.PACK_AB_MERGE_C R54, R54, R71, RZ ;  /* 0x000000473636723e */ /* 0x000fc400048070ff */
[----:B------:R-:W-:Y:S01]  /*d5d0*/  F2FP.SATFINITE.E4M3.F32.PACK_AB_MERGE_C R47, R50, R47, R36 ;  /* 0x0000002f322f723e */ /* 0x000fe20004807024 */
[----:B------:R-:W-:Y:S01]  /*d5e0*/  IMAD.MOV.U32 R36, RZ, RZ, R45 ;  /* 0x000000ffff247224 */ /* 0x000fe200078e002d */
[----:B------:R-:W-:Y:S02]  /*d5f0*/  F2FP.SATFINITE.E4M3.F32.PACK_AB_MERGE_C R15, R51, R12, R70 ;  /* 0x0000000c330f723e */ /* 0x000fe40004807046 */
[----:B------:R-:W-:Y:S01]  /*d600*/  F2FP.SATFINITE.E4M3.F32.PACK_AB_MERGE_C R37, R13, R48, R37 ;  /* 0x000000300d25723e */ /* 0x000fe20004807025 */
[----:B------:R-:W-:Y:S01]  /*d610*/  IMAD.MOV.U32 R13, RZ, RZ, R47 ;  /* 0x000000ffff0d7224 */ /* 0x000fe200078e002f */
[----:B------:R-:W-:Y:S01]  /*d620*/  F2FP.SATFINITE.E4M3.F32.PACK_AB_MERGE_C R39, R53, R14, R54 ;  /* 0x0000000e3527723e */ /* 0x000fe20004807036 */
[----:B------:R-:W-:Y:S01]  /*d630*/  IMAD.MOV.U32 R14, RZ, RZ, R43 ;  /* 0x000000ffff0e7224 */ /* 0x000fe200078e002b */
[----:B------:R-:W-:-:S07]  /*d640*/  MOV R12, R46 ;  /* 0x0000002e000c7202 */ /* 0x000fce0000000f00 */
.L_x_517:
[----:B------:R-:W-:Y:S05]  /*d650*/  BSYNC B2 ;  /* 0x0000000000027941 */ /* 0x000fea0003800000 */
.L_x_516:
[----:B------:R-:W-:Y:S01]  /*d660*/  ISETP.GE.AND P2, PT, R11, R128, PT ;  /* 0x000000800b00720c */ /* 0x000fe20003f46270 */
[----:B0-----:R0:W-:-:S12]  /*d670*/  ST.E.128 desc[UR50][R40.64], R12 ;  /* 0x0000000c28007985 */ /* 0x0011d8000c101d32 */
[----:B------:R-:W-:-:S04]  /*d680*/  @!P2 IADD3 R42, P4, R11, R44, RZ ;  /* 0x0000002c0b2aa210 */ /* 0x000fc80007f9e0ff */
[----:B------:R-:W-:-:S05]  /*d690*/  @!P2 LEA.HI.X.SX32 R43, R11, R120, 0x1, P4 ;  /* 0x000000780b2ba211 */ /* 0x000fca00020f0eff */
[----:B-1----:R0:W-:Y:S04]  /*d6a0*/  @!P2 ST.E.128 desc[UR50][R42.64], R36 ;  /* 0x000000242a00a985 */ /* 0x0021e8000c101d32 */
.L_x_515:
[----:B------:R-:W-:Y:S05]  /*d6b0*/  BSYNC B1 ;  /* 0x0000000000017941 */ /* 0x000fea0003800000 */
.L_x_514:
[----:B------:R-:W-:Y:S01]  /*d6c0*/  ISETP.NE.AND P2, PT, R29, RZ, PT ;  /* 0x000000ff1d00720c */ /* 0x000fe20003f45270 */
[----:B------:R-:W-:-:S12]  /*d6d0*/  BSSY B1, `(.L_x_518) ;  /* 0x00000f2000017945 */ /* 0x000fd80003800000 */
[----:B------:R-:W-:Y:S05]  /*d6e0*/  @!P2 BRA `(.L_x_519) ;  /* 0x0000000c00c0a947 */ /* 0x000fea0003800000 */
[----:B----4-:R-:W-:Y:S01]  /*d6f0*/  SEL R11, R118, R142, !P3 ;  /* 0x0000008e760b7207 */ /* 0x010fe20005800000 */
[----:B------:R-:W-:Y:S01]  /*d700*/  BSSY B2, `(.L_x_520) ;  /* 0x00000e9000027945 */ /* 0x000fe20003800000 */
[----:B0-----:R-:W-:Y:S02]  /*d710*/  IADD3 R40, P2, R26, R44, RZ ;  /* 0x0000002c1a287210 */ /* 0x001fe40007f5e0ff */
[----:B------:R-:W-:Y:S02]  /*d720*/  SHF.R.S32.HI R12, RZ, 0x1f, R11 ;  /* 0x0000001fff0c7819 */ /* 0x000fe4000001140b */
[----:B-1----:R-:W-:Y:S02]  /*d730*/  IADD3.X R41, R120, R111, RZ, P2, !PT ;  /* 0x0000006f78297210 */ /* 0x002fe400017fe4ff */
[----:B------:R-:W-:Y:S02]  /*d740*/  LEA.HI R12, R12, R11, RZ, 0x5 ;  /* 0x0000000b0c0c7211 */ /* 0x000fe400078f28ff */
[----:B------:R-:W-:-:S02]  /*d750*/  ISETP.GE.AND P2, PT, R3, R117, PT ;  /* 0x000000750300720c */ /* 0x000fc40003f46270 */
        /* <DEDUP_REMOVED lines=18> */
[----:B------:R-:W-:Y:S01]  /*d880*/  LOP3.LUT R45, R73, 0xff0000ff, RZ, 0xc0, !PT ;  /* 0xff0000ff492d7812 */ /* 0x000fe200078ec0ff */
[----:B-1----:R-:W-:Y:S01]  /*d890*/  IMAD.MOV.U32 R48, RZ, RZ, R36 ;  /* 0x000000ffff307224 */ /* 0x002fe200078e0024 */
[----:B------:R-:W-:Y:S01]  /*d8a0*/  SHF.R.U32.HI R50, RZ, 0x8, R61 ;  /* 0x00000008ff327819 */ /* 0x000fe2000001163d */
[----:B------:R-:W-:Y:S01]  /*d8b0*/  IMAD.SHL.U32 R12, R43, 0x100, RZ ;  /* 0x000001002b0c7824 */ /* 0x000fe200078e00ff */
[----:B------:R-:W-:Y:S01]  /*d8c0*/  SHF.R.U32.HI R46, RZ, 0x8, R63 ;  /* 0x00000008ff2e7819 */ /* 0x000fe2000001163f */
[----:B------:R-:W-:Y:S01]  /*d8d0*/  IMAD.MOV.U32 R43, RZ, RZ, R14 ;  /* 0x000000ffff2b7224 */ /* 0x000fe200078e000e */
[----:B------:R-:W-:Y:S01]  /*d8e0*/  SHF.R.U32.HI R55, RZ, 0x8, R75 ;  /* 0x00000008ff377819 */ /* 0x000fe2000001164b */
[----:B------:R-:W-:Y:S01]  /*d8f0*/  IMAD.SHL.U32 R36, R50, 0x100, RZ ;  /* 0x0000010032247824 */ /* 0x000fe200078e00ff */
[----:B------:R-:W-:Y:S01]  /*d900*/  SHF.R.U32.HI R57, RZ, 0x10, R73 ;  /* 0x00000010ff397819 */ /* 0x000fe20000011649 */
[----:B------:R-:W-:Y:S01]  /*d910*/  IMAD.SHL.U32 R46, R46, 0x100, RZ ;  /* 0x000001002e2e7824 */ /* 0x000fe200078e00ff */
[----:B------:R-:W-:-:S02]  /*d920*/  LOP3.LUT R45, R45, 0xff00, R12, 0xf8, !PT ;  /* 0x0000ff002d2d7812 */ /* 0x000fc400078ef80c */
[----:B------:R-:W-:Y:S01]  /*d930*/  SHF.R.U32.HI R56, RZ, 0x10, R75 ;  /* 0x00000010ff387819 */ /* 0x000fe2000001164b */
[----:B------:R-:W-:Y:S01]  /*d940*/  IMAD.U32 R14, R57, 0x10000, RZ ;  /* 0x00010000390e7824 */ /* 0x000fe200078e00ff */
[----:B------:R-:W-:Y:S02]  /*d950*/  LOP3.LUT R49, R75, 0xff0000ff, RZ, 0xc0, !PT ;  /* 0xff0000ff4b317812 */ /* 0x000fe400078ec0ff */
[----:B------:R-:W-:Y:S02]  /*d960*/  SHF.L.U32 R12, R55, 0x8, RZ ;  /* 0x00000008370c7819 */ /* 0x000fe400000006ff */
[----:B------:R-:W-:Y:S02]  /*d970*/  LOP3.LUT R51, R61, 0xff0000ff, RZ, 0xc0, !PT ;  /* 0xff0000ff3d337812 */ /* 0x000fe400078ec0ff */
[----:B------:R-:W-:Y:S02]  /*d980*/  LOP3.LUT R53, R63, 0xff0000ff, RZ, 0xc0, !PT ;  /* 0xff0000ff3f357812 */ /* 0x000fe400078ec0ff */
[----:B------:R-:W-:-:S02]  /*d990*/  MOV R42, R13 ;  /* 0x0000000d002a7202 */ /* 0x000fc40000000f00 */
[----:B------:R-:W-:Y:S01]  /*d9a0*/  LOP3.LUT R13, R49, 0xff00, R12, 0xf8, !PT ;  /* 0x0000ff00310d7812 */ /* 0x000fe200078ef80c */
[----:B------:R-:W-:Y:S01]  /*d9b0*/  IMAD.U32 R12, R56, 0x10000, RZ ;  /* 0x00010000380c7824 */ /* 0x000fe200078e00ff */
[----:B------:R-:W-:Y:S02]  /*d9c0*/  LOP3.LUT R55, R51, 0xff00, R36, 0xf8, !PT ;  /* 0x0000ff0033377812 */ /* 0x000fe400078ef824 */
[----:B------:R-:W-:Y:S02]  /*d9d0*/  LOP3.LUT R57, R53, 0xff00, R46, 0xf8, !PT ;  /* 0x0000ff0035397812 */ /* 0x000fe400078ef82e */
[----:B------:R-:W-:Y:S02]  /*d9e0*/  F2FP.F16.E4M3.UNPACK_B R53, R143.H1 ;  /* 0x0000008fff35723e */ /* 0x000fe400030006ff */
[----:B------:R-:W-:Y:S02]  /*d9f0*/  F2FP.F16.E4M3.UNPACK_B R51, R48.H1 ;  /* 0x00000030ff33723e */ /* 0x000fe400030006ff */
[----:B------:R-:W-:-:S02]  /*da00*/  F2FP.F16.E4M3.UNPACK_B R49, R47.H1 ;  /* 0x0000002fff31723e */ /* 0x000fc400030006ff */
[----:B------:R-:W-:Y:S01]  /*da10*/  SHF.R.U32.HI R54, RZ, 0x10, R63 ;  /* 0x00000010ff367819 */ /* 0x000fe2000001163f */
[----:B------:R-:W-:Y:S01]  /*da20*/  HADD2.F32 R46, -RZ, R51.H0_H0 ;  /* 0x20000033ff2e7230 */ /* 0x000fe20000004100 */
[----:B------:R-:W-:Y:S02]  /*da30*/  SHF.R.U32.HI R52, RZ, 0x10, R61 ;  /* 0x00000010ff347819 */ /* 0x000fe4000001163d */
[----:B------:R-:W-:Y:S01]  /*da40*/  LOP3.LUT R14, R45, 0xff0000, R14, 0xf8, !PT ;  /* 0x00ff00002d0e7812 */ /* 0x000fe200078ef80e */
[----:B------:R-:W-:Y:S01]  /*da50*/  HADD2.F32 R45, -RZ, R49.H0_H0 ;  /* 0x20000031ff2d7230 */ /* 0x000fe20000004100 */
[----:B------:R-:W-:Y:S01]  /*da60*/  LOP3.LUT R12, R13, 0xff0000, R12, 0xf8, !PT ;  /* 0x00ff00000d0c7812 */ /* 0x000fe200078ef80c */
[--C-:B------:R-:W-:Y:S01]  /*da70*/  HADD2.F32 R13, -RZ, R53.reuse.H0_H0 ;  /* 0x20000035ff0d7230 */ /* 0x100fe20000004100 */
[----:B------:R-:W-:Y:S01]  /*da80*/  F2FP.F16.E4M3.UNPACK_B R50, R145.H1 ;  /* 0x00000091ff32723e */ /* 0x000fe200030006ff */
[----:B------:R-:W-:Y:S01]  /*da90*/  IMAD.U32 R54, R54, 0x10000, RZ ;  /* 0x0001000036367824 */ /* 0x000fe200078e00ff */
[----:B------:R-:W-:Y:S01]  /*daa0*/  SHF.L.U32 R36, R52, 0x10, RZ ;  /* 0x0000001034247819 */ /* 0x000fe200000006ff */
[----:B------:R-:W-:-:S02]  /*dab0*/  HADD2.F32 R53, -RZ, R53.H1_H1 ;  /* 0x30000035ff357230 */ /* 0x000fc40000004100 */
[CC--:B------:R-:W-:Y:S01]  /*dac0*/  FMUL.FTZ R56, R46.reuse, R13.reuse ;  /* 0x0000000d2e387220 */ /* 0x0c0fe20000410000 */
[--C-:B------:R-:W-:Y:S02]  /*dad0*/  HADD2.F32 R52, -RZ, R50.reuse.H0_H0 ;  /* 0x20000032ff347230 */ /* 0x100fe40000004100 */
[----:B------:R-:W-:Y:S01]  /*dae0*/  FMUL.FTZ R59, R45, R13 ;  /* 0x0000000d2d3b7220 */ /* 0x000fe20000410000 */
[----:B------:R-:W-:Y:S01]  /*daf0*/  LOP3.LUT R36, R55, 0xff0000, R36, 0xf8, !PT ;  /* 0x00ff000037247812 */ /* 0x000fe200078ef824 */
[----:B------:R-:W-:Y:S01]  /*db00*/  HADD2.F32 R55, -RZ, R50.H1_H1 ;  /* 0x30000032ff377230 */ /* 0x000fe20000004100 */
[----:B------:R-:W-:Y:S01]  /*db10*/  LOP3.LUT R13, R57, 0xff0000, R54, 0xf8, !PT ;  /* 0x00ff0000390d7812 */ /* 0x000fe200078ef836 */
[-C--:B------:R-:W-:Y:S01]  /*db20*/  FFMA.FTZ R45, R45, R52.reuse, -R56 ;  /* 0x000000342d2d7223 */ /* 0x080fe20000010838 */
[----:B------:R-:W-:Y:S01]  /*db30*/  FFMA.FTZ R46, R46, R52, R59 ;  /* 0x000000342e2e7223 */ /* 0x000fe2000001003b */
[----:B------:R-:W-:Y:S01]  /*db40*/  HADD2.F32 R50, -RZ, R49.H1_H1 ;  /* 0x30000031ff327230 */ /* 0x000fe20000004100 */
[----:B------:R-:W-:Y:S01]  /*db50*/  F2FP.F16.E4M3.UNPACK_B R143, R143 ;  /* 0x0000008fff8f723e */ /* 0x000fe200020006ff */
[----:B------:R-:W-:Y:S01]  /*db60*/  HADD2.F32 R54, -RZ, R51.H1_H1 ;  /* 0x30000033ff367230 */ /* 0x000fe20000004100 */
[----:B------:R-:W-:-:S02]  /*db70*/  F2FP.F16.E4M3.UNPACK_B R52, R48 ;  /* 0x00000030ff34723e */ /* 0x000fc400020006ff */
[----:B------:R-:W-:Y:S01]  /*db80*/  F2FP.F16.E4M3.UNPACK_B R51, R47 ;  /* 0x0000002fff33723e */ /* 0x000fe200020006ff */
[----:B------:R-:W-:Y:S01]  /*db90*/  FMUL.FTZ R57, R50, R53 ;  /* 0x0000003532397220 */ /* 0x000fe20000410000 */
[----:B------:R-:W-:Y:S01]  /*dba0*/  F2FP.F16.E4M3.UNPACK_B R145, R145 ;  /* 0x00000091ff91723e */ /* 0x000fe200020006ff */
[----:B------:R-:W-:Y:S01]  /*dbb0*/  FMUL.FTZ R47, R54, R53 ;  /* 0x00000035362f7220 */ /* 0x000fe20000410000 */
[----:B------:R-:W-:Y:S02]  /*dbc0*/  HADD2.F32 R56, -RZ, R143.H0_H0 ;  /* 0x2000008fff387230 */ /* 0x000fe40000004100 */
[----:B------:R-:W-:Y:S02]  /*dbd0*/  HADD2.F32 R53, -RZ, R52.H0_H0 ;  /* 0x20000034ff357230 */ /* 0x000fe40000004100 */
[-C--:B------:R-:W-:Y:S01]  /*dbe0*/  FFMA.FTZ R48, R50, R55.reuse, -R47 ;  /* 0x0000003732307223 */ /* 0x080fe2000001082f */
[----:B------:R-:W-:Y:S02]  /*dbf0*/  HADD2.F32 R49, -RZ, R51.H0_H0 ;  /* 0x20000033ff317230 */ /* 0x000fe40000004100 */
[----:B------:R-:W-:Y:S01]  /*dc00*/  FFMA.FTZ R47, R54, R55, R57 ;  /* 0x00000037362f7223 */ /* 0x000fe20000010039 */
[----:B------:R-:W-:-:S02]  /*dc10*/  HADD2.F32 R50, -RZ, R145.H0_H0 ;  /* 0x20000091ff327230 */ /* 0x000fc40000004100 */
[-C--:B------:R-:W-:Y:S01]  /*dc20*/  FMUL.FTZ R58, R53, R56.reuse ;  /* 0x00000038353a7220 */ /* 0x080fe20000410000 */
[----:B------:R-:W-:Y:S02]  /*dc30*/  HADD2.F32 R143, -RZ, R143.H1_H1 ;  /* 0x3000008fff8f7230 */ /* 0x000fe40000004100 */
[C---:B------:R-:W-:Y:S01]  /*dc40*/  FMUL.FTZ R56, R49.reuse, R56 ;  /* 0x0000003831387220 */ /* 0x040fe20000410000 */
[----:B------:R-:W-:Y:S02]  /*dc50*/  HADD2.F32 R54, -RZ, R52.H1_H1 ;  /* 0x30000034ff367230 */ /* 0x000fe40000004100 */
[----:B------:R-:W-:Y:S01]  /*dc60*/  FFMA.FTZ R49, R49, R50, -R58 ;  /* 0x0000003231317223 */ /* 0x000fe2000001083a */
[----:B------:R-:W-:Y:S01]  /*dc70*/  HADD2.F32 R51, -RZ, R51.H1_H1 ;  /* 0x30000033ff337230 */ /* 0x000fe20000004100 */
[----:B------:R-:W-:Y:S01]  /*dc80*/  F2FP.F16.E4M3.UNPACK_B R58, R144.H1 ;  /* 0x00000090ff3a723e */ /* 0x000fe200030006ff */
[----:B------:R-:W-:Y:S01]  /*dc90*/  HADD2.F32 R145, -RZ, R145.H1_H1 ;  /* 0x30000091ff917230 */ /* 0x000fe20000004100 */
[----:B------:R-:W-:Y:S01]  /*dca0*/  F2FP.F16.E4M3.UNPACK_B R55, R38.H1 ;  /* 0x00000026ff37723e */ /* 0x000fe200030006ff */
[----:B------:R-:W-:Y:S01]  /*dcb0*/  FFMA.FTZ R50, R53, R50, R56 ;  /* 0x0000003235327223 */ /* 0x000fe20000010038 */
[-C--:B------:R-:W-:Y:S01]  /*dcc0*/  FMUL.FTZ R52, R54, R143.reuse ;  /* 0x0000008f36347220 */ /* 0x080fe20000410000 */
[----:B------:R-:W-:Y:S01]  /*dcd0*/  FMUL.FTZ R143, R51, R143 ;  /* 0x0000008f338f7220 */ /* 0x000fe20000410000 */
[----:B------:R-:W-:Y:S01]  /*dce0*/  F2FP.F16.E4M3.UNPACK_B R57, R146.H1 ;  /* 0x00000092ff39723e */ /* 0x000fe200030006ff */
[----:B------:R-:W-:Y:S01]  /*dcf0*/  HADD2.F32 R61, -RZ, R58.H0_H0 ;  /* 0x2000003aff3d7230 */ /* 0x000fe20000004100 */
[----:B------:R-:W-:Y:S01]  /*dd00*/  F2FP.F16.E4M3.UNPACK_B R53, R43.H1 ;  /* 0x0000002bff35723e */ /* 0x000fe200030006ff */
[----:B------:R-:W-:-:S02]  /*dd10*/  HADD2.F32 R56, -RZ, R55.H0_H0 ;  /* 0x20000037ff387230 */ /* 0x000fc40000004100 */
[-C--:B------:R-:W-:Y:S01]  /*dd20*/  FFMA.FTZ R52, R51, R145.reuse, -R52 ;  /* 0x0000009133347223 */ /* 0x080fe20000010834 */
[----:B------:R-:W-:Y:S01]  /*dd30*/  FFMA.FTZ R51, R54, R145, R143 ;  /* 0x0000009136337223 */ /* 0x000fe2000001008f */
[----:B------:R-:W-:Y:S01]  /*dd40*/  HADD2.F32 R59, -RZ, R57.H0_H0 ;  /* 0x20000039ff3b7230 */ /* 0x000fe20000004100 */
[----:B------:R-:W-:Y:S01]  /*dd50*/  F2FP.F16.E4M3.UNPACK_B R144, R144 ;  /* 0x00000090ff90723e */ /* 0x000fe200020006ff */
[----:B------:R-:W-:Y:S02]  /*dd60*/  HADD2.F32 R54, -RZ, R53.H0_H0 ;  /* 0x20000035ff367230 */ /* 0x000fe40000004100 */
[----:B------:R-:W-:Y:S01]  /*dd70*/  FMUL.FTZ R63, R56, R61 ;  /* 0x0000003d383f7220 */ /* 0x000fe20000410000 */
[----:B------:R-:W-:Y:S01]  /*dd80*/  HADD2.F32 R58, -RZ, R58.H1_H1 ;  /* 0x3000003aff3a7230 */ /* 0x000fe20000004100 */
[----:B------:R-:W-:Y:S01]  /*dd90*/  F2FP.F16.E4M3.UNPACK_B R43, R43 ;  /* 0x0000002bff2b723e */ /* 0x000fe200020006ff */
[----:B------:R-:W-:Y:S02]  /*dda0*/  HADD2.F32 R55, -RZ, R55.H1_H1 ;  /* 0x30000037ff377230 */ /* 0x000fe40000004100 */
[C---:B------:R-:W-:Y:S01]  /*ddb0*/  FMUL.FTZ R61, R54.reuse, R61 ;  /* 0x0000003d363d7220 */ /* 0x040fe20000410000 */
[----:B------:R-:W-:Y:S01]  /*ddc0*/  FFMA.FTZ R63, R54, R59, -R63 ;  /* 0x0000003b363f7223 */ /* 0x000fe2000001083f */
[----:B------:R-:W-:Y:S01]  /*ddd0*/  HADD2.F32 R53, -RZ, R53.H1_H1 ;  /* 0x30000035ff357230 */ /* 0x000fe20000004100 */
[----:B------:R-:W-:Y:S01]  /*dde0*/  F2FP.F16.E4M3.UNPACK_B R146, R146 ;  /* 0x00000092ff92723e */ /* 0x000fe200020006ff */
[----:B------:R-:W-:-:S02]  /*ddf0*/  HADD2.F32 R54, -RZ, R57.H1_H1 ;  /* 0x30000039ff367230 */ /* 0x000fc40000004100 */
[-C--:B------:R-:W-:Y:S01]  /*de00*/  FMUL.FTZ R60, R55, R58.reuse ;  /* 0x0000003a373c7220 */ /* 0x080fe20000410000 */
[--C-:B------:R-:W-:Y:S02]  /*de10*/  HADD2.F32 R57, -RZ, R144.reuse.H0_H0 ;  /* 0x20000090ff397230 */ /* 0x100fe40000004100 */
[C---:B------:R-:W-:Y:S01]  /*de20*/  FMUL.FTZ R58, R53.reuse, R58 ;  /* 0x0000003a353a7220 */ /* 0x040fe20000410000 */
[----:B------:R-:W-:Y:S02]  /*de30*/  HADD2.F32 R144, -RZ, R144.H1_H1 ;  /* 0x30000090ff907230 */ /* 0x000fe40000004100 */
[----:B------:R-:W-:Y:S01]  /*de40*/  FFMA.FTZ R60, R53, R54, -R60 ;  /* 0x00000036353c7223 */ /* 0x000fe2000001083c */
[----:B------:R-:W-:Y:S01]  /*de50*/  F2FP.F16.E4M3.UNPACK_B R53, R38 ;  /* 0x00000026ff35723e */ /* 0x000fe200020006ff */
[----:B------:R-:W-:Y:S01]  /*de60*/  FFMA.FTZ R58, R55, R54, R58 ;  /* 0x00000036373a7223 */ /* 0x000fe2000001003a */
[--C-:B------:R-:W-:Y:S02]  /*de70*/  HADD2.F32 R38, -RZ, R43.reuse.H0_H0 ;  /* 0x2000002bff267230 */ /* 0x100fe40000004100 */
[----:B------:R-:W-:Y:S01]  /*de80*/  FFMA.FTZ R61, R56, R59, R61 ;  /* 0x0000003b383d7223 */ /* 0x000fe2000001003d */
[----:B------:R-:W-:Y:S01]  /*de90*/  HADD2.F32 R43, -RZ, R43.H1_H1 ;  /* 0x3000002bff2b7230 */ /* 0x000fe20000004100 */
[----:B------:R-:W-:Y:S01]  /*dea0*/  F2FP.SATFINITE.E4M3.F32.PACK_AB_MERGE_C R45, R48, R45, RZ ;  /* 0x0000002d302d723e */ /* 0x000fe200048070ff */
[--C-:B------:R-:W-:Y:S01]  /*deb0*/  HADD2.F32 R54, -RZ, R53.reuse.H0_H0 ;  /* 0x20000035ff367230 */ /* 0x100fe20000004100 */
[----:B------:R-:W-:Y:S01]  /*dec0*/  F2FP.SATFINITE.E4M3.F32.PACK_AB_MERGE_C R47, R47, R46, RZ ;  /* 0x0000002e2f2f723e */ /* 0x000fe200048070ff */
[----:B------:R-:W-:Y:S01]  /*ded0*/  HADD2.F32 R53, -RZ, R53.H1_H1 ;  /* 0x30000035ff357230 */ /* 0x000fe20000004100 */
[----:B------:R-:W-:Y:S01]  /*dee0*/  F2FP.F16.E4M3.UNPACK_B R48, R42 ;  /* 0x0000002aff30723e */ /* 0x000fe200020006ff */
[----:B------:R-:W-:-:S02]  /*def0*/  HADD2.F32 R55, -RZ, R146.H0_H0 ;  /* 0x20000092ff377230 */ /* 0x000fc40000004100 */
[-C--:B------:R-:W-:Y:S01]  /*df00*/  FMUL.FTZ R59, R54, R57.reuse ;  /* 0x00000039363b7220 */ /* 0x080fe20000410000 */
[----:B------:R-:W-:Y:S02]  /*df10*/  HADD2.F32 R146, -RZ, R146.H1_H1 ;  /* 0x30000092ff927230 */ /* 0x000fe40000004100 */
[C---:B------:R-:W-:Y:S01]  /*df20*/  FMUL.FTZ R57, R38.reuse, R57 ;  /* 0x0000003926397220 */ /* 0x040fe20000410000 */
[-C--:B------:R-:W-:Y:S01]  /*df30*/  FMUL.FTZ R56, R53, R144.reuse ;  /* 0x0000009035387220 */ /* 0x080fe20000410000 */
[----:B------:R-:W-:Y:S01]  /*df40*/  FMUL.FTZ R144, R43, R144 ;  /* 0x000000902b907220 */ /* 0x000fe20000410000 */
[-C--:B------:R-:W-:Y:S01]  /*df50*/  FFMA.FTZ R59, R38, R55.reuse, -R59 ;  /* 0x00000037263b7223 */ /* 0x080fe2000001083b */
[----:B------:R-:W-:Y:S01]  /*df60*/  FFMA.FTZ R38, R54, R55, R57 ;  /* 0x0000003736267223 */ /* 0x000fe20000010039 */
[----:B------:R-:W-:Y:S01]  /*df70*/  F2FP.F16.E4M3.UNPACK_B R54, R36 ;  /* 0x00000024ff36723e */ /* 0x000fe200020006ff */
[-C--:B------:R-:W-:Y:S01]  /*df80*/  FFMA.FTZ R55, R53, R146.reuse, R144 ;  /* 0x0000009235377223 */ /* 0x080fe20000010090 */
[----:B------:R-:W-:Y:S01]  /*df90*/  F2FP.F16.E4M3.UNPACK_B R53, R37 ;  /* 0x00000025ff35723e */ /* 0x000fe200020006ff */
[----:B------:R-:W-:Y:S01]  /*dfa0*/  FFMA.FTZ R56, R43, R146, -R56 ;  /* 0x000000922b387223 */ /* 0x000fe20000010838 */
[----:B------:R-:W-:-:S02]  /*dfb0*/  F2FP.SATFINITE.E4M3.F32.PACK_AB_MERGE_C R46, R52, R49, R45 ;  /* 0x00000031342e723e */ /* 0x000fc4000480702d */
[----:B------:R-:W-:Y:S01]  /*dfc0*/  F2FP.SATFINITE.E4M3.F32.PACK_AB_MERGE_C R45, R51, R50, R47 ;  /* 0x00000032332d723e */ /* 0x000fe2000480702f */
[--C-:B------:R-:W-:Y:S01]  /*dfd0*/  HADD2.F32 R49, -RZ, R53.reuse.H0_H0 ;  /* 0x20000035ff317230 */ /* 0x100fe20000004100 */
[----:B------:R-:W-:Y:S01]  /*dfe0*/  F2FP.SATFINITE.E4M3.F32.PACK_AB_MERGE_C R43, R60, R63, RZ ;  /* 0x0000003f3c2b723e */ /* 0x000fe200048070ff */
[----:B------:R-:W-:Y:S01]  /*dff0*/  HADD2.F32 R50, -RZ, R54.H0_H0 ;  /* 0x20000036ff327230 */ /* 0x000fe20000004100 */
[----:B------:R-:W-:Y:S01]  /*e000*/  F2FP.SATFINITE.E4M3.F32.PACK_AB_MERGE_C R58, R58, R61, RZ ;  /* 0x0000003d3a3a723e */ /* 0x000fe200048070ff */
[----:B------:R-:W-:Y:S01]  /*e010*/  HADD2.F32 R47, -RZ, R48.H0_H0 ;  /* 0x20000030ff2f7230 */ /* 0x000fe20000004100 */
[----:B------:R-:W-:Y:S01]  /*e020*/  F2FP.F16.E4M3.UNPACK_B R51, R14 ;  /* 0x0000000eff33723e */ /* 0x000fe200020006ff */
[----:B------:R-:W-:Y:S01]  /*e030*/  HADD2.F32 R53, -RZ, R53.H1_H1 ;  /* 0x30000035ff357230 */ /* 0x000fe20000004100 */
[----:B------:R-:W-:Y:S01]  /*e040*/  F2FP.SATFINITE.E4M3.F32.PACK_AB_MERGE_C R43, R56, R59, R43 ;  /* 0x0000003b382b723e */ /* 0x000fe2000480702b */
[----:B------:R-:W-:Y:S01]  /*e050*/  FMUL.FTZ R56, R49, R50 ;  /* 0x0000003231387220 */ /* 0x000fe20000410000 */
[----:B------:R-:W-:Y:S01]  /*e060*/  F2FP.SATFINITE.E4M3.F32.PACK_AB_MERGE_C R38, R55, R38, R58 ;  /* 0x000000263726723e */ /* 0x000fe2000480703a */
        /* <DEDUP_REMOVED lines=12> */
[----:B------:R-:W-:Y:S01]  /*e130*/  FFMA.FTZ R37, R53, R52, R56 ;  /* 0x0000003435257223 */ /* 0x000fe20000010038 */
[----:B------:R-:W-:Y:S01]  /*e140*/  F2FP.F16.E4M3.UNPACK_B R49, R42.H1 ;  /* 0x0000002aff31723e */ /* 0x000fe200030006ff */
[----:B------:R-:W-:Y:S01]  /*e150*/  FFMA.FTZ R42, R50, R52, -R55 ;  /* 0x00000034322a7223 */ /* 0x000fe20000010837 */
[----:B------:R-:W-:Y:S01]  /*e160*/  HADD2.F32 R50, -RZ, R51.H0_H0 ;  /* 0x20000033ff327230 */ /* 0x000fe20000004100 */
[----:B------:R-:W-:Y:S01]  /*e170*/  F2FP.F16.E4M3.UNPACK_B R58, R13.H1 ;  /* 0x0000000dff3a723e */ /* 0x000fe200030006ff */
[----:B------:R-:W-:Y:S02]  /*e180*/  HADD2.F32 R55, -RZ, R54.H0_H0 ;  /* 0x20000036ff377230 */ /* 0x000fe40000004100 */
[----:B------:R-:W-:Y:S02]  /*e190*/  HADD2.F32 R36, -RZ, R49.H0_H0 ;  /* 0x20000031ff247230 */ /* 0x000fe40000004100 */
[----:B------:R-:W-:-:S02]  /*e1a0*/  HADD2.F32 R53, -RZ, R14.H0_H0 ;  /* 0x2000000eff357230 */ /* 0x000fc40000004100 */
[-C--:B------:R-:W-:Y:S01]  /*e1b0*/  FMUL.FTZ R57, R50, R55.reuse ;  /* 0x0000003732397220 */ /* 0x080fe20000410000 */
[----:B------:R-:W-:Y:S02]  /*e1c0*/  HADD2.F32 R49, -RZ, R49.H1_H1 ;  /* 0x30000031ff317230 */ /* 0x000fe40000004100 */
[C---:B------:R-:W-:Y:S01]  /*e1d0*/  FMUL.FTZ R55, R36.reuse, R55 ;  /* 0x0000003724377220 */ /* 0x040fe20000410000 */
[----:B------:R-:W-:Y:S02]  /*e1e0*/  HADD2.F32 R52, -RZ, R54.H1_H1 ;  /* 0x30000036ff347230 */ /* 0x000fe40000004100 */
[----:B------:R-:W-:Y:S02]  /*e1f0*/  HADD2.F32 R54, -RZ, R14.H1_H1 ;  /* 0x3000000eff367230 */ /* 0x000fe40000004100 */
[-C--:B------:R-:W-:Y:S01]  /*e200*/  FFMA.FTZ R14, R36, R53.reuse, -R57 ;  /* 0x00000035240e7223 */ /* 0x080fe20000010839 */
[----:B------:R-:W-:Y:S02]  /*e210*/  HADD2.F32 R51, -RZ, R51.H1_H1 ;  /* 0x30000033ff337230 */ /* 0x000fe40000004100 */
[----:B------:R-:W-:Y:S01]  /*e220*/  FFMA.FTZ R36, R50, R53, R55 ;  /* 0x0000003532247223 */ /* 0x000fe20000010037 */
[----:B------:R-:W-:Y:S01]  /*e230*/  FMUL.FTZ R50, R49, R52 ;  /* 0x0000003431327220 */ /* 0x000fe20000410000 */
[----:B------:R-:W-:Y:S01]  /*e240*/  F2FP.F16.E4M3.UNPACK_B R57, R13 ;  /* 0x0000000dff39723e */ /* 0x000fe200020006ff */
[----:B------:R-:W-:-:S02]  /*e250*/  HADD2.F32 R59, -RZ, R58.H0_H0 ;  /* 0x2000003aff3b7230 */ /* 0x000fc40000004100 */
[C---:B------:R-:W-:Y:S01]  /*e260*/  FMUL.FTZ R56, R51.reuse, R52 ;  /* 0x0000003433387220 */ /* 0x040fe20000410000 */
[-C--:B------:R-:W-:Y:S01]  /*e270*/  FFMA.FTZ R63, R51, R54.reuse, R50 ;  /* 0x00000036333f7223 */ /* 0x080fe20000010032 */
[----:B------:R-:W-:Y:S01]  /*e280*/  F2FP.F16.E4M3.UNPACK_B R51, R39.H1 ;  /* 0x00000027ff33723e */ /* 0x000fe200030006ff */
[----:B------:R-:W-:Y:S02]  /*e290*/  HADD2.F32 R58, -RZ, R58.H1_H1 ;  /* 0x3000003aff3a7230 */ /* 0x000fe40000004100 */
[----:B------:R-:W-:Y:S01]  /*e2a0*/  FFMA.FTZ R61, R49, R54, -R56 ;  /* 0x00000036313d7223 */ /* 0x000fe20000010838 */
[-C--:B------:R-:W-:Y:S01]  /*e2b0*/  F2FP.F16.E4M3.UNPACK_B R49, R15.reuse ;  /* 0x0000000fff31723e */ /* 0x080fe200020006ff */
[--C-:B------:R-:W-:Y:S01]  /*e2c0*/  HADD2.F32 R60, -RZ, R57.reuse.H0_H0 ;  /* 0x20000039ff3c7230 */ /* 0x100fe20000004100 */
[----:B------:R-:W-:Y:S01]  /*e2d0*/  F2FP.F16.E4M3.UNPACK_B R15, R15.H1 ;  /* 0x0000000fff0f723e */ /* 0x000fe200030006ff */
[----:B------:R-:W-:Y:S01]  /*e2e0*/  HADD2.F32 R57, -RZ, R57.H1_H1 ;  /* 0x30000039ff397230 */ /* 0x000fe20000004100 */
[----:B------:R-:W-:-:S02]  /*e2f0*/  F2FP.F16.E4M3.UNPACK_B R13, R12 ;  /* 0x0000000cff0d723e */ /* 0x000fc400020006ff */
[----:B------:R-:W-:Y:S01]  /*e300*/  F2FP.F16.E4M3.UNPACK_B R54, R12.H1 ;  /* 0x0000000cff36723e */ /* 0x000fe200030006ff */
[----:B------:R-:W-:Y:S01]  /*e310*/  HADD2.F32 R12, -RZ, R51.H0_H0 ;  /* 0x20000033ff0c7230 */ /* 0x000fe20000004100 */
[----:B------:R-:W-:Y:S01]  /*e320*/  F2FP.F16.E4M3.UNPACK_B R52, R39 ;  /* 0x00000027ff34723e */ /* 0x000fe200020006ff */
        /* <DEDUP_REMOVED lines=8> */
[--C-:B------:R-:W-:Y:S02]  /*e3b0*/  HADD2.F32 R53, -RZ, R52.reuse.H0_H0 ;  /* 0x20000034ff357230 */ /* 0x100fe40000004100 */
[-C--:B------:R-:W-:Y:S01]  /*e3c0*/  FMUL.FTZ R50, R51, R58.reuse ;  /* 0x0000003a33327220 */ /* 0x080fe20000410000 */
[--C-:B------:R-:W-:Y:S02]  /*e3d0*/  HADD2.F32 R39, -RZ, R49.reuse.H0_H0 ;  /* 0x20000031ff277230 */ /* 0x100fe40000004100 */
[----:B------:R-:W-:Y:S01]  /*e3e0*/  FMUL.FTZ R58, R15, R58 ;  /* 0x0000003a0f3a7220 */ /* 0x000fe20000410000 */
[----:B------:R-:W-:Y:S02]  /*e3f0*/  HADD2.F32 R52, -RZ, R52.H1_H1 ;  /* 0x30000034ff347230 */ /* 0x000fe40000004100 */
[----:B------:R-:W-:Y:S01]  /*e400*/  FFMA.FTZ R59, R12, R55, R59 ;  /* 0x000000370c3b7223 */ /* 0x000fe2000001003b */
[----:B------:R-:W-:-:S02]  /*e410*/  HADD2.F32 R49, -RZ, R49.H1_H1 ;  /* 0x30000031ff317230 */ /* 0x000fc40000004100 */
[-C--:B------:R-:W-:Y:S01]  /*e420*/  FMUL.FTZ R62, R53, R60.reuse ;  /* 0x0000003c353e7220 */ /* 0x080fe20000410000 */
[----:B------:R-:W-:Y:S02]  /*e430*/  HADD2.F32 R54, -RZ, R54.H1_H1 ;  /* 0x30000036ff367230 */ /* 0x000fe40000004100 */
[CC--:B------:R-:W-:Y:S01]  /*e440*/  FMUL.FTZ R12, R52.reuse, R57.reuse ;  /* 0x00000039340c7220 */ /* 0x0c0fe20000410000 */
[--C-:B------:R-:W-:Y:S02]  /*e450*/  HADD2.F32 R56, -RZ, R13.reuse.H0_H0 ;  /* 0x2000000dff387230 */ /* 0x100fe40000004100 */
[----:B------:R-:W-:Y:S01]  /*e460*/  FMUL.FTZ R60, R39, R60 ;  /* 0x0000003c273c7220 */ /* 0x000fe20000410000 */
[----:B------:R-:W-:Y:S02]  /*e470*/  HADD2.F32 R13, -RZ, R13.H1_H1 ;  /* 0x3000000dff0d7230 */ /* 0x000fe40000004100 */
[----:B------:R-:W-:Y:S01]  /*e480*/  FMUL.FTZ R57, R49, R57 ;  /* 0x0000003931397220 */ /* 0x000fe20000410000 */
[-C--:B------:R-:W-:Y:S01]  /*e490*/  FFMA.FTZ R50, R15, R54.reuse, -R50 ;  /* 0x000000360f327223 */ /* 0x080fe20000010832 */
[----:B------:R-:W-:Y:S01]  /*e4a0*/  FFMA.FTZ R58, R51, R54, R58 ;  /* 0x00000036333a7223 */ /* 0x000fe2000001003a */
[-C--:B------:R-:W-:Y:S01]  /*e4b0*/  FFMA.FTZ R62, R39, R56.reuse, -R62 ;  /* 0x00000038273e7223 */ /* 0x080fe2000001083e */
[----:B------:R-:W-:Y:S01]  /*e4c0*/  FFMA.FTZ R60, R53, R56, R60 ;  /* 0x00000038353c7223 */ /* 0x000fe2000001003c */
[-C--:B------:R-:W-:Y:S01]  /*e4d0*/  FFMA.FTZ R49, R49, R13.reuse, -R12 ;  /* 0x0000000d31317223 */ /* 0x080fe2000001080c */
[----:B------:R-:W-:Y:S01]  /*e4e0*/  FFMA.FTZ R57, R52, R13, R57 ;  /* 0x0000000d34397223 */ /* 0x000fe20000010039 */
[----:B------:R-:W-:Y:S01]  /*e4f0*/  F2FP.SATFINITE.E4M3.F32.PACK_AB_MERGE_C R36, R63, R36, RZ ;  /* 0x000000243f24723e */ /* 0x000fe200048070ff */
[----:B------:R-:W-:Y:S01]  /*e500*/  IMAD.MOV.U32 R12, RZ, RZ, R46 ;  /* 0x000000ffff0c7224 */ /* 0x000fe200078e002e */
[----:B------:R-:W-:-:S02]  /*e510*/  F2FP.SATFINITE.E4M3.F32.PACK_AB_MERGE_C R50, R50, R69, RZ ;  /* 0x000000453232723e */ /* 0x000fc400048070ff */
[----:B------:R-:W-:Y:S02]  /*e520*/  F2FP.SATFINITE.E4M3.F32.PACK_AB_MERGE_C R58, R58, R59, RZ ;  /* 0x0000003b3a3a723e */ /* 0x000fe400048070ff */
[----:B------:R-:W-:Y:S01]  /*e530*/  F2FP.SATFINITE.E4M3.F32.PACK_AB_MERGE_C R13, R42, R47, R14 ;  /* 0x0000002f2a0d723e */ /* 0x000fe2000480700e */
[----:B------:R-:W-:Y:S01]  /*e540*/  IMAD.MOV.U32 R14, RZ, RZ, R43 ;  /* 0x000000ffff0e7224 */ /* 0x000fe200078e002b */
[----:B------:R-:W-:Y:S01]  /*e550*/  F2FP.SATFINITE.E4M3.F32.PACK_AB_MERGE_C R37, R37, R48, R36 ;  /* 0x000000302525723e */ /* 0x000fe20004807024 */
[----:B------:R-:W-:Y:S01]  /*e560*/  IMAD.MOV.U32 R36, RZ, RZ, R45 ;  /* 0x000000ffff247224 */ /* 0x000fe200078e002d */
[----:B------:R-:W-:Y:S02]  /*e570*/  F2FP.SATFINITE.E4M3.F32.PACK_AB_MERGE_C R15, R49, R62, R50 ;  /* 0x0000003e310f723e */ /* 0x000fe40004807032 */
[----:B------:R-:W-:-:S07]  /*e580*/  F2FP.SATFINITE.E4M3.F32.PACK_AB_MERGE_C R39, R57, R60, R58 ;  /* 0x0000003c3927723e */ /* 0x000fce000480703a */
.L_x_521:
[----:B------:R-:W-:Y:S05]  /*e590*/  BSYNC B2 ;  /* 0x0000000000027941 */ /* 0x000fea0003800000 */
.L_x_520:
[----:B------:R-:W-:Y:S01]  /*e5a0*/  ISETP.GE.AND P2, PT, R11, R128, PT ;  /* 0x000000800b00720c */ /* 0x000fe20003f46270 */
[----:B0-----:R0:W-:-:S12]  /*e5b0*/  ST.E.128 desc[UR50][R40.64], R12 ;  /* 0x0000000c28007985 */ /* 0x0011d8000c101d32 */
[----:B------:R-:W-:-:S04]  /*e5c0*/  @!P2 IADD3 R42, P4, R11, R44, RZ ;  /* 0x0000002c0b2aa210 */ /* 0x000fc80007f9e0ff */
[----:B------:R-:W-:-:S05]  /*e5d0*/  @!P2 LEA.HI.X.SX32 R43, R11, R120, 0x1, P4 ;  /* 0x000000780b2ba211 */ /* 0x000fca00020f0eff */
[----:B-1----:R0:W-:Y:S04]  /*e5e0*/  @!P2 ST.E.128 desc[UR50][R42.64], R36 ;  /* 0x000000242a00a985 */ /* 0x0021e8000c101d32 */
.L_x_519:
[----:B------:R-:W-:Y:S05]  /*e5f0*/  BSYNC B1 ;  /* 0x0000000000017941 */ /* 0x000fea0003800000 */
.L_x_518:
[----:B------:R-:W-:-:S13]  /*e600*/  ISETP.NE.AND P2, PT, R30, RZ, PT ;  /* 0x000000ff1e00720c */ /* 0x000fda0003f45270 */
[----:B------:R-:W-:Y:S05]  /*e610*/  @!P2 BRA `(.L_x_470) ;  /* 0x000000140090a947 */ /* 0x000fea0003800000 */
[----:B----4-:R-:W4:Y:S01]  /*e620*/  LDL R11, [R1] ;  /* 0x00000000010b7983 */ /* 0x010f220000100800 */
[----:B0-----:R-:W-:Y:S01]  /*e630*/  IADD3 R40, P2, R27, R44, RZ ;  /* 0x0000002c1b287210 */ /* 0x001fe20007f5e0ff */
[----:B------:R-:W-:Y:S03]  /*e640*/  BSSY B1, `(.L_x_522) ;  /* 0x00000eb000017945 */ /* 0x000fe60003800000 */
[----:B-1----:R-:W-:Y:S02]  /*e650*/  IADD3.X R41, R120, R110, RZ, P2, !PT ;  /* 0x0000006e78297210 */ /* 0x002fe400017fe4ff */
[----:B------:R-:W-:Y:S02]  /*e660*/  ISETP.GE.AND P2, PT, R4, R117, PT ;  /* 0x000000750400720c */ /* 0x000fe40003f46270 */
[----:B----4-:R-:W-:-:S04]  /*e670*/  LOP3.LUT P4, RZ, R11, 0x1, RZ, 0xc0, !PT ;  /* 0x000000010bff7812 */ /* 0x010fc8000788c0ff */
[----:B------:R-:W-:-:S04]  /*e680*/  SEL R142, R118, R142, !P4 ;  /* 0x0000008e768e7207 */ /* 0x000fc80006000000 */
        /* <DEDUP_REMOVED lines=18> */
[--C-:B------:R-:W-:Y:S01]  /*e7b0*/  SHF.R.U32.HI R43, RZ, 0x8, R81.reuse ;  /* 0x00000008ff2b7819 */ /* 0x100fe20000011651 */
[----:B0-----:R-:W-:Y:S01]  /*e7c0*/  IMAD.MOV.U32 R47, RZ, RZ, R12 ;  /* 0x000000ffff2f7224 */ /* 0x001fe200078e000c */
[----:B------:R-:W-:Y:S01]  /*e7d0*/  SHF.R.U32.HI R56, RZ, 0x10, R81 ;  /* 0x00000010ff387819 */ /* 0x000fe20000011651 */
[----:B-1----:R-:W-:Y:S01]  /*e7e0*/  IMAD.MOV.U32 R49, RZ, RZ, R36 ;  /* 0x000000ffff317224 */ /* 0x002fe200078e0024 */
[----:B------:R-:W-:Y:S01]  /*e7f0*/  SHF.R.U32.HI R51, RZ, 0x8, R65 ;  /* 0x00000008ff337819 */ /* 0x000fe20000011641 */
[----:B------:R-:W-:Y:S01]  /*e800*/  IMAD.SHL.U32 R12, R43, 0x100, RZ ;  /* 0x000001002b0c7824 */ /* 0x000fe200078e00ff */
[----:B------:R-:W-:Y:S01]  /*e810*/  SHF.R.U32.HI R53, RZ, 0x8, R67 ;  /* 0x00000008ff357819 */ /* 0x000fe20000011643 */
[----:B------:R-:W-:Y:S01]  /*e820*/  IMAD.MOV.U32 R43, RZ, RZ, R14 ;  /* 0x000000ffff2b7224 */ /* 0x000fe200078e000e */
[----:B------:R-:W-:Y:S01]  /*e830*/  LOP3.LUT R45, R81, 0xff0000ff, RZ, 0xc0, !PT ;  /* 0xff0000ff512d7812 */ /* 0x000fe200078ec0ff */
[----:B------:R-:W-:Y:S01]  /*e840*/  IMAD.SHL.U32 R51, R51, 0x100, RZ ;  /* 0x0000010033337824 */ /* 0x000fe200078e00ff */
[--C-:B------:R-:W-:Y:S01]  /*e850*/  SHF.R.U32.HI R54, RZ, 0x8, R83.reuse ;  /* 0x00000008ff367819 */ /* 0x100fe20000011653 */
[----:B------:R-:W-:Y:S01]  /*e860*/  IMAD.SHL.U32 R53, R53, 0x100, RZ ;  /* 0x0000010035357824 */ /* 0x000fe200078e00ff */
[----:B------:R-:W-:Y:S01]  /*e870*/  MOV R42, R13 ;  /* 0x0000000d002a7202 */ /* 0x000fe20000000f00 */
[----:B------:R-:W-:Y:S01]  /*e880*/  IMAD.U32 R13, R56, 0x10000, RZ ;  /* 0x00010000380d7824 */ /* 0x000fe200078e00ff */
[----:B------:R-:W-:-:S02]  /*e890*/  SHF.R.U32.HI R52, RZ, 0x10, R83 ;  /* 0x00000010ff347819 */ /* 0x000fc40000011653 */
[----:B------:R-:W-:Y:S02]  /*e8a0*/  LOP3.LUT R12, R45, 0xff00, R12, 0xf8, !PT ;  /* 0x0000ff002d0c7812 */ /* 0x000fe400078ef80c */
[----:B------:R-:W-:Y:S02]  /*e8b0*/  LOP3.LUT R48, R65, 0xff0000ff, RZ, 0xc0, !PT ;  /* 0xff0000ff41307812 */ /* 0x000fe400078ec0ff */
[----:B------:R-:W-:Y:S02]  /*e8c0*/  LOP3.LUT R50, R67, 0xff0000ff, RZ, 0xc0, !PT ;  /* 0xff0000ff43327812 */ /* 0x000fe400078ec0ff */
[----:B------:R-:W-:Y:S02]  /*e8d0*/  LOP3.LUT R46, R83, 0xff0000ff, RZ, 0xc0, !PT ;  /* 0xff0000ff532e7812 */ /* 0x000fe400078ec0ff */
[----:B------:R-:W-:Y:S02]  /*e8e0*/  SHF.L.U32 R45, R54, 0x8, RZ ;  /* 0x00000008362d7819 */ /* 0x000fe400000006ff */
[----:B------:R-:W-:Y:S01]  /*e8f0*/  LOP3.LUT R14, R12, 0xff0000, R13, 0xf8, !PT ;  /* 0x00ff00000c0e7812 */ /* 0x000fe200078ef80d */
[----:B------:R-:W-:Y:S01]  /*e900*/  IMAD.U32 R12, R52, 0x10000, RZ ;  /* 0x00010000340c7824 */ /* 0x000fe200078e00ff */
[----:B------:R-:W-:-:S02]  /*e910*/  LOP3.LUT R36, R48, 0xff00, R51, 0xf8, !PT ;  /* 0x0000ff0030247812 */ /* 0x000fc400078ef833 */
[----:B------:R-:W-:Y:S02]  /*e920*/  LOP3.LUT R54, R50, 0xff00, R53, 0xf8, !PT ;  /* 0x0000ff0032367812 */ /* 0x000fe400078ef835 */
[----:B------:R-:W-:Y:S02]  /*e930*/  LOP3.LUT R45, R46, 0xff00, R45, 0xf8, !PT ;  /* 0x0000ff002e2d7812 */ /* 0x000fe400078ef82d */
[----:B------:R-:W-:Y:S02]  /*e940*/  F2FP.F16.E4M3.UNPACK_B R53, R141.H1 ;  /* 0x0000008dff35723e */ /* 0x000fe400030006ff */
[----:B------:R-:W-:Y:S02]  /*e950*/  F2FP.F16.E4M3.UNPACK_B R50, R49.H1 ;  /* 0x00000031ff32723e */ /* 0x000fe400030006ff */
[----:B------:R-:W-:Y:S01]  /*e960*/  F2FP.F16.E4M3.UNPACK_B R48, R47.H1 ;  /* 0x0000002fff30723e */ /* 0x000fe200030006ff */
[----:B------:R-:W-:Y:S01]  /*e970*/  HADD2.F32 R13, -RZ, R53.H0_H0 ;  /* 0x20000035ff0d7230 */ /* 0x000fe20000004100 */
[----:B------:R-:W-:Y:S01]  /*e980*/  LOP3.LUT R12, R45, 0xff0000, R12, 0xf8, !PT ;  /* 0x00ff00002d0c7812 */ /* 0x000fe200078ef80c */
[----:B------:R-:W-:Y:S01]  /*e990*/  HADD2.F32 R46, -RZ, R50.H0_H0 ;  /* 0x20000032ff2e7230 */ /* 0x000fe20000004100 */
[----:B------:R-:W-:Y:S01]  /*e9a0*/  F2FP.F16.E4M3.UNPACK_B R51, R139.H1 ;  /* 0x0000008bff33723e */ /* 0x000fe200030006ff */
[--C-:B------:R-:W-:Y:S01]  /*e9b0*/  HADD2.F32 R45, -RZ, R48.reuse.H0_H0 ;  /* 0x20000030ff2d7230 */ /* 0x100fe20000004100 */
[----:B------:R-:W-:Y:S01]  /*e9c0*/  SHF.R.U32.HI R57, RZ, 0x10, R67 ;  /* 0x00000010ff397819 */ /* 0x000fe20000011643 */
[----:B------:R-:W-:-:S02]  /*e9d0*/  HADD2.F32 R48, -RZ, R48.H1_H1 ;  /* 0x30000030ff307230 */ /* 0x000fc40000004100 */
[CC--:B------:R-:W-:Y:S01]  /*e9e0*/  FMUL.FTZ R56, R46.reuse, R13.reuse ;  /* 0x0000000d2e387220 */ /* 0x0c0fe20000410000 */
[----:B------:R-:W-:Y:S02]  /*e9f0*/  HADD2.F32 R52, -RZ, R51.H0_H0 ;  /* 0x20000033ff347230 */ /* 0x000fe40000004100 */
[----:B------:R-:W-:Y:S01]  /*ea00*/  FMUL.FTZ R59, R45, R13 ;  /* 0x0000000d2d3b7220 */ /* 0x000fe20000410000 */
[----:B------:R-:W-:Y:S01]  /*ea10*/  IMAD.U32 R57, R57, 0x10000, RZ ;  /* 0x0001000039397824 */ /* 0x000fe200078e00ff */
[----:B------:R-:W-:Y:S01]  /*ea20*/  SHF.R.U32.HI R55, RZ, 0x10, R65 ;  /* 0x00000010ff377819 */ /* 0x000fe20000011641 */
[-C--:B------:R-:W-:Y:S01]  /*ea30*/  FFMA.FTZ R45, R45, R52.reuse, -R56 ;  /* 0x000000342d2d7223 */ /* 0x080fe20000010838 */
[----:B------:R-:W-:Y:S01]  /*ea40*/  FFMA.FTZ R46, R46, R52, R59 ;  /* 0x000000342e2e7223 */ /* 0x000fe2000001003b */
[----:B------:R-:W-:Y:S01]  /*ea50*/  HADD2.F32 R52, -RZ, R53.H1_H1 ;  /* 0x30000035ff347230 */ /* 0x000fe20000004100 */
[----:B------:R-:W-:Y:S01]  /*ea60*/  LOP3.LUT R13, R54, 0xff0000, R57, 0xf8, !PT ;  /* 0x00ff0000360d7812 */ /* 0x000fe200078ef839 */
[----:B------:R-:W-:Y:S01]  /*ea70*/  HADD2.F32 R53, -RZ, R50.H1_H1 ;  /* 0x30000032ff357230 */ /* 0x000fe20000004100 */
[----:B------:R-:W-:Y:S01]  /*ea80*/  SHF.L.U32 R55, R55, 0x10, RZ ;  /* 0x0000001037377819 */ /* 0x000fe200000006ff */
[----:B------:R-:W-:Y:S01]  /*ea90*/  HADD2.F32 R54, -RZ, R51.H1_H1 ;  /* 0x30000033ff367230 */ /* 0x000fe20000004100 */
[----:B------:R-:W-:Y:S01]  /*eaa0*/  F2FP.F16.E4M3.UNPACK_B R141, R141 ;  /* 0x0000008dff8d723e */ /* 0x000fe200020006ff */
[----:B------:R-:W-:Y:S01]  /*eab0*/  FMUL.FTZ R56, R48, R52 ;  /* 0x0000003430387220 */ /* 0x000fe20000410000 */
[----:B------:R-:W-:-:S02]  /*eac0*/  F2FP.F16.E4M3.UNPACK_B R50, R49 ;  /* 0x00000031ff32723e */ /* 0x000fc400020006ff */
[----:B------:R-:W-:Y:S01]  /*ead0*/  F2FP.F16.E4M3.UNPACK_B R51, R47 ;  /* 0x0000002fff33723e */ /* 0x000fe200020006ff */
[C---:B------:R-:W-:Y:S01]  /*eae0*/  FMUL.FTZ R47, R53.reuse, R52 ;  /* 0x00000034352f7220 */ /* 0x040fe20000410000 */
[----:B------:R-:W-:Y:S01]  /*eaf0*/  LOP3.LUT R36, R36, 0xff0000, R55, 0xf8, !PT ;  /* 0x00ff000024247812 */ /* 0x000fe200078ef837 */
[----:B------:R-:W-:Y:S01]  /*eb00*/  HADD2.F32 R55, -RZ, R141.H0_H0 ;  /* 0x2000008dff377230 */ /* 0x000fe20000004100 */
[----:B------:R-:W-:Y:S01]  /*eb10*/  F2FP.F16.E4M3.UNPACK_B R139, R139 ;  /* 0x0000008bff8b723e */ /* 0x000fe200020006ff */
[----:B------:R-:W-:Y:S02]  /*eb20*/  HADD2.F32 R52, -RZ, R50.H0_H0 ;  /* 0x20000032ff347230 */ /* 0x000fe40000004100 */
[-C--:B------:R-:W-:Y:S01]  /*eb30*/  FFMA.FTZ R48, R48, R54.reuse, -R47 ;  /* 0x0000003630307223 */ /* 0x080fe2000001082f */
[----:B------:R-:W-:Y:S02]  /*eb40*/  HADD2.F32 R49, -RZ, R51.H0_H0 ;  /* 0x20000033ff317230 */ /* 0x000fe40000004100 */
[----:B------:R-:W-:Y:S01]  /*eb50*/  FFMA.FTZ R47, R53, R54, R56 ;  /* 0x00000036352f7223 */ /* 0x000fe20000010038 */
[----:B------:R-:W-:-:S02]  /*eb60*/  HADD2.F32 R54, -RZ, R139.H0_H0 ;  /* 0x2000008bff367230 */ /* 0x000fc40000004100 */
[CC--:B------:R-:W-:Y:S01]  /*eb70*/  FMUL.FTZ R58, R52.reuse, R55.reuse ;  /* 0x00000037343a7220 */ /* 0x0c0fe20000410000 */
[----:B------:R-:W-:Y:S02]  /*eb80*/  HADD2.F32 R56, -RZ, R141.H1_H1 ;  /* 0x3000008dff387230 */ /* 0x000fe40000004100 */
[C---:B------:R-:W-:Y:S01]  /*eb90*/  FMUL.FTZ R55, R49.reuse, R55 ;  /* 0x0000003731377220 */ /* 0x040fe20000410000 */
[----:B------:R-:W-:Y:S02]  /*eba0*/  HADD2.F32 R53, -RZ, R50.H1_H1 ;  /* 0x30000032ff357230 */ /* 0x000fe40000004100 */
[-C--:B------:R-:W-:Y:S01]  /*ebb0*/  FFMA.FTZ R49, R49, R54.reuse, -R58 ;  /* 0x0000003631317223 */ /* 0x080fe2000001083a */
[----:B------:R-:W-:Y:S02]  /*ebc0*/  HADD2.F32 R51, -RZ, R51.H1_H1 ;  /* 0x30000033ff337230 */ /* 0x000fe40000004100 */
[----:B------:R-:W-:Y:S01]  /*ebd0*/  FFMA.FTZ R50, R52, R54, R55 ;  /* 0x0000003634327223 */ /* 0x000fe20000010037 */
[----:B------:R-:W-:-:S02]  /*ebe0*/  HADD2.F32 R52, -RZ, R139.H1_H1 ;  /* 0x3000008bff347230 */ /* 0x000fc40000004100 */
[----:B------:R-:W-:Y:S01]  /*ebf0*/  FMUL.FTZ R58, R53, R56 ;  /* 0x00000038353a7220 */ /* 0x000fe20000410000 */
[----:B------:R-:W-:Y:S01]  /*ec00*/  F2FP.F16.E4M3.UNPACK_B R57, R140.H1 ;  /* 0x0000008cff39723e */ /* 0x000fe200030006ff */
[C---:B------:R-:W-:Y:S01]  /*ec10*/  FMUL.FTZ R62, R51.reuse, R56 ;  /* 0x00000038333e7220 */ /* 0x040fe20000410000 */
[----:B------:R-:W-:Y:S01]  /*ec20*/  F2FP.F16.E4M3.UNPACK_B R54, R38.H1 ;  /* 0x00000026ff36723e */ /* 0x000fe200030006ff */
[-C--:B------:R-:W-:Y:S01]  /*ec30*/  FFMA.FTZ R60, R51, R52.reuse, -R58 ;  /* 0x00000034333c7223 */ /* 0x080fe2000001083a */
[----:B------:R-:W-:Y:S01]  /*ec40*/  F2FP.F16.E4M3.UNPACK_B R51, R43.H1 ;  /* 0x0000002bff33723e */ /* 0x000fe200030006ff */
[----:B------:R-:W-:Y:S01]  /*ec50*/  HADD2.F32 R58, -RZ, R57.H0_H0 ;  /* 0x20000039ff3a7230 */ /* 0x000fe20000004100 */
[----:B------:R-:W-:Y:S01]  /*ec60*/  F2FP.F16.E4M3.UNPACK_B R56, R129.H1 ;  /* 0x00000081ff38723e */ /* 0x000fe200030006ff */
[----:B------:R-:W-:Y:S02]  /*ec70*/  HADD2.F32 R55, -RZ, R54.H0_H0 ;  /* 0x20000036ff377230 */ /* 0x000fe40000004100 */
[----:B------:R-:W-:Y:S01]  /*ec80*/  FFMA.FTZ R59, R53, R52, R62 ;  /* 0x00000034353b7223 */ /* 0x000fe2000001003e */
[----:B------:R-:W-:Y:S01]  /*ec90*/  HADD2.F32 R52, -RZ, R51.H0_H0 ;  /* 0x20000033ff347230 */ /* 0x000fe20000004100 */
[----:B------:R-:W-:Y:S01]  /*eca0*/  F2FP.F16.E4M3.UNPACK_B R140, R140 ;  /* 0x0000008cff8c723e */ /* 0x000fe200020006ff */
[----:B------:R-:W-:-:S02]  /*ecb0*/  HADD2.F32 R53, -RZ, R56.H0_H0 ;  /* 0x20000038ff357230 */ /* 0x000fc40000004100 */
[CC--:B------:R-:W-:Y:S01]  /*ecc0*/  FMUL.FTZ R61, R55.reuse, R58.reuse ;  /* 0x0000003a373d7220 */ /* 0x0c0fe20000410000 */
[----:B------:R-:W-:Y:S02]  /*ecd0*/  HADD2.F32 R57, -RZ, R57.H1_H1 ;  /* 0x30000039ff397230 */ /* 0x000fe40000004100 */
[C---:B------:R-:W-:Y:S01]  /*ece0*/  FMUL.FTZ R62, R52.reuse, R58 ;  /* 0x0000003a343e7220 */ /* 0x040fe20000410000 */
[----:B------:R-:W-:Y:S02]  /*ecf0*/  HADD2.F32 R54, -RZ, R54.H1_H1 ;  /* 0x30000036ff367230 */ /* 0x000fe40000004100 */
[----:B------:R-:W-:Y:S01]  /*ed00*/  FFMA.FTZ R58, R52, R53, -R61 ;  /* 0x00000035343a7223 */ /* 0x000fe2000001083d */
[----:B------:R-:W-:Y:S01]  /*ed10*/  HADD2.F32 R51, -RZ, R51.H1_H1 ;  /* 0x30000033ff337230 */ /* 0x000fe20000004100 */
[----:B------:R-:W-:Y:S01]  /*ed20*/  F2FP.F16.E4M3.UNPACK_B R43, R43 ;  /* 0x0000002bff2b723e */ /* 0x000fe200020006ff */
[----:B------:R-:W-:Y:S02]  /*ed30*/  HADD2.F32 R56, -RZ, R56.H1_H1 ;  /* 0x30000038ff387230 */ /* 0x000fe40000004100 */
[----:B------:R-:W-:Y:S01]  /*ed40*/  FMUL.FTZ R52, R54, R57 ;  /* 0x0000003936347220 */ /* 0x000fe20000410000 */
[----:B------:R-:W-:Y:S01]  /*ed50*/  FFMA.FTZ R62, R55, R53, R62 ;  /* 0x00000035373e7223 */ /* 0x000fe2000001003e */
[----:B------:R-:W-:Y:S01]  /*ed60*/  FMUL.FTZ R57, R51, R57 ;  /* 0x0000003933397220 */ /* 0x000fe20000410000 */
[----:B------:R-:W-:-:S02]  /*ed70*/  HADD2.F32 R55, -RZ, R140.H0_H0 ;  /* 0x2000008cff377230 */ /* 0x000fc40000004100 */
[----:B------:R-:W-:Y:S01]  /*ed80*/  FFMA.FTZ R63, R51, R56, -R52 ;  /* 0x00000038333f7223 */ /* 0x000fe20000010834 */
[----:B------:R-:W-:Y:S01]  /*ed90*/  F2FP.F16.E4M3.UNPACK_B R51, R38 ;  /* 0x00000026ff33723e */ /* 0x000fe200020006ff */
[----:B------:R-:W-:Y:S01]  /*eda0*/  HADD2.F32 R140, -RZ, R140.H1_H1 ;  /* 0x3000008cff8c7230 */ /* 0x000fe20000004100 */
[----:B------:R-:W-:Y:S01]  /*edb0*/  F2FP.F16.E4M3.UNPACK_B R129, R129 ;  /* 0x00000081ff81723e */ /* 0x000fe200020006ff */
[----:B------:R-:W-:Y:S02]  /*edc0*/  HADD2.F32 R38, -RZ, R43.H0_H0 ;  /* 0x2000002bff267230 */ /* 0x000fe40000004100 */
[----:B------:R-:W-:Y:S01]  /*edd0*/  FFMA.FTZ R65, R54, R56, R57 ;  /* 0x0000003836417223 */ /* 0x000fe20000010039 */
[--C-:B------:R-:W-:Y:S01]  /*ede0*/  HADD2.F32 R52, -RZ, R51.reuse.H0_H0 ;  /* 0x20000033ff347230 */ /* 0x100fe20000004100 */
[----:B------:R-:W-:Y:S01]  /*edf0*/  F2FP.SATFINITE.E4M3.F32.PACK_AB_MERGE_C R45, R48, R45, RZ ;  /* 0x0000002d302d723e */ /* 0x000fe200048070ff */
[----:B------:R-:W-:Y:S01]  /*ee00*/  HADD2.F32 R51, -RZ, R51.H1_H1 ;  /* 0x30000033ff337230 */ /* 0x000fe20000004100 */
[----:B------:R-:W-:Y:S01]  /*ee10*/  F2FP.SATFINITE.E4M3.F32.PACK_AB_MERGE_C R47, R47, R46, RZ ;  /* 0x0000002e2f2f723e */ /* 0x000fe200048070ff */
[----:B------:R-:W-:-:S02]  /*ee20*/  HADD2.F32 R43, -RZ, R43.H1_H1 ;  /* 0x3000002bff2b7230 */ /* 0x000fc40000004100 */
[-C--:B------:R-:W-:Y:S01]  /*ee30*/  FMUL.FTZ R57, R52, R55.reuse ;  /* 0x0000003734397220 */ /* 0x080fe20000410000 */
[--C-:B------:R-:W-:Y:S02]  /*ee40*/  HADD2.F32 R53, -RZ, R129.reuse.H0_H0 ;  /* 0x20000081ff357230 */ /* 0x100fe40000004100 */
[-C--:B------:R-:W-:Y:S01]  /*ee50*/  FMUL.FTZ R56, R51, R140.reuse ;  /* 0x0000008c33387220 */ /* 0x080fe20000410000 */
[----:B------:R-:W-:Y:S02]  /*ee60*/  HADD2.F32 R54, -RZ, R129.H1_H1 ;  /* 0x30000081ff367230 */ /* 0x000fe40000004100 */
[C---:B------:R-:W-:Y:S01]  /*ee70*/  FMUL.FTZ R55, R38.reuse, R55 ;  /* 0x0000003726377220 */ /* 0x040fe20000410000 */
[----:B------:R-:W-:Y:S01]  /*ee80*/  FMUL.FTZ R140, R43, R140 ;  /* 0x0000008c2b8c7220 */ /* 0x000fe20000410000 */
[-C--:B------:R-:W-:Y:S01]  /*ee90*/  FFMA.FTZ R57, R38, R53.reuse, -R57 ;  /* 0x0000003526397223 */ /* 0x080fe20000010839 */
[----:B------:R-:W-:Y:S01]  /*eea0*/  F2FP.F16.E4M3.UNPACK_B R48, R42 ;  /* 0x0000002aff30723e */ /* 0x000fe200020006ff */
[----:B------:R-:W-:Y:S01]  /*eeb0*/  FFMA.FTZ R38, R52, R53, R55 ;  /* 0x0000003534267223 */ /* 0x000fe20000010037 */
[-C--:B------:R-:W-:Y:S01]  /*eec0*/  FFMA.FTZ R61, R51, R54.reuse, R140 ;  /* 0x00000036333d7223 */ /* 0x080fe2000001008c */
[----:B------:R-:W-:Y:S01]  /*eed0*/  F2FP.F16.E4M3.UNPACK_B R51, R37 ;  /* 0x00000025ff33723e */ /* 0x000fe200020006ff */
[----:B------:R-:W-:Y:S01]  /*eee0*/  FFMA.FTZ R56, R43, R54, -R56 ;  /* 0x000000362b387223 */ /* 0x000fe20000010838 */
[----:B------:R-:W-:-:S02]  /*eef0*/  F2FP.F16.E4M3.UNPACK_B R55, R36 ;  /* 0x00000024ff37723e */ /* 0x000fc400020006ff */
[----:B------:R-:W-:Y:S01]  /*ef00*/  F2FP.SATFINITE.E4M3.F32.PACK_AB_MERGE_C R46, R60, R49, R45 ;  /* 0x000000313c2e723e */ /* 0x000fe2000480702d */
[----:B------:R-:W-:Y:S01]  /*ef10*/  HADD2.F32 R49, -RZ, R51.H0_H0 ;  /* 0x20000033ff317230 */ /* 0x000fe20000004100 */
[----:B------:R-:W-:Y:S01]  /*ef20*/  F2FP.SATFINITE.E4M3.F32.PACK_AB_MERGE_C R45, R59, R50, R47 ;  /* 0x000000323b2d723e */ /* 0x000fe2000480702f */
[----:B------:R-:W-:Y:S01]  /*ef30*/  HADD2.F32 R50, -RZ, R55.H0_H0 ;  /* 0x20000037ff327230 */ /* 0x000fe20000004100 */
[----:B------:R-:W-:Y:S01]  /*ef40*/  F2FP.SATFINITE.E4M3.F32.PACK_AB_MERGE_C R43, R63, R58, RZ ;  /* 0x0000003a3f2b723e */ /* 0x000fe200048070ff */
[--C-:B------:R-:W-:Y:S01]  /*ef50*/  HADD2.F32 R47, -RZ, R48.reuse.H0_H0 ;  /* 0x20000030ff2f7230 */ /* 0x100fe20000004100 */
[----:B------:R-:W-:Y:S01]  /*ef60*/  F2FP.F16.E4M3.UNPACK_B R53, R14 ;  /* 0x0000000eff35723e */ /* 0x000fe200020006ff */
[----:B------:R-:W-:Y:S01]  /*ef70*/  HADD2.F32 R52, -RZ, R51.H1_H1 ;  /* 0x30000033ff347230 */ /* 0x000fe20000004100 */
[----:B------:R-:W-:Y:S01]  /*ef80*/  F2FP.SATFINITE.E4M3.F32.PACK_AB_MERGE_C R43, R56, R57, R43 ;  /* 0x00000039382b723e */ /* 0x000fe2000480702b */
[-C--:B------:R-:W-:Y:S01]  /*ef90*/  FMUL.FTZ R56, R49, R50.reuse ;  /* 0x0000003231387220 */ /* 0x080fe20000410000 */
[----:B------:R-:W-:Y:S01]  /*efa0*/  FMUL.FTZ R58, R47, R50 ;  /* 0x000000322f3a7220 */ /* 0x000fe20000410000 */
[----:B------:R-:W-:Y:S01]  /*efb0*/  HADD2.F32 R54, -RZ, R53.H0_H0 ;  /* 0x20000035ff367230 */ /* 0x000fe20000004100 */
[----:B------:R-:W-:Y:S01]  /*efc0*/  F2FP.F16.E4M3.UNPACK_B R51, R37.H1 ;  /* 0x00000025ff33723e */ /* 0x000fe200030006ff */
[----:B------:R-:W-:Y:S01]  /*efd0*/  HADD2.F32 R55, -RZ, R55.H1_H1 ;  /* 0x30000037ff377230 */ /* 0x000fe20000004100 */
[----:B------:R-:W-:Y:S01]  /*efe0*/  F2FP.F16.E4M3.UNPACK_B R14, R14.H1 ;  /* 0x0000000eff0e723e */ /* 0x000fe200030006ff */
[----:B------:R-:W-:-:S02]  /*eff0*/  HADD2.F32 R50, -RZ, R48.H1_H1 ;  /* 0x30000030ff327230 */ /* 0x000fc40000004100 */
[-C--:B------:R-:W-:Y:S01]  /*f000*/  FFMA.FTZ R47, R47, R54.reuse, -R56 ;  /* 0x000000362f2f7223 */ /* 0x080fe20000010838 */
[----:B------:R-:W-:Y:S01]  /*f010*/  FFMA.FTZ R48, R49, R54, R58 ;  /* 0x0000003631307223 */ /* 0x000fe2000001003a */
[----:B------:R-:W-:Y:S02]  /*f020*/  HADD2.F32 R53, -RZ, R53.H1_H1 ;  /* 0x30000035ff357230 */ /* 0x000fe40000004100 */
[-C--:B------:R-:W-:Y:S01]  /*f030*/  FMUL.FTZ R57, R52, R55.reuse ;  /* 0x0000003734397220 */ /* 0x080fe20000410000 */
[C---:B------:R-:W-:Y:S01]  /*f040*/  FMUL.FTZ R55, R50.reuse, R55 ;  /* 0x0000003732377220 */ /* 0x040fe20000410000 */
[----:B------:R-:W-:Y:S02]  /*f050*/  F2FP.F16.E4M3.UNPACK_B R54, R36.H1 ;  /* 0x00000024ff36723e */ /* 0x000fe400030006ff */
[----:B------:R-:W-:Y:S01]  /*f060*/  F2FP.F16.E4M3.UNPACK_B R49, R42.H1 ;  /* 0x0000002aff31723e */ /* 0x000fe200030006ff */
[-C--:B------:R-:W-:Y:S01]  /*f070*/  FFMA.FTZ R42, R50, R53.reuse, -R57 ;  /* 0x00000035322a7223 */ /* 0x080fe20000010839 */
[----:B------:R-:W-:Y:S01]  /*f080*/  FFMA.FTZ R37, R52, R53, R55 ;  /* 0x0000003534257223 */ /* 0x000fe20000010037 */
[----:B------:R-:W-:Y:S01]  /*f090*/  HADD2.F32 R50, -RZ, R51.H0_H0 ;  /* 0x20000033ff327230 */ /* 0x000fe20000004100 */
[----:B------:R-:W-:Y:S01]  /*f0a0*/  F2FP.SATFINITE.E4M3.F32.PACK_AB_MERGE_C R62, R65, R62, RZ ;  /* 0x0000003e413e723e */ /* 0x000fe200048070ff */
[----:B------:R-:W-:Y:S01]  /*f0b0*/  HADD2.F32 R55, -RZ, R54.H0_H0 ;  /* 0x20000036ff377230 */ /* 0x000fe20000004100 */
[----:B------:R-:W-:Y:S01]  /*f0c0*/  F2FP.F16.E4M3.UNPACK_B R56, R13.H1 ;  /* 0x0000000dff38723e */ /* 0x000fe200030006ff */
[----:B------:R-:W-:Y:S01]  /*f0d0*/  HADD2.F32 R36, -RZ, R49.H0_H0 ;  /* 0x20000031ff247230 */ /* 0x000fe20000004100 */
[----:B------:R-:W-:Y:S01]  /*f0e0*/  F2FP.SATFINITE.E4M3.F32.PACK_AB_MERGE_C R38, R61, R38, R62 ;  /* 0x000000263d26723e */ /* 0x000fe2000480703e */
[----:B------:R-:W-:-:S02]  /*f0f0*/  HADD2.F32 R51, -RZ, R51.H1_H1 ;  /* 0x30000033ff337230 */ /* 0x000fc40000004100 */
[-C--:B------:R-:W-:Y:S01]  /*f100*/  FMUL.FTZ R57, R50, R55.reuse ;  /* 0x0000003732397220 */ /* 0x080fe20000410000 */
[----:B------:R-:W-:Y:S02]  /*f110*/  HADD2.F32 R54, -RZ, R54.H1_H1 ;  /* 0x30000036ff367230 */ /* 0x000fe40000004100 */
[----:B------:R-:W-:Y:S01]  /*f120*/  FMUL.FTZ R55, R36, R55 ;  /* 0x0000003724377220 */ /* 0x000fe20000410000 */
[----:B------:R-:W-:Y:S02]  /*f130*/  HADD2.F32 R49, -RZ, R49.H1_H1 ;  /* 0x30000031ff317230 */ /* 0x000fe40000004100 */
[--C-:B------:R-:W-:Y:S02]  /*f140*/  HADD2.F32 R53, -RZ, R14.reuse.H0_H0 ;  /* 0x2000000eff357230 */ /* 0x100fe40000004100 */
[----:B------:R-:W-:Y:S02]  /*f150*/  HADD2.F32 R52, -RZ, R14.H1_H1 ;  /* 0x3000000eff347230 */ /* 0x000fe40000004100 */
[-C--:B------:R-:W-:Y:S01]  /*f160*/  FMUL.FTZ R14, R51, R54.reuse ;  /* 0x00000036330e7220 */ /* 0x080fe20000410000 */
[C---:B------:R-:W-:Y:S01]  /*f170*/  FMUL.FTZ R54, R49.reuse, R54 ;  /* 0x0000003631367220 */ /* 0x040fe20000410000 */
[----:B------:R-:W-:Y:S01]  /*f180*/  FFMA.FTZ R60, R50, R53, R55 ;  /* 0x00000035323c7223 */ /* 0x000fe20000010037 */
[----:B------:R-:W-:Y:S01]  /*f190*/  F2FP.F16.E4M3.UNPACK_B R55, R13 ;  /* 0x0000000dff37723e */ /* 0x000fe200020006ff */
[-C--:B------:R-:W-:Y:S01]  /*f1a0*/  FFMA.FTZ R62, R49, R52.reuse, -R14 ;  /* 0x00000034313e7223 */ /* 0x080fe2000001080e */
[----:B------:R-:W-:Y:S01]  /*f1b0*/  F2FP.F16.E4M3.UNPACK_B R14, R15 ;  /* 0x0000000fff0e723e */ /* 0x000fe200020006ff */
[----:B------:R-:W-:Y:S01]  /*f1c0*/  FFMA.FTZ R59, R36, R53, -R57 ;  /* 0x00000035243b7223 */ /* 0x000fe20000010839 */
[-C--:B------:R-:W-:Y:S01]  /*f1d0*/  F2FP.F16.E4M3.UNPACK_B R49, R39.reuse ;  /* 0x00000027ff31723e */ /* 0x080fe200020006ff */
[----:B------:R-:W-:Y:S01]  /*f1e0*/  FFMA.FTZ R61, R51, R52, R54 ;  /* 0x00000034333d7223 */ /* 0x000fe20000010036 */
[----:B------:R-:W-:Y:S01]  /*f1f0*/  F2FP.F16.E4M3.UNPACK_B R50, R39.H1 ;  /* 0x00000027ff32723e */ /* 0x000fe200030006ff */
[----:B------:R-:W-:Y:S01]  /*f200*/  HADD2.F32 R36, -RZ, R14.H0_H0 ;  /* 0x2000000eff247230 */ /* 0x000fe20000004100 */
[----:B------:R-:W-:Y:S01]  /*f210*/  F2FP.F16.E4M3.UNPACK_B R15, R15.H1 ;  /* 0x0000000fff0f723e */ /* 0x000fe200030006ff */
[----:B------:R-:W-:Y:S01]  /*f220*/  HADD2.F32 R51, -RZ, R49.H0_H0 ;  /* 0x20000031ff337230 */ /* 0x000fe20000004100 */
[-C--:B------:R-:W-:Y:S01]  /*f230*/  F2FP.F16.E4M3.UNPACK_B R13, R12.reuse ;  /* 0x0000000cff0d723e */ /* 0x080fe200020006ff */
[----:B------:R-:W-:Y:S01]  /*f240*/  HADD2.F32 R57, -RZ, R55.H0_H0 ;  /* 0x20000037ff397230 */ /* 0x000fe20000004100 */
[----:B------:R-:W-:Y:S01]  /*f250*/  F2FP.F16.E4M3.UNPACK_B R52, R12.H1 ;  /* 0x0000000cff34723e */ /* 0x000fe200030006ff */
[----:B------:R-:W-:Y:S01]  /*f260*/  HADD2.F32 R12, -RZ, R50.H0_H0 ;  /* 0x20000032ff0c7230 */ /* 0x000fe20000004100 */
[----:B------:R-:W-:Y:S01]  /*f270*/  F2FP.SATFINITE.E4M3.F32.PACK_AB_MERGE_C R59, R62, R59, RZ ;  /* 0x0000003b3e3b723e */ /* 0x000fe200048070ff */
[----:B------:R-:W-:-:S02]  /*f280*/  HADD2.F32 R58, -RZ, R56.H0_H0 ;  /* 0x20000038ff3a7230 */ /* 0x000fc40000004100 */
[-C--:B------:R-:W-:Y:S01]  /*f290*/  FMUL.FTZ R63, R51, R57.reuse ;  /* 0x00000039333f7220 */ /* 0x080fe20000410000 */
[----:B------:R-:W-:Y:S02]  /*f2a0*/  HADD2.F32 R39, -RZ, R15.H0_H0 ;  /* 0x2000000fff277230 */ /* 0x000fe40000004100 */
[----:B------:R-:W-:Y:S01]  /*f2b0*/  FMUL.FTZ R64, R36, R57 ;  /* 0x0000003924407220 */ /* 0x000fe20000410000 */
        /* <DEDUP_REMOVED lines=18> */
[----:B------:R-:W-:Y:S02]  /*f3e0*/  HADD2.F32 R13, -RZ, R13.H1_H1 ;  /* 0x3000000dff0d7230 */ /* 0x000fe40000004100 */
[----:B------:R-:W-:Y:S01]  /*f3f0*/  FMUL.FTZ R12, R14, R55 ;  /* 0x000000370e0c7220 */ /* 0x000fe20000410000 */
[----:B------:R-:W-:Y:S01]  /*f400*/  F2FP.SATFINITE.E4M3.F32.PACK_AB_MERGE_C R47, R42, R47, R59 ;  /* 0x0000002f2a2f723e */ /* 0x000fe2000480703b */
[-C--:B------:R-:W-:Y:S01]  /*f410*/  FFMA.FTZ R15, R15, R52.reuse, -R36 ;  /* 0x000000340f0f7223 */ /* 0x080fe20000010824 */
[----:B------:R-:W-:Y:S01]  /*f420*/  FFMA.FTZ R50, R50, R52, R51 ;  /* 0x0000003432327223 */ /* 0x000fe20000010033 */
[-C--:B------:R-:W-:Y:S01]  /*f430*/  FFMA.FTZ R14, R14, R13.reuse, -R39 ;  /* 0x0000000d0e0e7223 */ /* 0x080fe20000010827 */
[----:B------:R-:W-:Y:S01]  /*f440*/  FFMA.FTZ R13, R49, R13, R12 ;  /* 0x0000000d310d7223 */ /* 0x000fe2000001000c */
[----:B------:R-:W-:Y:S01]  /*f450*/  F2FP.SATFINITE.E4M3.F32.PACK_AB_MERGE_C R60, R61, R60, RZ ;  /* 0x0000003c3d3c723e */ /* 0x000fe200048070ff */
[----:B------:R-:W-:Y:S01]  /*f460*/  IMAD.MOV.U32 R12, RZ, RZ, R46 ;  /* 0x000000ffff0c7224 */ /* 0x000fe200078e002e */
[----:B------:R-:W-:Y:S01]  /*f470*/  F2FP.SATFINITE.E4M3.F32.PACK_AB_MERGE_C R15, R15, R66, RZ ;  /* 0x000000420f0f723e */ /* 0x000fe200048070ff */
[----:B------:R-:W-:Y:S01]  /*f480*/  IMAD.MOV.U32 R36, RZ, RZ, R45 ;  /* 0x000000ffff247224 */ /* 0x000fe200078e002d */
[----:B------:R-:W-:-:S02]  /*f490*/  F2FP.SATFINITE.E4M3.F32.PACK_AB_MERGE_C R50, R50, R57, RZ ;  /* 0x000000393232723e */ /* 0x000fc400048070ff */
[----:B------:R-:W-:Y:S02]  /*f4a0*/  F2FP.SATFINITE.E4M3.F32.PACK_AB_MERGE_C R15, R14, R63, R15 ;  /* 0x0000003f0e0f723e */ /* 0x000fe4000480700f */
[----:B------:R-:W-:Y:S01]  /*f4b0*/  F2FP.SATFINITE.E4M3.F32.PACK_AB_MERGE_C R39, R13, R64, R50 ;  /* 0x000000400d27723e */ /* 0x000fe20004807032 */
[----:B------:R-:W-:Y:S01]  /*f4c0*/  IMAD.MOV.U32 R13, RZ, RZ, R47 ;  /* 0x000000ffff0d7224 */ /* 0x000fe200078e002f */
[----:B------:R-:W-:Y:S02]  /*f4d0*/  F2FP.SATFINITE.E4M3.F32.PACK_AB_MERGE_C R37, R37, R48, R60 ;  /* 0x000000302525723e */ /* 0x000fe4000480703c */
[----:B------:R-:W-:-:S07]  /*f4e0*/  MOV R14, R43 ;  /* 0x0000002b000e7202 */ /* 0x000fce0000000f00 */
.L_x_523:
[----:B------:R-:W-:Y:S05]  /*f4f0*/  BSYNC B1 ;  /* 0x0000000000017941 */ /* 0x000fea0003800000 */
.L_x_522:
[----:B0-----:R0:W-:Y:S01]  /*f500*/  ST.E.128 desc[UR50][R40.64], R12 ;  /* 0x0000000c28007985 */ /* 0x0011e2000c101d32 */
[----:B------:R-:W-:-:S13]  /*f510*/  ISETP.GE.AND P2, PT, R11, R128, PT ;  /* 0x000000800b00720c */ /* 0x000fda0003f46270 */
[----:B------:R-:W-:Y:S05]  /*f520*/  @P2 BRA `(.L_x_470) ;  /* 0x0000000400cc2947 */ /* 0x000fea0003800000 */
[----:B0-----:R-:W-:-:S04]  /*f530*/  IADD3 R12, P2, R11, R44, RZ ;  /* 0x0000002c0b0c7210 */ /* 0x001fc80007f5e0ff */
[----:B------:R-:W-:-:S05]  /*f540*/  LEA.HI.X.SX32 R13, R11, R120, 0x1, P2 ;  /* 0x000000780b0d7211 */ /* 0x000fca00010f0eff */
[----:B-1----:R0:W-:Y:S01]  /*f550*/  ST.E.128 desc[UR50][R12.64], R36 ;  /* 0x000000240c007985 */ /* 0x0021e2000c101d32 */
[----:B------:R-:W-:Y:S05]  /*f560*/  BRA `(.L_x_470) ;  /* 0x0000000400bc7947 */ /* 0x000fea0003800000 */
.L_x_435:
[----:B------:R-:W-:-:S06]  /*f570*/  UISETP.NE.AND UP0, UPT, UR48, 0x3, UPT ;  /* 0x000000033000788c */ /* 0x000fcc000bf05270 */
[----:B------:R-:W-:-:S13]  /*f580*/  PLOP3.LUT P1, PT, PT, PT, UP0, 0x80, 0x0 ;  /* 0x000000000000781c */ /* 0x000fda0003f2f008 */
[----:B------:R-:W-:Y:S05]  /*f590*/  @!P1 BRA `(.L_x_524) ;  /* 0x0000000000049947 */ /* 0x000fea0003800000 */
[----:B------:R-:W-:Y:S01]  /*f5a0*/  BPT.TRAP 0x1 ;  /* 0x000000040000795c */ /* 0x000fe20000300000 */
.L_x_524:
[----:B------:R-:W-:Y:S01]  /*f5b0*/  IMAD R91, R19, 0x8, R18 ;  /* 0x00000008135b7824 */ /* 0x000fe200078e0212 */
[----:B------:R-:W-:Y:S01]  /*f5c0*/  SHF.L.U32 R92, R196, 0x1f, RZ ;  /* 0x0000001fc45c7819 */ /* 0x000fe200000006ff */
[----:B------:R-:W-:Y:S01]  /*f5d0*/  BSSY B1, `(.L_x_525) ;  /* 0x0000004000017945 */ /* 0x000fe20003800000 */
[----:B------:R-:W-:Y:S02]  /*f5e0*/  SHF.R.S32.HI R88, RZ, 0x1f, R35 ;  /* 0x0000001fff587819 */ /* 0x000fe40000011423 */
[----:B------:R-:W1:Y:S02]  /*f5f0*/  SYNCS.PHASECHK.TRANS64.TRYWAIT P2, [R91+URZ+0x29890], R92 ;  /* 0x0298905c5b0075a7 */ /* 0x000e64000804017f */
[----:B-1----:R-:W-:Y:S05]  /*f600*/  @!P2 BRA `(.L_x_526) ;  /* 0x000001c40048a947 */ /* 0x002fea0003800000 */
.L_x_794:
[----:B------:R-:W-:Y:S05]  /*f610*/  BSYNC B1 ;  /* 0x0000000000017941 */ /* 0x000fea0003800000 */
.L_x_525:
[----:B------:R-:W-:Y:S01]  /*f620*/  ULDC.64 UR4, c[0x0][0x300] ;  /* 0x0000c00000047ab9 */ /* 0x000fe20000000a00 */
[----:B-----5:R-:W-:Y:S01]  /*f630*/  SHF.R.S32.HI R89, RZ, 0x1f, R34 ;  /* 0x0000001fff597819 */ /* 0x020fe20000011422 */
[----:B------:R-:W-:Y:S01]  /*f640*/  IMAD R14, R88, UR4, RZ ;  /* 0x00000004580e7c24 */ /* 0x000fe2000f8e02ff */
[----:B------:R-:W-:Y:S01]  /*f650*/  ULDC.64 UR6, c[0x0][0x2e8] ;  /* 0x0000ba0000067ab9 */ /* 0x000fe20000000a00 */
[----:B0-----:R-:W-:-:S04]  /*f660*/  IMAD.WIDE.U32 R12, R35, UR4, RZ ;  /* 0x00000004230c7c25 */ /* 0x001fc8000f8e00ff */
[----:B------:R-:W-:Y:S01]  /*f670*/  IMAD R11, R35, UR5, R14 ;  /* 0x00000005230b7c24 */ /* 0x000fe2000f8e020e */
[----:B------:R-:W-:Y:S01]  /*f680*/  ULDC.64 UR4, c[0x0][0x310] ;  /* 0x0000c40000047ab9 */ /* 0x000fe20000000a00 */
[----:B------:R-:W-:Y:S02]  /*f690*/  IMAD R90, R24, -0xa0, R2 ;  /* 0xffffff60185a7824 */ /* 0x000fe400078e0202 */
[----:B------:R-:W-:Y:S02]  /*f6a0*/  IMAD R15, R89, UR4, RZ ;  /* 0x00000004590f7c24 */ /* 0x000fe4000f8e02ff */
[----:B------:R-:W-:Y:S01]  /*f6b0*/  IMAD.IADD R13, R13, 0x1, R11 ;  /* 0x000000010d0d7824 */ /* 0x000fe200078e020b */
[----:B------:R-:W-:Y:S01]  /*f6c0*/  VIMNMX R90, R90, 0xa0, PT ;  /* 0x000000a05a5a7848 */ /* 0x000fe20003fe0100 */
[C---:B------:R-:W-:Y:S02]  /*f6d0*/  IMAD R15, R34.reuse, UR5, R15 ;  /* 0x00000005220f7c24 */ /* 0x040fe4000f8e020f */
[----:B------:R-:W-:Y:S01]  /*f6e0*/  IMAD.WIDE.U32 R12, R34, UR4, R12 ;  /* 0x00000004220c7c25 */ /* 0x000fe2000f8e000c */
[----:B------:R-:W-:-:S03]  /*f6f0*/  ULDC.64 UR4, c[0x0][0x308] ;  /* 0x0000c20000047ab9 */ /* 0x000fc60000000a00 */
[----:B------:R-:W-:Y:S02]  /*f700*/  IMAD.IADD R13, R13, 0x1, R15 ;  /* 0x000000010d0d7824 */ /* 0x000fe400078e020f */
[----:B------:R-:W-:Y:S02]  /*f710*/  IMAD.IADD R49, R90, 0x1, -R195 ;  /* 0x000000015a317824 */ /* 0x000fe400078e0ac3 */
[----:B------:R-:W-:Y:S01]  /*f720*/  IMAD.WIDE.U32 R12, R169, UR4, R12 ;  /* 0x00000004a90c7c25 */ /* 0x000fe2000f8e000c */
[----:B------:R-:W-:-:S03]  /*f730*/  UMOV UR4, 0xffffffff ;  /* 0xffffffff00047882 */ /* 0x000fc60000000000 */
[----:B------:R-:W-:Y:S01]  /*f740*/  IMAD R46, R169, UR5, R13 ;  /* 0x00000005a92e7c24 */ /* 0x000fe2000f8e020d */
[----:B------:R-:W-:-:S04]  /*f750*/  IADD3 R44, P2, R12, UR6, RZ ;  /* 0x000000060c2c7c10 */ /* 0x000fc8000ff5e0ff */
[----:B------:R-:W-:Y:S02]  /*f760*/  IADD3.X R46, R46, UR7, RZ, P2, !PT ;  /* 0x000000072e2e7c10 */ /* 0x000fe400097fe4ff */
[----:B------:R-:W-:Y:S01]  /*f770*/  ISETP.GE.AND P2, PT, R49, 0x1, PT ;  /* 0x000000013100780c */ /* 0x000fe20003f46270 */
[----:B------:R-:W-:-:S12]  /*f780*/  BRA.DIV UR4, `(.L_x_527) ;  /* 0x000001c204fc7947 */ /* 0x000fd8000b800000 */
[----:B------:R0:W2:Y:S04]  /*f790*/  SHFL.IDX PT, R45, R46, RZ, 0x1e1f ;  /* 0x001e1fff2e2d7589 */ /* 0x0000a800000e0000 */
[----:B------:R0:W3:Y:S02]  /*f7a0*/  SHFL.IDX PT, R47, R44, RZ, 0x1e1f ;  /* 0x001e1fff2c2f7589 */ /* 0x0000e400000e0000 */
.L_x_798:
[----:B------:R-:W-:Y:S04]  /*f7b0*/  BSSY B1, `(.L_x_528) ;  /* 0x0000023000017945 */ /* 0x000fe80003800000 */
[----:B------:R-:W-:Y:S05]  /*f7c0*/  @!P2 BRA `(.L_x_529) ;  /* 0x000000000084a947 */ /* 0x000fea0003800000 */
[----:B------:R-:W-:Y:S02]  /*f7d0*/  ULDC UR4, c[0x0][0x2f4] ;  /* 0x0000bd0000047ab9 */ /* 0x000fe40000000800 */
[----:B------:R-:W-:-:S13]  /*f7e0*/  ISETP.GE.AND P5, PT, R16, UR4, PT ;  /* 0x0000000410007c0c */ /* 0x000fda000bfa6270 */
[----:B------:R-:W4:Y:S01]  /*f7f0*/  @!P5 LDS.128 R12, [R37+0x1a400] ;  /* 0x01a40000250cd984 */ /* 0x000f220000000c00 */
[----:B---3--:R-:W-:-:S04]  /*f800*/  @!P5 IADD3 R42, P2, R16, R47, RZ ;  /* 0x0000002f102ad210 */ /* 0x008fc80007f5e0ff */
[----:B--2---:R-:W-:Y:S02]  /*f810*/  @!P5 IADD3.X R43, R45, R17, RZ, P2, !PT ;  /* 0x000000112d2bd210 */ /* 0x004fe400017fe4ff */
[----:B------:R-:W-:-:S13]  /*f820*/  ISETP.GE.AND P2, PT, R168, UR4, PT ;  /* 0x00000004a8007c0c */ /* 0x000fda000bf46270 */
[----:B------:R-:W-:-:S05]  /*f830*/  @!P2 IADD3 R40, P4, R168, R47, RZ ;  /* 0x0000002fa828a210 */ /* 0x000fca0007f9e0ff */
[----:B------:R-:W-:Y:S01]  /*f840*/  @!P2 IMAD.X R41, R45, 0x1, R194, P4 ;  /* 0x000000012d29a824 */ /* 0x000fe200020e06c2 */
[----:B------:R-:W-:-:S13]  /*f850*/  ISETP.GE.AND P4, PT, R192, UR4, PT ;  /* 0x00000004c0007c0c */ /* 0x000fda000bf86270 */
[----:B------:R-:W-:Y:S01]  /*f860*/  @!P4 IADD3 R38, P6, R192, R47, RZ ;  /* 0x0000002fc026c210 */ /* 0x000fe20007fde0ff */
[----:B----4-:R2:W-:Y:S01]  /*f870*/  @!P5 ST.E.128 desc[UR50][R42.64], R12 ;  /* 0x0000000c2a00d985 */ /* 0x0105e2000c101d32 */
[----:B------:R-:W-:-:S03]  /*f880*/  ISETP.GE.AND P5, PT, R3, UR4, PT ;  /* 0x0000000403007c0c */ /* 0x000fc6000bfa6270 */
[----:B------:R-:W-:-:S10]  /*f890*/  @!P4 IMAD.X R39, R45, 0x1, R204, P6 ;  /* 0x000000012d27c824 */ /* 0x000fd400030e06cc */
[----:B------:R-:W3:Y:S01]  /*f8a0*/  @!P5 LDS.128 R12, [R36+0x1a400] ;  /* 0x01a40000240cd984 */ /* 0x000ee20000000c00 */
[----:B------:R-:W-:-:S05]  /*f8b0*/  @!P5 IMAD.SHL.U32 R48, R170, 0x10, RZ ;  /* 0x00000010aa30d824 */ /* 0x000fca00078e00ff */
[----:B--2---:R-:W-:-:S04]  /*f8c0*/  @!P5 IADD3 R42, P6, R48, R47, RZ ;  /* 0x0000002f302ad210 */ /* 0x004fc80007fde0ff */
[----:B------:R-:W-:-:S05]  /*f8d0*/  @!P5 LEA.HI.X.SX32 R43, R48, R45, 0x1, P6 ;  /* 0x0000002d302bd211 */ /* 0x000fca00030f0eff */
[----:B---3--:R2:W-:Y:S01]  /*f8e0*/  @!P5 ST.E.128 desc[UR50][R42.64], R12 ;  /* 0x0000000c2a00d985 */ /* 0x0085e2000c101d32 */
[----:B------:R-:W-:-:S13]  /*f8f0*/  ISETP.GE.AND P5, PT, R4, UR4, PT ;  /* 0x0000000404007c0c */ /* 0x000fda000bfa6270 */
[----:B------:R-:W3:Y:S01]  /*f900*/  @!P5 LDS.128 R12, [R37+0x1cc00] ;  /* 0x01cc0000250cd984 */ /* 0x000ee20000000c00 */
[----:B------:R-:W-:-:S05]  /*f910*/  @!P5 IMAD.SHL.U32 R48, R171, 0x10, RZ ;  /* 0x00000010ab30d824 */ /* 0x000fca00078e00ff */
[----:B--2---:R-:W-:-:S04]  /*f920*/  @!P5 IADD3 R42, P6, R48, R47, RZ ;  /* 0x0000002f302ad210 */ /* 0x004fc80007fde0ff */
[----:B------:R-:W-:-:S05]  /*f930*/  @!P5 LEA.HI.X.SX32 R43, R48, R45, 0x1, P6 ;  /* 0x0000002d302bd211 */ /* 0x000fca00030f0eff */
[----:B---3--:R2:W-:Y:S01]  /*f940*/  @!P5 ST.E.128 desc[UR50][R42.64], R12 ;  /* 0x0000000c2a00d985 */ /* 0x0085e2000c101d32 */
[----:B------:R-:W-:-:S03]  /*f950*/  ISETP.GE.AND P5, PT, R193, UR4, PT ;  /* 0x00000004c1007c0c */ /* 0x000fc6000bfa6270 */
[----:B------:R-:W3:Y:S10]  /*f960*/  @!P2 LDS.128 R12, [R36+0x1cc00] ;  /* 0x01cc0000240ca984 */ /* 0x000ef40000000c00 */
[----:B--2---:R-:W-:-:S04]  /*f970*/  @!P5 IADD3 R42, P6, R193, R47, RZ ;  /* 0x0000002fc12ad210 */ /* 0x004fc80007fde0ff */
[----:B------:R-:W-:Y:S01]  /*f980*/  @!P5 IADD3.X R43, R45, R203, RZ, P6, !PT ;  /* 0x000000cb2d2bd210 */ /* 0x000fe200037fe4ff */
[----:B---3--:R-:W-:Y:S04]  /*f990*/  @!P2 ST.E.128 desc[UR50][R40.64], R12 ;  /* 0x0000000c2800a985 */ /* 0x008fe8000c101d32 */
[----:B------:R-:W2:Y:S04]  /*f9a0*/  @!P4 LDS.128 R12, [R37+0x1f400] ;  /* 0x01f40000250cc984 */ /* 0x000ea80000000c00 */
[----:B--2---:R-:W-:Y:S04]  /*f9b0*/  @!P4 ST.E.128 desc[UR50][R38.64], R12 ;  /* 0x0000000c2600c985 */ /* 0x004fe8000c101d32 */
[----:B------:R-:W2:Y:S04]  /*f9c0*/  @!P5 LDS.128 R12, [R36+0x1f400] ;  /* 0x01f40000240cd984 */ /* 0x000ea80000000c00 */
[----:B--2---:R4:W-:Y:S02]  /*f9d0*/  @!P5 ST.E.128 desc[UR50][R42.64], R12 ;  /* 0x0000000c2a00d985 */ /* 0x0049e4000c101d32 */
.L_x_529:
[----:B------:R-:W-:Y:S05]  /*f9e0*/  BSYNC B1 ;  /* 0x0000000000017941 */ /* 0x000fea0003800000 */
.L_x_528:
[----:B------:R-:W-:-:S03]  /*f9f0*/  UMOV UR4, 0xffffffff ;  /* 0xffffffff00047882 */ /* 0x000fc60000000000 */
[----:B------:R-:W-:Y:S05]  /*fa00*/  BRA.DIV UR4, `(.L_x_530) ;  /* 0x000001c204a87947 */ /* 0x000fea000b800000 */
[----:B--2---:R2:W0:Y:S04]  /*fa10*/  SHFL.IDX PT, R45, R46, 0x1, 0x1e1f ;  /* 0x003e1f002e2d7f89 */ /* 0x00442800000e0000 */
[----:B---3--:R2:W3:Y:S02]  /*fa20*/  SHFL.IDX PT, R47, R44, 0x1, 0x1e1f ;  /* 0x003e1f002c2f7f89 */ /* 0x0084e400000e0000 */
.L_x_802:
[----:B------:R-:W-:-:S13]  /*fa30*/  ISETP.GE.AND P2, PT, R49, 0x81, PT ;  /* 0x000000813100780c */ /* 0x000fda0003f46270 */
[----:B------:R-:W-:Y:S05]  /*fa40*/  @!P2 BRA `(.L_x_470) ;  /* 0x000000000084a947 */ /* 0x000fea0003800000 */
[----:B------:R-:W-:Y:S02]  /*fa50*/  ULDC UR4, c[0x0][0x2f4] ;  /* 0x0000bd0000047ab9 */ /* 0x000fe40000000800 */
[----:B------:R-:W-:-:S13]  /*fa60*/  ISETP.GE.AND P5, PT, R16, UR4, PT ;  /* 0x0000000410007c0c */ /* 0x000fda000bfa6270 */
[----:B----4-:R-:W4:Y:S01]  /*fa70*/  @!P5 LDS.128 R12, [R37+0x1c400] ;  /* 0x01c40000250cd984 */ /* 0x010f220000000c00 */
[----:B---3--:R-:W-:-:S05]  /*fa80*/  @!P5 IADD3 R42, P2, R16, R47, RZ ;  /* 0x0000002f102ad210 */ /* 0x008fca0007f5e0ff */
[----:B0-----:R-:W-:Y:S01]  /*fa90*/  @!P5 IMAD.X R43, R45, 0x1, R17, P2 ;  /* 0x000000012d2bd824 */ /* 0x001fe200010e0611 */
        /* <DEDUP_REMOVED lines=9> */
[----:B--2---:R-:W-:-:S05]  /*fb30*/  @!P5 IMAD.SHL.U32 R44, R170, 0x10, RZ ;  /* 0x00000010aa2cd824 */ /* 0x004fca00078e00ff */
[----:B0-----:R-:W-:-:S04]  /*fb40*/  @!P5 IADD3 R42, P6, R44, R47, RZ ;  /* 0x0000002f2c2ad210 */ /* 0x001fc80007fde0ff */
[----:B------:R-:W-:-:S05]  /*fb50*/  @!P5 LEA.HI.X.SX32 R43, R44, R45, 0x1, P6 ;  /* 0x0000002d2c2bd211 */ /* 0x000fca00030f0eff */
[----:B---3--:R0:W-:Y:S01]  /*fb60*/  @!P5 ST.E.128 desc[UR50][R42.64], R12 ;  /* 0x0000000c2a00d985 */ /* 0x0081e2000c101d32 */
[----:B------:R-:W-:-:S13]  /*fb70*/  ISETP.GE.AND P5, PT, R4, UR4, PT ;  /* 0x0000000404007c0c */ /* 0x000fda000bfa6270 */
[----:B------:R-:W2:Y:S01]  /*fb80*/  @!P5 LDS.128 R12, [R37+0x1ec00] ;  /* 0x01ec0000250cd984 */ /* 0x000ea20000000c00 */
[----:B------:R-:W-:-:S04]  /*fb90*/  @!P5 SHF.L.U32 R44, R171, 0x4, RZ ;  /* 0x00000004ab2cd819 */ /* 0x000fc800000006ff */
[----:B0-----:R-:W-:-:S04]  /*fba0*/  @!P5 IADD3 R42, P6, R44, R47, RZ ;  /* 0x0000002f2c2ad210 */ /* 0x001fc80007fde0ff */
[----:B------:R-:W-:-:S05]  /*fbb0*/  @!P5 LEA.HI.X.SX32 R43, R44, R45, 0x1, P6 ;  /* 0x0000002d2c2bd211 */ /* 0x000fca00030f0eff */
[----:B--2---:R0:W-:Y:S01]  /*fbc0*/  @!P5 ST.E.128 desc[UR50][R42.64], R12 ;  /* 0x0000000c2a00d985 */ /* 0x0041e2000c101d32 */
[----:B------:R-:W-:-:S03]  /*fbd0*/  ISETP.GE.AND P5, PT, R193, UR4, PT ;  /* 0x00000004c1007c0c */ /* 0x000fc6000bfa6270 */
[----:B------:R-:W2:Y:S10]  /*fbe0*/  @!P2 LDS.128 R12, [R36+0x1ec00] ;  /* 0x01ec0000240ca984 */ /* 0x000eb40000000c00 */
[----:B0-----:R-:W-:-:S05]  /*fbf0*/  @!P5 IADD3 R42, P6, R193, R47, RZ ;  /* 0x0000002fc12ad210 */ /* 0x001fca0007fde0ff */
[----:B------:R-:W-:Y:S01]  /*fc00*/  @!P5 IMAD.X R43, R45, 0x1, R203, P6 ;  /* 0x000000012d2bd824 */ /* 0x000fe200030e06cb */
[----:B--2---:R-:W-:Y:S04]  /*fc10*/  @!P2 ST.E.128 desc[UR50][R40.64], R12 ;  /* 0x0000000c2800a985 */ /* 0x004fe8000c101d32 */
[----:B------:R-:W0:Y:S04]  /*fc20*/  @!P4 LDS.128 R12, [R37+0x21400] ;  /* 0x02140000250cc984 */ /* 0x000e280000000c00 */
[----:B0-----:R-:W-:Y:S04]  /*fc30*/  @!P4 ST.E.128 desc[UR50][R38.64], R12 ;  /* 0x0000000c2600c985 */ /* 0x001fe8000c101d32 */
[----:B------:R-:W0:Y:S04]  /*fc40*/  @!P5 LDS.128 R12, [R36+0x21400] ;  /* 0x02140000240cd984 */ /* 0x000e280000000c00 */
[----:B0-----:R0:W-:Y:S02]  /*fc50*/  @!P5 ST.E.128 desc[UR50][R42.64], R12 ;  /* 0x0000000c2a00d985 */ /* 0x0011e4000c101d32 */
.L_x_470:
[----:B------:R-:W-:Y:S05]  /*fc60*/  BSYNC B0 ;  /* 0x0000000000007941 */ /* 0x000fea0003800000 */
.L_x_434:
[----:B----4-:R-:W4:Y:S01]  /*fc70*/  S2R R11, SR_TID.X ;  /* 0x00000000000b7919 */ /* 0x010f220000002100 */
[----:B------:R-:W-:Y:S01]  /*fc80*/  @!PT LDS RZ, [RZ] ;  /* 0x00000000fffff984 */ /* 0x000fe20000000800 */
[----:B------:R-:W-:Y:S01]  /*fc90*/  @!PT LDS RZ, [RZ] ;  /* 0x00000000fffff984 */ /* 0x000fe20000000800 */
[----:B------:R-:W-:Y:S01]  /*fca0*/  @!PT LDS RZ, [RZ] ;  /* 0x00000000fffff984 */ /* 0x000fe20000000800 */
[----:B------:R-:W-:Y:S01]  /*fcb0*/  @!PT LDS RZ, [RZ] ;  /* 0x00000000fffff984 */ /* 0x000fe20000000800 */
[----:B------:R5:W-:Y:S06]  /*fcc0*/  MEMBAR.ALL.CTA ;  /* 0x0000000000007992 */ /* 0x000bec0000008000 */
[----:B-----5:R-:W5:Y:S01]  /*fcd0*/  FENCE.VIEW.ASYNC.S ;  /* 0x00000000000073c6 */ /* 0x020f620000000000 */
[----:B------:R-:W-:Y:S05]  /*fce0*/  WARPSYNC.ALL ;  /* 0x0000000000007948 */ /* 0x000fea0003800000 */
[----:B------:R-:W-:Y:S01]  /*fcf0*/  BSSY B0, `(.L_x_531) ;  /* 0x0000008000007945 */ /* 0x000fe20003800000 */
[----:B-----5:R0:W-:Y:S01]  /*fd00*/  BAR.SYNC.DEFER_BLOCKING R158, 0x80 ;  /* 0x0002009e0000751d */ /* 0x0201e20000010000 */
[----:B----4-:R-:W-:-:S13]  /*fd10*/  LOP3.LUT P2, RZ, R11, 0x7f, RZ, 0xc0, !PT ;  /* 0x0000007f0bff7812 */ /* 0x010fda000784c0ff */
[----:B------:R-:W-:-:S05]  /*fd20*/  @!P2 VIADD R11, R91, 0x298a0 ;  /* 0x000298a05b0ba836 */ /* 0x000fca0000000000 */
[----:B------:R-:W-:-:S04]  /*fd30*/  @!P2 PRMT R11, RZ, 0x654, R11 ;  /* 0x00000654ff0ba816 */ /* 0x000fc8000000000b */
[----:B------:R4:W-:Y:S01]  /*fd40*/  @!P2 SYNCS.ARRIVE.TRANS64.RED.A1T0 RZ, [R11+URZ], RZ ;  /* 0x000000ff0bffa9a7 */ /* 0x0009e2000810043f */
[----:B0-----:R-:W-:Y:S05]  /*fd50*/  @!P1 BRA `(.L_x_532) ;  /* 0x0000000000049947 */ /* 0x001fea0003800000 */
[----:B------:R-:W-:Y:S01]  /*fd60*/  BPT.TRAP 0x1 ;  /* 0x000000040000795c */ /* 0x000fe20000300000 */
.L_x_532:
[----:B------:R-:W-:Y:S05]  /*fd70*/  BSYNC B0 ;  /* 0x0000000000007941 */ /* 0x000fea0003800000 */
.L_x_531:
[----:B------:R-:W0:Y:S01]  /*fd80*/  SYNCS.PHASECHK.TRANS64.TRYWAIT P1, [R91+URZ+0x298b0], R92 ;  /* 0x0298b05c5b0075a7 */ /* 0x000e22000802017f */
[----:B------:R-:W-:Y:S04]  /*fd90*/  BSSY B0, `(.L_x_533) ;  /* 0x0000002000007945 */ /* 0x000fe80003800000 */
[----:B0-----:R-:W-:Y:S05]  /*fda0*/  @!P1 BRA `(.L_x_534) ;  /* 0x000001c0000c9947 */ /* 0x001fea0003800000 */
.L_x_803:
[----:B------:R-:W-:Y:S05]  /*fdb0*/  BSYNC B0 ;  /* 0x0000000000007941 */ /* 0x000fea0003800000 */
.L_x_533:
[----:B------:R-:W-:Y:S01]  /*fdc0*/  ULDC.64 UR4, c[0x0][0x328] ;  /* 0x0000ca0000047ab9 */ /* 0x000fe20000000a00 */
[----:B------:R-:W-:Y:S01]  /*fdd0*/  ULDC.64 UR6, c[0x0][0x318] ;  /* 0x0000c60000067ab9 */ /* 0x000fe20000000a00 */
[----:B------:R-:W-:Y:S01]  /*fde0*/  IMAD R88, R88, UR4, RZ ;  /* 0x0000000458587c24 */ /* 0x000fe2000f8e02ff */
[----:B------:R-:W-:Y:S01]  /*fdf0*/  IADD3 R90, -R195, R90, RZ ;  /* 0x0000005ac35a7210 */ /* 0x000fe20007ffe1ff */
[C---:B------:R-:W-:Y:S01]  /*fe00*/  IMAD.WIDE.U32 R12, R35.reuse, UR4, RZ ;  /* 0x00000004230c7c25 */ /* 0x040fe2000f8e00ff */
[----:B------:R-:W-:Y:S03]  /*fe10*/  BSSY B0, `(.L_x_535) ;  /* 0x000002c000007945 */ /* 0x000fe60003800000 */
[----:B------:R-:W-:Y:S01]  /*fe20*/  IMAD R35, R35, UR5, R88 ;  /* 0x0000000523237c24 */ /* 0x000fe2000f8e0258 */
[----:B------:R-:W-:Y:S02]  /*fe30*/  ULDC.64 UR4, c[0x0][0x338] ;  /* 0x0000ce0000047ab9 */ /* 0x000fe40000000a00 */
[----:B------:R-:W-:-:S02]  /*fe40*/  IMAD R89, R89, UR4, RZ ;  /* 0x0000000459597c24 */ /* 0x000fc4000f8e02ff */
[----:B------:R-:W-:Y:S02]  /*fe50*/  IMAD.IADD R13, R13, 0x1, R35 ;  /* 0x000000010d0d7824 */ /* 0x000fe400078e0223 */
[C---:B------:R-:W-:Y:S02]  /*fe60*/  IMAD R89, R34.reuse, UR5, R89 ;  /* 0x0000000522597c24 */ /* 0x040fe4000f8e0259 */
[----:B------:R-:W-:Y:S01]  /*fe70*/  IMAD.WIDE.U32 R12, R34, UR4, R12 ;  /* 0x00000004220c7c25 */ /* 0x000fe2000f8e000c */
[----:B------:R-:W-:-:S03]  /*fe80*/  ULDC.64 UR4, c[0x0][0x330] ;  /* 0x0000cc0000047ab9 */ /* 0x000fc60000000a00 */
[----:B------:R-:W-:Y:S02]  /*fe90*/  IMAD.IADD R13, R13, 0x1, R89 ;  /* 0x000000010d0d7824 */ /* 0x000fe400078e0259 */
[----:B------:R-:W-:-:S04]  /*fea0*/  IMAD.WIDE.U32 R12, R169, UR4, R12 ;  /* 0x00000004a90c7c25 */ /* 0x000fc8000f8e000c */
[----:B----4-:R-:W-:Y:S01]  /*feb0*/  IMAD R11, R169, UR5, R13 ;  /* 0x00000005a90b7c24 */ /* 0x010fe2000f8e020d */
[----:B------:R-:W-:-:S04]  /*fec0*/  IADD3 R40, P1, R12, UR6, RZ ;  /* 0x000000060c287c10 */ /* 0x000fc8000ff3e0ff */
[----:B------:R-:W-:Y:S01]  /*fed0*/  IADD3.X R41, R11, UR7, RZ, P1, !PT ;  /* 0x000000070b297c10 */ /* 0x000fe20008ffe4ff */
[----:B------:R-:W-:Y:S01]  /*fee0*/  IMAD R11, R19, 0x5000, R216 ;  /* 0x00005000130b7824 */ /* 0x000fe200078e02d8 */
[----:B------:R-:W-:Y:S01]  /*fef0*/  ISETP.GE.AND P1, PT, R90, 0x1, PT ;  /* 0x000000015a00780c */ /* 0x000fe20003f26270 */
[----:B------:R0:W4:Y:S02]  /*ff00*/  SHFL.IDX PT, R43, R40, RZ, 0x1e1f ;  /* 0x001e1fff282b7589 */ /* 0x00012400000e0000 */
[C---:B------:R-:W-:Y:S01]  /*ff10*/  IMAD.IADD R42, R18.reuse, 0x1, R11 ;  /* 0x00000001122a7824 */ /* 0x040fe200078e020b */
[CC--:B--2---:R-:W-:Y:S02]  /*ff20*/  IADD3 R44, R18.reuse, R11.reuse, R123 ;  /* 0x0000000b122c7210 */ /* 0x0c4fe40007ffe07b */
[CC--:B------:R-:W-:Y:S02]  /*ff30*/  IADD3 R45, R18.reuse, R11.reuse, R122 ;  /* 0x0000000b122d7210 */ /* 0x0c0fe40007ffe07a */
[----:B------:R-:W-:-:S02]  /*ff40*/  IADD3 R46, R18, R11, R130 ;  /* 0x0000000b122e7210 */ /* 0x000fc40007ffe082 */
[----:B------:R0:W2:Y:S03]  /*ff50*/  SHFL.IDX PT, R11, R41, RZ, 0x1e1f ;  /* 0x001e1fff290b7589 */ /* 0x0000a600000e0000 */
[----:B------:R-:W-:Y:S05]  /*ff60*/  @!P1 BRA `(.L_x_536) ;  /* 0x0000000000589947 */ /* 0x000fea0003800000 */
[----:B------:R-:W-:Y:S02]  /*ff70*/  ISETP.NE.AND P5, PT, R6, RZ, PT ;  /* 0x000000ff0600720c */ /* 0x000fe40003fa5270 */
[----:B------:R-:W-:-:S11]  /*ff80*/  ISETP.NE.AND P4, PT, R7, RZ, PT ;  /* 0x000000ff0700720c */ /* 0x000fd60003f85270 */
[----:B-1--4-:R-:W-:Y:S02]  /*ff90*/  @P5 IADD3 R36, P1, R16, R43, RZ ;  /* 0x0000002b10245210 */ /* 0x012fe40007f3e0ff */
[----:B------:R-:W-:-:S03]  /*ffa0*/  @P4 IMAD.SHL.U32 R12, R170, 0x10, RZ ;  /* 0x00000010aa0c4824 */ /* 0x000fc600078e00ff */
[----:B--2---:R-:W-:Y:S02]  /*ffb0*/  @P5 IMAD.X R37, R11, 0x1, R17, P1 ;  /* 0x000000010b255824 */ /* 0x004fe400008e0611 */
[----:B------:R-:W-:-:S04]  /*ffc0*/  @P4 IADD3 R38, P1, R12, R43, RZ ;  /* 0x0000002b0c264210 */ /* 0x000fc80007f3e0ff */
[----:B------:R-:W-:Y:S02]  /*ffd0*/  @P4 LEA.HI.X.SX32 R39, R12, R11, 0x1, P1 ;  /* 0x0000000b0c274211 */ /* 0x000fe400008f0eff */
[----:B------:R-:W-:-:S13]  /*ffe0*/  ISETP.NE.AND P1, PT, R8, RZ, PT ;  /* 0x000000ff0800720c */ /* 0x000fda0003f25270 */
[----:B------:R-:W-:-:S05]  /*fff0*/  @P1 IMAD.SHL.U32 R12, R171, 0x10, RZ ;  /* 0x00000010ab0c1824 */ /* 0x000fca00078e00ff */
[----:B------:R-:W-:-:S04]  /*10000*/  @P1 IADD3 R34, P6, R12, R43, RZ ;  /* 0x0000002b0c221210 */ /* 0x000fc80007fde0ff */
[----:B------:R-:W-:Y:S02]  /*10010*/  @P1 LEA.HI.X.SX32 R35, R12, R11, 0x1, P6 ;  /* 0x0000000b0c231211 */ /* 0x000fe400030f0eff */
[----:B------:R-:W1:Y:S04]  /*10020*/  @P5 LDS.128 R12, [R42+0xa400] ;  /* 0x00a400002a0c5984 */ /* 0x000e680000000c00 */
[----:B-1----:R1:W-:Y:S01]  /*10030*/  @P5 ST.E.128 desc[UR50][R36.64], R12 ;  /* 0x0000000c24005985 */ /* 0x0023e2000c101d32 */
[----:B------:R-:W-:-:S03]  /*10040*/  ISETP.NE.AND P5, PT, R9, RZ, PT ;  /* 0x000000ff0900720c */ /* 0x000fc60003fa5270 */
[----:B------:R-:W2:Y:S10]  /*10050*/  @P4 LDS.128 R12, [R44+0xa400] ;  /* 0x00a400002c0c4984 */ /* 0x000eb40000000c00 */
[----:B-1----:R-:W-:-:S04]  /*10060*/  @P5 IADD3 R36, P6, R168, R43, RZ ;  /* 0x0000002ba8245210 */ /* 0x002fc80007fde0ff */
[----:B------:R-:W-:Y:S01]  /*10070*/  @P5 IADD3.X R37, R11, R194, RZ, P6, !PT ;  /* 0x000000c20b255210 */ /* 0x000fe200037fe4ff */
[----:B--2---:R-:W-:Y:S04]  /*10080*/  @P4 ST.E.128 desc[UR50][R38.64], R12 ;  /* 0x0000000c26004985 */ /* 0x004fe8000c101d32 */
[----:B------:R-:W1:Y:S04]  /*10090*/  @P1 LDS.128 R12, [R45+0xa400] ;  /* 0x00a400002d0c1984 */ /* 0x000e680000000c00 */
[----:B-1----:R-:W-:Y:S04]  /*100a0*/  @P1 ST.E.128 desc[UR50][R34.64], R12 ;  /* 0x0000000c22001985 */ /* 0x002fe8000c101d32 */
[----:B------:R-:W1:Y:S04]  /*100b0*/  @P5 LDS.128 R12, [R46+0xa400] ;  /* 0x00a400002e0c5984 */ /* 0x000e680000000c00 */
[----:B-1----:R1:W-:Y:S02]  /*100c0*/  @P5 ST.E.128 desc[UR50][R36.64], R12 ;  /* 0x0000000c24005985 */ /* 0x0023e4000c101d32 */
.L_x_536:
[----:B------:R-:W-:Y:S05]  /*100d0*/  BSYNC B0 ;  /* 0x0000000000007941 */ /* 0x000fea0003800000 */
.L_x_535:
[----:B------:R-:W-:Y:S01]  /*100e0*/  ISETP.GE.AND P1, PT, R90, 0x81, PT ;  /* 0x000000815a00780c */ /* 0x000fe20003f26270 */
[----:B0-----:R-:W0:Y:S01]  /*100f0*/  SHFL.IDX PT, R41, R41, 0x1, 0x1e1f ;  /* 0x003e1f0029297f89 */ /* 0x001e2200000e0000 */
[----:B------:R-:W-:Y:S03]  /*10100*/  BSSY B0, `(.L_x_537) ;  /* 0x0000019000007945 */ /* 0x000fe60003800000 */
[----:B--2---:R2:W0:Y:S08]  /*10110*/  SHFL.IDX PT, R11, R40, 0x1, 0x1e1f ;  /* 0x003e1f00280b7f89 */ /* 0x00443000000e0000 */
[----:B--2---:R-:W-:Y:S05]  /*10120*/  @!P1 BRA `(.L_x_538) ;  /* 0x0000000000589947 */ /* 0x004fea0003800000 */
[----:B------:R-:W-:Y:S02]  /*10130*/  ISETP.NE.AND P5, PT, R6, RZ, PT ;  /* 0x000000ff0600720c */ /* 0x000fe40003fa5270 */
[----:B------:R-:W-:-:S11]  /*10140*/  ISETP.NE.AND P4, PT, R7, RZ, PT ;  /* 0x000000ff0700720c */ /* 0x000fd60003f85270 */
[----:B01----:R-:W-:Y:S02]  /*10150*/  @P5 IADD3 R36, P1, R16, R11, RZ ;  /* 0x0000000b10245210 */ /* 0x003fe40007f3e0ff */
[----:B------:R-:W-:-:S03]  /*10160*/  @P4 IMAD.SHL.U32 R12, R170, 0x10, RZ ;  /* 0x00000010aa0c4824 */ /* 0x000fc600078e00ff */
[----:B------:R-:W-:Y:S02]  /*10170*/  @P5 IMAD.X R37, R41, 0x1, R17, P1 ;  /* 0x0000000129255824 */ /* 0x000fe400008e0611 */
[----:B------:R-:W-:-:S04]  /*10180*/  @P4 IADD3 R38, P1, R12, R11, RZ ;  /* 0x0000000b0c264210 */ /* 0x000fc80007f3e0ff */
[----:B------:R-:W-:Y:S02]  /*10190*/  @P4 LEA.HI.X.SX32 R39, R12, R41, 0x1, P1 ;  /* 0x000000290c274211 */ /* 0x000fe400008f0eff */
[----:B------:R-:W-:-:S13]  /*101a0*/  ISETP.NE.AND P1, PT, R8, RZ, PT ;  /* 0x000000ff0800720c */ /* 0x000fda0003f25270 */
[----:B------:R-:W-:-:S05]  /*101b0*/  @P1 IMAD.SHL.U32 R12, R171, 0x10, RZ ;  /* 0x00000010ab0c1824 */ /* 0x000fca00078e00ff */
[----:B------:R-:W-:-:S04]  /*101c0*/  @P1 IADD3 R34, P6, R12, R11, RZ ;  /* 0x0000000b0c221210 */ /* 0x000fc80007fde0ff */
[----:B------:R-:W-:Y:S02]  /*101d0*/  @P1 LEA.HI.X.SX32 R35, R12, R41, 0x1, P6 ;  /* 0x000000290c231211 */ /* 0x000fe400030f0eff */
[----:B------:R-:W0:Y:S04]  /*101e0*/  @P5 LDS.128 R12, [R42+0xe400] ;  /* 0x00e400002a0c5984 */ /* 0x000e280000000c00 */
[----:B0-----:R0:W-:Y:S01]  /*101f0*/  @P5 ST.E.128 desc[UR50][R36.64], R12 ;  /* 0x0000000c24005985 */ /* 0x0011e2000c101d32 */
[----:B------:R-:W-:-:S03]  /*10200*/  ISETP.NE.AND P5, PT, R9, RZ, PT ;  /* 0x000000ff0900720c */ /* 0x000fc60003fa5270 */
[----:B------:R-:W1:Y:S10]  /*10210*/  @P4 LDS.128 R12, [R44+0xe400] ;  /* 0x00e400002c0c4984 */ /* 0x000e740000000c00 */
[----:B0-----:R-:W-:-:S05]  /*10220*/  @P5 IADD3 R36, P6, R168, R11, RZ ;  /* 0x0000000ba8245210 */ /* 0x001fca0007fde0ff */
[----:B------:R-:W-:Y:S01]  /*10230*/  @P5 IMAD.X R37, R41, 0x1, R194, P6 ;  /* 0x0000000129255824 */ /* 0x000fe200030e06c2 */
[----:B-1----:R-:W-:Y:S04]  /*10240*/  @P4 ST.E.128 desc[UR50][R38.64], R12 ;  /* 0x0000000c26004985 */ /* 0x002fe8000c101d32 */
[----:B------:R-:W0:Y:S04]  /*10250*/  @P1 LDS.128 R12, [R45+0xe400] ;  /* 0x00e400002d0c1984 */ /* 0x000e280000000c00 */
[----:B0-----:R-:W-:Y:S04]  /*10260*/  @P1 ST.E.128 desc[UR50][R34.64], R12 ;  /* 0x0000000c22001985 */ /* 0x001fe8000c101d32 */
[----:B------:R-:W0:Y:S04]  /*10270*/  @P5 LDS.128 R12, [R46+0xe400] ;  /* 0x00e400002e0c5984 */ /* 0x000e280000000c00 */
[----:B0-----:R2:W-:Y:S02]  /*10280*/  @P5 ST.E.128 desc[UR50][R36.64], R12 ;  /* 0x0000000c24005985 */ /* 0x0015e4000c101d32 */
.L_x_538:
[----:B------:R-:W-:Y:S05]  /*10290*/  BSYNC B0 ;  /* 0x0000000000007941 */ /* 0x000fea0003800000 */
.L_x_537:
[----:B0-----:R-:W5:Y:S01]  /*102a0*/  LDL R11, [R1] ;  /* 0x00000000010b7983 */ /* 0x001f620000100800 */
[----:B------:R-:W-:Y:S01]  /*102b0*/  VIADD R19, R19, 0x1 ;  /* 0x0000000113137836 */ /* 0x000fe20000000000 */
[----:B-1----:R-:W-:Y:S01]  /*102c0*/  @!P2 IADD3 R91, R91, 0x298c0, RZ ;  /* 0x000298c05b5ba810 */ /* 0x002fe20007ffe0ff */
[----:B------:R-:W-:Y:S01]  /*102d0*/  @!PT LDS RZ, [RZ] ;  /* 0x00000000fffff984 */ /* 0x000fe20000000800 */
[----:B------:R-:W-:Y:S01]  /*102e0*/  @!PT LDS RZ, [RZ] ;  /* 0x00000000fffff984 */ /* 0x000fe20000000800 */
[----:B------:R-:W-:Y:S01]  /*102f0*/  @!PT LDS RZ, [RZ] ;  /* 0x00000000fffff984 */ /* 0x000fe20000000800 */
[----:B------:R-:W-:Y:S01]  /*10300*/  @!PT LDS RZ, [RZ] ;  /* 0x00000000fffff984 */ /* 0x000fe20000000800 */
[----:B------:R0:W-:Y:S06]  /*10310*/  MEMBAR.ALL.CTA ;  /* 0x0000000000007992 */ /* 0x0001ec0000008000 */
[----:B0-----:R-:W0:Y:S02]  /*10320*/  FENCE.VIEW.ASYNC.S ;  /* 0x00000000000073c6 */ /* 0x001e240000000000 */
[----:B0-----:R0:W-:Y:S01]  /*10330*/  BAR.SYNC.DEFER_BLOCKING R158, 0x80 ;  /* 0x0002009e0000751d */ /* 0x0011e20000010000 */
[----:B------:R-:W-:-:S02]  /*10340*/  ISETP.NE.AND P1, PT, R19, 0x2, PT ;  /* 0x000000021300780c */ /* 0x000fc40003f25270 */
[----:B------:R-:W-:Y:S02]  /*10350*/  @!P2 PRMT R91, RZ, 0x654, R91 ;  /* 0x00000654ff5ba816 */ /* 0x000fe4000000005b */
[----:B------:R-:W-:Y:S02]  /*10360*/  SEL R19, R19, RZ, P1 ;  /* 0x000000ff13137207 */ /* 0x000fe40000800000 */
[----:B------:R0:W-:Y:S01]  /*10370*/  @!P2 SYNCS.ARRIVE.TRANS64.RED.A1T0 RZ, [R91+URZ], RZ ;  /* 0x000000ff5bffa9a7 */ /* 0x0001e2000810043f */
[----:B-----5:R-:W-:Y:S02]  /*10380*/  LOP3.LUT P4, RZ, R11, 0x2, RZ, 0xc0, !PT ;  /* 0x000000020bff7812 */ /* 0x020fe4000788c0ff */
[----:B------:R-:W-:-:S04]  /*10390*/  SEL R11, RZ, 0x1, P1 ;  /* 0x00000001ff0b7807 */ /* 0x000fc80000800000 */
[----:B------:R-:W-:-:S07]  /*103a0*/  LOP3.LUT R196, R196, R11, RZ, 0x3c, !PT ;  /* 0x0000000bc4c47212 */ /* 0x000fce00078e3cff */
[----:B0-----:R-:W-:Y:S05]  /*103b0*/  @P4 BRA `(.L_x_539) ;  /* 0xffffff2400fc4947 */ /* 0x001fea000383ffff */
[----:B--2---:R-:W0:Y:S01]  /*103c0*/  S2R R12, SR_TID.X ;  /* 0x00000000000c7919 */ /* 0x004e220000002100 */
[----:B------:R-:W-:Y:S02]  /*103d0*/  PLOP3.LUT P0, PT, PT, PT, PT, 0x8, 0x0 ;  /* 0x000000000000781c */ /* 0x000fe40003f0e170 */
[----:B0-----:R-:W-:-:S04]  /*103e0*/  SHF.R.U32.HI R12, RZ, 0x7, R12 ;  /* 0x00000007ff0c7819 */ /* 0x001fc8000001160c */
[----:B------:R-:W-:-:S13]  /*103f0*/  ISETP.NE.AND P4, PT, R12, 0x1, PT ;  /* 0x000000010c00780c */ /* 0x000fda0003f85270 */
[----:B------:R-:W-:Y:S06]  /*10400*/  @!P4 BAR.ARV 0x9, 0x100 ;  /* 0x024400000000cb1d */ /* 0x000fec0000002000 */
.L_x_429:
[----:B------:R-:W-:Y:S05]  /*10410*/  @P0 BRA `(.L_x_540) ;  /* 0x00000000000c0947 */ /* 0x000fea0003800000 */
[----:B------:R-:W1:Y:S01]  /*10420*/  FENCE.VIEW.ASYNC.G ;  /* 0x00000000000073c6 */ /* 0x000e620000000100 */
[----:B------:R-:W-:Y:S05]  /*10430*/  WARPSYNC.ALL ;  /* 0x0000000000007948 */ /* 0x000fea0003800000 */
[----:B-1----:R-:W-:Y:S06]  /*10440*/  BAR.ARV 0xc, 0x180 ;  /* 0x0306000000007b1d */ /* 0x002fec0000002000 */
.L_x_540:
[----:B------:R-:W2:Y:S01]  /*10450*/  LDL R0, [R1] ;  /* 0x0000000001007983 */ /* 0x000ea20000100800 */
[----:B------:R-:W-:Y:S01]  /*10460*/  ULDC.64 UR6, c[0x0][0x998] ;  /* 0x0002660000067ab9 */ /* 0x000fe20000000a00 */
[----:B------:R-:W-:Y:S01]  /*10470*/  ULDC.64 UR4, c[0x0][0x990] ;  /* 0x0002640000047ab9 */ /* 0x000fe20000000a00 */
[----:B------:R-:W-:Y:S02]  /*10480*/  ISETP.NE.U32.AND P1, PT, RZ, UR6, PT ;  /* 0x00000006ff007c0c */ /* 0x000fe4000bf25070 */
[----:B------:R-:W-:Y:S02]  /*10490*/  ISETP.NE.U32.AND P0, PT, RZ, UR4, PT ;  /* 0x00000004ff007c0c */ /* 0x000fe4000bf05070 */
[----:B------:R-:W-:Y:S02]  /*104a0*/  ISETP.NE.AND.EX P1, PT, RZ, UR7, PT, P1 ;  /* 0x00000007ff007c0c */ /* 0x000fe4000bf25310 */
[----:B------:R-:W-:-:S11]  /*104b0*/  ISETP.NE.AND.EX P0, PT, RZ, UR5, PT, P0 ;  /* 0x00000005ff007c0c */ /* 0x000fd6000bf05300 */
[----:B------:R-:W1:Y:S08]  /*104c0*/  @P1 LDC.64 R8, c[0x0][0x9b8] ;  /* 0x00026e00ff081b82 */ /* 0x000e700000000a00 */
[----:B0-----:R-:W0:Y:S08]  /*104d0*/  @P0 LDC.64 R6, c[0x0][0x9a8] ;  /* 0x00026a00ff060b82 */ /* 0x001e300000000a00 */
[----:B------:R-:W3:Y:S08]  /*104e0*/  @P0 LDC.64 R10, c[0x0][0x9b0] ;  /* 0x00026c00ff0a0b82 */ /* 0x000ef00000000a00 */
[----:B------:R-:W4:Y:S01]  /*104f0*/  @P1 LDC.64 R12, c[0x0][0x9c0] ;  /* 0x00027000ff0c1b82 */ /* 0x000f220000000a00 */
[----:B-1----:R-:W-:-:S02]  /*10500*/  @P1 IMAD R2, R222, R8, RZ ;  /* 0x00000008de021224 */ /* 0x002fc400078e02ff */
[----:B------:R-:W-:-:S04]  /*10510*/  @P1 IMAD.WIDE.U32 R4, R214, R8, RZ ;  /* 0x00000008d6041225 */ /* 0x000fc800078e00ff */
[C---:B------:R-:W-:Y:S02]  /*10520*/  @P1 IMAD R9, R214.reuse, R9, R2 ;  /* 0x00000009d6091224 */ /* 0x040fe400078e0202 */
[----:B0-----:R-:W-:-:S04]  /*10530*/  @P0 IMAD.WIDE.U32 R2, R214, R6, RZ ;  /* 0x00000006d6020225 */ /* 0x001fc800078e00ff */
[----:B------:R-:W-:Y:S01]  /*10540*/  @P1 IMAD.IADD R5, R5, 0x1, R9 ;  /* 0x0000000105051824 */ /* 0x000fe200078e0209 */
[----:B--2---:R-:W-:Y:S01]  /*10550*/  LOP3.LUT P4, RZ, R0, 0x4, RZ, 0xc0, !PT ;  /* 0x0000000400ff7812 */ /* 0x004fe2000788c0ff */
[----:B------:R-:W-:-:S04]  /*10560*/  @P0 IMAD R0, R222, R6, RZ ;  /* 0x00000006de000224 */ /* 0x000fc800078e02ff */
[----:B------:R-:W-:Y:S01]  /*10570*/  @P0 IMAD R7, R214, R7, R0 ;  /* 0x00000007d6070224 */ /* 0x000fe200078e0200 */
[----:B------:R-:W-:-:S03]  /*10580*/  MOV R0, 0x3f800000 ;  /* 0x3f80000000007802 */ /* 0x000fc60000000f00 */
[----:B------:R-:W-:Y:S02]  /*10590*/  @P0 IMAD.IADD R3, R3, 0x1, R7 ;  /* 0x0000000103030824 */ /* 0x000fe400078e0207 */
[----:B----4-:R-:W-:-:S04]  /*105a0*/  @P1 IMAD.WIDE.U32 R6, R169, R12, R4 ;  /* 0x0000000ca9061225 */ /* 0x010fc800078e0004 */
[----:B---3--:R-:W-:Y:S01]  /*105b0*/  @P0 IMAD.WIDE.U32 R2, R169, R10, R2 ;  /* 0x0000000aa9020225 */ /* 0x008fe200078e0002 */
[----:B------:R-:W-:-:S03]  /*105c0*/  @P1 LEA R8, P3, R6, UR6, 0x2 ;  /* 0x0000000606081c11 */ /* 0x000fc6000f8610ff */
[C---:B------:R-:W-:Y:S01]  /*105d0*/  @P0 IMAD R5, R169.reuse, R11, R3 ;  /* 0x0000000ba9050224 */ /* 0x040fe200078e0203 */
[C---:B------:R-:W-:Y:S01]  /*105e0*/  @P0 LEA R4, P2, R2.reuse, UR4, 0x2 ;  /* 0x0000000402040c11 */ /* 0x040fe2000f8410ff */
[----:B------:R-:W-:Y:S01]  /*105f0*/  @P1 IMAD R3, R169, R13, R7 ;  /* 0x0000000da9031224 */ /* 0x000fe200078e0207 */
[----:B------:R-:W-:Y:S02]  /*10600*/  ULDC UR4, c[0x0][0x988] ;  /* 0x0002620000047ab9 */ /* 0x000fe40000000800 */
[----:B------:R-:W-:Y:S02]  /*10610*/  @P0 LEA.HI.X R5, R2, UR5, R5, 0x2, P2 ;  /* 0x0000000502050c11 */ /* 0x000fe400090f1405 */
[----:B------:R-:W-:Y:S01]  /*10620*/  @P1 LEA.HI.X R9, R6, UR7, R3, 0x2, P3 ;  /* 0x0000000706091c11 */ /* 0x000fe200098f1403 */
[----:B------:R-:W-:-:S04]  /*10630*/  IMAD.MOV.U32 R3, RZ, RZ, 0x3f800000 ;  /* 0x3f800000ff037424 */ /* 0x000fc800078e00ff */
[----:B------:R-:W2:Y:S04]  /*10640*/  @P1 LDG.E R0, desc[UR50][R8.64] ;  /* 0x0000003208001981 */ /* 0x000ea8000c1e1900 */
[----:B------:R-:W2:Y:S01]  /*10650*/  @P0 LDG.E R3, desc[UR50][R4.64] ;  /* 0x0000003204030981 */ /* 0x000ea2000c1e1900 */
[----:B------:R-:W-:Y:S01]  /*10660*/  BSSY B0, `(.L_x_541) ;  /* 0x0000022000007945 */ /* 0x000fe20003800000 */
[----:B------:R-:W-:Y:S02]  /*10670*/  IMAD.MOV.U32 R6, RZ, RZ, RZ ;  /* 0x000000ffff067224 */ /* 0x000fe400078e00ff */
[----:B--2---:R-:W-:-:S04]  /*10680*/  FMUL.FTZ R0, R3, R0 ;  /* 0x0000000003007220 */ /* 0x004fc80000410000 */
[----:B------:R-:W-:Y:S01]  /*10690*/  FMUL.FTZ R2, R0, UR4 ;  /* 0x0000000400027c20 */ /* 0x000fe20008410000 */
[----:B------:R-:W-:Y:S06]  /*106a0*/  @!P4 BRA `(.L_x_542) ;  /* 0x000000000074c947 */ /* 0x000fec0003800000 */
[----:B------:R-:W-:Y:S01]  /*106b0*/  ISETP.NE.AND P0, PT, R219, RZ, PT ;  /* 0x000000ffdb00720c */ /* 0x000fe20003f05270 */
[----:B------:R-:W-:-:S03]  /*106c0*/  ULDC UR4, c[0x0][0x9f0] ;  /* 0x00027c0000047ab9 */ /* 0x000fc60000000800 */
[----:B------:R-:W-:-:S04]  /*106d0*/  SEL R9, R219, UR4, P0 ;  /* 0x00000004db097c07 */ /* 0x000fc80008000000 */
[-C--:B------:R-:W-:Y:S02]  /*106e0*/  IABS R6, R9.reuse ;  /* 0x0000000900067213 */ /* 0x080fe40000000000 */
[----:B------:R-:W-:Y:S02]  /*106f0*/  IADD3 R0, R147, -0x1, R9 ;  /* 0xffffffff93007810 */ /* 0x000fe40007ffe009 */
[----:B------:R-:W0:Y:S01]  /*10700*/  I2F.RP R3, R6 ;  /* 0x0000000600037306 */ /* 0x000e220000209400 */
[-C--:B------:R-:W-:Y:S02]  /*10710*/  IABS R10, R9.reuse ;  /* 0x00000009000a7213 */ /* 0x080fe40000000000 */
        /* <DEDUP_REMOVED lines=20> */
[----:B------:R-:W-:-:S04]  /*10860*/  @!P1 LOP3.LUT R5, RZ, R9, RZ, 0x33, !PT ;  /* 0x00000009ff059212 */ /* 0x000fc800078e33ff */
[----:B------:R-:W-:-:S07]  /*10870*/  MOV R6, R5 ;  /* 0x0000000500067202 */ /* 0x000fce0000000f00 */
.L_x_542:
[----:B------:R-:W-:Y:S05]  /*10880*/  BSYNC B0 ;  /* 0x0000000000007941 */ /* 0x000fea0003800000 */
.L_x_541:
[-C--:B------:R-:W-:Y:S01]  /*10890*/  IMAD R211, R226, R6.reuse, RZ ;  /* 0x00000006e2d37224 */ /* 0x080fe200078e02ff */
[----:B------:R-:W-:Y:S01]  /*108a0*/  PLOP3.LUT P0, PT, PT, PT, PT, 0x80, 0x0 ;  /* 0x000000000000781c */ /* 0x000fe20003f0f070 */
[----:B------:R-:W-:Y:S01]  /*108b0*/  IMAD.MOV.U32 R14, RZ, RZ, RZ ;  /* 0x000000ffff0e7224 */ /* 0x000fe200078e00ff */
[----:B------:R-:W-:Y:S02]  /*108c0*/  CS2R R88, SRZ ;  /* 0x0000000000587805 */ /* 0x000fe4000001ff00 */
[----:B------:R-:W-:Y:S02]  /*108d0*/  CS2R R10, SRZ ;  /* 0x00000000000a7805 */ /* 0x000fe4000001ff00 */
[----:B------:R-:W-:Y:S02]  /*108e0*/  VIADDMNMX R147, R211, R6, R147, PT ;  /* 0x00000006d3937246 */ /* 0x000fe40003800193 */
[----:B------:R-:W-:Y:S02]  /*108f0*/  CS2R R110, SRZ ;  /* 0x00000000006e7805 */ /* 0x000fe4000001ff00 */
[----:B------:R-:W-:-:S02]  /*10900*/  CS2R R52, SRZ ;  /* 0x0000000000347805 */ /* 0x000fc4000001ff00 */
[----:B------:R-:W-:Y:S02]  /*10910*/  CS2R R98, SRZ ;  /* 0x0000000000627805 */ /* 0x000fe4000001ff00 */
[----:B------:R-:W-:Y:S01]  /*10920*/  ISETP.GT.AND P1, PT, R147, R211, PT ;  /* 0x000000d39300720c */ /* 0x000fe20003f24270 */
[----:B------:R-:W-:Y:S01]  /*10930*/  IMAD.MOV.U32 R69, RZ, RZ, RZ ;  /* 0x000000ffff457224 */ /* 0x000fe200078e00ff */
[----:B------:R-:W-:Y:S01]  /*10940*/  CS2R R36, SRZ ;  /* 0x0000000000247805 */ /* 0x000fe2000001ff00 */
[----:B------:R-:W-:Y:S01]  /*10950*/  IMAD.MOV.U32 R63, RZ, RZ, RZ ;  /* 0x000000ffff3f7224 */ /* 0x000fe200078e00ff */
[----:B------:R-:W-:Y:S02]  /*10960*/  CS2R R114, SRZ ;  /* 0x0000000000727805 */ /* 0x000fe4000001ff00 */
[----:B------:R-:W-:Y:S01]  /*10970*/  CS2R R56, SRZ ;  /* 0x0000000000387805 */ /* 0x000fe2000001ff00 */
[----:B------:R-:W-:Y:S01]  /*10980*/  IMAD.MOV.U32 R119, RZ, RZ, RZ ;  /* 0x000000ffff777224 */ /* 0x000fe200078e00ff */
[----:B------:R-:W-:-:S02]  /*10990*/  CS2R R112, SRZ ;  /* 0x0000000000707805 */ /* 0x000fc4000001ff00 */
[----:B------:R-:W-:Y:S02]  /*109a0*/  CS2R R60, SRZ ;  /* 0x00000000003c7805 */ /* 0x000fe4000001ff00 */
[----:B------:R-:W-:Y:S02]  /*109b0*/  CS2R R84, SRZ ;  /* 0x0000000000547805 */ /* 0x000fe4000001ff00 */
[----:B------:R-:W-:Y:S02]  /*109c0*/  MOV R117, RZ ;  /* 0x000000ff00757202 */ /* 0x000fe40000000f00 */
[----:B------:R-:W-:Y:S02]  /*109d0*/  CS2R R44, SRZ ;  /* 0x00000000002c7805 */ /* 0x000fe4000001ff00 */
[----:B------:R-:W-:Y:S01]  /*109e0*/  CS2R R40, SRZ ;  /* 0x0000000000287805 */ /* 0x000fe2000001ff00 */
[----:B------:R-:W-:Y:S01]  /*109f0*/  IMAD.MOV.U32 R0, RZ, RZ, RZ ;  /* 0x000000ffff007224 */ /* 0x000fe200078e00ff */
[----:B------:R-:W-:-:S02]  /*10a00*/  CS2R R48, SRZ ;  /* 0x0000000000307805 */ /* 0x000fc4000001ff00 */
[----:B------:R-:W-:Y:S01]  /*10a10*/  CS2R R108, SRZ ;  /* 0x00000000006c7805 */ /* 0x000fe2000001ff00 */
[----:B------:R-:W-:Y:S01]  /*10a20*/  IMAD.MOV.U32 R82, RZ, RZ, RZ ;  /* 0x000000ffff527224 */ /* 0x000fe200078e00ff */
[----:B------:R-:W-:Y:S01]  /*10a30*/  CS2R R92, SRZ ;  /* 0x00000000005c7805 */ /* 0x000fe2000001ff00 */
[----:B------:R-:W-:Y:S01]  /*10a40*/  IMAD.MOV.U32 R121, RZ, RZ, RZ ;  /* 0x000000ffff797224 */ /* 0x000fe200078e00ff */
[----:B------:R-:W-:Y:S01]  /*10a50*/  MOV R94, RZ ;  /* 0x000000ff005e7202 */ /* 0x000fe20000000f00 */
[----:B------:R-:W-:Y:S01]  /*10a60*/  IMAD.MOV.U32 R39, RZ, RZ, RZ ;  /* 0x000000ffff277224 */ /* 0x000fe200078e00ff */
[----:B------:R-:W-:Y:S02]  /*10a70*/  CS2R R80, SRZ ;  /* 0x0000000000507805 */ /* 0x000fe4000001ff00 */
[----:B------:R-:W-:Y:S02]  /*10a80*/  CS2R R24, SRZ ;  /* 0x0000000000187805 */ /* 0x000fe4000001ff00 */
[----:B------:R-:W-:Y:S01]  /*10a90*/  CS2R R90, SRZ ;  /* 0x00000000005a7805 */ /* 0x000fe2000001ff00 */
[----:B------:R-:W-:Y:S01]  /*10aa0*/  IMAD.MOV.U32 R43, RZ, RZ, RZ ;  /* 0x000000ffff2b7224 */ /* 0x000fe200078e00ff */
[----:B------:R-:W-:Y:S01]  /*10ab0*/  CS2R R76, SRZ ;  /* 0x00000000004c7805 */ /* 0x000fe2000001ff00 */
[----:B------:R-:W-:Y:S01]  /*10ac0*/  IMAD.MOV.U32 R4, RZ, RZ, RZ ;  /* 0x000000ffff047224 */ /* 0x000fe200078e00ff */
[----:B------:R-:W-:Y:S01]  /*10ad0*/  MOV R35, RZ ;  /* 0x000000ff00237202 */ /* 0x000fe20000000f00 */
[----:B------:R-:W-:Y:S01]  /*10ae0*/  IMAD.MOV.U32 R97, RZ, RZ, RZ ;  /* 0x000000ffff617224 */ /* 0x000fe200078e00ff */
[----:B------:R-:W-:Y:S01]  /*10af0*/  CS2R R72, SRZ ;  /* 0x0000000000487805 */ /* 0x000fe2000001ff00 */
[----:B------:R-:W-:Y:S01]  /*10b00*/  IMAD.MOV.U32 R64, RZ, RZ, RZ ;  /* 0x000000ffff407224 */ /* 0x000fe200078e00ff */
[----:B------:R-:W-:Y:S01]  /*10b10*/  CS2R R8, SRZ ;  /* 0x0000000000087805 */ /* 0x000fe2000001ff00 */
[----:B------:R-:W-:Y:S01]  /*10b20*/  IMAD.MOV.U32 R12, RZ, RZ, RZ ;  /* 0x000000ffff0c7224 */ /* 0x000fe200078e00ff */
[----:B------:R-:W-:Y:S01]  /*10b30*/  CS2R R6, SRZ ;  /* 0x0000000000067805 */ /* 0x000fe2000001ff00 */
[----:B------:R-:W-:Y:S01]  /*10b40*/  IMAD.MOV.U32 R78, RZ, RZ, RZ ;  /* 0x000000ffff4e7224 */ /* 0x000fe200078e00ff */
[----:B------:R-:W-:Y:S01]  /*10b50*/  MOV R74, RZ ;  /* 0x000000ff004a7202 */ /* 0x000fe20000000f00 */
[----:B------:R-:W-:-:S02]  /*10b60*/  IMAD.MOV.U32 R55, RZ, RZ, RZ ;  /* 0x000000ffff377224 */ /* 0x000fc400078e00ff */
[----:B------:R-:W-:Y:S01]  /*10b70*/  IMAD.MOV.U32 R86, RZ, RZ, RZ ;  /* 0x000000ffff567224 */ /* 0x000fe200078e00ff */
[----:B------:R-:W-:Y:S06]  /*10b80*/  @!P1 BRA `(.L_x_543) ;  /* 0x000000e400309947 */ /* 0x000fec0003800000 */
[----:B------:R-:W-:-:S03]  /*10b90*/  UMOV UR4, 0xffffffff ;  /* 0xffffffff00047882 */ /* 0x000fc60000000000 */
[----:B------:R-:W-:Y:S05]  /*10ba0*/  BRA.DIV UR4, `(.L_x_544) ;  /* 0x000001b204a07947 */ /* 0x000fea000b800000 */
[----:B------:R-:W0:Y:S02]  /*10bb0*/  S2R R0, SR_TID.X ;  /* 0x0000000000007919 */ /* 0x000e240000002100 */
[----:B0-----:R-:W-:-:S05]  /*10bc0*/  VIADD R3, R0, 0xffffff80 ;  /* 0xffffff8000037836 */ /* 0x001fca0000000000 */
[----:B------:R-:W-:-:S04]  /*10bd0*/  SHF.R.S32.HI R0, RZ, 0x1f, R3 ;  /* 0x0000001fff007819 */ /* 0x000fc80000011403 */
[----:B------:R-:W-:-:S04]  /*10be0*/  LEA.HI R0, R0, R3, RZ, 0x7 ;  /* 0x0000000300007211 */ /* 0x000fc800078f38ff */
[----:B------:R-:W-:-:S05]  /*10bf0*/  SHF.R.S32.HI R0, RZ, 0x7, R0 ;  /* 0x00000007ff007819 */ /* 0x000fca0000011400 */
[----:B------:R0:W1:Y:S02]  /*10c00*/  SHFL.IDX PT, R212, R0, RZ, 0x1f ;  /* 0x00001fff00d47589 */ /* 0x00006400000e0000 */
.L_x_806:
[----:B01----:R-:W-:Y:S01]  /*10c10*/  LEA.HI R0, R212, R212, RZ, 0x1 ;  /* 0x000000d4d4007211 */ /* 0x003fe200078f08ff */
[----:B------:R-:W-:-:S03]  /*10c20*/  ULOP3.LUT UP0, URZ, UR39, 0x9f, URZ, 0xc0, !UPT ;  /* 0x0000009f273f7892 */ /* 0x000fc6000f80c03f */
[----:B------:R-:W-:-:S03]  /*10c30*/  LOP3.LUT R3, R0, 0x3e, RZ, 0xc0, !PT ;  /* 0x0000003e00037812 */ /* 0x000fc600078ec0ff */
[----:B------:R-:W-:Y:S02]  /*10c40*/  PLOP3.LUT P0, PT, PT, PT, UP0, 0x80, 0x0 ;  /* 0x000000000000781c */ /* 0x000fe40003f0f008 */
[----:B------:R-:W-:-:S05]  /*10c50*/  IMAD.IADD R3, R212, 0x1, -R3 ;  /* 0x00000001d4037824 */ /* 0x000fca00078e0a03 */
[----:B------:R-:W-:-:S04]  /*10c60*/  LEA R3, R3, UR39, 0xc ;  /* 0x0000002703037c11 */ /* 0x000fc8000f8e60ff */
[----:B------:R-:W-:-:S04]  /*10c70*/  SHF.R.U32.HI R3, RZ, 0x4, R3 ;  /* 0x00000004ff037819 */ /* 0x000fc80000011603 */
[----:B------:R-:W-:Y:S01]  /*10c80*/  LOP3.LUT R44, R3, 0x3fff, RZ, 0xc0, !PT ;  /* 0x00003fff032c7812 */ /* 0x000fe200078ec0ff */
[----:B------:R-:W-:Y:S06]  /*10c90*/  @!P0 BRA `(.L_x_545) ;  /* 0x0000000000408947 */ /* 0x000fec0003800000 */
[----:B------:R-:W-:Y:S01]  /*10ca0*/  MOV R0, 0x0 ;  /* 0x0000000000007802 */ /* 0x000fe20000000f00 */
[----:B------:R-:W-:Y:S01]  /*10cb0*/  ULDC.64 UR4, c[0x4][0xc8] ;  /* 0x0100320000047ab9 */ /* 0x000fe20000000a00 */
[----:B------:R-:W-:Y:S01]  /*10cc0*/  ULDC.64 UR6, c[0x4][0xd0] ;  /* 0x0100340000067ab9 */ /* 0x000fe20000000a00 */
[----:B------:R-:W-:Y:S01]  /*10cd0*/  IMAD.U32 R4, RZ, RZ, UR4 ;  /* 0x00000004ff047e24 */ /* 0x000fe2000f8e00ff */
[----:B------:R0:W1:Y:S01]  /*10ce0*/  LDC.64 R14, c[0x4][R0] ;  /* 0x01000000000e7b82 */ /* 0x0000620000000a00 */
[----:B------:R-:W-:Y:S01]  /*10cf0*/  IMAD.U32 R5, RZ, RZ, UR5 ;  /* 0x00000005ff057e24 */ /* 0x000fe2000f8e00ff */
[----:B------:R-:W-:Y:S01]  /*10d00*/  ULDC.64 UR4, c[0x4][0x38] ;  /* 0x01000e0000047ab9 */ /* 0x000fe20000000a00 */
[----:B------:R-:W-:Y:S01]  /*10d10*/  MOV R6, UR6 ;  /* 0x0000000600067c02 */ /* 0x000fe20008000f00 */
[----:B------:R-:W-:Y:S01]  /*10d20*/  IMAD.U32 R7, RZ, RZ, UR7 ;  /* 0x00000007ff077e24 */ /* 0x000fe2000f8e00ff */
[----:B------:R-:W-:Y:S01]  /*10d30*/  MOV R12, 0x1 ;  /* 0x00000001000c7802 */ /* 0x000fe20000000f00 */
[----:B------:R-:W-:-:S02]  /*10d40*/  IMAD.U32 R10, RZ, RZ, UR4 ;  /* 0x00000004ff0a7e24 */ /* 0x000fc4000f8e00ff */
[----:B------:R-:W-:Y:S02]  /*10d50*/  IMAD.U32 R11, RZ, RZ, UR5 ;  /* 0x00000005ff0b7e24 */ /* 0x000fe4000f8e00ff */
[----:B------:R-:W-:Y:S02]  /*10d60*/  IMAD.MOV.U32 R8, RZ, RZ, 0x70 ;  /* 0x00000070ff087424 */ /* 0x000fe400078e00ff */
[----:B0-----:R-:W-:-:S07]  /*10d70*/  IMAD.MOV.U32 R13, RZ, RZ, RZ ;  /* 0x000000ffff0d7224 */ /* 0x001fce00078e00ff */
[----:B------:R-:W-:-:S07]  /*10d80*/  LEPC R20, `(.L_x_545) ;  /* 0x000000001014794e */ /* 0x000fce0000000000 */
[----:B-1---5:R-:W-:Y:S05]  /*10d90*/  CALL.ABS.NOINC R14 ;  /* 0x000000000e007343 */ /* 0x022fea0003c00000 */
.L_x_545:
[----:B------:R-:W-:Y:S02]  /*10da0*/  ULDC UR4, c[0x0][0x3f4] ;  /* 0x0000fd0000047ab9 */ /* 0x000fe40000000800 */
[----:B------:R-:W-:-:S13]  /*10db0*/  ISETP.LT.AND P0, PT, RZ, UR4, PT ;  /* 0x00000004ff007c0c */ /* 0x000fda000bf01270 */
[----:B------:R-:W-:Y:S05]  /*10dc0*/  @P0 BRA `(.L_x_546) ;  /* 0x0000000000400947 */ /* 0x000fea0003800000 */
[----:B------:R-:W-:-:S04]  /*10dd0*/  ULEA.HI UR4, UR37, UR37, URZ, 0x1 ;  /* 0x0000002525047291 */ /* 0x000fc8000f8f083f */
[----:B------:R-:W-:-:S04]  /*10de0*/  ULOP3.LUT UR4, UR4, 0xfffffffe, URZ, 0xc0, !UPT ;  /* 0xfffffffe04047892 */ /* 0x000fc8000f8ec03f */
[----:B------:R-:W-:-:S06]  /*10df0*/  UIADD3 UR4, UR37, -UR4, URZ ;  /* 0x8000000425047290 */ /* 0x000fcc000fffe03f */
[----:B------:R-:W-:-:S05]  /*10e00*/  IMAD.U32 R3, RZ, RZ, UR4 ;  /* 0x00000004ff037e24 */ /* 0x000fca000f8e00ff */
[----:B------:R-:W-:-:S04]  /*10e10*/  SHF.L.U32 R3, R3, 0x1f, RZ ;  /* 0x0000001f03037819 */ /* 0x000fc800000006ff */
[----:B------:R0:W1:Y:S03]  /*10e20*/  SYNCS.PHASECHK.TRANS64.TRYWAIT P0, [R18+URZ+0x29800], R3 ;  /* 0x02980003120075a7 */ /* 0x000066000800017f */
[----:B-1----:R-:W-:Y:S05]  /*10e30*/  @!P0 NANOSLEEP.SYNCS 0x989680 ;  /* 0x009896800000895d */ /* 0x002fea0003900000 */
[----:B------:R-:W1:Y:S01]  /*10e40*/  @!P0 SYNCS.PHASECHK.TRANS64 P0, [R18+URZ+0x29800], R3 ;  /* 0x02980003120085a7 */ /* 0x000e62000800007f */
[----:B------:R-:W-:Y:S04]  /*10e50*/  BSSY B0, `(.L_x_547) ;  /* 0x0000006000007945 */ /* 0x000fe80003800000 */
[----:B-1----:R-:W-:Y:S05]  /*10e60*/  @P0 BRA `(.L_x_548) ;  /* 0x0000000000100947 */ /* 0x002fea0003800000 */
.L_x_549:
[----:B-1----:R1:W2:Y:S02]  /*10e70*/  SYNCS.PHASECHK.TRANS64.TRYWAIT P0, [R18+URZ+0x29800], R3 ;  /* 0x02980003120075a7 */ /* 0x0022a4000800017f */
[----:B--2---:R-:W-:Y:S05]  /*10e80*/  @!P0 NANOSLEEP.SYNCS 0x989680 ;  /* 0x009896800000895d */ /* 0x004fea0003900000 */
[----:B------:R-:W2:Y:S02]  /*10e90*/  @!P0 SYNCS.PHASECHK.TRANS64 P0, [R18+URZ+0x29800], R3 ;  /* 0x02980003120085a7 */ /* 0x000ea4000800007f */
[----:B--2---:R-:W-:Y:S05]  /*10ea0*/  @!P0 BRA `(.L_x_549) ;  /* 0xfffffffc00f08947 */ /* 0x004fea000383ffff */
.L_x_548:
[----:B------:R-:W-:Y:S05]  /*10eb0*/  BSYNC B0 ;  /* 0x0000000000007941 */ /* 0x000fea0003800000 */
.L_x_547:
[----:B------:R-:W-:Y:S05]  /*10ec0*/  BRA `(.L_x_550) ;  /* 0x0000006c00207947 */ /* 0x000fea0003800000 */
.L_x_546:
[----:B------:R-:W0:Y:S01]  /*10ed0*/  LDC.64 R24, c[0x0][0x3e8] ;  /* 0x0000fa00ff187b82 */ /* 0x000e220000000a00 */
[----:B------:R-:W-:Y:S01]  /*10ee0*/  ULOP3.LUT UP0, URZ, UR39, 0x1bf, URZ, 0xc0, !UPT ;  /* 0x000001bf273f7892 */ /* 0x000fe2000f80c03f */
[----:B-----5:R-:W-:Y:S01]  /*10ef0*/  SHF.R.S32.HI R0, RZ, 0x1f, R138 ;  /* 0x0000001fff007819 */ /* 0x020fe2000001148a */
[----:B------:R-:W-:Y:S01]  /*10f00*/  ULDC.64 UR4, c[0x0][0x3f8] ;  /* 0x0000fe0000047ab9 */ /* 0x000fe20000000a00 */
[----:B------:R-:W-:-:S03]  /*10f10*/  ULDC.64 UR6, c[0x0][0x408] ;  /* 0x0001020000067ab9 */ /* 0x000fc60000000a00 */
[----:B------:R-:W-:Y:S01]  /*10f20*/  PLOP3.LUT P0, PT, PT, PT, UP0, 0x80, 0x0 ;  /* 0x000000000000781c */ /* 0x000fe20003f0f008 */
[----:B------:R-:W1:Y:S01]  /*10f30*/  LDC.64 R4, c[0x0][0x400] ;  /* 0x00010000ff047b82 */ /* 0x000e620000000a00 */
[C---:B------:R-:W-:Y:S02]  /*10f40*/  IMAD R3, R0.reuse, UR4, RZ ;  /* 0x0000000400037c24 */ /* 0x040fe4000f8e02ff */
[----:B------:R-:W-:Y:S02]  /*10f50*/  IMAD R7, R0, UR6, RZ ;  /* 0x0000000600077c24 */ /* 0x000fe4000f8e02ff */
[C---:B------:R-:W-:Y:S02]  /*10f60*/  IMAD R3, R138.reuse, UR5, R3 ;  /* 0x000000058a037c24 */ /* 0x040fe4000f8e0203 */
[C---:B------:R-:W-:Y:S02]  /*10f70*/  IMAD R7, R138.reuse, UR7, R7 ;  /* 0x000000078a077c24 */ /* 0x040fe4000f8e0207 */
[----:B0-----:R-:W-:-:S04]  /*10f80*/  IMAD.WIDE.U32 R24, R138, UR4, R24 ;  /* 0x000000048a187c25 */ /* 0x001fc8000f8e0018 */
[----:B------:R-:W-:Y:S02]  /*10f90*/  IMAD.IADD R26, R3, 0x1, R25 ;  /* 0x00000001031a7824 */ /* 0x000fe400078e0219 */
[----:B-1----:R-:W-:-:S04]  /*10fa0*/  IMAD.WIDE.U32 R138, R138, UR6, R4 ;  /* 0x000000068a8a7c25 */ /* 0x002fc8000f8e0004 */
[----:B------:R-:W-:Y:S01]  /*10fb0*/  IMAD.IADD R37, R7, 0x1, R139 ;  /* 0x0000000107257824 */ /* 0x000fe200078e028b */
[----:B------:R-:W-:Y:S06]  /*10fc0*/  @!P0 BRA `(.L_x_551) ;  /* 0x0000000000408947 */ /* 0x000fec0003800000 */
[----:B------:R-:W-:Y:S01]  /*10fd0*/  MOV R0, 0x0 ;  /* 0x0000000000007802 */ /* 0x000fe20000000f00 */
[----:B------:R-:W-:Y:S01]  /*10fe0*/  ULDC.64 UR4, c[0x4][0xc8] ;  /* 0x0100320000047ab9 */ /* 0x000fe20000000a00 */
[----:B------:R-:W-:Y:S01]  /*10ff0*/  ULDC.64 UR6, c[0x4][0xd0] ;  /* 0x0100340000067ab9 */ /* 0x000fe20000000a00 */
[----:B------:R-:W-:Y:S01]  /*11000*/  MOV R4, UR4 ;  /* 0x0000000400047c02 */ /* 0x000fe20008000f00 */
        /* <DEDUP_REMOVED lines=12> */
.L_x_551:
[----:B------:R-:W-:Y:S01]  /*110d0*/  ULDC.U8 UR4, c[0x0][0x410] ;  /* 0x0001040000047ab9 */ /* 0x000fe20000000000 */
[----:B------:R-:W-:Y:S01]  /*110e0*/  BSSY B0, `(.L_x_552) ;  /* 0x000069e000007945 */ /* 0x000fe20003800000 */
[----:B------:R-:W-:Y:S01]  /*110f0*/  ISETP.NE.AND P0, PT, RZ, UR4, PT ;  /* 0x00000004ff007c0c */ /* 0x000fe2000bf05270 */
[----:B------:R-:W-:-:S12]  /*11100*/  IMAD R5, R137, 0x80, R195 ;  /* 0x0000008089057824 */ /* 0x000fd800078e02c3 */
[----:B------:R-:W-:Y:S05]  /*11110*/  @!P0 BRA `(.L_x_553) ;  /* 0x0000003400388947 */ /* 0x000fea0003800000 */
[----:B------:R-:W-:-:S03]  /*11120*/  UMOV UR4, 0xffffffff ;  /* 0xffffffff00047882 */ /* 0x000fc60000000000 */
[----:B------:R-:W-:Y:S05]  /*11130*/  BRA.DIV UR4, `(.L_x_554) ;  /* 0x000001ae047c7947 */ /* 0x000fea000b800000 */
[----:B------:R0:W1:Y:S04]  /*11140*/  SHFL.IDX PT, R3, R24, RZ, 0x1e1f ;  /* 0x001e1fff18037589 */ /* 0x00006800000e0000 */
[----:B------:R0:W2:Y:S04]  /*11150*/  SHFL.IDX PT, R14, R138, RZ, 0x1e1f ;  /* 0x001e1fff8a0e7589 */ /* 0x0000a800000e0000 */
[----:B------:R0:W3:Y:S04]  /*11160*/  SHFL.IDX PT, R0, R26, RZ, 0x1e1f ;  /* 0x001e1fff1a007589 */ /* 0x0000e800000e0000 */
[----:B------:R0:W4:Y:S02]  /*11170*/  SHFL.IDX PT, R4, R37, RZ, 0x1e1f ;  /* 0x001e1fff25047589 */ /* 0x00012400000e0000 */
.L_x_812:
[----:B------:R-:W-:Y:S01]  /*11180*/  ULDC UR4, c[0x0][0x448] ;  /* 0x0001120000047ab9 */ /* 0x000fe20000000800 */
[----:B------:R-:W-:Y:S01]  /*11190*/  BSSY B1, `(.L_x_555) ;  /* 0x000004d000017945 */ /* 0x000fe20003800000 */
[----:B------:R-:W-:Y:S01]  /*111a0*/  IMAD R152, R152, UR4, RZ ;  /* 0x0000000498987c24 */ /* 0x000fe2000f8e02ff */
[----:B------:R-:W-:Y:S02]  /*111b0*/  CS2R R8, SRZ ;  /* 0x0000000000087805 */ /* 0x000fe4000001ff00 */
[----:B------:R-:W-:Y:S02]  /*111c0*/  CS2R R20, SRZ ;  /* 0x0000000000147805 */ /* 0x000fe4000001ff00 */
[----:B0-----:R-:W-:Y:S02]  /*111d0*/  CS2R R24, SRZ ;  /* 0x0000000000187805 */ /* 0x001fe4000001ff00 */
[----:B------:R-:W-:Y:S02]  /*111e0*/  CS2R R30, SRZ ;  /* 0x00000000001e7805 */ /* 0x000fe4000001ff00 */
[----:B------:R-:W-:-:S02]  /*111f0*/  ISETP.GE.AND P0, PT, R5, R152, PT ;  /* 0x000000980500720c */ /* 0x000fc40003f06270 */
        /* <DEDUP_REMOVED lines=8> */
[----:B------:R-:W-:Y:S06]  /*11280*/  @P0 BRA `(.L_x_556) ;  /* 0x0000000000f40947 */ /* 0x000fec0003800000 */
[----:B------:R-:W-:Y:S01]  /*11290*/  ULDC UR4, c[0x0][0x3f4] ;  /* 0x0000fd0000047ab9 */ /* 0x000fe20000000800 */
[----:B------:R-:W-:Y:S02]  /*112a0*/  SHF.R.S32.HI R5, RZ, 0x1f, R197 ;  /* 0x0000001fff057819 */ /* 0x000fe400000114c5 */
[----:B------:R-:W-:Y:S02]  /*112b0*/  CS2R R32, SRZ ;  /* 0x0000000000207805 */ /* 0x000fe4000001ff00 */
[----:B------:R-:W-:Y:S02]  /*112c0*/  ISETP.GE.AND P4, PT, R197, UR4, PT ;  /* 0x00000004c5007c0c */ /* 0x000fe4000bf86270 */
[----:B------:R-:W-:Y:S02]  /*112d0*/  CS2R R34, SRZ ;  /* 0x0000000000227805 */ /* 0x000fe4000001ff00 */
[----:B------:R-:W-:Y:S02]  /*112e0*/  ISETP.GE.AND P3, PT, R199, UR4, PT ;  /* 0x00000004c7007c0c */ /* 0x000fe4000bf66270 */
[----:B------:R-:W-:-:S07]  /*112f0*/  ISETP.GE.AND P2, PT, R200, UR4, PT ;  /* 0x00000004c8007c0c */ /* 0x000fce000bf46270 */
[C---:B--2---:R-:W-:Y:S02]  /*11300*/  @!P4 IADD3 R8, P1, R197.reuse, R14, RZ ;  /* 0x0000000ec508c210 */ /* 0x044fe40007f3e0ff */
[----:B-1----:R-:W-:-:S03]  /*11310*/  @!P4 IADD3 R6, P0, R197, R3, RZ ;  /* 0x00000003c506c210 */ /* 0x002fc60007f1e0ff */
[----:B----4-:R-:W-:Y:S01]  /*11320*/  @!P4 IMAD.X R9, R4, 0x1, R5, P1 ;  /* 0x000000010409c824 */ /* 0x010fe200008e0605 */
[----:B---3--:R-:W-:Y:S02]  /*11330*/  @!P4 IADD3.X R7, R0, R5, RZ, P0, !PT ;  /* 0x000000050007c210 */ /* 0x008fe400007fe4ff */
[----:B------:R-:W-:Y:S02]  /*11340*/  ISETP.GE.AND P1, PT, R198, UR4, PT ;  /* 0x00000004c6007c0c */ /* 0x000fe4000bf26270 */
[----:B------:R-:W5:Y:S01]  /*11350*/  @!P4 LD.E.64 R34, desc[UR50][R8.64] ;  /* 0x000000320822c980 */ /* 0x000f62000c101b00 */
[----:B------:R-:W-:-:S03]  /*11360*/  SHF.R.S32.HI R5, RZ, 0x1f, R199 ;  /* 0x0000001fff057819 */ /* 0x000fc600000114c7 */
[----:B------:R0:W5:Y:S01]  /*11370*/  @!P4 LD.E.64 R32, desc[UR50][R6.64] ;  /* 0x000000320620c980 */ /* 0x000162000c101b00 */
[CC--:B------:R-:W-:Y:S02]  /*11380*/  @!P3 IADD3 R10, P4, R199.reuse, R3.reuse, RZ ;  /* 0x00000003c70ab210 */ /* 0x0c0fe40007f9e0ff */
[-C--:B------:R-:W-:Y:S02]  /*11390*/  @!P3 IADD3 R42, P5, R199, R14.reuse, RZ ;  /* 0x0000000ec72ab210 */ /* 0x080fe40007fbe0ff */
[----:B------:R-:W-:Y:S01]  /*113a0*/  SHF.R.S32.HI R13, RZ, 0x1f, R200 ;  /* 0x0000001fff0d7819 */ /* 0x000fe200000114c8 */
[--C-:B------:R-:W-:Y:S01]  /*113b0*/  @!P3 IMAD.X R11, R0, 0x1, R5.reuse, P4 ;  /* 0x00000001000bb824 */ /* 0x100fe200020e0605 */
[----:B------:R-:W-:Y:S01]  /*113c0*/  ISETP.GE.AND P0, PT, R22, UR4, PT ;  /* 0x0000000416007c0c */ /* 0x000fe2000bf06270 */
[----:B------:R-:W-:Y:S01]  /*113d0*/  @!P3 IMAD.X R43, R4, 0x1, R5, P5 ;  /* 0x00000001042bb824 */ /* 0x000fe200028e0605 */
[C---:B------:R-:W-:Y:S02]  /*113e0*/  @!P2 IADD3 R46, P4, R200.reuse, R3, RZ ;  /* 0x00000003c82ea210 */ /* 0x040fe40007f9e0ff */
[----:B------:R-:W-:-:S02]  /*113f0*/  @!P2 IADD3 R48, P5, R200, R14, RZ ;  /* 0x0000000ec830a210 */ /* 0x000fc40007fbe0ff */
[----:B------:R-:W-:Y:S01]  /*11400*/  SHF.R.S32.HI R15, RZ, 0x1f, R198 ;  /* 0x0000001fff0f7819 */ /* 0x000fe200000114c6 */
[----:B------:R-:W-:Y:S01]  /*11410*/  @!P2 IMAD.X R47, R0, 0x1, R13, P4 ;  /* 0x00000001002fa824 */ /* 0x000fe200020e060d */
[----:B------:R-:W-:Y:S02]  /*11420*/  @!P1 IADD3 R50, P4, R198, R3, RZ ;  /* 0x00000003c6329210 */ /* 0x000fe40007f9e0ff */
[----:B------:R-:W-:Y:S02]  /*11430*/  @!P2 IADD3.X R49, R4, R13, RZ, P5, !PT ;  /* 0x0000000d0431a210 */ /* 0x000fe40002ffe4ff */
[----:B------:R-:W-:Y:S01]  /*11440*/  @!P1 IADD3 R52, P5, R198, R14, RZ ;  /* 0x0000000ec6349210 */ /* 0x000fe20007fbe0ff */
[--C-:B------:R-:W-:Y:S01]  /*11450*/  @!P1 IMAD.X R51, R0, 0x1, R15.reuse, P4 ;  /* 0x0000000100339824 */ /* 0x100fe200020e060f */
[----:B------:R-:W-:Y:S02]  /*11460*/  ISETP.GE.AND P4, PT, R201, UR4, PT ;  /* 0x00000004c9007c0c */ /* 0x000fe4000bf86270 */
[----:B------:R-:W-:Y:S01]  /*11470*/  @!P0 SHF.R.S32.HI R5, RZ, 0x1f, R22 ;  /* 0x0000001fff058819 */ /* 0x000fe20000011416 */
[----:B------:R-:W-:Y:S01]  /*11480*/  @!P1 IMAD.X R53, R4, 0x1, R15, P5 ;  /* 0x0000000104359824 */ /* 0x000fe200028e060f */
[----:B0-----:R-:W-:-:S05]  /*11490*/  @!P0 IADD3 R6, P5, R22, R3, RZ ;  /* 0x0000000316068210 */ /* 0x001fca0007fbe0ff */
[----:B------:R-:W-:Y:S01]  /*114a0*/  @!P0 IMAD.X R7, R0, 0x1, R5, P5 ;  /* 0x0000000100078824 */ /* 0x000fe200028e0605 */
[----:B------:R-:W-:Y:S02]  /*114b0*/  @!P0 IADD3 R40, P5, R22, R14, RZ ;  /* 0x0000000e16288210 */ /* 0x000fe40007fbe0ff */
[----:B------:R-:W-:-:S03]  /*114c0*/  SHF.R.S32.HI R9, RZ, 0x1f, R201 ;  /* 0x0000001fff097819 */ /* 0x000fc600000114c9 */
[----:B------:R-:W-:Y:S01]  /*114d0*/  @!P0 IMAD.X R41, R4, 0x1, R5, P5 ;  /* 0x0000000104298824 */ /* 0x000fe200028e0605 */
[C---:B------:R-:W-:Y:S02]  /*114e0*/  @!P4 IADD3 R54, P5, R201.reuse, R3, RZ ;  /* 0x00000003c936c210 */ /* 0x040fe40007fbe0ff */
[----:B------:R-:W-:Y:S02]  /*114f0*/  CS2R R30, SRZ ;  /* 0x00000000001e7805 */ /* 0x000fe4000001ff00 */
[----:B------:R-:W-:Y:S02]  /*11500*/  @!P4 IADD3.X R55, R0, R9, RZ, P5, !PT ;  /* 0x000000090037c210 */ /* 0x000fe40002ffe4ff */
[----:B------:R-:W-:Y:S02]  /*11510*/  @!P4 IADD3 R14, P5, R201, R14, RZ ;  /* 0x0000000ec90ec210 */ /* 0x000fe40007fbe0ff */
[----:B------:R0:W5:Y:S01]  /*11520*/  @!P3 LD.E.64 R30, desc[UR50][R10.64] ;  /* 0x000000320a1eb980 */ /* 0x000162000c101b00 */
[----:B------:R-:W-:-:S02]  /*11530*/  CS2R R28, SRZ ;  /* 0x00000000001c7805 */ /* 0x000fc4000001ff00 */
[----:B------:R-:W-:Y:S02]  /*11540*/  CS2R R24, SRZ ;  /* 0x0000000000187805 */ /* 0x000fe4000001ff00 */
[----:B------:R-:W-:Y:S01]  /*11550*/  CS2R R26, SRZ ;  /* 0x00000000001a7805 */ /* 0x000fe2000001ff00 */
[----:B------:R-:W-:Y:S01]  /*11560*/  @!P4 IMAD.X R15, R4, 0x1, R9, P5 ;  /* 0x00000001040fc824 */ /* 0x000fe200028e0609 */
[----:B------:R-:W-:Y:S02]  /*11570*/  CS2R R20, SRZ ;  /* 0x0000000000147805 */ /* 0x000fe4000001ff00 */
[----:B------:R-:W-:Y:S02]  /*11580*/  CS2R R12, SRZ ;  /* 0x00000000000c7805 */ /* 0x000fe4000001ff00 */
[----:B------:R-:W-:Y:S02]  /*11590*/  CS2R R36, SRZ ;  /* 0x0000000000247805 */ /* 0x000fe4000001ff00 */
[----:B------:R-:W-:-:S02]  /*115a0*/  CS2R R38, SRZ ;  /* 0x0000000000267805 */ /* 0x000fc4000001ff00 */
[----:B------:R-:W-:Y:S02]  /*115b0*/  CS2R R8, SRZ ;  /* 0x0000000000087805 */ /* 0x000fe4000001ff00 */
[----:B0-----:R-:W-:Y:S01]  /*115c0*/  CS2R R10, SRZ ;  /* 0x00000000000a7805 */ /* 0x001fe2000001ff00 */
[----:B------:R0:W5:Y:S04]  /*115d0*/  @!P3 LD.E.64 R28, desc[UR50][R42.64] ;  /* 0x000000322a1cb980 */ /* 0x000168000c101b00 */
[----:B------:R0:W5:Y:S04]  /*115e0*/  @!P2 LD.E.64 R24, desc[UR50][R46.64] ;  /* 0x000000322e18a980 */ /* 0x000168000c101b00 */
[----:B------:R0:W5:Y:S04]  /*115f0*/  @!P2 LD.E.64 R26, desc[UR50][R48.64] ;  /* 0x00000032301aa980 */ /* 0x000168000c101b00 */
[----:B------:R0:W5:Y:S04]  /*11600*/  @!P1 LD.E.64 R20, desc[UR50][R50.64] ;  /* 0x0000003232149980 */ /* 0x000168000c101b00 */
[----:B------:R0:W5:Y:S04]  /*11610*/  @!P1 LD.E.64 R12, desc[UR50][R52.64] ;  /* 0x00000032340c9980 */ /* 0x000168000c101b00 */
[----:B------:R0:W5:Y:S04]  /*11620*/  @!P0 LD.E.64 R36, desc[UR50][R6.64] ;  /* 0x0000003206248980 */ /* 0x000168000c101b00 */
[----:B------:R0:W5:Y:S04]  /*11630*/  @!P0 LD.E.64 R38, desc[UR50][R40.64] ;  /* 0x0000003228268980 */ /* 0x000168000c101b00 */
[----:B------:R0:W5:Y:S04]  /*11640*/  @!P4 LD.E.64 R8, desc[UR50][R54.64] ;  /* 0x000000323608c980 */ /* 0x000168000c101b00 */
[----:B------:R0:W5:Y:S02]  /*11650*/  @!P4 LD.E.64 R10, desc[UR50][R14.64] ;  /* 0x000000320e0ac980 */ /* 0x000164000c101b00 */
.L_x_556:
[----:B------:R-:W-:Y:S05]  /*11660*/  BSYNC B1 ;  /* 0x0000000000017941 */ /* 0x000fea0003800000 */
.L_x_555:
[----:B------:R-:W-:Y:S01]  /*11670*/  ULEA.HI UR4, UR37, UR37, URZ, 0x1 ;  /* 0x0000002525047291 */ /* 0x000fe2000f8f083f */
[----:B---3--:R-:W-:Y:S01]  /*11680*/  IMAD R0, R137, -0x80, R152 ;  /* 0xffffff8089007824 */ /* 0x008fe200078e0298 */
[----:B------:R-:W-:Y:S02]  /*11690*/  BSSY B1, `(.L_x_557) ;  /* 0x0000009000017945 */ /* 0x000fe40003800000 */
[----:B------:R-:W-:Y:S02]  /*116a0*/  ULOP3.LUT UR4, UR4, 0xfffffffe, URZ, 0xc0, !UPT ;  /* 0xfffffffe04047892 */ /* 0x000fe4000f8ec03f */
[----:B------:R-:W-:Y:S02]  /*116b0*/  VIMNMX R0, R0, 0x80, PT ;  /* 0x0000008000007848 */ /* 0x000fe40003fe0100 */
[----:B------:R-:W-:Y:S02]  /*116c0*/  UIADD3 UR4, UR37, -UR4, URZ ;  /* 0x8000000425047290 */ /* 0x000fe4000fffe03f */
[----:B------:R-:W-:-:S04]  /*116d0*/  ISETP.GE.AND P1, PT, R195, R0, PT ;  /* 0x00000000c300720c */ /* 0x000fc80003f26270 */
[----:B-1----:R-:W-:-:S05]  /*116e0*/  IMAD.U32 R3, RZ, RZ, UR4 ;  /* 0x00000004ff037e24 */ /* 0x002fca000f8e00ff */
[----:B------:R-:W-:-:S04]  /*116f0*/  SHF.L.U32 R3, R3, 0x1f, RZ ;  /* 0x0000001f03037819 */ /* 0x000fc800000006ff */
[----:B------:R-:W1:Y:S02]  /*11700*/  SYNCS.PHASECHK.TRANS64.TRYWAIT P0, [R18+URZ+0x29800], R3 ;  /* 0x02980003120075a7 */ /* 0x000e64000800017f */
[----:B-1----:R-:W-:Y:S05]  /*11710*/  @!P0 BRA `(.L_x_558) ;  /* 0x000001a800748947 */ /* 0x002fea0003800000 */
.L_x_813:
[----:B------:R-:W-:Y:S05]  /*11720*/  BSYNC B1 ;  /* 0x0000000000017941 */ /* 0x000fea0003800000 */
.L_x_557:
[----:B------:R-:W-:Y:S05]  /*11730*/  @P1 BRA `(.L_x_559) ;  /* 0x0000006000e01947 */ /* 0x000fea0003800000 */
[----:B------:R-:W3:Y:S01]  /*11740*/  LDC R0, c[0x0][0x3f4] ;  /* 0x0000fd00ff007b82 */ /* 0x000ee20000000800 */
[----:B------:R-:W-:Y:S01]  /*11750*/  BSSY B1, `(.L_x_560) ;  /* 0x000007f000017945 */ /* 0x000fe20003800000 */
[-C--:B---3--:R-:W-:Y:S02]  /*11760*/  ISETP.GE.AND P0, PT, R22, R0.reuse, PT ;  /* 0x000000001600720c */ /* 0x088fe40003f06270 */
[-C--:B------:R-:W-:Y:S02]  /*11770*/  ISETP.GE.AND P1, PT, R197, R0.reuse, PT ;  /* 0x00000000c500720c */ /* 0x080fe40003f26270 */
[-C--:B------:R-:W-:Y:S02]  /*11780*/  ISETP.GE.AND P2, PT, R199, R0.reuse, PT ;  /* 0x00000000c700720c */ /* 0x080fe40003f46270 */
[-C--:B------:R-:W-:Y:S02]  /*11790*/  ISETP.GE.AND P3, PT, R200, R0.reuse, PT ;  /* 0x00000000c800720c */ /* 0x080fe40003f66270 */
[----:B------:R-:W-:-:S02]  /*117a0*/  ISETP.GE.AND P4, PT, R198, R0, PT ;  /* 0x00000000c600720c */ /* 0x000fc40003f86270 */
[----:B------:R-:W-:Y:S01]  /*117b0*/  ISETP.GE.AND P5, PT, R201, R0, PT ;  /* 0x00000000c900720c */ /* 0x000fe20003fa6270 */
[----:B------:R-:W-:Y:S02]  /*117c0*/  IMAD.IADD R0, R18, 0x1, R213 ;  /* 0x0000000112007824 */ /* 0x000fe400078e02d5 */
[----:B------:R-:W-:Y:S10]  /*117d0*/  @P0 BRA `(.L_x_561) ;  /* 0x0000000400d80947 */ /* 0x000ff40003800000 */
[----:B0---4-:R-:W0:Y:S01]  /*117e0*/  LDS.128 R4, [R0+0x14400] ;  /* 0x0144000000047984 */ /* 0x011e220000000c00 */
[----:B--2--5:R-:W-:Y:S02]  /*117f0*/  SHF.R.U32.HI R14, RZ, 0x8, R36 ;  /* 0x00000008ff0e7819 */ /* 0x024fe40000011624 */
[----:B-1----:R-:W-:Y:S02]  /*11800*/  LOP3.LUT R3, R36, 0xff, RZ, 0xc0, !PT ;  /* 0x000000ff24037812 */ /* 0x002fe400078ec0ff */
[----:B------:R-:W-:Y:S02]  /*11810*/  LOP3.LUT R14, R14, 0xff, RZ, 0xc0, !PT ;  /* 0x000000ff0e0e7812 */ /* 0x000fe400078ec0ff */
[----:B------:R-:W-:Y:S02]  /*11820*/  SHF.R.U32.HI R40, RZ, 0x8, R37 ;  /* 0x00000008ff287819 */ /* 0x000fe40000011625 */
[----:B------:R-:W-:Y:S02]  /*11830*/  SHF.R.U32.HI R43, RZ, 0x8, R39 ;  /* 0x00000008ff2b7819 */ /* 0x000fe40000011627 */
[----:B------:R-:W-:-:S02]  /*11840*/  PRMT R3, R14, 0x7604, R3 ;  /* 0x000076040e037816 */ /* 0x000fc40000000003 */
[----:B------:R-:W-:Y:S02]  /*11850*/  LOP3.LUT R15, R37, 0xff, RZ, 0xc0, !PT ;  /* 0x000000ff250f7812 */ /* 0x000fe400078ec0ff */
[----:B------:R-:W-:Y:S02]  /*11860*/  LOP3.LUT R40, R40, 0xff, RZ, 0xc0, !PT ;  /* 0x000000ff28287812 */ /* 0x000fe400078ec0ff */
[----:B------:R-:W-:Y:S02]  /*11870*/  SHF.R.U32.HI R46, RZ, 0x10, R37 ;  /* 0x00000010ff2e7819 */ /* 0x000fe40000011625 */
[----:B------:R-:W-:Y:S02]  /*11880*/  SHF.R.U32.HI R14, RZ, 0x8, R38 ;  /* 0x00000008ff0e7819 */ /* 0x000fe40000011626 */
[----:B------:R-:W-:Y:S02]  /*11890*/  LOP3.LUT R42, R39, 0xff, RZ, 0xc0, !PT ;  /* 0x000000ff272a7812 */ /* 0x000fe400078ec0ff */
[----:B------:R-:W-:-:S02]  /*118a0*/  LOP3.LUT R43, R43, 0xff, RZ, 0xc0, !PT ;  /* 0x000000ff2b2b7812 */ /* 0x000fc400078ec0ff */
[----:B------:R-:W-:Y:S02]  /*118b0*/  SHF.R.U32.HI R45, RZ, 0x10, R39 ;  /* 0x00000010ff2d7819 */ /* 0x000fe40000011627 */
[----:B------:R-:W-:Y:S02]  /*118c0*/  PRMT R15, R40, 0x7604, R15 ;  /* 0x00007604280f7816 */ /* 0x000fe4000000000f */
[----:B------:R-:W-:Y:S01]  /*118d0*/  LOP3.LUT R41, R14, 0xff, RZ, 0xc0, !PT ;  /* 0x000000ff0e297812 */ /* 0x000fe200078ec0ff */
[----:B------:R-:W-:Y:S01]  /*118e0*/  IMAD.U32 R14, R46, 0x10000, RZ ;  /* 0x000100002e0e7824 */ /* 0x000fe200078e00ff */
[----:B------:R-:W-:Y:S02]  /*118f0*/  LOP3.LUT R40, R38, 0xff, RZ, 0xc0, !PT ;  /* 0x000000ff26287812 */ /* 0x000fe400078ec0ff */
[----:B------:R-:W-:Y:S02]  /*11900*/  PRMT R42, R43, 0x7604, R42 ;  /* 0x000076042b2a7816 */ /* 0x000fe4000000002a */
[----:B------:R-:W-:-:S02]  /*11910*/  SHF.L.U32 R45, R45, 0x10, RZ ;  /* 0x000000102d2d7819 */ /* 0x000fc400000006ff */
[----:B------:R-:W-:Y:S02]  /*11920*/  PRMT R43, R41, 0x7604, R40 ;  /* 0x00007604292b7816 */ /* 0x000fe40000000028 */
[----:B------:R-:W-:Y:S02]  /*11930*/  LOP3.LUT R41, R15, 0xff0000, R14, 0xf8, !PT ;  /* 0x00ff00000f297812 */ /* 0x000fe400078ef80e */
[----:B------:R-:W-:Y:S02]  /*11940*/  LOP3.LUT R45, R42, 0xff0000, R45, 0xf8, !PT ;  /* 0x00ff00002a2d7812 */ /* 0x000fe400078ef82d */
[----:B------:R-:W-:Y:S02]  /*11950*/  LOP3.LUT R43, R43, 0xff0000, R38, 0xf8, !PT ;  /* 0x00ff00002b2b7812 */ /* 0x000fe400078ef826 */
[----:B------:R-:W-:Y:S02]  /*11960*/  LOP3.LUT R45, R45, 0xff000000, R39, 0xf8, !PT ;  /* 0xff0000002d2d7812 */ /* 0x000fe400078ef827 */
[----:B------:R-:W-:-:S02]  /*11970*/  LOP3.LUT R41, R41, 0xff000000, R37, 0xf8, !PT ;  /* 0xff00000029297812 */ /* 0x000fc400078ef825 */
[----:B------:R-:W-:Y:S02]  /*11980*/  LOP3.LUT R15, R3, 0xff0000, R36, 0xf8, !PT ;  /* 0x00ff0000030f7812 */ /* 0x000fe400078ef824 */
[----:B------:R-:W-:Y:S02]  /*11990*/  LOP3.LUT R43, R43, 0xff000000, R38, 0xf8, !PT ;  /* 0xff0000002b2b7812 */ /* 0x000fe400078ef826 */
[-C--:B0-----:R-:W-:Y:S02]  /*119a0*/  F2FP.F16.E4M3.UNPACK_B R3, R6.reuse.H1 ;  /* 0x00000006ff03723e */ /* 0x081fe400030006ff */
[----:B------:R-:W-:Y:S02]  /*119b0*/  F2FP.F16.E4M3.UNPACK_B R42, R45 ;  /* 0x0000002dff2a723e */ /* 0x000fe400020006ff */
[----:B------:R-:W-:Y:S01]  /*119c0*/  F2FP.F16.E4M3.UNPACK_B R38, R41 ;  /* 0x00000029ff26723e */ /* 0x000fe200020006ff */
[--C-:B------:R-:W-:Y:S01]  /*119d0*/  HADD2.F32 R14, -RZ, R3.reuse.H1_H1 ;  /* 0x30000003ff0e7230 */ /* 0x100fe20000004100 */
[----:B------:R-:W-:Y:S01]  /*119e0*/  F2FP.F16.E4M3.UNPACK_B R6, R6 ;  /* 0x00000006ff06723e */ /* 0x000fe200020006ff */
[----:B------:R-:W-:Y:S01]  /*119f0*/  HADD2.F32 R46, -RZ, R42.H1_H1 ;  /* 0x3000002aff2e7230 */ /* 0x000fe20000004100 */
[----:B------:R-:W-:Y:S01]  /*11a00*/  LOP3.LUT R40, R15, 0xff000000, R36, 0xf8, !PT ;  /* 0xff0000000f287812 */ /* 0x000fe200078ef824 */
[----:B------:R-:W-:Y:S01]  /*11a10*/  HADD2.F32 R39, -RZ, R38.H1_H1 ;  /* 0x30000026ff277230 */ /* 0x000fe20000004100 */
[-C--:B------:R-:W-:Y:S01]  /*11a20*/  F2FP.F16.E4M3.UNPACK_B R36, R7.reuse ;  /* 0x00000007ff24723e */ /* 0x080fe200020006ff */
[----:B------:R-:W-:Y:S01]  /*11a30*/  HADD2.F32 R15, -RZ, R3.H0_H0 ;  /* 0x20000003ff0f7230 */ /* 0x000fe20000004100 */
[----:B------:R-:W-:Y:S01]  /*11a40*/  F2FP.F16.E4M3.UNPACK_B R37, R7.H1 ;  /* 0x00000007ff25723e */ /* 0x000fe200030006ff */
[C---:B------:R-:W-:Y:S01]  /*11a50*/  FMUL.FTZ R48, R14.reuse, R46 ;  /* 0x0000002e0e307220 */ /* 0x040fe20000410000 */
[----:B------:R-:W-:Y:S01]  /*11a60*/  FMUL.FTZ R47, R14, R39 ;  /* 0x000000270e2f7220 */ /* 0x000fe20000410000 */
[-C--:B------:R-:W-:Y:S01]  /*11a70*/  F2FP.F16.E4M3.UNPACK_B R7, R5.reuse ;  /* 0x00000005ff07723e */ /* 0x080fe200020006ff */
[----:B------:R-:W-:Y:S01]  /*11a80*/  HADD2.F32 R42, -RZ, R42.H0_H0 ;  /* 0x2000002aff2a7230 */ /* 0x000fe20000004100 */
[----:B------:R-:W-:Y:S01]  /*11a90*/  F2FP.F16.E4M3.UNPACK_B R14, R5.H1 ;  /* 0x00000005ff0e723e */ /* 0x000fe200030006ff */
[----:B------:R-:W-:-:S02]  /*11aa0*/  HADD2.F32 R5, -RZ, R6.H1_H1 ;  /* 0x30000006ff057230 */ /* 0x000fc40000004100 */
[C---:B------:R-:W-:Y:S01]  /*11ab0*/  FFMA.FTZ R50, R15.reuse, R39, -R48 ;  /* 0x000000270f327223 */ /* 0x040fe20000010830 */
[----:B------:R-:W-:Y:S02]  /*11ac0*/  HADD2.F32 R38, -RZ, R38.H0_H0 ;  /* 0x20000026ff267230 */ /* 0x000fe40000004100 */
[----:B------:R-:W-:Y:S01]  /*11ad0*/  FFMA.FTZ R51, R15, R46, R47 ;  /* 0x0000002e0f337223 */ /* 0x000fe2000001002f */
[----:B------:R-:W-:Y:S01]  /*11ae0*/  HADD2.F32 R6, -RZ, R6.H0_H0 ;  /* 0x20000006ff067230 */ /* 0x000fe20000004100 */
[----:B------:R-:W-:Y:S01]  /*11af0*/  F2FP.F16.E4M3.UNPACK_B R45, R45.H1 ;  /* 0x0000002dff2d723e */ /* 0x000fe200030006ff */
[C---:B------:R-:W-:Y:S01]  /*11b00*/  FMUL.FTZ R15, R5.reuse, R42 ;  /* 0x0000002a050f7220 */ /* 0x040fe20000410000 */
[----:B------:R-:W-:Y:S01]  /*11b10*/  F2FP.F16.E4M3.UNPACK_B R41, R41.H1 ;  /* 0x00000029ff29723e */ /* 0x000fe200030006ff */
[-C--:B------:R-:W-:Y:S01]  /*11b20*/  FMUL.FTZ R49, R5, R38.reuse ;  /* 0x0000002605317220 */ /* 0x080fe20000410000 */
[----:B------:R-:W-:Y:S02]  /*11b30*/  HADD2.F32 R5, -RZ, R36.H1_H1 ;  /* 0x30000024ff057230 */ /* 0x000fe40000004100 */
[----:B------:R-:W-:Y:S01]  /*11b40*/  FFMA.FTZ R47, R6, R38, -R15 ;  /* 0x00000026062f7223 */ /* 0x000fe2000001080f */
[----:B------:R-:W-:-:S02]  /*11b50*/  HADD2.F32 R39, -RZ, R45.H0_H0 ;  /* 0x2000002dff277230 */ /* 0x000fc40000004100 */
[----:B------:R-:W-:Y:S01]  /*11b60*/  FFMA.FTZ R48, R6, R42, R49 ;  /* 0x0000002a06307223 */ /* 0x000fe20000010031 */
[----:B------:R-:W-:Y:S01]  /*11b70*/  HADD2.F32 R15, -RZ, R41.H0_H0 ;  /* 0x20000029ff0f7230 */ /* 0x000fe20000004100 */
[----:B------:R-:W-:Y:S01]  /*11b80*/  F2FP.F16.E4M3.UNPACK_B R3, R4 ;  /* 0x00000004ff03723e */ /* 0x000fe200020006ff */
[----:B------:R-:W-:Y:S02]  /*11b90*/  HADD2.F32 R36, -RZ, R36.H0_H0 ;  /* 0x20000024ff247230 */ /* 0x000fe40000004100 */
[C---:B------:R-:W-:Y:S01]  /*11ba0*/  FMUL.FTZ R49, R5.reuse, R39 ;  /* 0x0000002705317220 */ /* 0x040fe20000410000 */
[----:B------:R-:W-:Y:S02]  /*11bb0*/  HADD2.F32 R45, -RZ, R45.H1_H1 ;  /* 0x3000002dff2d7230 */ /* 0x000fe40000004100 */
[-C--:B------:R-:W-:Y:S01]  /*11bc0*/  FMUL.FTZ R5, R5, R15.reuse ;  /* 0x0000000f05057220 */ /* 0x080fe20000410000 */
[----:B------:R-:W-:Y:S02]  /*11bd0*/  HADD2.F32 R6, -RZ, R37.H1_H1 ;  /* 0x30000025ff067230 */ /* 0x000fe40000004100 */
[----:B------:R-:W-:Y:S01]  /*11be0*/  FFMA.FTZ R49, R36, R15, -R49 ;  /* 0x0000000f24317223 */ /* 0x000fe20000010831 */
[----:B------:R-:W-:-:S02]  /*11bf0*/  HADD2.F32 R41, -RZ, R41.H1_H1 ;  /* 0x30000029ff297230 */ /* 0x000fc40000004100 */
[----:B------:R-:W-:Y:S01]  /*11c00*/  FFMA.FTZ R52, R36, R39, R5 ;  /* 0x0000002724347223 */ /* 0x000fe20000010005 */
[----:B------:R-:W-:Y:S02]  /*11c10*/  HADD2.F32 R37, -RZ, R37.H0_H0 ;  /* 0x20000025ff257230 */ /* 0x000fe40000004100 */
[C---:B------:R-:W-:Y:S01]  /*11c20*/  FMUL.FTZ R38, R6.reuse, R45 ;  /* 0x0000002d06267220 */ /* 0x040fe20000410000 */
[----:B------:R-:W-:Y:S01]  /*11c30*/  F2FP.F16.E4M3.UNPACK_B R5, R43 ;  /* 0x0000002bff05723e */ /* 0x000fe200020006ff */
[-C--:B------:R-:W-:Y:S01]  /*11c40*/  FMUL.FTZ R36, R6, R41.reuse ;  /* 0x0000002906247220 */ /* 0x080fe20000410000 */
[----:B------:R-:W-:Y:S01]  /*11c50*/  F2FP.F16.E4M3.UNPACK_B R4, R4.H1 ;  /* 0x00000004ff04723e */ /* 0x000fe200030006ff */
[C---:B------:R-:W-:Y:S01]  /*11c60*/  FFMA.FTZ R53, R37.reuse, R41, -R38 ;  /* 0x0000002925357223 */ /* 0x040fe20000010826 */
[-C--:B------:R-:W-:Y:S01]  /*11c70*/  F2FP.F16.E4M3.UNPACK_B R15, R40.reuse ;  /* 0x00000028ff0f723e */ /* 0x080fe200020006ff */
[----:B------:R-:W-:Y:S01]  /*11c80*/  FFMA.FTZ R54, R37, R45, R36 ;  /* 0x0000002d25367223 */ /* 0x000fe20000010024 */
[--C-:B------:R-:W-:Y:S01]  /*11c90*/  HADD2.F32 R38, -RZ, R5.reuse.H1_H1 ;  /* 0x30000005ff267230 */ /* 0x100fe20000004100 */
[----:B------:R-:W-:Y:S01]  /*11ca0*/  F2FP.F16.E4M3.UNPACK_B R40, R40.H1 ;  /* 0x00000028ff28723e */ /* 0x000fe200030006ff */
[----:B------:R-:W-:Y:S01]  /*11cb0*/  HADD2.F32 R37, -RZ, R5.H0_H0 ;  /* 0x20000005ff257230 */ /* 0x000fe20000004100 */
[----:B------:R-:W-:Y:S01]  /*11cc0*/  F2FP.F16.E4M3.UNPACK_B R43, R43.H1 ;  /* 0x0000002bff2b723e */ /* 0x000fe200030006ff */
[----:B------:R-:W-:-:S02]  /*11cd0*/  HADD2.F32 R6, -RZ, R4.H1_H1 ;  /* 0x30000004ff067230 */ /* 0x000fc40000004100 */
[----:B------:R-:W-:Y:S02]  /*11ce0*/  HADD2.F32 R36, -RZ, R15.H1_H1 ;  /* 0x3000000fff247230 */ /* 0x000fe40000004100 */
[----:B------:R-:W-:Y:S02]  /*11cf0*/  HADD2.F32 R5, -RZ, R4.H0_H0 ;  /* 0x20000004ff057230 */ /* 0x000fe40000004100 */
[C---:B------:R-:W-:Y:S01]  /*11d00*/  FMUL.FTZ R42, R6.reuse, R38 ;  /* 0x00000026062a7220 */ /* 0x040fe20000410000 */
[----:B------:R-:W-:Y:S02]  /*11d10*/  HADD2.F32 R4, -RZ, R3.H1_H1 ;  /* 0x30000003ff047230 */ /* 0x000fe40000004100 */
[-C--:B------:R-:W-:Y:S01]  /*11d20*/  FMUL.FTZ R46, R6, R36.reuse ;  /* 0x00000024062e7220 */ /* 0x080fe20000410000 */
[----:B------:R-:W-:Y:S02]  /*11d30*/  HADD2.F32 R15, -RZ, R15.H0_H0 ;  /* 0x2000000fff0f7230 */ /* 0x000fe40000004100 */
[----:B------:R-:W-:Y:S01]  /*11d40*/  FFMA.FTZ R42, R5, R36, -R42 ;  /* 0x00000024052a7223 */ /* 0x000fe2000001082a */
[----:B------:R-:W-:-:S02]  /*11d50*/  HADD2.F32 R3, -RZ, R3.H0_H0 ;  /* 0x20000003ff037230 */ /* 0x000fc40000004100 */
[C---:B------:R-:W-:Y:S01]  /*11d60*/  FMUL.FTZ R6, R4.reuse, R37 ;  /* 0x0000002504067220 */ /* 0x040fe20000410000 */
[----:B------:R-:W-:Y:S01]  /*11d70*/  FFMA.FTZ R39, R5, R38, R46 ;  /* 0x0000002605277223 */ /* 0x000fe2000001002e */
[-C--:B------:R-:W-:Y:S01]  /*11d80*/  FMUL.FTZ R4, R4, R15.reuse ;  /* 0x0000000f04047220 */ /* 0x080fe20000410000 */
[----:B------:R-:W-:Y:S02]  /*11d90*/  HADD2.F32 R5, -RZ, R40.H1_H1 ;  /* 0x30000028ff057230 */ /* 0x000fe40000004100 */
[C---:B------:R-:W-:Y:S01]  /*11da0*/  FFMA.FTZ R36, R3.reuse, R15, -R6 ;  /* 0x0000000f03247223 */ /* 0x040fe20000010806 */
[--C-:B------:R-:W-:Y:S02]  /*11db0*/  HADD2.F32 R15, -RZ, R43.reuse.H1_H1 ;  /* 0x3000002bff0f7230 */ /* 0x100fe40000004100 */
[----:B------:R-:W-:Y:S01]  /*11dc0*/  FFMA.FTZ R37, R3, R37, R4 ;  /* 0x0000002503257223 */ /* 0x000fe20000010004 */
[----:B------:R-:W-:Y:S02]  /*11dd0*/  HADD2.F32 R4, -RZ, R14.H1_H1 ;  /* 0x3000000eff047230 */ /* 0x000fe40000004100 */
[----:B------:R-:W-:-:S02]  /*11de0*/  HADD2.F32 R6, -RZ, R43.H0_H0 ;  /* 0x2000002bff067230 */ /* 0x000fc40000004100 */
[--C-:B------:R-:W-:Y:S02]  /*11df0*/  HADD2.F32 R3, -RZ, R7.reuse.H1_H1 ;  /* 0x30000007ff037230 */ /* 0x100fe40000004100 */
[C---:B------:R-:W-:Y:S01]  /*11e00*/  FMUL.FTZ R41, R4.reuse, R15 ;  /* 0x0000000f04297220 */ /* 0x040fe20000410000 */
[----:B------:R-:W-:Y:S02]  /*11e10*/  HADD2.F32 R40, -RZ, R40.H0_H0 ;  /* 0x20000028ff287230 */ /* 0x000fe40000004100 */
[-C--:B------:R-:W-:Y:S01]  /*11e20*/  FMUL.FTZ R38, R4, R5.reuse ;  /* 0x0000000504267220 */ /* 0x080fe20000410000 */
[----:B------:R-:W-:Y:S02]  /*11e30*/  HADD2.F32 R14, -RZ, R14.H0_H0 ;  /* 0x2000000eff0e7230 */ /* 0x000fe40000004100 */
[C---:B------:R-:W-:Y:S01]  /*11e40*/  FMUL.FTZ R4, R3.reuse, R6 ;  /* 0x0000000603047220 */ /* 0x040fe20000410000 */
[----:B------:R-:W-:Y:S02]  /*11e50*/  HADD2.F32 R7, -RZ, R7.H0_H0 ;  /* 0x20000007ff077230 */ /* 0x000fe40000004100 */
[-C--:B------:R-:W-:Y:S01]  /*11e60*/  FMUL.FTZ R3, R3, R40.reuse ;  /* 0x0000002803037220 */ /* 0x080fe20000410000 */
[C---:B------:R-:W-:Y:S01]  /*11e70*/  FFMA.FTZ R41, R14.reuse, R5, -R41 ;  /* 0x000000050e297223 */ /* 0x040fe20000010829 */
[----:B------:R-:W-:Y:S01]  /*11e80*/  FFMA.FTZ R38, R14, R15, R38 ;  /* 0x0000000f0e267223 */ /* 0x000fe20000010026 */
[C---:B------:R-:W-:Y:S01]  /*11e90*/  FFMA.FTZ R5, R7.reuse, R40, -R4 ;  /* 0x0000002807057223 */ /* 0x040fe20000010804 */
[----:B------:R-:W-:Y:S01]  /*11ea0*/  FFMA.FTZ R14, R7, R6, R3 ;  /* 0x00000006070e7223 */ /* 0x000fe20000010003 */
[----:B------:R-:W-:-:S02]  /*11eb0*/  F2FP.SATFINITE.E4M3.F32.PACK_AB_MERGE_C R6, R51, R50, RZ ;  /* 0x000000323306723e */ /* 0x000fc400048070ff */
[----:B------:R-:W-:Y:S02]  /*11ec0*/  F2FP.SATFINITE.E4M3.F32.PACK_AB_MERGE_C R7, R54, R53, RZ ;  /* 0x000000353607723e */ /* 0x000fe400048070ff */
[----:B------:R-:W-:Y:S02]  /*11ed0*/  F2FP.SATFINITE.E4M3.F32.PACK_AB_MERGE_C R4, R39, R42, RZ ;  /* 0x0000002a2704723e */ /* 0x000fe400048070ff */
[----:B------:R-:W-:Y:S02]  /*11ee0*/  F2FP.SATFINITE.E4M3.F32.PACK_AB_MERGE_C R38, R38, R41, RZ ;  /* 0x000000292626723e */ /* 0x000fe400048070ff */
[----:B------:R-:W-:Y:S02]  /*11ef0*/  F2FP.SATFINITE.E4M3.F32.PACK_AB_MERGE_C R6, R48, R47, R6 ;  /* 0x0000002f3006723e */ /* 0x000fe40004807006 */
[----:B------:R-:W-:Y:S02]  /*11f00*/  F2FP.SATFINITE.E4M3.F32.PACK_AB_MERGE_C R7, R52, R49, R7 ;  /* 0x000000313407723e */ /* 0x000fe40004807007 */
[----:B------:R-:W-:-:S02]  /*11f10*/  F2FP.SATFINITE.E4M3.F32.PACK_AB_MERGE_C R4, R37, R36, R4 ;  /* 0x000000242504723e */ /* 0x000fc40004807004 */
[----:B------:R-:W-:-:S05]  /*11f20*/  F2FP.SATFINITE.E4M3.F32.PACK_AB_MERGE_C R5, R14, R5, R38 ;  /* 0x000000050e05723e */ /* 0x000fca0004807026 */
[----:B------:R3:W-:Y:S02]  /*11f30*/  STS.128 [R0+0x14400], R4 ;  /* 0x0144000400007388 */ /* 0x0007e40000000c00 */
.L_x_561:
[----:B------:R-:W-:Y:S05]  /*11f40*/  BSYNC B1 ;  /* 0x0000000000017941 */ /* 0x000fea0003800000 */
.L_x_560:
[----:B------:R-:W-:Y:S04]  /*11f50*/  BSSY B1, `(.L_x_562) ;  /* 0x000007d000017945 */ /* 0x000fe80003800000 */
[----:B------:R-:W-:Y:S05]  /*11f60*/  @P1 BRA `(.L_x_563) ;  /* 0x0000000400ec1947 */ /* 0x000fea0003800000 */
[----:B0-----:R-:W3:Y:S01]  /*11f70*/  LDL R51, [R1+0x14] ;  /* 0x0000140001337983 */ /* 0x001ee20000100800 */
[----:B-----5:R-:W-:Y:S02]  /*11f80*/  SHF.R.U32.HI R15, RZ, 0x8, R33 ;  /* 0x00000008ff0f7819 */ /* 0x020fe40000011621 */
[----:B------:R-:W-:Y:S02]  /*11f90*/  SHF.R.U32.HI R40, RZ, 0x8, R35 ;  /* 0x00000008ff287819 */ /* 0x000fe40000011623 */
[----:B------:R-:W-:Y:S02]  /*11fa0*/  SHF.R.U32.HI R37, RZ, 0x8, R34 ;  /* 0x00000008ff257819 */ /* 0x000fe40000011622 */
[----:B------:R-:W-:Y:S02]  /*11fb0*/  LOP3.LUT R36, R33, 0xff, RZ, 0xc0, !PT ;  /* 0x000000ff21247812 */ /* 0x000fe400078ec0ff */
[----:B------:R-:W-:Y:S02]  /*11fc0*/  LOP3.LUT R41, R35, 0xff, RZ, 0xc0, !PT ;  /* 0x000000ff23297812 */ /* 0x000fe400078ec0ff */
[----:B------:R-:W-:-:S02]  /*11fd0*/  LOP3.LUT R15, R15, 0xff, RZ, 0xc0, !PT ;  /* 0x000000ff0f0f7812 */ /* 0x000fc400078ec0ff */
[----:B------:R-:W-:Y:S02]  /*11fe0*/  LOP3.LUT R40, R40, 0xff, RZ, 0xc0, !PT ;  /* 0x000000ff28287812 */ /* 0x000fe400078ec0ff */
[----:B-1----:R-:W-:Y:S02]  /*11ff0*/  SHF.R.U32.HI R3, RZ, 0x8, R32 ;  /* 0x00000008ff037819 */ /* 0x002fe40000011620 */
[----:B------:R-:W-:Y:S02]  /*12000*/  LOP3.LUT R38, R37, 0xff, RZ, 0xc0, !PT ;  /* 0x000000ff25267812 */ /* 0x000fe400078ec0ff */
[----:B------:R-:W-:Y:S02]  /*12010*/  PRMT R37, R15, 0x7604, R36 ;  /* 0x000076040f257816 */ /* 0x000fe40000000024 */
[----:B------:R-:W-:Y:S02]  /*12020*/  PRMT R41, R40, 0x7604, R41 ;  /* 0x0000760428297816 */ /* 0x000fe40000000029 */
[----:B------:R-:W-:-:S02]  /*12030*/  SHF.R.U32.HI R36, RZ, 0x10, R33 ;  /* 0x00000010ff247819 */ /* 0x000fc40000011621 */
[----:B------:R-:W-:Y:S02]  /*12040*/  SHF.R.U32.HI R40, RZ, 0x10, R35 ;  /* 0x00000010ff287819 */ /* 0x000fe40000011623 */
[----:B--2---:R-:W-:Y:S02]  /*12050*/  LOP3.LUT R14, R32, 0xff, RZ, 0xc0, !PT ;  /* 0x000000ff200e7812 */ /* 0x004fe400078ec0ff */
[----:B------:R-:W-:Y:S02]  /*12060*/  LOP3.LUT R39, R34, 0xff, RZ, 0xc0, !PT ;  /* 0x000000ff22277812 */ /* 0x000fe400078ec0ff */
[----:B------:R-:W-:Y:S02]  /*12070*/  LOP3.LUT R3, R3, 0xff, RZ, 0xc0, !PT ;  /* 0x000000ff03037812 */ /* 0x000fe400078ec0ff */
[----:B------:R-:W-:Y:S02]  /*12080*/  SHF.R.U32.HI R15, RZ, 0x10, R34 ;  /* 0x00000010ff0f7819 */ /* 0x000fe40000011622 */
[----:B------:R-:W-:-:S02]  /*12090*/  LOP3.LUT R36, R36, 0xff, RZ, 0xc0, !PT ;  /* 0x000000ff24247812 */ /* 0x000fc400078ec0ff */
[----:B------:R-:W-:Y:S02]  /*120a0*/  LOP3.LUT R40, R40, 0xff, RZ, 0xc0, !PT ;  /* 0x000000ff28287812 */ /* 0x000fe400078ec0ff */
[----:B------:R-:W-:Y:S02]  /*120b0*/  PRMT R14, R3, 0x7604, R14 ;  /* 0x00007604030e7816 */ /* 0x000fe4000000000e */
[----:B------:R-:W-:Y:S02]  /*120c0*/  PRMT R39, R38, 0x7604, R39 ;  /* 0x0000760426277816 */ /* 0x000fe40000000027 */
[----:B------:R-:W-:Y:S02]  /*120d0*/  SHF.R.U32.HI R3, RZ, 0x10, R32 ;  /* 0x00000010ff037819 */ /* 0x000fe40000011620 */
[----:B------:R-:W-:Y:S02]  /*120e0*/  LOP3.LUT R38, R15, 0xff, RZ, 0xc0, !PT ;  /* 0x000000ff0f267812 */ /* 0x000fe400078ec0ff */
[----:B------:R-:W-:-:S02]  /*120f0*/  PRMT R37, R36, 0x7054, R37 ;  /* 0x0000705424257816 */ /* 0x000fc40000000025 */
[----:B------:R-:W-:Y:S02]  /*12100*/  PRMT R41, R40, 0x7054, R41 ;  /* 0x0000705428297816 */ /* 0x000fe40000000029 */
[----:B------:R-:W-:Y:S02]  /*12110*/  LOP3.LUT R3, R3, 0xff, RZ, 0xc0, !PT ;  /* 0x000000ff03037812 */ /* 0x000fe400078ec0ff */
[----:B------:R-:W-:Y:S02]  /*12120*/  PRMT R39, R38, 0x7054, R39 ;  /* 0x0000705426277816 */ /* 0x000fe40000000027 */
[----:B------:R-:W-:Y:S02]  /*12130*/  LOP3.LUT R41, R41, 0xff000000, R35, 0xf8, !PT ;  /* 0xff00000029297812 */ /* 0x000fe400078ef823 */
[----:B------:R-:W-:Y:S02]  /*12140*/  LOP3.LUT R37, R37, 0xff000000, R33, 0xf8, !PT ;  /* 0xff00000025257812 */ /* 0x000fe400078ef821 */
[----:B------:R-:W-:-:S02]  /*12150*/  PRMT R15, R3, 0x7054, R14 ;  /* 0x00007054030f7816 */ /* 0x000fc4000000000e */
[----:B------:R-:W-:Y:S02]  /*12160*/  LOP3.LUT R39, R39, 0xff000000, R34, 0xf8, !PT ;  /* 0xff00000027277812 */ /* 0x000fe400078ef822 */
[----:B------:R-:W-:Y:S02]  /*12170*/  F2FP.F16.E4M3.UNPACK_B R38, R41 ;  /* 0x00000029ff26723e */ /* 0x000fe400020006ff */
[----:B------:R-:W-:Y:S02]  /*12180*/  F2FP.F16.E4M3.UNPACK_B R34, R37 ;  /* 0x00000025ff22723e */ /* 0x000fe400020006ff */
[----:B------:R-:W-:Y:S01]  /*12190*/  LOP3.LUT R36, R15, 0xff000000, R32, 0xf8, !PT ;  /* 0xff0000000f247812 */ /* 0x000fe200078ef820 */
[----:B------:R-:W-:Y:S01]  /*121a0*/  HADD2.F32 R40, -RZ, R38.H1_H1 ;  /* 0x30000026ff287230 */ /* 0x000fe20000004100 */
[----:B------:R-:W-:Y:S01]  /*121b0*/  F2FP.F16.E4M3.UNPACK_B R41, R41.H1 ;  /* 0x00000029ff29723e */ /* 0x000fe200030006ff */
[----:B------:R-:W-:Y:S01]  /*121c0*/  HADD2.F32 R35, -RZ, R34.H1_H1 ;  /* 0x30000022ff237230 */ /* 0x000fe20000004100 */
[----:B------:R-:W-:Y:S01]  /*121d0*/  F2FP.F16.E4M3.UNPACK_B R37, R37.H1 ;  /* 0x00000025ff25723e */ /* 0x000fe200030006ff */
[----:B------:R-:W-:-:S02]  /*121e0*/  HADD2.F32 R38, -RZ, R38.H0_H0 ;  /* 0x20000026ff267230 */ /* 0x000fc40000004100 */
[----:B------:R-:W-:Y:S01]  /*121f0*/  HADD2.F32 R34, -RZ, R34.H0_H0 ;  /* 0x20000022ff227230 */ /* 0x000fe20000004100 */
[----:B---34-:R-:W0:Y:S02]  /*12200*/  LDS.128 R4, [R51] ;  /* 0x0000000033047984 */ /* 0x018e240000000c00 */
[-C--:B0-----:R-:W-:Y:S02]  /*12210*/  F2FP.F16.E4M3.UNPACK_B R3, R6.reuse.H1 ;  /* 0x00000006ff03723e */ /* 0x081fe400030006ff */
[----:B------:R-:W-:Y:S02]  /*12220*/  F2FP.F16.E4M3.UNPACK_B R6, R6 ;  /* 0x00000006ff06723e */ /* 0x000fe400020006ff */
[-C--:B------:R-:W-:Y:S01]  /*12230*/  F2FP.F16.E4M3.UNPACK_B R32, R7.reuse ;  /* 0x00000007ff20723e */ /* 0x080fe200020006ff */
[--C-:B------:R-:W-:Y:S01]  /*12240*/  HADD2.F32 R14, -RZ, R3.reuse.H1_H1 ;  /* 0x30000003ff0e7230 */ /* 0x100fe20000004100 */
[----:B------:R-:W-:Y:S01]  /*12250*/  F2FP.F16.E4M3.UNPACK_B R33, R7.H1 ;  /* 0x00000007ff21723e */ /* 0x000fe200030006ff */
[----:B------:R-:W-:Y:S01]  /*12260*/  HADD2.F32 R15, -RZ, R3.H0_H0 ;  /* 0x20000003ff0f7230 */ /* 0x000fe20000004100 */
[----:B------:R-:W-:-:S02]  /*12270*/  F2FP.F16.E4M3.UNPACK_B R7, R5 ;  /* 0x00000005ff07723e */ /* 0x000fc400020006ff */
[CC--:B------:R-:W-:Y:S01]  /*12280*/  FMUL.FTZ R42, R14.reuse, R40.reuse ;  /* 0x000000280e2a7220 */ /* 0x0c0fe20000410000 */
[----:B------:R-:W-:Y:S01]  /*12290*/  FMUL.FTZ R43, R14, R35 ;  /* 0x000000230e2b7220 */ /* 0x000fe20000410000 */
[----:B------:R-:W-:Y:S01]  /*122a0*/  F2FP.F16.E4M3.UNPACK_B R14, R5.H1 ;  /* 0x00000005ff0e723e */ /* 0x000fe200030006ff */
[--C-:B------:R-:W-:Y:S02]  /*122b0*/  HADD2.F32 R5, -RZ, R6.reuse.H1_H1 ;  /* 0x30000006ff057230 */ /* 0x100fe40000004100 */
[C---:B------:R-:W-:Y:S01]  /*122c0*/  FFMA.FTZ R45, R15.reuse, R35, -R42 ;  /* 0x000000230f2d7223 */ /* 0x040fe2000001082a */
[----:B------:R-:W-:Y:S01]  /*122d0*/  FFMA.FTZ R46, R15, R40, R43 ;  /* 0x000000280f2e7223 */ /* 0x000fe2000001002b */
[----:B------:R-:W-:Y:S01]  /*122e0*/  HADD2.F32 R6, -RZ, R6.H0_H0 ;  /* 0x20000006ff067230 */ /* 0x000fe20000004100 */
[----:B------:R-:W-:Y:S01]  /*122f0*/  F2FP.F16.E4M3.UNPACK_B R3, R4 ;  /* 0x00000004ff03723e */ /* 0x000fe200020006ff */
[C---:B------:R-:W-:Y:S01]  /*12300*/  FMUL.FTZ R15, R5.reuse, R38 ;  /* 0x00000026050f7220 */ /* 0x040fe20000410000 */
[----:B------:R-:W-:Y:S01]  /*12310*/  FMUL.FTZ R43, R5, R34 ;  /* 0x00000022052b7220 */ /* 0x000fe20000410000 */
[----:B------:R-:W-:Y:S01]  /*12320*/  HADD2.F32 R5, -RZ, R32.H1_H1 ;  /* 0x30000020ff057230 */ /* 0x000fe20000004100 */
[----:B------:R-:W-:Y:S01]  /*12330*/  F2FP.F16.E4M3.UNPACK_B R4, R4.H1 ;  /* 0x00000004ff04723e */ /* 0x000fe200030006ff */
[----:B------:R-:W-:-:S02]  /*12340*/  HADD2.F32 R35, -RZ, R41.H0_H0 ;  /* 0x20000029ff237230 */ /* 0x000fc40000004100 */
[C---:B------:R-:W-:Y:S01]  /*12350*/  FFMA.FTZ R42, R6.reuse, R34, -R15 ;  /* 0x00000022062a7223 */ /* 0x040fe2000001080f */
[----:B------:R-:W-:Y:S02]  /*12360*/  HADD2.F32 R15, -RZ, R37.H0_H0 ;  /* 0x20000025ff0f7230 */ /* 0x000fe40000004100 */
[----:B------:R-:W-:Y:S01]  /*12370*/  FFMA.FTZ R43, R6, R38, R43 ;  /* 0x00000026062b7223 */ /* 0x000fe2000001002b */
[----:B------:R-:W-:Y:S02]  /*12380*/  HADD2.F32 R32, -RZ, R32.H0_H0 ;  /* 0x20000020ff207230 */ /* 0x000fe40000004100 */
[C---:B------:R-:W-:Y:S01]  /*12390*/  FMUL.FTZ R47, R5.reuse, R35 ;  /* 0x00000023052f7220 */ /* 0x040fe20000410000 */
[----:B------:R-:W-:Y:S02]  /*123a0*/  HADD2.F32 R41, -RZ, R41.H1_H1 ;  /* 0x30000029ff297230 */ /* 0x000fe40000004100 */
[----:B------:R-:W-:Y:S01]  /*123b0*/  FMUL.FTZ R5, R5, R15 ;  /* 0x0000000f05057220 */ /* 0x000fe20000410000 */
[----:B------:R-:W-:-:S02]  /*123c0*/  HADD2.F32 R6, -RZ, R33.H1_H1 ;  /* 0x30000021ff067230 */ /* 0x000fc40000004100 */
[C---:B------:R-:W-:Y:S01]  /*123d0*/  FFMA.FTZ R47, R32.reuse, R15, -R47 ;  /* 0x0000000f202f7223 */ /* 0x040fe2000001082f */
[----:B------:R-:W-:Y:S02]  /*123e0*/  HADD2.F32 R37, -RZ, R37.H1_H1 ;  /* 0x30000025ff257230 */ /* 0x000fe40000004100 */
[----:B------:R-:W-:Y:S01]  /*123f0*/  FFMA.FTZ R48, R32, R35, R5 ;  /* 0x0000002320307223 */ /* 0x000fe20000010005 */
[----:B------:R-:W-:Y:S02]  /*12400*/  HADD2.F32 R33, -RZ, R33.H0_H0 ;  /* 0x20000021ff217230 */ /* 0x000fe40000004100 */
[C---:B------:R-:W-:Y:S01]  /*12410*/  FMUL.FTZ R34, R6.reuse, R41 ;  /* 0x0000002906227220 */ /* 0x040fe20000410000 */
[----:B------:R-:W-:Y:S01]  /*12420*/  F2FP.F16.E4M3.UNPACK_B R5, R39 ;  /* 0x00000027ff05723e */ /* 0x000fe200020006ff */
[-C--:B------:R-:W-:Y:S01]  /*12430*/  FMUL.FTZ R32, R6, R37.reuse ;  /* 0x0000002506207220 */ /* 0x080fe20000410000 */
[----:B------:R-:W-:Y:S01]  /*12440*/  F2FP.F16.E4M3.UNPACK_B R15, R36 ;  /* 0x00000024ff0f723e */ /* 0x000fe200020006ff */
[----:B------:R-:W-:Y:S01]  /*12450*/  FFMA.FTZ R49, R33, R37, -R34 ;  /* 0x0000002521317223 */ /* 0x000fe20000010822 */
[----:B------:R-:W-:-:S02]  /*12460*/  HADD2.F32 R6, -RZ, R4.H1_H1 ;  /* 0x30000004ff067230 */ /* 0x000fc40000004100 */
[----:B------:R-:W-:Y:S01]  /*12470*/  FFMA.FTZ R50, R33, R41, R32 ;  /* 0x0000002921327223 */ /* 0x000fe20000010020 */
[--C-:B------:R-:W-:Y:S01]  /*12480*/  HADD2.F32 R34, -RZ, R5.reuse.H1_H1 ;  /* 0x30000005ff227230 */ /* 0x100fe20000004100 */
[----:B------:R-:W-:Y:S01]  /*12490*/  F2FP.F16.E4M3.UNPACK_B R36, R36.H1 ;  /* 0x00000024ff24723e */ /* 0x000fe200030006ff */
[----:B------:R-:W-:Y:S01]  /*124a0*/  HADD2.F32 R33, -RZ, R5.H0_H0 ;  /* 0x20000005ff217230 */ /* 0x000fe20000004100 */
[----:B------:R-:W-:Y:S01]  /*124b0*/  F2FP.F16.E4M3.UNPACK_B R39, R39.H1 ;  /* 0x00000027ff27723e */ /* 0x000fe200030006ff */
[----:B------:R-:W-:Y:S02]  /*124c0*/  HADD2.F32 R32, -RZ, R15.H1_H1 ;  /* 0x3000000fff207230 */ /* 0x000fe40000004100 */
[----:B------:R-:W-:Y:S01]  /*124d0*/  FMUL.FTZ R38, R6, R34 ;  /* 0x0000002206267220 */ /* 0x000fe20000410000 */
[----:B------:R-:W-:Y:S02]  /*124e0*/  HADD2.F32 R5, -RZ, R4.H0_H0 ;  /* 0x20000004ff057230 */ /* 0x000fe40000004100 */
[----:B------:R-:W-:-:S02]  /*124f0*/  HADD2.F32 R4, -RZ, R3.H1_H1 ;  /* 0x30000003ff047230 */ /* 0x000fc40000004100 */
[-C--:B------:R-:W-:Y:S01]  /*12500*/  FMUL.FTZ R40, R6, R32.reuse ;  /* 0x0000002006287220 */ /* 0x080fe20000410000 */
[----:B------:R-:W-:Y:S02]  /*12510*/  HADD2.F32 R15, -RZ, R15.H0_H0 ;  /* 0x2000000fff0f7230 */ /* 0x000fe40000004100 */
[C---:B------:R-:W-:Y:S01]  /*12520*/  FFMA.FTZ R38, R5.reuse, R32, -R38 ;  /* 0x0000002005267223 */ /* 0x040fe20000010826 */
[----:B------:R-:W-:Y:S02]  /*12530*/  HADD2.F32 R3, -RZ, R3.H0_H0 ;  /* 0x20000003ff037230 */ /* 0x000fe40000004100 */
[C---:B------:R-:W-:Y:S01]  /*12540*/  FMUL.FTZ R6, R4.reuse, R33 ;  /* 0x0000002104067220 */ /* 0x040fe20000410000 */
[----:B------:R-:W-:Y:S01]  /*12550*/  FFMA.FTZ R35, R5, R34, R40 ;  /* 0x0000002205237223 */ /* 0x000fe20000010028 */
[-C--:B------:R-:W-:Y:S01]  /*12560*/  FMUL.FTZ R4, R4, R15.reuse ;  /* 0x0000000f04047220 */ /* 0x080fe20000410000 */
[----:B------:R-:W-:Y:S02]  /*12570*/  HADD2.F32 R5, -RZ, R36.H1_H1 ;  /* 0x30000024ff057230 */ /* 0x000fe40000004100 */
[----:B------:R-:W-:Y:S01]  /*12580*/  FFMA.FTZ R32, R3, R15, -R6 ;  /* 0x0000000f03207223 */ /* 0x000fe20000010806 */
[----:B------:R-:W-:-:S02]  /*12590*/  HADD2.F32 R15, -RZ, R39.H1_H1 ;  /* 0x30000027ff0f7230 */ /* 0x000fc40000004100 */
[----:B------:R-:W-:Y:S01]  /*125a0*/  FFMA.FTZ R33, R3, R33, R4 ;  /* 0x0000002103217223 */ /* 0x000fe20000010004 */
[----:B------:R-:W-:Y:S02]  /*125b0*/  HADD2.F32 R4, -RZ, R14.H1_H1 ;  /* 0x3000000eff047230 */ /* 0x000fe40000004100 */
[----:B------:R-:W-:Y:S02]  /*125c0*/  HADD2.F32 R6, -RZ, R39.H0_H0 ;  /* 0x20000027ff067230 */ /* 0x000fe40000004100 */
[----:B------:R-:W-:Y:S02]  /*125d0*/  HADD2.F32 R3, -RZ, R7.H1_H1 ;  /* 0x30000007ff037230 */ /* 0x000fe40000004100 */
[C---:B------:R-:W-:Y:S01]  /*125e0*/  FMUL.FTZ R37, R4.reuse, R15 ;  /* 0x0000000f04257220 */ /* 0x040fe20000410000 */
[----:B------:R-:W-:Y:S02]  /*125f0*/  HADD2.F32 R36, -RZ, R36.H0_H0 ;  /* 0x20000024ff247230 */ /* 0x000fe40000004100 */
[----:B------:R-:W-:Y:S01]  /*12600*/  FMUL.FTZ R34, R4, R5 ;  /* 0x0000000504227220 */ /* 0x000fe20000410000 */
[----:B------:R-:W-:-:S02]  /*12610*/  HADD2.F32 R14, -RZ, R14.H0_H0 ;  /* 0x2000000eff0e7230 */ /* 0x000fc40000004100 */
[C---:B------:R-:W-:Y:S01]  /*12620*/  FMUL.FTZ R4, R3.reuse, R6 ;  /* 0x0000000603047220 */ /* 0x040fe20000410000 */
[----:B------:R-:W-:Y:S02]  /*12630*/  HADD2.F32 R7, -RZ, R7.H0_H0 ;  /* 0x20000007ff077230 */ /* 0x000fe40000004100 */
[-C--:B------:R-:W-:Y:S01]  /*12640*/  FMUL.FTZ R3, R3, R36.reuse ;  /* 0x0000002403037220 */ /* 0x080fe20000410000 */
[C---:B------:R-:W-:Y:S01]  /*12650*/  FFMA.FTZ R37, R14.reuse, R5, -R37 ;  /* 0x000000050e257223 */ /* 0x040fe20000010825 */
[----:B------:R-:W-:Y:S01]  /*12660*/  FFMA.FTZ R34, R14, R15, R34 ;  /* 0x0000000f0e227223 */ /* 0x000fe20000010022 */
[C---:B------:R-:W-:Y:S01]  /*12670*/  FFMA.FTZ R5, R7.reuse, R36, -R4 ;  /* 0x0000002407057223 */ /* 0x040fe20000010804 */
[----:B------:R-:W-:Y:S01]  /*12680*/  FFMA.FTZ R14, R7, R6, R3 ;  /* 0x00000006070e7223 */ /* 0x000fe20000010003 */
[----:B------:R-:W-:Y:S02]  /*12690*/  F2FP.SATFINITE.E4M3.F32.PACK_AB_MERGE_C R6, R46, R45, RZ ;  /* 0x0000002d2e06723e */ /* 0x000fe400048070ff */
[----:B------:R-:W-:-:S02]  /*126a0*/  F2FP.SATFINITE.E4M3.F32.PACK_AB_MERGE_C R7, R50, R49, RZ ;  /* 0x000000313207723e */ /* 0x000fc400048070ff */
[----:B------:R-:W-:Y:S02]  /*126b0*/  F2FP.SATFINITE.E4M3.F32.PACK_AB_MERGE_C R4, R35, R38, RZ ;  /* 0x000000262304723e */ /* 0x000fe400048070ff */
[----:B------:R-:W-:Y:S02]  /*126c0*/  F2FP.SATFINITE.E4M3.F32.PACK_AB_MERGE_C R34, R34, R37, RZ ;  /* 0x000000252222723e */ /* 0x000fe400048070ff */
[----:B------:R-:W-:Y:S02]  /*126d0*/  F2FP.SATFINITE.E4M3.F32.PACK_AB_MERGE_C R6, R43, R42, R6 ;  /* 0x0000002a2b06723e */ /* 0x000fe40004807006 */
[----:B------:R-:W-:Y:S02]  /*126e0*/  F2FP.SATFINITE.E4M3.F32.PACK_AB_MERGE_C R7, R48, R47, R7 ;  /* 0x0000002f3007723e */ /* 0x000fe40004807007 */
[----:B------:R-:W-:Y:S02]  /*126f0*/  F2FP.SATFINITE.E4M3.F32.PACK_AB_MERGE_C R4, R33, R32, R4 ;  /* 0x000000202104723e */ /* 0x000fe40004807004 */
[----:B------:R-:W-:-:S05]  /*12700*/  F2FP.SATFINITE.E4M3.F32.PACK_AB_MERGE_C R5, R14, R5, R34 ;  /* 0x000000050e05723e */ /* 0x000fca0004807022 */
[----:B------:R0:W-:Y:S02]  /*12710*/  STS.128 [R51], R4 ;  /* 0x0000000433007388 */ /* 0x0001e40000000c00 */
.L_x_563:
[----:B------:R-:W-:Y:S05]  /*12720*/  BSYNC B1 ;  /* 0x0000000000017941 */ /* 0x000fea0003800000 */
.L_x_562:
[----:B------:R-:W-:Y:S04]  /*12730*/  BSSY B1, `(.L_x_564) ;  /* 0x0000078000017945 */ /* 0x000fe80003800000 */
[----:B------:R-:W-:Y:S05]  /*12740*/  @P2 BRA `(.L_x_565) ;  /* 0x0000000400d82947 */ /* 0x000fea0003800000 */
[----:B0--34-:R-:W0:Y:S01]  /*12750*/  LDS.128 R4, [R0+0x16400] ;  /* 0x0164000000047984 */ /* 0x019e220000000c00 */
        /* <DEDUP_REMOVED lines=10> */
[----:B------:R-:W-:Y:S02]  /*12800*/  SHF.R.U32.HI R37, RZ, 0x10, R29 ;  /* 0x00000010ff257819 */ /* 0x000fe4000001161d */
[----:B------:R-:W-:-:S02]  /*12810*/  LOP3.LUT R34, R29, 0xff, RZ, 0xc0, !PT ;  /* 0x000000ff1d227812 */ /* 0x000fc400078ec0ff */
[----:B------:R-:W-:Y:S01]  /*12820*/  LOP3.LUT R35, R35, 0xff, RZ, 0xc0, !PT ;  /* 0x000000ff23237812 */ /* 0x000fe200078ec0ff */
[----:B------:R-:W-:Y:S01]  /*12830*/  IMAD.U32 R37, R37, 0x10000, RZ ;  /* 0x0001000025257824 */ /* 0x000fe200078e00ff */
[----:B------:R-:W-:Y:S02]  /*12840*/  PRMT R15, R32, 0x7604, R15 ;  /* 0x00007604200f7816 */ /* 0x000fe4000000000f */
[----:B------:R-:W-:Y:S01]  /*12850*/  LOP3.LUT R33, R14, 0xff, RZ, 0xc0, !PT ;  /* 0x000000ff0e217812 */ /* 0x000fe200078ec0ff */
[----:B------:R-:W-:Y:S01]  /*12860*/  IMAD.U32 R14, R36, 0x10000, RZ ;  /* 0x00010000240e7824 */ /* 0x000fe200078e00ff */
[----:B------:R-:W-:Y:S02]  /*12870*/  LOP3.LUT R32, R28, 0xff, RZ, 0xc0, !PT ;  /* 0x000000ff1c207812 */ /* 0x000fe400078ec0ff */
[----:B------:R-:W-:Y:S02]  /*12880*/  PRMT R34, R35, 0x7604, R34 ;  /* 0x0000760423227816 */ /* 0x000fe40000000022 */
[----:B------:R-:W-:-:S02]  /*12890*/  PRMT R35, R33, 0x7604, R32 ;  /* 0x0000760421237816 */ /* 0x000fc40000000020 */
[----:B------:R-:W-:Y:S02]  /*128a0*/  LOP3.LUT R33, R15, 0xff0000, R14, 0xf8, !PT ;  /* 0x00ff00000f217812 */ /* 0x000fe400078ef80e */
[----:B------:R-:W-:Y:S02]  /*128b0*/  LOP3.LUT R37, R34, 0xff0000, R37, 0xf8, !PT ;  /* 0x00ff000022257812 */ /* 0x000fe400078ef825 */
[----:B------:R-:W-:Y:S02]  /*128c0*/  LOP3.LUT R33, R33, 0xff000000, R31, 0xf8, !PT ;  /* 0xff00000021217812 */ /* 0x000fe400078ef81f */
[----:B------:R-:W-:Y:S02]  /*128d0*/  LOP3.LUT R37, R37, 0xff000000, R29, 0xf8, !PT ;  /* 0xff00000025257812 */ /* 0x000fe400078ef81d */
[----:B------:R-:W-:Y:S02]  /*128e0*/  LOP3.LUT R15, R3, 0xff0000, R30, 0xf8, !PT ;  /* 0x00ff0000030f7812 */ /* 0x000fe400078ef81e */
[----:B0-----:R-:W-:-:S02]  /*128f0*/  F2FP.F16.E4M3.UNPACK_B R3, R6.H1 ;  /* 0x00000006ff03723e */ /* 0x001fc400030006ff */
[----:B------:R-:W-:Y:S02]  /*12900*/  F2FP.F16.E4M3.UNPACK_B R34, R37 ;  /* 0x00000025ff22723e */ /* 0x000fe400020006ff */
[----:B------:R-:W-:Y:S01]  /*12910*/  F2FP.F16.E4M3.UNPACK_B R31, R33 ;  /* 0x00000021ff1f723e */ /* 0x000fe200020006ff */
[----:B------:R-:W-:Y:S01]  /*12920*/  HADD2.F32 R14, -RZ, R3.H1_H1 ;  /* 0x30000003ff0e7230 */ /* 0x000fe20000004100 */
[--C-:B------:R-:W-:Y:S01]  /*12930*/  LOP3.LUT R35, R35, 0xff0000, R28.reuse, 0xf8, !PT ;  /* 0x00ff000023237812 */ /* 0x100fe200078ef81c */
[--C-:B------:R-:W-:Y:S01]  /*12940*/  HADD2.F32 R36, -RZ, R34.reuse.H1_H1 ;  /* 0x30000022ff247230 */ /* 0x100fe20000004100 */
[----:B------:R-:W-:Y:S01]  /*12950*/  F2FP.F16.E4M3.UNPACK_B R6, R6 ;  /* 0x00000006ff06723e */ /* 0x000fe200020006ff */
[----:B------:R-:W-:Y:S01]  /*12960*/  HADD2.F32 R32, -RZ, R31.H1_H1 ;  /* 0x3000001fff207230 */ /* 0x000fe20000004100 */
[----:B------:R-:W-:Y:S01]  /*12970*/  LOP3.LUT R35, R35, 0xff000000, R28, 0xf8, !PT ;  /* 0xff00000023237812 */ /* 0x000fe200078ef81c */
[----:B------:R-:W-:Y:S01]  /*12980*/  HADD2.F32 R34, -RZ, R34.H0_H0 ;  /* 0x20000022ff227230 */ /* 0x000fe20000004100 */
[----:B------:R-:W-:Y:S01]  /*12990*/  LOP3.LUT R30, R15, 0xff000000, R30, 0xf8, !PT ;  /* 0xff0000000f1e7812 */ /* 0x000fe200078ef81e */
[C---:B------:R-:W-:Y:S01]  /*129a0*/  FMUL.FTZ R38, R14.reuse, R36 ;  /* 0x000000240e267220 */ /* 0x040fe20000410000 */
[-C--:B------:R-:W-:Y:S01]  /*129b0*/  F2FP.F16.E4M3.UNPACK_B R28, R7.reuse ;  /* 0x00000007ff1c723e */ /* 0x080fe200020006ff */
[----:B------:R-:W-:Y:S01]  /*129c0*/  FMUL.FTZ R39, R14, R32 ;  /* 0x000000200e277220 */ /* 0x000fe20000410000 */
[----:B------:R-:W-:Y:S01]  /*129d0*/  F2FP.F16.E4M3.UNPACK_B R29, R7.H1 ;  /* 0x00000007ff1d723e */ /* 0x000fe200030006ff */
[----:B------:R-:W-:Y:S01]  /*129e0*/  HADD2.F32 R15, -RZ, R3.H0_H0 ;  /* 0x20000003ff0f7230 */ /* 0x000fe20000004100 */
[-C--:B------:R-:W-:Y:S01]  /*129f0*/  F2FP.F16.E4M3.UNPACK_B R7, R5.reuse ;  /* 0x00000005ff07723e */ /* 0x080fe200020006ff */
[----:B------:R-:W-:Y:S01]  /*12a00*/  HADD2.F32 R31, -RZ, R31.H0_H0 ;  /* 0x2000001fff1f7230 */ /* 0x000fe20000004100 */
[----:B------:R-:W-:Y:S01]  /*12a10*/  F2FP.F16.E4M3.UNPACK_B R14, R5.H1 ;  /* 0x00000005ff0e723e */ /* 0x000fe200030006ff */
[----:B------:R-:W-:-:S02]  /*12a20*/  HADD2.F32 R5, -RZ, R6.H1_H1 ;  /* 0x30000006ff057230 */ /* 0x000fc40000004100 */
[C---:B------:R-:W-:Y:S01]  /*12a30*/  FFMA.FTZ R38, R15.reuse, R32, -R38 ;  /* 0x000000200f267223 */ /* 0x040fe20000010826 */
        /* <DEDUP_REMOVED lines=71> */
.L_x_565:
[----:B------:R-:W-:Y:S05]  /*12eb0*/  BSYNC B1 ;  /* 0x0000000000017941 */ /* 0x000fea0003800000 */
.L_x_564:
        /* <DEDUP_REMOVED lines=43> */
[----:B---34-:R-:W0:Y:S02]  /*13170*/  LDS.128 R4, [R41+0x2000] ;  /* 0x0020000029047984 */ /* 0x018e240000000c00 */
        /* <DEDUP_REMOVED lines=80> */
[----:B------:R0:W-:Y:S02]  /*13680*/  STS.128 [R41+0x2000], R4 ;  /* 0x0020000429007388 */ /* 0x0001e40000000c00 */
.L_x_567:
[----:B------:R-:W-:Y:S05]  /*13690*/  BSYNC B1 ;  /* 0x0000000000017941 */ /* 0x000fea0003800000 */
.L_x_566:
        /* <DEDUP_REMOVED lines=29> */
[--C-:B------:R-:W-:Y:S02]  /*13870*/  LOP3.LUT R27, R27, 0xff0000, R12.reuse, 0xf8, !PT ;  /* 0x00ff00001b1b7812 */ /* 0x100fe400078ef80c */
[----:B------:R-:W-:Y:S01]  /*13880*/  F2FP.F16.E4M3.UNPACK_B R26, R29 ;  /* 0x0000001dff1a723e */ /* 0x000fe200020006ff */
[--C-:B------:R-:W-:Y:S01]  /*13890*/  HADD2.F32 R13, -RZ, R3.reuse.H0_H0 ;  /* 0x20000003ff0d7230 */ /* 0x100fe20000004100 */
[----:B------:R-:W-:Y:S02]  /*138a0*/  F2FP.F16.E4M3.UNPACK_B R21, R25 ;  /* 0x00000019ff15723e */ /* 0x000fe400020006ff */
[----:B------:R-:W-:Y:S01]  /*138b0*/  LOP3.LUT R27, R27, 0xff000000, R12, 0xf8, !PT ;  /* 0xff0000001b1b7812 */ /* 0x000fe200078ef80c */
[----:B------:R-:W-:Y:S01]  /*138c0*/  HADD2.F32 R12, -RZ, R3.H1_H1 ;  /* 0x30000003ff0c7230 */ /* 0x000fe20000004100 */
[----:B------:R-:W-:Y:S01]  /*138d0*/  F2FP.F16.E4M3.UNPACK_B R6, R6 ;  /* 0x00000006ff06723e */ /* 0x000fe200020006ff */
[--C-:B------:R-:W-:Y:S01]  /*138e0*/  HADD2.F32 R28, -RZ, R26.reuse.H1_H1 ;  /* 0x3000001aff1c7230 */ /* 0x100fe20000004100 */
[----:B------:R-:W-:Y:S01]  /*138f0*/  LOP3.LUT R20, R15, 0xff000000, R20, 0xf8, !PT ;  /* 0xff0000000f147812 */ /* 0x000fe200078ef814 */
[--C-:B------:R-:W-:Y:S01]  /*13900*/  HADD2.F32 R24, -RZ, R21.reuse.H1_H1 ;  /* 0x30000015ff187230 */ /* 0x100fe20000004100 */
        /* <DEDUP_REMOVED lines=81> */
.L_x_569:
[----:B------:R-:W-:Y:S05]  /*13e20*/  BSYNC B1 ;  /* 0x0000000000017941 */ /* 0x000fea0003800000 */
.L_x_568:
[----:B------:R-:W-:Y:S05]  /*13e30*/  @P5 BRA `(.L_x_559) ;  /* 0x0000003c00205947 */ /* 0x000fea0003800000 */
[----:B-----5:R-:W4:Y:S01]  /*13e40*/  LDL R31, [R1+0x14] ;  /* 0x00001400011f7983 */ /* 0x020f220000100800 */
[----:B------:R-:W-:Y:S02]  /*13e50*/  SHF.R.U32.HI R12, RZ, 0x8, R9 ;  /* 0x00000008ff0c7819 */ /* 0x000fe40000011609 */
[----:B------:R-:W-:Y:S02]  /*13e60*/  SHF.R.U32.HI R20, RZ, 0x8, R11 ;  /* 0x00000008ff147819 */ /* 0x000fe4000001160b */
[----:B------:R-:W-:Y:S02]  /*13e70*/  LOP3.LUT R13, R9, 0xff, RZ, 0xc0, !PT ;  /* 0x000000ff090d7812 */ /* 0x000fe400078ec0ff */
[----:B------:R-:W-:Y:S02]  /*13e80*/  LOP3.LUT R21, R11, 0xff, RZ, 0xc0, !PT ;  /* 0x000000ff0b157812 */ /* 0x000fe400078ec0ff */
[----:B------:R-:W-:Y:S02]  /*13e90*/  LOP3.LUT R12, R12, 0xff, RZ, 0xc0, !PT ;  /* 0x000000ff0c0c7812 */ /* 0x000fe400078ec0ff */
[----:B------:R-:W-:-:S02]  /*13ea0*/  LOP3.LUT R20, R20, 0xff, RZ, 0xc0, !PT ;  /* 0x000000ff14147812 */ /* 0x000fc400078ec0ff */
[----:B0--3--:R-:W-:Y:S02]  /*13eb0*/  SHF.R.U32.HI R0, RZ, 0x8, R8 ;  /* 0x00000008ff007819 */ /* 0x009fe40000011608 */
[----:B--2---:R-:W-:Y:S02]  /*13ec0*/  SHF.R.U32.HI R14, RZ, 0x8, R10 ;  /* 0x00000008ff0e7819 */ /* 0x004fe4000001160a */
[----:B------:R-:W-:Y:S02]  /*13ed0*/  PRMT R13, R12, 0x7604, R13 ;  /* 0x000076040c0d7816 */ /* 0x000fe4000000000d */
[----:B------:R-:W-:Y:S02]  /*13ee0*/  PRMT R21, R20, 0x7604, R21 ;  /* 0x0000760414157816 */ /* 0x000fe40000000015 */
[----:B------:R-:W-:Y:S02]  /*13ef0*/  SHF.R.U32.HI R12, RZ, 0x10, R9 ;  /* 0x00000010ff0c7819 */ /* 0x000fe40000011609 */
[----:B------:R-:W-:-:S02]  /*13f00*/  SHF.R.U32.HI R20, RZ, 0x10, R11 ;  /* 0x00000010ff147819 */ /* 0x000fc4000001160b */
[----:B-1----:R-:W-:Y:S02]  /*13f10*/  LOP3.LUT R3, R8, 0xff, RZ, 0xc0, !PT ;  /* 0x000000ff08037812 */ /* 0x002fe400078ec0ff */
[----:B------:R-:W-:Y:S02]  /*13f20*/  LOP3.LUT R15, R10, 0xff, RZ, 0xc0, !PT ;  /* 0x000000ff0a0f7812 */ /* 0x000fe400078ec0ff */
[----:B------:R-:W-:Y:S02]  /*13f30*/  LOP3.LUT R0, R0, 0xff, RZ, 0xc0, !PT ;  /* 0x000000ff00007812 */ /* 0x000fe400078ec0ff */
[----:B------:R-:W-:Y:S02]  /*13f40*/  LOP3.LUT R14, R14, 0xff, RZ, 0xc0, !PT ;  /* 0x000000ff0e0e7812 */ /* 0x000fe400078ec0ff */
[----:B------:R-:W-:Y:S02]  /*13f50*/  LOP3.LUT R12, R12, 0xff, RZ, 0xc0, !PT ;  /* 0x000000ff0c0c7812 */ /* 0x000fe400078ec0ff */
[----:B------:R-:W-:-:S02]  /*13f60*/  LOP3.LUT R20, R20, 0xff, RZ, 0xc0, !PT ;  /* 0x000000ff14147812 */ /* 0x000fc400078ec0ff */
[----:B------:R-:W-:Y:S02]  /*13f70*/  PRMT R3, R0, 0x7604, R3 ;  /* 0x0000760400037816 */ /* 0x000fe40000000003 */
[----:B------:R-:W-:Y:S02]  /*13f80*/  PRMT R15, R14, 0x7604, R15 ;  /* 0x000076040e0f7816 */ /* 0x000fe4000000000f */
[----:B------:R-:W-:Y:S02]  /*13f90*/  SHF.R.U32.HI R0, RZ, 0x10, R8 ;  /* 0x00000010ff007819 */ /* 0x000fe40000011608 */
[----:B------:R-:W-:Y:S02]  /*13fa0*/  SHF.R.U32.HI R14, RZ, 0x10, R10 ;  /* 0x00000010ff0e7819 */ /* 0x000fe4000001160a */
[----:B------:R-:W-:Y:S02]  /*13fb0*/  PRMT R13, R12, 0x7054, R13 ;  /* 0x000070540c0d7816 */ /* 0x000fe4000000000d */
[----:B------:R-:W-:-:S02]  /*13fc0*/  PRMT R21, R20, 0x7054, R21 ;  /* 0x0000705414157816 */ /* 0x000fc40000000015 */
[----:B------:R-:W-:Y:S02]  /*13fd0*/  LOP3.LUT R0, R0, 0xff, RZ, 0xc0, !PT ;  /* 0x000000ff00007812 */ /* 0x000fe400078ec0ff */
[----:B------:R-:W-:Y:S02]  /*13fe0*/  LOP3.LUT R14, R14, 0xff, RZ, 0xc0, !PT ;  /* 0x000000ff0e0e7812 */ /* 0x000fe400078ec0ff */
[----:B------:R-:W-:Y:S02]  /*13ff0*/  LOP3.LUT R21, R21, 0xff000000, R11, 0xf8, !PT ;  /* 0xff00000015157812 */ /* 0x000fe400078ef80b */
[----:B------:R-:W-:Y:S02]  /*14000*/  LOP3.LUT R13, R13, 0xff000000, R9, 0xf8, !PT ;  /* 0xff0000000d0d7812 */ /* 0x000fe400078ef809 */
[----:B------:R-:W-:Y:S02]  /*14010*/  PRMT R3, R0, 0x7054, R3 ;  /* 0x0000705400037816 */ /* 0x000fe40000000003 */
[----:B------:R-:W-:-:S02]  /*14020*/  PRMT R15, R14, 0x7054, R15 ;  /* 0x000070540e0f7816 */ /* 0x000fc4000000000f */
[----:B------:R-:W-:Y:S02]  /*14030*/  F2FP.F16.E4M3.UNPACK_B R24, R21 ;  /* 0x00000015ff18723e */ /* 0x000fe400020006ff */
[----:B------:R-:W-:Y:S02]  /*14040*/  F2FP.F16.E4M3.UNPACK_B R14, R13 ;  /* 0x0000000dff0e723e */ /* 0x000fe400020006ff */
[----:B------:R-:W-:Y:S01]  /*14050*/  LOP3.LUT R12, R3, 0xff000000, R8, 0xf8, !PT ;  /* 0xff000000030c7812 */ /* 0x000fe200078ef808 */
[----:B------:R-:W-:Y:S01]  /*14060*/  HADD2.F32 R25, -RZ, R24.H1_H1 ;  /* 0x30000018ff197230 */ /* 0x000fe20000004100 */
[----:B------:R-:W-:Y:S01]  /*14070*/  LOP3.LUT R20, R15, 0xff000000, R10, 0xf8, !PT ;  /* 0xff0000000f147812 */ /* 0x000fe200078ef80a */
[----:B------:R-:W-:Y:S01]  /*14080*/  HADD2.F32 R15, -RZ, R14.H1_H1 ;  /* 0x3000000eff0f7230 */ /* 0x000fe20000004100 */
[----:B------:R-:W-:Y:S01]  /*14090*/  F2FP.F16.E4M3.UNPACK_B R21, R21.H1 ;  /* 0x00000015ff15723e */ /* 0x000fe200030006ff */
[----:B------:R-:W-:Y:S01]  /*140a0*/  HADD2.F32 R24, -RZ, R24.H0_H0 ;  /* 0x20000018ff187230 */ /* 0x000fe20000004100 */
[----:B------:R-:W-:Y:S01]  /*140b0*/  F2FP.F16.E4M3.UNPACK_B R13, R13.H1 ;  /* 0x0000000dff0d723e */ /* 0x000fe200030006ff */
[----:B------:R-:W-:Y:S01]  /*140c0*/  HADD2.F32 R14, -RZ, R14.H0_H0 ;  /* 0x2000000eff0e7230 */ /* 0x000fe20000004100 */
[----:B----4-:R-:W0:Y:S02]  /*140d0*/  LDS.128 R4, [R31+0x4000] ;  /* 0x004000001f047984 */ /* 0x010e240000000c00 */
[----:B0-----:R-:W-:-:S02]  /*140e0*/  F2FP.F16.E4M3.UNPACK_B R0, R6.H1 ;  /* 0x00000006ff00723e */ /* 0x001fc400030006ff */
[----:B------:R-:W-:Y:S02]  /*140f0*/  F2FP.F16.E4M3.UNPACK_B R3, R6 ;  /* 0x00000006ff03723e */ /* 0x000fe400020006ff */
[-C--:B------:R-:W-:Y:S01]  /*14100*/  F2FP.F16.E4M3.UNPACK_B R10, R7.reuse ;  /* 0x00000007ff0a723e */ /* 0x080fe200020006ff */
[--C-:B------:R-:W-:Y:S01]  /*14110*/  HADD2.F32 R9, -RZ, R0.reuse.H1_H1 ;  /* 0x30000000ff097230 */ /* 0x100fe20000004100 */
[----:B------:R-:W-:Y:S01]  /*14120*/  F2FP.F16.E4M3.UNPACK_B R11, R7.H1 ;  /* 0x00000007ff0b723e */ /* 0x000fe200030006ff */
[----:B------:R-:W-:Y:S01]  /*14130*/  HADD2.F32 R8, -RZ, R0.H0_H0 ;  /* 0x20000000ff087230 */ /* 0x000fe20000004100 */
[-C--:B------:R-:W-:Y:S02]  /*14140*/  F2FP.F16.E4M3.UNPACK_B R6, R5.reuse ;  /* 0x00000005ff06723e */ /* 0x080fe400020006ff */
[----:B------:R-:W-:Y:S01]  /*14150*/  F2FP.F16.E4M3.UNPACK_B R7, R5.H1 ;  /* 0x00000005ff07723e */ /* 0x000fe200030006ff */
[C---:B------:R-:W-:Y:S01]  /*14160*/  FMUL.FTZ R27, R9.reuse, R25 ;  /* 0x00000019091b7220 */ /* 0x040fe20000410000 */
[-C--:B------:R-:W-:Y:S01]  /*14170*/  FMUL.FTZ R26, R9, R15.reuse ;  /* 0x0000000f091a7220 */ /* 0x080fe20000410000 */
[--C-:B------:R-:W-:Y:S01]  /*14180*/  HADD2.F32 R5, -RZ, R3.reuse.H1_H1 ;  /* 0x30000003ff057230 */ /* 0x100fe20000004100 */
[----:B------:R-:W-:Y:S01]  /*14190*/  F2FP.F16.E4M3.UNPACK_B R0, R4 ;  /* 0x00000004ff00723e */ /* 0x000fe200020006ff */
[C---:B------:R-:W-:Y:S01]  /*141a0*/  FFMA.FTZ R27, R8.reuse, R15, -R27 ;  /* 0x0000000f081b7223 */ /* 0x040fe2000001081b */
[----:B------:R-:W-:Y:S01]  /*141b0*/  FFMA.FTZ R26, R8, R25, R26 ;  /* 0x00000019081a7223 */ /* 0x000fe2000001001a */
[----:B------:R-:W-:-:S02]  /*141c0*/  HADD2.F32 R3, -RZ, R3.H0_H0 ;  /* 0x20000003ff037230 */ /* 0x000fc40000004100 */
[C---:B------:R-:W-:Y:S01]  /*141d0*/  FMUL.FTZ R8, R5.reuse, R24 ;  /* 0x0000001805087220 */ /* 0x040fe20000410000 */
[----:B------:R-:W-:Y:S01]  /*141e0*/  FMUL.FTZ R15, R5, R14 ;  /* 0x0000000e050f7220 */ /* 0x000fe20000410000 */
[--C-:B------:R-:W-:Y:S01]  /*141f0*/  HADD2.F32 R5, -RZ, R10.reuse.H1_H1 ;  /* 0x3000000aff057230 */ /* 0x100fe20000004100 */
[----:B------:R-:W-:Y:S01]  /*14200*/  F2FP.F16.E4M3.UNPACK_B R4, R4.H1 ;  /* 0x00000004ff04723e */ /* 0x000fe200030006ff */
[----:B------:R-:W-:Y:S02]  /*14210*/  HADD2.F32 R9, -RZ, R21.H0_H0 ;  /* 0x20000015ff097230 */ /* 0x000fe40000004100 */
[C---:B------:R-:W-:Y:S01]  /*14220*/  FFMA.FTZ R25, R3.reuse, R14, -R8 ;  /* 0x0000000e03197223 */ /* 0x040fe20000010808 */
[----:B------:R-:W-:Y:S01]  /*14230*/  FFMA.FTZ R24, R3, R24, R15 ;  /* 0x0000001803187223 */ /* 0x000fe2000001000f */
[----:B------:R-:W-:Y:S02]  /*14240*/  HADD2.F32 R8, -RZ, R13.H0_H0 ;  /* 0x2000000dff087230 */ /* 0x000fe40000004100 */
[----:B------:R-:W-:-:S02]  /*14250*/  HADD2.F32 R10, -RZ, R10.H0_H0 ;  /* 0x2000000aff0a7230 */ /* 0x000fc40000004100 */
[CC--:B------:R-:W-:Y:S01]  /*14260*/  FMUL.FTZ R15, R5.reuse, R9.reuse ;  /* 0x00000009050f7220 */ /* 0x0c0fe20000410000 */
[----:B------:R-:W-:Y:S02]  /*14270*/  HADD2.F32 R14, -RZ, R21.H1_H1 ;  /* 0x30000015ff0e7230 */ /* 0x000fe40000004100 */
[-C--:B------:R-:W-:Y:S01]  /*14280*/  FMUL.FTZ R5, R5, R8.reuse ;  /* 0x0000000805057220 */ /* 0x080fe20000410000 */
[----:B------:R-:W-:Y:S02]  /*14290*/  HADD2.F32 R3, -RZ, R11.H1_H1 ;  /* 0x3000000bff037230 */ /* 0x000fe40000004100 */
[C---:B------:R-:W-:Y:S01]  /*142a0*/  FFMA.FTZ R21, R10.reuse, R8, -R15 ;  /* 0x000000080a157223 */ /* 0x040fe2000001080f */
[----:B------:R-:W-:Y:S02]  /*142b0*/  HADD2.F32 R8, -RZ, R13.H1_H1 ;  /* 0x3000000dff087230 */ /* 0x000fe40000004100 */
[----:B------:R-:W-:Y:S01]  /*142c0*/  FFMA.FTZ R28, R10, R9, R5 ;  /* 0x000000090a1c7223 */ /* 0x000fe20000010005 */
[----:B------:R-:W-:-:S02]  /*142d0*/  HADD2.F32 R11, -RZ, R11.H0_H0 ;  /* 0x2000000bff0b7230 */ /* 0x000fc40000004100 */
[C---:B------:R-:W-:Y:S01]  /*142e0*/  FMUL.FTZ R30, R3.reuse, R14 ;  /* 0x0000000e031e7220 */ /* 0x040fe20000410000 */
[----:B------:R-:W-:Y:S01]  /*142f0*/  F2FP.F16.E4M3.UNPACK_B R9, R20 ;  /* 0x00000014ff09723e */ /* 0x000fe200020006ff */
[-C--:B------:R-:W-:Y:S01]  /*14300*/  FMUL.FTZ R10, R3, R8.reuse ;  /* 0x00000008030a7220 */ /* 0x080fe20000410000 */
[----:B------:R-:W-:Y:S02]  /*14310*/  HADD2.F32 R5, -RZ, R4.H1_H1 ;  /* 0x30000004ff057230 */ /* 0x000fe40000004100 */
[C---:B------:R-:W-:Y:S01]  /*14320*/  FFMA.FTZ R30, R11.reuse, R8, -R30 ;  /* 0x000000080b1e7223 */ /* 0x040fe2000001081e */
[----:B------:R-:W-:Y:S01]  /*14330*/  F2FP.F16.E4M3.UNPACK_B R8, R12 ;  /* 0x0000000cff08723e */ /* 0x000fe200020006ff */
[----:B------:R-:W-:Y:S01]  /*14340*/  FFMA.FTZ R29, R11, R14, R10 ;  /* 0x0000000e0b1d7223 */ /* 0x000fe2000001000a */
[--C-:B------:R-:W-:Y:S01]  /*14350*/  HADD2.F32 R13, -RZ, R9.reuse.H1_H1 ;  /* 0x30000009ff0d7230 */ /* 0x100fe20000004100 */
[----:B------:R-:W-:Y:S01]  /*14360*/  F2FP.F16.E4M3.UNPACK_B R12, R12.H1 ;  /* 0x0000000cff0c723e */ /* 0x000fe200030006ff */
[----:B------:R-:W-:Y:S01]  /*14370*/  HADD2.F32 R10, -RZ, R9.H0_H0 ;  /* 0x20000009ff0a7230 */ /* 0x000fe20000004100 */
[----:B------:R-:W-:Y:S01]  /*14380*/  F2FP.F16.E4M3.UNPACK_B R20, R20.H1 ;  /* 0x00000014ff14723e */ /* 0x000fe200030006ff */
[----:B------:R-:W-:-:S02]  /*14390*/  HADD2.F32 R9, -RZ, R8.H1_H1 ;  /* 0x30000008ff097230 */ /* 0x000fc40000004100 */
[C---:B------:R-:W-:Y:S01]  /*143a0*/  FMUL.FTZ R11, R5.reuse, R13 ;  /* 0x0000000d050b7220 */ /* 0x040fe20000410000 */
[----:B------:R-:W-:Y:S02]  /*143b0*/  HADD2.F32 R3, -RZ, R0.H1_H1 ;  /* 0x30000000ff037230 */ /* 0x000fe40000004100 */
        /* <DEDUP_REMOVED lines=10> */
[----:B------:R-:W-:-:S02]  /*14460*/  HADD2.F32 R4, -RZ, R12.H1_H1 ;  /* 0x3000000cff047230 */ /* 0x000fc40000004100 */
[--C-:B------:R-:W-:Y:S02]  /*14470*/  HADD2.F32 R3, -RZ, R7.reuse.H1_H1 ;  /* 0x30000007ff037230 */ /* 0x100fe40000004100 */
[--C-:B------:R-:W-:Y:S02]  /*14480*/  HADD2.F32 R8, -RZ, R20.reuse.H1_H1 ;  /* 0x30000014ff087230 */ /* 0x100fe40000004100 */
[----:B------:R-:W-:Y:S02]  /*14490*/  HADD2.F32 R9, -RZ, R20.H0_H0 ;  /* 0x20000014ff097230 */ /* 0x000fe40000004100 */
[C---:B------:R-:W-:Y:S01]  /*144a0*/  FMUL.FTZ R13, R3.reuse, R4 ;  /* 0x00000004030d7220 */ /* 0x040fe20000410000 */
[----:B------:R-:W-:Y:S02]  /*144b0*/  HADD2.F32 R0, -RZ, R6.H1_H1 ;  /* 0x30000006ff007230 */ /* 0x000fe40000004100 */
        /* <DEDUP_REMOVED lines=18> */
[----:B------:R0:W-:Y:S01]  /*145e0*/  STS.128 [R31+0x4000], R4 ;  /* 0x004000041f007388 */ /* 0x0001e20000000c00 */
[----:B------:R-:W-:Y:S05]  /*145f0*/  BRA `(.L_x_559) ;  /* 0x0000003400307947 */ /* 0x000fea0003800000 */
.L_x_553:
[----:B------:R-:W-:-:S03]  /*14600*/  UMOV UR4, 0xffffffff ;  /* 0xffffffff00047882 */ /* 0x000fc60000000000 */
[----:B------:R-:W-:Y:S05]  /*14610*/  BRA.DIV UR4, `(.L_x_570) ;  /* 0x0000017a04c87947 */ /* 0x000fea000b800000 */
[----:B------:R0:W1:Y:S04]  /*14620*/  SHFL.IDX PT, R21, R24, RZ, 0x1e1f ;  /* 0x001e1fff18157589 */ /* 0x00006800000e0000 */
[----:B------:R0:W2:Y:S04]  /*14630*/  SHFL.IDX PT, R39, R138, RZ, 0x1e1f ;  /* 0x001e1fff8a277589 */ /* 0x0000a800000e0000 */
[----:B------:R0:W3:Y:S04]  /*14640*/  SHFL.IDX PT, R3, R26, RZ, 0x1e1f ;  /* 0x001e1fff1a037589 */ /* 0x0000e800000e0000 */
[----:B------:R-:W4:Y:S02]  /*14650*/  SHFL.IDX PT, R37, R37, RZ, 0x1e1f ;  /* 0x001e1fff25257589 */ /* 0x000f2400000e0000 */
.L_x_819:
[----:B------:R-:W-:Y:S01]  /*14660*/  ULDC UR4, c[0x0][0x448] ;  /* 0x0001120000047ab9 */ /* 0x000fe20000000800 */
[----:B------:R-:W-:Y:S01]  /*14670*/  BSSY B1, `(.L_x_571) ;  /* 0x0000038000017945 */ /* 0x000fe20003800000 */
[----:B------:R-:W-:Y:S01]  /*14680*/  IMAD R0, R152, UR4, RZ ;  /* 0x0000000498007c24 */ /* 0x000fe2000f8e02ff */
[----:B------:R-:W-:Y:S02]  /*14690*/  CS2R R28, SRZ ;  /* 0x00000000001c7805 */ /* 0x000fe4000001ff00 */
[----:B------:R-:W-:Y:S02]  /*146a0*/  CS2R R30, SRZ ;  /* 0x00000000001e7805 */ /* 0x000fe4000001ff00 */
[----:B------:R-:W-:Y:S02]  /*146b0*/  CS2R R6, SRZ ;  /* 0x0000000000067805 */ /* 0x000fe4000001ff00 */
        /* <DEDUP_REMOVED lines=8> */
[----:B0-----:R-:W-:Y:S02]  /*14740*/  CS2R R24, SRZ ;  /* 0x0000000000187805 */ /* 0x001fe4000001ff00 */
[----:B------:R-:W-:Y:S01]  /*14750*/  CS2R R26, SRZ ;  /* 0x00000000001a7805 */ /* 0x000fe2000001ff00 */
[----:B------:R-:W-:Y:S06]  /*14760*/  @P0 BRA `(.L_x_572) ;  /* 0x0000000000a00947 */ /* 0x000fec0003800000 */
[C---:B------:R-:W-:Y:S01]  /*14770*/  IADD3 R4, R16.reuse, 0x20, RZ ;  /* 0x0000002010047810 */ /* 0x040fe20007ffe0ff */
[----:B------:R-:W-:Y:S01]  /*14780*/  ULDC UR4, c[0x0][0x3f4] ;  /* 0x0000fd0000047ab9 */ /* 0x000fe20000000800 */
[C---:B------:R-:W-:Y:S01]  /*14790*/  VIADD R5, R16.reuse, 0x40 ;  /* 0x0000004010057836 */ /* 0x040fe20000000000 */
[----:B------:R-:W-:Y:S02]  /*147a0*/  ISETP.GE.AND P2, PT, R16, UR4, PT ;  /* 0x0000000410007c0c */ /* 0x000fe4000bf46270 */
[----:B------:R-:W-:Y:S02]  /*147b0*/  CS2R R32, SRZ ;  /* 0x0000000000207805 */ /* 0x000fe4000001ff00 */
[----:B------:R-:W-:Y:S02]  /*147c0*/  ISETP.GE.AND P1, PT, R4, UR4, PT ;  /* 0x0000000404007c0c */ /* 0x000fe4000bf26270 */
[----:B------:R-:W-:Y:S02]  /*147d0*/  CS2R R34, SRZ ;  /* 0x0000000000227805 */ /* 0x000fe4000001ff00 */
[----:B------:R-:W-:-:S02]  /*147e0*/  ISETP.GE.AND P0, PT, R5, UR4, PT ;  /* 0x0000000405007c0c */ /* 0x000fc4000bf06270 */
[----:B------:R-:W-:Y:S02]  /*147f0*/  CS2R R28, SRZ ;  /* 0x00000000001c7805 */ /* 0x000fe4000001ff00 */
[----:B------:R-:W-:Y:S02]  /*14800*/  CS2R R30, SRZ ;  /* 0x00000000001e7805 */ /* 0x000fe4000001ff00 */
[----:B------:R-:W-:Y:S02]  /*14810*/  CS2R R12, SRZ ;  /* 0x00000000000c7805 */ /* 0x000fe4000001ff00 */
[----:B------:R-:W-:Y:S02]  /*14820*/  CS2R R14, SRZ ;  /* 0x00000000000e7805 */ /* 0x000fe4000001ff00 */
[----:B-1----:R-:W-:Y:S01]  /*14830*/  @!P2 IADD3 R40, P3, R16, R21, RZ ;  /* 0x000000151028a210 */ /* 0x002fe20007f7e0ff */
[----:B------:R-:W-:Y:S02]  /*14840*/  @!P1 IMAD.SHL.U32 R46, R170, 0x10, RZ ;  /* 0x00000010aa2e9824 */ /* 0x000fe400078e00ff */
[----:B------:R-:W-:-:S02]  /*14850*/  @!P0 IMAD.SHL.U32 R48, R171, 0x10, RZ ;  /* 0x00000010ab308824 */ /* 0x000fc400078e00ff */
[----:B---3--:R-:W-:Y:S01]  /*14860*/  @!P2 IMAD.X R41, R3, 0x1, R17, P3 ;  /* 0x000000010329a824 */ /* 0x008fe200018e0611 */
[----:B------:R-:W-:Y:S02]  /*14870*/  @!P1 SHF.R.S32.HI R4, RZ, 0x1f, R46 ;  /* 0x0000001fff049819 */ /* 0x000fe4000001142e */
[C---:B------:R-:W-:Y:S02]  /*14880*/  @!P1 IADD3 R42, P5, R46.reuse, R21, RZ ;  /* 0x000000152e2a9210 */ /* 0x040fe40007fbe0ff */
[----:B--2---:R-:W-:Y:S02]  /*14890*/  @!P1 IADD3 R46, P4, R46, R39, RZ ;  /* 0x000000272e2e9210 */ /* 0x004fe40007f9e0ff */
[----:B------:R-:W-:Y:S02]  /*148a0*/  CS2R R24, SRZ ;  /* 0x0000000000187805 */ /* 0x000fe4000001ff00 */
[----:B------:R-:W-:Y:S02]  /*148b0*/  @!P0 IADD3 R38, P3, R48, R21, RZ ;  /* 0x0000001530268210 */ /* 0x000fe40007f7e0ff */
[----:B------:R-:W-:-:S02]  /*148c0*/  CS2R R26, SRZ ;  /* 0x00000000001a7805 */ /* 0x000fc4000001ff00 */
[----:B------:R-:W-:Y:S01]  /*148d0*/  @!P0 SHF.R.S32.HI R6, RZ, 0x1f, R48 ;  /* 0x0000001fff068819 */ /* 0x000fe20000011430 */
[----:B----4-:R-:W-:Y:S01]  /*148e0*/  @!P1 IMAD.X R47, R37, 0x1, R4, P4 ;  /* 0x00000001252f9824 */ /* 0x010fe200020e0604 */
[C---:B------:R-:W-:Y:S02]  /*148f0*/  @!P1 IADD3.X R43, R3.reuse, R4, RZ, P5, !PT ;  /* 0x00000004032b9210 */ /* 0x040fe40002ffe4ff */
[----:B------:R-:W-:Y:S02]  /*14900*/  CS2R R8, SRZ ;  /* 0x0000000000087805 */ /* 0x000fe4000001ff00 */
[-C--:B------:R-:W-:Y:S02]  /*14910*/  @!P0 IADD3 R48, P5, R48, R39.reuse, RZ ;  /* 0x0000002730308210 */ /* 0x080fe40007fbe0ff */
[----:B------:R-:W-:Y:S02]  /*14920*/  CS2R R10, SRZ ;  /* 0x00000000000a7805 */ /* 0x000fe4000001ff00 */
[----:B------:R-:W-:Y:S01]  /*14930*/  @!P2 IADD3 R20, P4, R16, R39, RZ ;  /* 0x000000271014a210 */ /* 0x000fe20007f9e0ff */
[--C-:B------:R-:W-:Y:S01]  /*14940*/  @!P0 IMAD.X R39, R3, 0x1, R6.reuse, P3 ;  /* 0x0000000103278824 */ /* 0x100fe200018e0606 */
[----:B------:R-:W-:Y:S01]  /*14950*/  CS2R R4, SRZ ;  /* 0x0000000000047805 */ /* 0x000fe2000001ff00 */
[C---:B------:R-:W-:Y:S01]  /*14960*/  @!P0 IMAD.X R49, R37.reuse, 0x1, R6, P5 ;  /* 0x0000000125318824 */ /* 0x040fe200028e0606 */
[----:B------:R-:W-:Y:S01]  /*14970*/  CS2R R6, SRZ ;  /* 0x0000000000067805 */ /* 0x000fe2000001ff00 */
[----:B------:R-:W-:Y:S01]  /*14980*/  @!P2 IMAD.X R21, R37, 0x1, R17, P4 ;  /* 0x000000012515a824 */ /* 0x000fe200020e0611 */
[----:B------:R0:W5:Y:S04]  /*14990*/  @!P2 LD.E.128 R32, desc[UR50][R40.64] ;  /* 0x000000322820a980 */ /* 0x000168000c101d00 */
[----:B------:R0:W5:Y:S04]  /*149a0*/  @!P2 LD.E.128 R28, desc[UR50][R20.64] ;  /* 0x00000032141ca980 */ /* 0x000168000c101d00 */
[----:B------:R0:W5:Y:S04]  /*149b0*/  @!P1 LD.E.128 R12, desc[UR50][R42.64] ;  /* 0x000000322a0c9980 */ /* 0x000168000c101d00 */
[----:B------:R0:W5:Y:S04]  /*149c0*/  @!P1 LD.E.128 R4, desc[UR50][R46.64] ;  /* 0x000000322e049980 */ /* 0x000168000c101d00 */
[----:B------:R0:W5:Y:S04]  /*149d0*/  @!P0 LD.E.128 R24, desc[UR50][R38.64] ;  /* 0x0000003226188980 */ /* 0x000168000c101d00 */
[----:B------:R0:W5:Y:S02]  /*149e0*/  @!P0 LD.E.128 R8, desc[UR50][R48.64] ;  /* 0x0000003230088980 */ /* 0x000164000c101d00 */
.L_x_572:
[----:B------:R-:W-:Y:S05]  /*149f0*/  BSYNC B1 ;  /* 0x0000000000017941 */ /* 0x000fea0003800000 */
.L_x_571:
[----:B------:R-:W-:Y:S01]  /*14a00*/  ULEA.HI UR4, UR37, UR37, URZ, 0x1 ;  /* 0x0000002525047291 */ /* 0x000fe2000f8f083f */
[----:B------:R-:W-:Y:S01]  /*14a10*/  IMAD R0, R137, -0x80, R0 ;  /* 0xffffff8089007824 */ /* 0x000fe200078e0200 */
[----:B------:R-:W-:Y:S02]  /*14a20*/  BSSY B1, `(.L_x_573) ;  /* 0x0000009000017945 */ /* 0x000fe40003800000 */
[----:B------:R-:W-:Y:S02]  /*14a30*/  ULOP3.LUT UR4, UR4, 0xfffffffe, URZ, 0xc0, !UPT ;  /* 0xfffffffe04047892 */ /* 0x000fe4000f8ec03f */
[----:B------:R-:W-:Y:S02]  /*14a40*/  VIMNMX R0, R0, 0x80, PT ;  /* 0x0000008000007848 */ /* 0x000fe40003fe0100 */
[----:B------:R-:W-:Y:S02]  /*14a50*/  UIADD3 UR4, UR37, -UR4, URZ ;  /* 0x8000000425047290 */ /* 0x000fe4000fffe03f */
[----:B------:R-:W-:-:S04]  /*14a60*/  ISETP.GE.AND P1, PT, R195, R0, PT ;  /* 0x00000000c300720c */ /* 0x000fc80003f26270 */
[----:B---3--:R-:W-:-:S04]  /*14a70*/  MOV R3, UR4 ;  /* 0x0000000400037c02 */ /* 0x008fc80008000f00 */
[----:B------:R-:W-:-:S04]  /*14a80*/  SHF.L.U32 R3, R3, 0x1f, RZ ;  /* 0x0000001f03037819 */ /* 0x000fc800000006ff */
[----:B------:R-:W3:Y:S02]  /*14a90*/  SYNCS.PHASECHK.TRANS64.TRYWAIT P0, [R18+URZ+0x29800], R3 ;  /* 0x02980003120075a7 */ /* 0x000ee4000800017f */
[----:B---3--:R-:W-:Y:S05]  /*14aa0*/  @!P0 BRA `(.L_x_574) ;  /* 0x0000017800188947 */ /* 0x008fea0003800000 */
.L_x_820:
[----:B------:R-:W-:Y:S05]  /*14ab0*/  BSYNC B1 ;  /* 0x0000000000017941 */ /* 0x000fea0003800000 */
.L_x_573:
[----:B------:R-:W-:Y:S05]  /*14ac0*/  @P1 BRA `(.L_x_559) ;  /* 0x0000002c00fc1947 */ /* 0x000fea0003800000 */
[----:B---3--:R-:W3:Y:S01]  /*14ad0*/  LDC R3, c[0x0][0x3f4] ;  /* 0x0000fd00ff037b82 */ /* 0x008ee20000000800 */
[C---:B------:R-:W-:Y:S01]  /*14ae0*/  VIADD R0, R16.reuse, 0x20 ;  /* 0x0000002010007836 */ /* 0x040fe20000000000 */
[----:B------:R-:W-:Y:S01]  /*14af0*/  BSSY B1, `(.L_x_575) ;  /* 0x0000102000017945 */ /* 0x000fe20003800000 */
[C---:B0-----:R-:W-:Y:S01]  /*14b00*/  VIADD R20, R16.reuse, 0x40 ;  /* 0x0000004010147836 */ /* 0x041fe20000000000 */
[-C--:B---3--:R-:W-:Y:S02]  /*14b10*/  ISETP.GE.AND P0, PT, R16, R3.reuse, PT ;  /* 0x000000031000720c */ /* 0x088fe40003f06270 */
[-C--:B------:R-:W-:Y:S02]  /*14b20*/  ISETP.GE.AND P1, PT, R0, R3.reuse, PT ;  /* 0x000000030000720c */ /* 0x080fe40003f26270 */
[----:B------:R-:W-:-:S09]  /*14b30*/  ISETP.GE.AND P2, PT, R20, R3, PT ;  /* 0x000000031400720c */ /* 0x000fd20003f46270 */
[----:B------:R-:W-:Y:S05]  /*14b40*/  @P0 BRA `(.L_x_576) ;  /* 0x0000000c00f00947 */ /* 0x000fea0003800000 */
[----:B------:R-:W3:Y:S01]  /*14b50*/  LDL R65, [R1+0x44] ;  /* 0x0000440001417983 */ /* 0x000ee20000100800 */
[----:B-1----:R-:W0:Y:S01]  /*14b60*/  S2R R21, SR_TID.X ;  /* 0x0000000000157919 */ /* 0x002e220000002100 */
[----:B-----5:R-:W-:Y:S02]  /*14b70*/  SHF.R.U32.HI R0, RZ, 0x8, R32 ;  /* 0x00000008ff007819 */ /* 0x020fe40000011620 */
[----:B------:R-:W-:Y:S01]  /*14b80*/  LOP3.LUT R20, R32, 0xff, RZ, 0xc0, !PT ;  /* 0x000000ff20147812 */ /* 0x000fe200078ec0ff */
[----:B0-----:R-:W-:-:S05]  /*14b90*/  VIADD R21, R21, 0xffffff80 ;  /* 0xffffff8015157836 */ /* 0x001fca0000000000 */
[----:B------:R-:W-:-:S04]  /*14ba0*/  LEA.HI R40, R21, R21, RZ, 0x1 ;  /* 0x0000001515287211 */ /* 0x000fc800078f08ff */
[----:B------:R-:W-:-:S05]  /*14bb0*/  LOP3.LUT R40, R40, 0xfffffffe, RZ, 0xc0, !PT ;  /* 0xfffffffe28287812 */ /* 0x000fca00078ec0ff */
[----:B------:R-:W-:Y:S01]  /*14bc0*/  IMAD.IADD R40, R21, 0x1, -R40 ;  /* 0x0000000115287824 */ /* 0x000fe200078e0a28 */
[----:B------:R-:W-:-:S04]  /*14bd0*/  LOP3.LUT R21, R0, 0xff, RZ, 0xc0, !PT ;  /* 0x000000ff00157812 */ /* 0x000fc800078ec0ff */
[----:B------:R-:W-:Y:S02]  /*14be0*/  LEA.HI R0, R3, R40, RZ, 0x1c ;  /* 0x0000002803007211 */ /* 0x000fe400078fe0ff */
[----:B------:R-:W-:Y:S02]  /*14bf0*/  PRMT R45, R21, 0x7604, R20 ;  /* 0x00007604152d7816 */ /* 0x000fe40000000014 */
[----:B------:R-:W-:-:S04]  /*14c00*/  SHF.R.S32.HI R21, RZ, 0x1f, R0 ;  /* 0x0000001fff157819 */ /* 0x000fc80000011400 */
[----:B------:R-:W-:Y:S02]  /*14c10*/  LEA.HI R20, R21, R0, RZ, 0x2 ;  /* 0x0000000015147211 */ /* 0x000fe400078f10ff */
[----:B------:R-:W-:-:S03]  /*14c20*/  SHF.L.U32 R0, R0, 0x4, RZ ;  /* 0x0000000400007819 */ /* 0x000fc600000006ff */
[----:B------:R-:W-:Y:S01]  /*14c30*/  IMAD.SHL.U32 R20, R20, 0x800, RZ ;  /* 0x0000080014147824 */ /* 0x000fe200078e00ff */
[----:B------:R-:W-:Y:S02]  /*14c40*/  LOP3.LUT R21, R205, 0x30, R0, 0xf8, !PT ;  /* 0x00000030cd157812 */ /* 0x000fe400078ef800 */
[----:B----4-:R-:W-:Y:S02]  /*14c50*/  SHF.R.U32.HI R37, RZ, 0x8, R33 ;  /* 0x00000008ff257819 */ /* 0x010fe40000011621 */
[----:B--2---:R-:W-:Y:S02]  /*14c60*/  SHF.R.U32.HI R39, RZ, 0x8, R34 ;  /* 0x00000008ff277819 */ /* 0x004fe40000011622 */
[----:B------:R-:W-:Y:S02]  /*14c70*/  LOP3.LUT R21, R21, R206, RZ, 0x3c, !PT ;  /* 0x000000ce15157212 */ /* 0x000fe400078e3cff */
[----:B------:R-:W-:Y:S02]  /*14c80*/  LOP3.LUT R20, R20, 0xffffe000, RZ, 0xc0, !PT ;  /* 0xffffe00014147812 */ /* 0x000fe400078ec0ff */
[----:B------:R-:W-:-:S02]  /*14c90*/  LOP3.LUT R36, R33, 0xff, RZ, 0xc0, !PT ;  /* 0x000000ff21247812 */ /* 0x000fc400078ec0ff */
[----:B------:R-:W-:Y:S02]  /*14ca0*/  LOP3.LUT R38, R34, 0xff, RZ, 0xc0, !PT ;  /* 0x000000ff22267812 */ /* 0x000fe400078ec0ff */
[----:B------:R-:W-:Y:S02]  /*14cb0*/  LOP3.LUT R37, R37, 0xff, RZ, 0xc0, !PT ;  /* 0x000000ff25257812 */ /* 0x000fe400078ec0ff */
[----:B------:R-:W-:Y:S02]  /*14cc0*/  LOP3.LUT R39, R39, 0xff, RZ, 0xc0, !PT ;  /* 0x000000ff27277812 */ /* 0x000fe400078ec0ff */
[----:B------:R-:W-:Y:S02]  /*14cd0*/  IADD3 R21, R21, R207, R20 ;  /* 0x000000cf15157210 */ /* 0x000fe40007ffe014 */
[----:B------:R-:W-:Y:S02]  /*14ce0*/  PRMT R46, R37, 0x7604, R36 ;  /* 0x00007604252e7816 */ /* 0x000fe40000000024 */
[----:B------:R-:W-:Y:S01]  /*14cf0*/  PRMT R47, R39, 0x7604, R38 ;  /* 0x00007604272f7816 */ /* 0x000fe20000000026 */
[----:B------:R-:W-:Y:S01]  /*14d00*/  IMAD.IADD R0, R18, 0x1, R21 ;  /* 0x0000000112007824 */ /* 0x000fe200078e0215 */
[----:B------:R-:W-:-:S02]  /*14d10*/  SHF.R.U32.HI R37, RZ, 0x8, R35 ;  /* 0x00000008ff257819 */ /* 0x000fc40000011623 */
[----:B------:R-:W-:Y:S02]  /*14d20*/  SHF.R.U32.HI R39, RZ, 0x8, R28 ;  /* 0x00000008ff277819 */ /* 0x000fe4000001161c */
[----:B------:R-:W-:Y:S02]  /*14d30*/  SHF.R.U32.HI R40, RZ, 0x8, R29 ;  /* 0x00000008ff287819 */ /* 0x000fe4000001161d */
[----:B------:R-:W-:Y:S02]  /*14d40*/  LOP3.LUT R36, R35, 0xff, RZ, 0xc0, !PT ;  /* 0x000000ff23247812 */ /* 0x000fe400078ec0ff */
[----:B------:R-:W-:Y:S02]  /*14d50*/  LOP3.LUT R38, R28, 0xff, RZ, 0xc0, !PT ;  /* 0x000000ff1c267812 */ /* 0x000fe400078ec0ff */
[----:B------:R-:W-:Y:S02]  /*14d60*/  LOP3.LUT R37, R37, 0xff, RZ, 0xc0, !PT ;  /* 0x000000ff25257812 */ /* 0x000fe400078ec0ff */
[----:B------:R-:W-:-:S02]  /*14d70*/  LOP3.LUT R39, R39, 0xff, RZ, 0xc0, !PT ;  /* 0x000000ff27277812 */ /* 0x000fc400078ec0ff */
[----:B------:R-:W-:Y:S02]  /*14d80*/  LOP3.LUT R21, R40, 0xff, RZ, 0xc0, !PT ;  /* 0x000000ff28157812 */ /* 0x000fe400078ec0ff */
[----:B------:R-:W0:Y:S01]  /*14d90*/  LDS.128 R40, [R0+0x14400] ;  /* 0x0144000000287984 */ /* 0x000e220000000c00 */
[----:B------:R-:W-:Y:S02]  /*14da0*/  PRMT R48, R37, 0x7604, R36 ;  /* 0x0000760425307816 */ /* 0x000fe40000000024 */
[----:B------:R-:W-:Y:S02]  /*14db0*/  PRMT R51, R39, 0x7604, R38 ;  /* 0x0000760427337816 */ /* 0x000fe40000000026 */
[----:B------:R-:W-:Y:S02]  /*14dc0*/  SHF.R.U32.HI R53, RZ, 0x8, R31 ;  /* 0x00000008ff357819 */ /* 0x000fe4000001161f */
[----:B------:R-:W-:Y:S02]  /*14dd0*/  SHF.R.U32.HI R50, RZ, 0x8, R30 ;  /* 0x00000008ff327819 */ /* 0x000fe4000001161e */
[----:B------:R-:W-:-:S02]  /*14de0*/  LOP3.LUT R20, R29, 0xff, RZ, 0xc0, !PT ;  /* 0x000000ff1d147812 */ /* 0x000fc400078ec0ff */
[----:B------:R-:W-:Y:S02]  /*14df0*/  LOP3.LUT R52, R31, 0xff, RZ, 0xc0, !PT ;  /* 0x000000ff1f347812 */ /* 0x000fe400078ec0ff */
[----:B------:R-:W-:Y:S02]  /*14e00*/  LOP3.LUT R53, R53, 0xff, RZ, 0xc0, !PT ;  /* 0x000000ff35357812 */ /* 0x000fe400078ec0ff */
[----:B------:R-:W-:Y:S02]  /*14e10*/  LOP3.LUT R49, R30, 0xff, RZ, 0xc0, !PT ;  /* 0x000000ff1e317812 */ /* 0x000fe400078ec0ff */
[----:B------:R-:W-:Y:S02]  /*14e20*/  LOP3.LUT R50, R50, 0xff, RZ, 0xc0, !PT ;  /* 0x000000ff32327812 */ /* 0x000fe400078ec0ff */
[----:B------:R-:W-:Y:S02]  /*14e30*/  PRMT R20, R21, 0x7604, R20 ;  /* 0x0000760415147816 */ /* 0x000fe40000000014 */
[----:B------:R-:W-:-:S02]  /*14e40*/  SHF.R.U32.HI R21, RZ, 0x10, R33 ;  /* 0x00000010ff157819 */ /* 0x000fc40000011621 */
[----:B------:R-:W-:Y:S02]  /*14e50*/  PRMT R52, R53, 0x7604, R52 ;  /* 0x0000760435347816 */ /* 0x000fe40000000034 */
[----:B------:R-:W-:Y:S02]  /*14e60*/  PRMT R57, R50, 0x7604, R49 ;  /* 0x0000760432397816 */ /* 0x000fe40000000031 */
[----:B------:R-:W-:Y:S02]  /*14e70*/  SHF.R.U32.HI R53, RZ, 0x10, R29 ;  /* 0x00000010ff357819 */ /* 0x000fe4000001161d */
[----:B------:R-:W-:Y:S01]  /*14e80*/  SHF.R.U32.HI R49, RZ, 0x10, R35 ;  /* 0x00000010ff317819 */ /* 0x000fe20000011623 */
[----:B------:R-:W-:Y:S01]  /*14e90*/  IMAD.U32 R21, R21, 0x10000, RZ ;  /* 0x0001000015157824 */ /* 0x000fe200078e00ff */
[----:B------:R-:W-:Y:S02]  /*14ea0*/  SHF.L.U32 R53, R53, 0x10, RZ ;  /* 0x0000001035357819 */ /* 0x000fe400000006ff */
[----:B------:R-:W-:Y:S01]  /*14eb0*/  SHF.R.U32.HI R59, RZ, 0x10, R31 ;  /* 0x00000010ff3b7819 */ /* 0x000fe2000001161f */
[----:B------:R-:W-:Y:S01]  /*14ec0*/  IMAD.U32 R49, R49, 0x10000, RZ ;  /* 0x0001000031317824 */ /* 0x000fe200078e00ff */
[----:B------:R-:W-:-:S02]  /*14ed0*/  LOP3.LUT R55, R20, 0xff0000, R53, 0xf8, !PT ;  /* 0x00ff000014377812 */ /* 0x000fc400078ef835 */
[----:B------:R-:W-:Y:S01]  /*14ee0*/  LOP3.LUT R21, R46, 0xff0000, R21, 0xf8, !PT ;  /* 0x00ff00002e157812 */ /* 0x000fe200078ef815 */
[----:B------:R-:W-:Y:S01]  /*14ef0*/  IMAD.U32 R59, R59, 0x10000, RZ ;  /* 0x000100003b3b7824 */ /* 0x000fe200078e00ff */
[----:B------:R-:W-:Y:S02]  /*14f00*/  LOP3.LUT R49, R48, 0xff0000, R49, 0xf8, !PT ;  /* 0x00ff000030317812 */ /* 0x000fe400078ef831 */
[----:B------:R-:W-:Y:S02]  /*14f10*/  LOP3.LUT R45, R45, 0xff0000, R32, 0xf8, !PT ;  /* 0x00ff00002d2d7812 */ /* 0x000fe400078ef820 */
[----:B------:R-:W-:Y:S02]  /*14f20*/  LOP3.LUT R47, R47, 0xff0000, R34, 0xf8, !PT ;  /* 0x00ff00002f2f7812 */ /* 0x000fe400078ef822 */
[----:B------:R-:W-:Y:S02]  /*14f30*/  LOP3.LUT R55, R55, 0xff000000, R29, 0xf8, !PT ;  /* 0xff00000037377812 */ /* 0x000fe400078ef81d */
[----:B------:R-:W-:-:S02]  /*14f40*/  LOP3.LUT R53, R21, 0xff000000, R33, 0xf8, !PT ;  /* 0xff00000015357812 */ /* 0x000fc400078ef821 */
[----:B------:R-:W-:Y:S02]  /*14f50*/  LOP3.LUT R59, R52, 0xff0000, R59, 0xf8, !PT ;  /* 0x00ff0000343b7812 */ /* 0x000fe400078ef83b */
[----:B------:R-:W-:Y:S02]  /*14f60*/  LOP3.LUT R45, R45, 0xff000000, R32, 0xf8, !PT ;  /* 0xff0000002d2d7812 */ /* 0x000fe400078ef820 */
[----:B------:R-:W-:Y:S02]  /*14f70*/  LOP3.LUT R54, R49, 0xff000000, R35, 0xf8, !PT ;  /* 0xff00000031367812 */ /* 0x000fe400078ef823 */
[----:B------:R-:W-:Y:S02]  /*14f80*/  LOP3.LUT R20, R47, 0xff000000, R34, 0xf8, !PT ;  /* 0xff0000002f147812 */ /* 0x000fe400078ef822 */
[----:B------:R-:W-:Y:S02]  /*14f90*/  F2FP.F16.E4M3.UNPACK_B R35, R55 ;  /* 0x00000037ff23723e */ /* 0x000fe400020006ff */
[----:B0-----:R-:W-:-:S02]  /*14fa0*/  F2FP.F16.E4M3.UNPACK_B R32, R41 ;  /* 0x00000029ff20723e */ /* 0x001fc400020006ff */
[----:B------:R-:W-:Y:S02]  /*14fb0*/  F2FP.F16.E4M3.UNPACK_B R34, R53 ;  /* 0x00000035ff22723e */ /* 0x000fe400020006ff */
[----:B------:R-:W-:Y:S01]  /*14fc0*/  LOP3.LUT R59, R59, 0xff000000, R31, 0xf8, !PT ;  /* 0xff0000003b3b7812 */ /* 0x000fe200078ef81f */
[----:B------:R-:W-:Y:S01]  /*14fd0*/  HADD2.F32 R56, -RZ, R35.H0_H0 ;  /* 0x20000023ff387230 */ /* 0x000fe20000004100 */
[----:B------:R-:W-:Y:S01]  /*14fe0*/  LOP3.LUT R51, R51, 0xff0000, R28, 0xf8, !PT ;  /* 0x00ff000033337812 */ /* 0x000fe200078ef81c */
[----:B------:R-:W-:Y:S01]  /*14ff0*/  HADD2.F32 R29, -RZ, R32.H0_H0 ;  /* 0x20000020ff1d7230 */ /* 0x000fe20000004100 */
[----:B------:R-:W-:Y:S02]  /*15000*/  LOP3.LUT R21, R57, 0xff0000, R30, 0xf8, !PT ;  /* 0x00ff000039157812 */ /* 0x000fe400078ef81e */
[----:B------:R-:W-:Y:S02]  /*15010*/  LOP3.LUT R57, R51, 0xff000000, R28, 0xf8, !PT ;  /* 0xff00000033397812 */ /* 0x000fe400078ef81c */
[----:B------:R-:W-:-:S02]  /*15020*/  F2FP.F16.E4M3.UNPACK_B R49, R40 ;  /* 0x00000028ff31723e */ /* 0x000fc400020006ff */
[----:B------:R-:W-:Y:S01]  /*15030*/  F2FP.F16.E4M3.UNPACK_B R50, R40.H1 ;  /* 0x00000028ff32723e */ /* 0x000fe200030006ff */
[----:B------:R-:W-:Y:S01]  /*15040*/  FMUL.FTZ R40, R29, R56 ;  /* 0x000000381d287220 */ /* 0x000fe20000410000 */
[-C--:B------:R-:W-:Y:S02]  /*15050*/  F2FP.F16.E4M3.UNPACK_B R51, R43.reuse ;  /* 0x0000002bff33723e */ /* 0x080fe400020006ff */
[----:B------:R-:W-:Y:S02]  /*15060*/  F2FP.F16.E4M3.UNPACK_B R52, R43.H1 ;  /* 0x0000002bff34723e */ /* 0x000fe400030006ff */
[----:B------:R-:W-:Y:S02]  /*15070*/  F2FP.F16.E4M3.UNPACK_B R41, R41.H1 ;  /* 0x00000029ff29723e */ /* 0x000fe400030006ff */
[----:B------:R-:W-:Y:S01]  /*15080*/  F2FP.F16.E4M3.UNPACK_B R55, R55.H1 ;  /* 0x00000037ff37723e */ /* 0x000fe200030006ff */
[----:B------:R-:W-:Y:S01]  /*15090*/  HADD2.F32 R32, -RZ, R32.H1_H1 ;  /* 0x30000020ff207230 */ /* 0x000fe20000004100 */
[----:B------:R-:W-:Y:S01]  /*150a0*/  F2FP.F16.E4M3.UNPACK_B R53, R53.H1 ;  /* 0x00000035ff35723e */ /* 0x000fe200030006ff */
[----:B---3--:R-:W0:Y:S02]  /*150b0*/  LDS.128 R36, [R65+0x14400] ;  /* 0x0144000041247984 */ /* 0x008e240000000c00 */
[----:B0-----:R-:W-:-:S02]  /*150c0*/  F2FP.F16.E4M3.UNPACK_B R31, R37 ;  /* 0x00000025ff1f723e */ /* 0x001fc400020006ff */
[-C--:B------:R-:W-:Y:S02]  /*150d0*/  F2FP.F16.E4M3.UNPACK_B R47, R39.reuse ;  /* 0x00000027ff2f723e */ /* 0x080fe400020006ff */
[----:B------:R-:W-:Y:S02]  /*150e0*/  F2FP.F16.E4M3.UNPACK_B R48, R39.H1 ;  /* 0x00000027ff30723e */ /* 0x000fe400030006ff */
[-C--:B------:R-:W-:Y:S02]  /*150f0*/  F2FP.F16.E4M3.UNPACK_B R39, R36.reuse ;  /* 0x00000024ff27723e */ /* 0x080fe400020006ff */
[----:B------:R-:W-:Y:S01]  /*15100*/  F2FP.F16.E4M3.UNPACK_B R46, R36.H1 ;  /* 0x00000024ff2e723e */ /* 0x000fe200030006ff */
[----:B------:R-:W-:Y:S02]  /*15110*/  HADD2.F32 R36, -RZ, R34.H0_H0 ;  /* 0x20000022ff247230 */ /* 0x000fe40000004100 */
[----:B------:R-:W-:-:S03]  /*15120*/  HADD2.F32 R33, -RZ, R31.H0_H0 ;  /* 0x2000001fff217230 */ /* 0x000fc60000004100 */
[-C--:B------:R-:W-:Y:S02]  /*15130*/  FMUL.FTZ R43, R29, R36.reuse ;  /* 0x000000241d2b7220 */ /* 0x080fe40000410000 */
[C---:B------:R-:W-:Y:S02]  /*15140*/  FFMA.FTZ R29, R33.reuse, R36, -R40 ;  /* 0x00000024211d7223 */ /* 0x040fe40000010828 */
[----:B------:R-:W-:Y:S01]  /*15150*/  FFMA.FTZ R33, R33, R56, R43 ;  /* 0x0000003821217223 */ /* 0x000fe2000001002b */
[----:B------:R-:W-:Y:S01]  /*15160*/  HADD2.F32 R43, -RZ, R35.H1_H1 ;  /* 0x30000023ff2b7230 */ /* 0x000fe20000004100 */
[----:B------:R-:W-:Y:S01]  /*15170*/  F2FP.F16.E4M3.UNPACK_B R37, R37.H1 ;  /* 0x00000025ff25723e */ /* 0x000fe200030006ff */
[----:B------:R-:W-:Y:S02]  /*15180*/  HADD2.F32 R36, -RZ, R34.H1_H1 ;  /* 0x30000022ff247230 */ /* 0x000fe40000004100 */
[----:B------:R-:W-:Y:S02]  /*15190*/  HADD2.F32 R56, -RZ, R55.H0_H0 ;  /* 0x20000037ff387230 */ /* 0x000fe40000004100 */
[----:B------:R-:W-:-:S02]  /*151a0*/  HADD2.F32 R34, -RZ, R41.H0_H0 ;  /* 0x20000029ff227230 */ /* 0x000fc40000004100 */
[CC--:B------:R-:W-:Y:S01]  /*151b0*/  FMUL.FTZ R58, R32.reuse, R43.reuse ;  /* 0x0000002b203a7220 */ /* 0x0c0fe20000410000 */
[----:B------:R-:W-:Y:S02]  /*151c0*/  HADD2.F32 R31, -RZ, R31.H1_H1 ;  /* 0x3000001fff1f7230 */ /* 0x000fe40000004100 */
[----:B------:R-:W-:Y:S02]  /*151d0*/  HADD2.F32 R40, -RZ, R53.H0_H0 ;  /* 0x20000035ff287230 */ /* 0x000fe40000004100 */
[----:B------:R-:W-:Y:S01]  /*151e0*/  FMUL.FTZ R60, R32, R36 ;  /* 0x00000024203c7220 */ /* 0x000fe20000410000 */
[----:B------:R-:W-:Y:S02]  /*151f0*/  HADD2.F32 R35, -RZ, R37.H0_H0 ;  /* 0x20000025ff237230 */ /* 0x000fe40000004100 */
[C---:B------:R-:W-:Y:S01]  /*15200*/  FMUL.FTZ R62, R34.reuse, R56 ;  /* 0x00000038223e7220 */ /* 0x040fe20000410000 */
[C---:B------:R-:W-:Y:S01]  /*15210*/  FFMA.FTZ R32, R31.reuse, R36, -R58 ;  /* 0x000000241f207223 */ /* 0x040fe2000001083a */
[-C--:B------:R-:W-:Y:S01]  /*15220*/  FMUL.FTZ R61, R34, R40.reuse ;  /* 0x00000028223d7220 */ /* 0x080fe20000410000 */
[----:B------:R-:W-:Y:S01]  /*15230*/  FFMA.FTZ R34, R31, R43, R60 ;  /* 0x0000002b1f227223 */ /* 0x000fe2000001003c */
[----:B------:R-:W-:Y:S01]  /*15240*/  F2FP.F16.E4M3.UNPACK_B R58, R59 ;  /* 0x0000003bff3a723e */ /* 0x000fe200020006ff */
[C---:B------:R-:W-:Y:S01]  /*15250*/  FFMA.FTZ R31, R35.reuse, R40, -R62 ;  /* 0x00000028231f7223 */ /* 0x040fe2000001083e */
[----:B------:R-:W-:Y:S01]  /*15260*/  F2FP.F16.E4M3.UNPACK_B R43, R54 ;  /* 0x00000036ff2b723e */ /* 0x000fe200020006ff */
[----:B------:R-:W-:Y:S01]  /*15270*/  FFMA.FTZ R35, R35, R56, R61 ;  /* 0x0000003823237223 */ /* 0x000fe2000001003d */
[----:B------:R-:W-:-:S02]  /*15280*/  HADD2.F32 R53, -RZ, R53.H1_H1 ;  /* 0x30000035ff357230 */ /* 0x000fc40000004100 */
[----:B------:R-:W-:Y:S02]  /*15290*/  HADD2.F32 R56, -RZ, R55.H1_H1 ;  /* 0x30000037ff387230 */ /* 0x000fe40000004100 */
[----:B------:R-:W-:Y:S02]  /*152a0*/  HADD2.F32 R36, -RZ, R41.H1_H1 ;  /* 0x30000029ff247230 */ /* 0x000fe40000004100 */
[----:B------:R-:W-:Y:S02]  /*152b0*/  HADD2.F32 R60, -RZ, R58.H0_H0 ;  /* 0x2000003aff3c7230 */ /* 0x000fe40000004100 */
[----:B------:R-:W-:Y:S02]  /*152c0*/  HADD2.F32 R40, -RZ, R51.H0_H0 ;  /* 0x20000033ff287230 */ /* 0x000fe40000004100 */
[----:B------:R-:W-:Y:S02]  /*152d0*/  HADD2.F32 R55, -RZ, R43.H0_H0 ;  /* 0x2000002bff377230 */ /* 0x000fe40000004100 */
[----:B------:R-:W-:Y:S01]  /*152e0*/  FMUL.FTZ R62, R36, R56 ;  /* 0x00000038243e7220 */ /* 0x000fe20000410000 */
[----:B------:R-:W-:-:S02]  /*152f0*/  HADD2.F32 R37, -RZ, R37.H1_H1 ;  /* 0x30000025ff257230 */ /* 0x000fc40000004100 */
[----:B------:R-:W-:Y:S01]  /*15300*/  FMUL.FTZ R61, R36, R53 ;  /* 0x00000035243d7220 */ /* 0x000fe20000410000 */
[----:B------:R-:W-:Y:S02]  /*15310*/  HADD2.F32 R41, -RZ, R47.H0_H0 ;  /* 0x2000002fff297230 */ /* 0x000fe40000004100 */
[C---:B------:R-:W-:Y:S01]  /*15320*/  FMUL.FTZ R64, R40.reuse, R60 ;  /* 0x0000003c28407220 */ /* 0x040fe20000410000 */
[----:B------:R-:W-:Y:S01]  /*15330*/  FMUL.FTZ R63, R40, R55 ;  /* 0x00000037283f7220 */ /* 0x000fe20000410000 */
[C---:B------:R-:W-:Y:S01]  /*15340*/  FFMA.FTZ R36, R37.reuse, R53, -R62 ;  /* 0x0000003525247223 */ /* 0x040fe2000001083e */
[----:B------:R-:W-:Y:S01]  /*15350*/  FFMA.FTZ R40, R37, R56, R61 ;  /* 0x0000003825287223 */ /* 0x000fe2000001003d */
[C---:B------:R-:W-:Y:S01]  /*15360*/  FFMA.FTZ R37, R41.reuse, R55, -R64 ;  /* 0x0000003729257223 */ /* 0x040fe20000010840 */
[----:B------:R-:W-:Y:S01]  /*15370*/  F2FP.F16.E4M3.UNPACK_B R59, R59.H1 ;  /* 0x0000003bff3b723e */ /* 0x000fe200030006ff */
[----:B------:R-:W-:Y:S01]  /*15380*/  FFMA.FTZ R41, R41, R60, R63 ;  /* 0x0000003c29297223 */ /* 0x000fe2000001003f */
[----:B------:R-:W-:Y:S01]  /*15390*/  F2FP.F16.E4M3.UNPACK_B R54, R54.H1 ;  /* 0x00000036ff36723e */ /* 0x000fe200030006ff */
[----:B------:R-:W-:-:S02]  /*153a0*/  HADD2.F32 R60, -RZ, R58.H1_H1 ;  /* 0x3000003aff3c7230 */ /* 0x000fc40000004100 */
[----:B------:R-:W-:Y:S02]  /*153b0*/  HADD2.F32 R51, -RZ, R51.H1_H1 ;  /* 0x30000033ff337230 */ /* 0x000fe40000004100 */
[----:B------:R-:W-:Y:S02]  /*153c0*/  HADD2.F32 R56, -RZ, R43.H1_H1 ;  /* 0x3000002bff387230 */ /* 0x000fe40000004100 */
[----:B------:R-:W-:Y:S02]  /*153d0*/  HADD2.F32 R62, -RZ, R59.H0_H0 ;  /* 0x2000003bff3e7230 */ /* 0x000fe40000004100 */
[----:B------:R-:W-:Y:S02]  /*153e0*/  HADD2.F32 R53, -RZ, R52.H0_H0 ;  /* 0x20000034ff357230 */ /* 0x000fe40000004100 */
[C---:B------:R-:W-:Y:S01]  /*153f0*/  FMUL.FTZ R64, R51.reuse, R60 ;  /* 0x0000003c33407220 */ /* 0x040fe20000410000 */
[----:B------:R-:W-:Y:S02]  /*15400*/  HADD2.F32 R58, -RZ, R54.H0_H0 ;  /* 0x20000036ff3a7230 */ /* 0x000fe40000004100 */
[----:B------:R-:W-:Y:S01]  /*15410*/  FMUL.FTZ R51, R51, R56 ;  /* 0x0000003833337220 */ /* 0x000fe20000410000 */
[----:B------:R-:W-:-:S02]  /*15420*/  HADD2.F32 R47, -RZ, R47.H1_H1 ;  /* 0x3000002fff2f7230 */ /* 0x000fc40000004100 */
[C---:B------:R-:W-:Y:S01]  /*15430*/  FMUL.FTZ R68, R53.reuse, R62 ;  /* 0x0000003e35447220 */ /* 0x040fe20000410000 */
[----:B------:R-:W-:Y:S02]  /*15440*/  HADD2.F32 R43, -RZ, R48.H0_H0 ;  /* 0x20000030ff2b7230 */ /* 0x000fe40000004100 */
[----:B------:R-:W-:Y:S01]  /*15450*/  FMUL.FTZ R53, R53, R58 ;  /* 0x0000003a35357220 */ /* 0x000fe20000410000 */
[----:B------:R-:W-:Y:S01]  /*15460*/  F2FP.F16.E4M3.UNPACK_B R55, R57.H1 ;  /* 0x00000039ff37723e */ /* 0x000fe200030006ff */
[----:B------:R-:W-:Y:S01]  /*15470*/  FFMA.FTZ R66, R47, R60, R51 ;  /* 0x0000003c2f427223 */ /* 0x000fe20000010033 */
[----:B------:R-:W-:Y:S01]  /*15480*/  F2FP.F16.E4M3.UNPACK_B R51, R45.H1 ;  /* 0x0000002dff33723e */ /* 0x000fe200030006ff */
[----:B------:R-:W-:Y:S01]  /*15490*/  FFMA.FTZ R62, R43, R62, R53 ;  /* 0x0000003e2b3e7223 */ /* 0x000fe20000010035 */
[----:B------:R-:W-:Y:S01]  /*154a0*/  FFMA.FTZ R64, R47, R56, -R64 ;  /* 0x000000382f407223 */ /* 0x000fe20000010840 */
[----:B------:R-:W-:Y:S02]  /*154b0*/  HADD2.F32 R53, -RZ, R54.H1_H1 ;  /* 0x30000036ff357230 */ /* 0x000fe40000004100 */
[----:B------:R-:W-:-:S02]  /*154c0*/  HADD2.F32 R59, -RZ, R59.H1_H1 ;  /* 0x3000003bff3b7230 */ /* 0x000fc40000004100 */
[----:B------:R-:W-:Y:S02]  /*154d0*/  HADD2.F32 R52, -RZ, R52.H1_H1 ;  /* 0x30000034ff347230 */ /* 0x000fe40000004100 */
[----:B------:R-:W-:Y:S02]  /*154e0*/  HADD2.F32 R56, -RZ, R55.H0_H0 ;  /* 0x20000037ff387230 */ /* 0x000fe40000004100 */
[----:B------:R-:W-:Y:S02]  /*154f0*/  HADD2.F32 R47, -RZ, R50.H0_H0 ;  /* 0x20000032ff2f7230 */ /* 0x000fe40000004100 */
[----:B------:R-:W-:Y:S02]  /*15500*/  HADD2.F32 R54, -RZ, R51.H0_H0 ;  /* 0x20000033ff367230 */ /* 0x000fe40000004100 */
[----:B------:R-:W-:Y:S01]  /*15510*/  FFMA.FTZ R68, R43, R58, -R68 ;  /* 0x0000003a2b447223 */ /* 0x000fe20000010844 */
[----:B------:R-:W-:Y:S02]  /*15520*/  HADD2.F32 R48, -RZ, R48.H1_H1 ;  /* 0x30000030ff307230 */ /* 0x000fe40000004100 */
[C---:B------:R-:W-:Y:S01]  /*15530*/  FMUL.FTZ R61, R52.reuse, R59 ;  /* 0x0000003b343d7220 */ /* 0x040fe20000410000 */
[----:B------:R-:W-:Y:S01]  /*15540*/  FMUL.FTZ R58, R52, R53 ;  /* 0x00000035343a7220 */ /* 0x000fe20000410000 */
[----:B------:R-:W-:-:S02]  /*15550*/  HADD2.F32 R43, -RZ, R46.H0_H0 ;  /* 0x2000002eff2b7230 */ /* 0x000fc40000004100 */
[C---:B------:R-:W-:Y:S01]  /*15560*/  FMUL.FTZ R52, R47.reuse, R56 ;  /* 0x000000382f347220 */ /* 0x040fe20000410000 */
[-C--:B------:R-:W-:Y:S01]  /*15570*/  FMUL.FTZ R47, R47, R54.reuse ;  /* 0x000000362f2f7220 */ /* 0x080fe20000410000 */
[----:B------:R-:W-:Y:S02]  /*15580*/  HADD2.F32 R55, -RZ, R55.H1_H1 ;  /* 0x30000037ff377230 */ /* 0x000fe40000004100 */
[----:B------:R-:W-:Y:S01]  /*15590*/  HADD2.F32 R50, -RZ, R50.H1_H1 ;  /* 0x30000032ff327230 */ /* 0x000fe20000004100 */
[----:B------:R-:W-:Y:S01]  /*155a0*/  F2FP.F16.E4M3.UNPACK_B R57, R57 ;  /* 0x00000039ff39723e */ /* 0x000fe200020006ff */
[----:B------:R-:W-:Y:S02]  /*155b0*/  HADD2.F32 R51, -RZ, R51.H1_H1 ;  /* 0x30000033ff337230 */ /* 0x000fe40000004100 */
[C---:B------:R-:W-:Y:S01]  /*155c0*/  FFMA.FTZ R61, R48.reuse, R53, -R61 ;  /* 0x00000035303d7223 */ /* 0x040fe2000001083d */
[----:B------:R-:W-:Y:S01]  /*155d0*/  FFMA.FTZ R63, R48, R59, R58 ;  /* 0x0000003b303f7223 */ /* 0x000fe2000001003a */
[C---:B------:R-:W-:Y:S01]  /*155e0*/  FFMA.FTZ R53, R43.reuse, R54, -R52 ;  /* 0x000000362b357223 */ /* 0x040fe20000010834 */
[----:B------:R-:W-:Y:S01]  /*155f0*/  FFMA.FTZ R58, R43, R56, R47 ;  /* 0x000000382b3a7223 */ /* 0x000fe2000001002f */
[----:B------:R-:W-:-:S02]  /*15600*/  HADD2.F32 R46, -RZ, R46.H1_H1 ;  /* 0x3000002eff2e7230 */ /* 0x000fc40000004100 */
[C---:B------:R-:W-:Y:S01]  /*15610*/  FMUL.FTZ R43, R50.reuse, R55 ;  /* 0x00000037322b7220 */ /* 0x040fe20000410000 */
[----:B------:R-:W-:Y:S01]  /*15620*/  F2FP.F16.E4M3.UNPACK_B R47, R45 ;  /* 0x0000002dff2f723e */ /* 0x000fe200020006ff */
[-C--:B------:R-:W-:Y:S01]  /*15630*/  FMUL.FTZ R50, R50, R51.reuse ;  /* 0x0000003332327220 */ /* 0x080fe20000410000 */
[----:B------:R-:W-:Y:S02]  /*15640*/  HADD2.F32 R48, -RZ, R57.H0_H0 ;  /* 0x20000039ff307230 */ /* 0x000fe40000004100 */
[----:B------:R-:W-:Y:S02]  /*15650*/  HADD2.F32 R45, -RZ, R49.H0_H0 ;  /* 0x20000031ff2d7230 */ /* 0x000fe40000004100 */
[C---:B------:R-:W-:Y:S01]  /*15660*/  FFMA.FTZ R60, R46.reuse, R51, -R43 ;  /* 0x000000332e3c7223 */ /* 0x040fe2000001082b */
[----:B------:R-:W-:Y:S01]  /*15670*/  FFMA.FTZ R55, R46, R55, R50 ;  /* 0x000000372e377223 */ /* 0x000fe20000010032 */
[----:B------:R-:W-:Y:S02]  /*15680*/  HADD2.F32 R46, -RZ, R47.H0_H0 ;  /* 0x2000002fff2e7230 */ /* 0x000fe40000004100 */
[----:B------:R-:W-:-:S02]  /*15690*/  HADD2.F32 R43, -RZ, R39.H0_H0 ;  /* 0x20000027ff2b7230 */ /* 0x000fc40000004100 */
[----:B------:R-:W-:Y:S01]  /*156a0*/  FMUL.FTZ R52, R45, R48 ;  /* 0x000000302d347220 */ /* 0x000fe20000410000 */
[----:B------:R-:W-:Y:S01]  /*156b0*/  LOP3.LUT R28, R21, 0xff000000, R30, 0xf8, !PT ;  /* 0xff000000151c7812 */ /* 0x000fe200078ef81e */
[----:B------:R-:W-:Y:S01]  /*156c0*/  FMUL.FTZ R54, R45, R46 ;  /* 0x0000002e2d367220 */ /* 0x000fe20000410000 */
[----:B------:R-:W-:Y:S01]  /*156d0*/  F2FP.F16.E4M3.UNPACK_B R30, R42 ;  /* 0x0000002aff1e723e */ /* 0x000fe200020006ff */
[----:B------:R-:W-:Y:S01]  /*156e0*/  FFMA.FTZ R52, R43, R46, -R52 ;  /* 0x0000002e2b347223 */ /* 0x000fe20000010834 */
[----:B------:R-:W-:Y:S01]  /*156f0*/  HADD2.F32 R50, -RZ, R57.H1_H1 ;  /* 0x30000039ff327230 */ /* 0x000fe20000004100 */
[----:B------:R-:W-:Y:S01]  /*15700*/  F2FP.F16.E4M3.UNPACK_B R42, R42.H1 ;  /* 0x0000002aff2a723e */ /* 0x000fe200030006ff */
[----:B------:R-:W-:Y:S02]  /*15710*/  HADD2.F32 R49, -RZ, R49.H1_H1 ;  /* 0x30000031ff317230 */ /* 0x000fe40000004100 */
[----:B------:R-:W-:Y:S01]  /*15720*/  HADD2.F32 R46, -RZ, R47.H1_H1 ;  /* 0x3000002fff2e7230 */ /* 0x000fe20000004100 */
[----:B------:R-:W-:Y:S01]  /*15730*/  F2FP.F16.E4M3.UNPACK_B R47, R28.H1 ;  /* 0x0000001cff2f723e */ /* 0x000fe200030006ff */
[----:B------:R-:W-:Y:S01]  /*15740*/  HADD2.F32 R39, -RZ, R39.H1_H1 ;  /* 0x30000027ff277230 */ /* 0x000fe20000004100 */
[----:B------:R-:W-:Y:S01]  /*15750*/  F2FP.F16.E4M3.UNPACK_B R21, R38 ;  /* 0x00000026ff15723e */ /* 0x000fe200020006ff */
[----:B------:R-:W-:Y:S01]  /*15760*/  FMUL.FTZ R56, R49, R50 ;  /* 0x0000003231387220 */ /* 0x000fe20000410000 */
[----:B------:R-:W-:Y:S01]  /*15770*/  F2FP.F16.E4M3.UNPACK_B R38, R38.H1 ;  /* 0x00000026ff26723e */ /* 0x000fe200030006ff */
[----:B------:R-:W-:Y:S01]  /*15780*/  FFMA.FTZ R54, R43, R48, R54 ;  /* 0x000000302b367223 */ /* 0x000fe20000010036 */
[----:B------:R-:W-:Y:S01]  /*15790*/  F2FP.F16.E4M3.UNPACK_B R45, R20.H1 ;  /* 0x00000014ff2d723e */ /* 0x000fe200030006ff */
[----:B------:R-:W-:Y:S01]  /*157a0*/  FMUL.FTZ R51, R49, R46 ;  /* 0x0000002e31337220 */ /* 0x000fe20000410000 */
[----:B------:R-:W-:-:S02]  /*157b0*/  HADD2.F32 R48, -RZ, R47.H0_H0 ;  /* 0x2000002fff307230 */ /* 0x000fc40000004100 */
[----:B------:R-:W-:Y:S02]  /*157c0*/  HADD2.F32 R43, -RZ, R42.H0_H0 ;  /* 0x2000002aff2b7230 */ /* 0x000fe40000004100 */
[C---:B------:R-:W-:Y:S01]  /*157d0*/  FFMA.FTZ R49, R39.reuse, R46, -R56 ;  /* 0x0000002e27317223 */ /* 0x040fe20000010838 */
[----:B------:R-:W-:Y:S01]  /*157e0*/  FFMA.FTZ R51, R39, R50, R51 ;  /* 0x0000003227337223 */ /* 0x000fe20000010033 */
[--C-:B------:R-:W-:Y:S02]  /*157f0*/  HADD2.F32 R46, -RZ, R45.reuse.H0_H0 ;  /* 0x2000002dff2e7230 */ /* 0x100fe40000004100 */
[----:B------:R-:W-:Y:S02]  /*15800*/  HADD2.F32 R39, -RZ, R38.H0_H0 ;  /* 0x20000026ff277230 */ /* 0x000fe40000004100 */
[----:B------:R-:W-:Y:S01]  /*15810*/  FMUL.FTZ R50, R43, R48 ;  /* 0x000000302b327220 */ /* 0x000fe20000410000 */
[----:B------:R-:W-:Y:S02]  /*15820*/  HADD2.F32 R45, -RZ, R45.H1_H1 ;  /* 0x3000002dff2d7230 */ /* 0x000fe40000004100 */
[----:B------:R-:W-:-:S02]  /*15830*/  HADD2.F32 R47, -RZ, R47.H1_H1 ;  /* 0x3000002fff2f7230 */ /* 0x000fc40000004100 */
[----:B------:R-:W-:Y:S02]  /*15840*/  HADD2.F32 R42, -RZ, R42.H1_H1 ;  /* 0x3000002aff2a7230 */ /* 0x000fe40000004100 */
[-C--:B------:R-:W-:Y:S01]  /*15850*/  FMUL.FTZ R56, R43, R46.reuse ;  /* 0x0000002e2b387220 */ /* 0x080fe20000410000 */
[C---:B------:R-:W-:Y:S01]  /*15860*/  FFMA.FTZ R50, R39.reuse, R46, -R50 ;  /* 0x0000002e27327223 */ /* 0x040fe20000010832 */
[----:B------:R-:W-:Y:S02]  /*15870*/  HADD2.F32 R38, -RZ, R38.H1_H1 ;  /* 0x30000026ff267230 */ /* 0x000fe40000004100 */
[C---:B------:R-:W-:Y:S01]  /*15880*/  FMUL.FTZ R43, R42.reuse, R47 ;  /* 0x0000002f2a2b7220 */ /* 0x040fe20000410000 */
[-C--:B------:R-:W-:Y:S01]  /*15890*/  FMUL.FTZ R46, R42, R45.reuse ;  /* 0x0000002d2a2e7220 */ /* 0x080fe20000410000 */
[----:B------:R-:W-:Y:S02]  /*158a0*/  F2FP.F16.E4M3.UNPACK_B R42, R28 ;  /* 0x0000001cff2a723e */ /* 0x000fe400020006ff */
[----:B------:R-:W-:Y:S01]  /*158b0*/  F2FP.F16.E4M3.UNPACK_B R20, R20 ;  /* 0x00000014ff14723e */ /* 0x000fe200020006ff */
[----:B------:R-:W-:Y:S01]  /*158c0*/  FFMA.FTZ R57, R38, R45, -R43 ;  /* 0x0000002d26397223 */ /* 0x000fe2000001082b */
[----:B------:R-:W-:Y:S01]  /*158d0*/  FFMA.FTZ R56, R39, R48, R56 ;  /* 0x0000003027387223 */ /* 0x000fe20000010038 */
[----:B------:R-:W-:-:S02]  /*158e0*/  HADD2.F32 R43, -RZ, R42.H0_H0 ;  /* 0x2000002aff2b7230 */ /* 0x000fc40000004100 */
[----:B------:R-:W-:Y:S01]  /*158f0*/  FFMA.FTZ R59, R38, R47, R46 ;  /* 0x0000002f263b7223 */ /* 0x000fe2000001002e */
[----:B------:R-:W-:Y:S02]  /*15900*/  HADD2.F32 R28, -RZ, R30.H0_H0 ;  /* 0x2000001eff1c7230 */ /* 0x000fe40000004100 */
[----:B------:R-:W-:Y:S02]  /*15910*/  HADD2.F32 R39, -RZ, R20.H0_H0 ;  /* 0x20000014ff277230 */ /* 0x000fe40000004100 */
[----:B------:R-:W-:Y:S02]  /*15920*/  HADD2.F32 R42, -RZ, R42.H1_H1 ;  /* 0x3000002aff2a7230 */ /* 0x000fe40000004100 */
[----:B------:R-:W-:Y:S02]  /*15930*/  HADD2.F32 R30, -RZ, R30.H1_H1 ;  /* 0x3000001eff1e7230 */ /* 0x000fe40000004100 */
[----:B------:R-:W-:Y:S02]  /*15940*/  HADD2.F32 R38, -RZ, R20.H1_H1 ;  /* 0x30000014ff267230 */ /* 0x000fe40000004100 */
[----:B------:R-:W-:Y:S01]  /*15950*/  FMUL.FTZ R45, R28, R43 ;  /* 0x0000002b1c2d7220 */ /* 0x000fe20000410000 */
[----:B------:R-:W-:-:S02]  /*15960*/  HADD2.F32 R20, -RZ, R21.H0_H0 ;  /* 0x20000015ff147230 */ /* 0x000fc40000004100 */
[-C--:B------:R-:W-:Y:S01]  /*15970*/  FMUL.FTZ R28, R28, R39.reuse ;  /* 0x000000271c1c7220 */ /* 0x080fe20000410000 */
[----:B------:R-:W-:Y:S02]  /*15980*/  HADD2.F32 R21, -RZ, R21.H1_H1 ;  /* 0x30000015ff157230 */ /* 0x000fe40000004100 */
[C---:B------:R-:W-:Y:S01]  /*15990*/  FMUL.FTZ R46, R30.reuse, R42 ;  /* 0x0000002a1e2e7220 */ /* 0x040fe20000410000 */
[-C--:B------:R-:W-:Y:S01]  /*159a0*/  FMUL.FTZ R47, R30, R38.reuse ;  /* 0x000000261e2f7220 */ /* 0x080fe20000410000 */
[C---:B------:R-:W-:Y:S01]  /*159b0*/  FFMA.FTZ R30, R20.reuse, R39, -R45 ;  /* 0x00000027141e7223 */ /* 0x040fe2000001082d */
[----:B------:R-:W-:Y:S01]  /*159c0*/  FFMA.FTZ R20, R20, R43, R28 ;  /* 0x0000002b14147223 */ /* 0x000fe2000001001c */
[C---:B------:R-:W-:Y:S01]  /*159d0*/  FFMA.FTZ R39, R21.reuse, R38, -R46 ;  /* 0x0000002615277223 */ /* 0x040fe2000001082e */
[----:B------:R-:W-:Y:S01]  /*159e0*/  F2FP.SATFINITE.E4M3.F32.PACK_AB_MERGE_C R31, R36, R31, RZ ;  /* 0x0000001f241f723e */ /* 0x000fe200048070ff */
[----:B------:R-:W-:Y:S01]  /*159f0*/  FFMA.FTZ R47, R21, R42, R47 ;  /* 0x0000002a152f7223 */ /* 0x000fe2000001002f */
[----:B------:R-:W-:-:S02]  /*15a00*/  F2FP.SATFINITE.E4M3.F32.PACK_AB_MERGE_C R61, R61, R68, RZ ;  /* 0x000000443d3d723e */ /* 0x000fc400048070ff */
[----:B------:R-:W-:Y:S02]  /*15a10*/  F2FP.SATFINITE.E4M3.F32.PACK_AB_MERGE_C R35, R40, R35, RZ ;  /* 0x000000232823723e */ /* 0x000fe400048070ff */
[----:B------:R-:W-:Y:S02]  /*15a20*/  F2FP.SATFINITE.E4M3.F32.PACK_AB_MERGE_C R28, R60, R53, RZ ;  /* 0x000000353c1c723e */ /* 0x000fe400048070ff */
[----:B------:R-:W-:Y:S02]  /*15a30*/  F2FP.SATFINITE.E4M3.F32.PACK_AB_MERGE_C R50, R57, R50, RZ ;  /* 0x000000323932723e */ /* 0x000fe400048070ff */
[----:B------:R-:W-:Y:S02]  /*15a40*/  F2FP.SATFINITE.E4M3.F32.PACK_AB_MERGE_C R62, R63, R62, RZ ;  /* 0x0000003e3f3e723e */ /* 0x000fe400048070ff */
[----:B------:R-:W-:Y:S02]  /*15a50*/  F2FP.SATFINITE.E4M3.F32.PACK_AB_MERGE_C R55, R55, R58, RZ ;  /* 0x0000003a3737723e */ /* 0x000fe400048070ff */
[----:B------:R-:W-:-:S02]  /*15a60*/  F2FP.SATFINITE.E4M3.F32.PACK_AB_MERGE_C R56, R59, R56, RZ ;  /* 0x000000383b38723e */ /* 0x000fc400048070ff */
[----:B------:R-:W-:Y:S02]  /*15a70*/  F2FP.SATFINITE.E4M3.F32.PACK_AB_MERGE_C R29, R32, R29, R31 ;  /* 0x0000001d201d723e */ /* 0x000fe4000480701f */
[----:B------:R-:W-:Y:S02]  /*15a80*/  F2FP.SATFINITE.E4M3.F32.PACK_AB_MERGE_C R31, R64, R37, R61 ;  /* 0x00000025401f723e */ /* 0x000fe4000480703d */
[----:B------:R-:W-:Y:S02]  /*15a90*/  F2FP.SATFINITE.E4M3.F32.PACK_AB_MERGE_C R33, R34, R33, R35 ;  /* 0x000000212221723e */ /* 0x000fe40004807023 */
[----:B------:R-:W-:Y:S02]  /*15aa0*/  F2FP.SATFINITE.E4M3.F32.PACK_AB_MERGE_C R28, R49, R52, R28 ;  /* 0x00000034311c723e */ /* 0x000fe4000480701c */
[----:B------:R-:W-:Y:S02]  /*15ab0*/  F2FP.SATFINITE.E4M3.F32.PACK_AB_MERGE_C R30, R39, R30, R50 ;  /* 0x0000001e271e723e */ /* 0x000fe40004807032 */
[----:B------:R-:W-:-:S02]  /*15ac0*/  F2FP.SATFINITE.E4M3.F32.PACK_AB_MERGE_C R35, R66, R41, R62 ;  /* 0x000000294223723e */ /* 0x000fc4000480703e */
[----:B------:R-:W-:Y:S02]  /*15ad0*/  F2FP.SATFINITE.E4M3.F32.PACK_AB_MERGE_C R32, R51, R54, R55 ;  /* 0x000000363320723e */ /* 0x000fe40004807037 */
[----:B------:R-:W-:Y:S01]  /*15ae0*/  F2FP.SATFINITE.E4M3.F32.PACK_AB_MERGE_C R34, R47, R20, R56 ;  /* 0x000000142f22723e */ /* 0x000fe20004807038 */
[----:B------:R0:W-:Y:S04]  /*15af0*/  STS.128 [R65+0x14400], R28 ;  /* 0x0144001c41007388 */ /* 0x0001e80000000c00 */
[----:B------:R0:W-:Y:S02]  /*15b00*/  STS.128 [R0+0x14400], R32 ;  /* 0x0144002000007388 */ /* 0x0001e40000000c00 */
.L_x_576:
[----:B------:R-:W-:Y:S05]  /*15b10*/  BSYNC B1 ;  /* 0x0000000000017941 */ /* 0x000fea0003800000 */
.L_x_575:
[----:B------:R-:W-:Y:S04]  /*15b20*/  BSSY B1, `(.L_x_577) ;  /* 0x0000101000017945 */ /* 0x000fe80003800000 */
[----:B------:R-:W-:Y:S05]  /*15b30*/  @P1 BRA `(.L_x_578) ;  /* 0x0000000c00fc1947 */ /* 0x000fea0003800000 */
[----:B------:R-:W3:Y:S01]  /*15b40*/  LDL R59, [R1+0x40] ;  /* 0x00004000013b7983 */ /* 0x000ee20000100800 */
[----:B0----5:R-:W-:Y:S02]  /*15b50*/  SHF.R.U32.HI R0, RZ, 0x8, R12 ;  /* 0x00000008ff007819 */ /* 0x021fe4000001160c */
[----:B-1----:R-:W-:Y:S02]  /*15b60*/  LOP3.LUT R21, R12, 0xff, RZ, 0xc0, !PT ;  /* 0x000000ff0c157812 */ /* 0x002fe400078ec0ff */
[----:B------:R-:W-:Y:S02]  /*15b70*/  LOP3.LUT R20, R0, 0xff, RZ, 0xc0, !PT ;  /* 0x000000ff00147812 */ /* 0x000fe400078ec0ff */
[----:B------:R-:W-:Y:S02]  /*15b80*/  LEA.HI R0, R3, R170, RZ, 0x1c ;  /* 0x000000aa03007211 */ /* 0x000fe400078fe0ff */
[----:B----4-:R-:W-:Y:S02]  /*15b90*/  PRMT R37, R20, 0x7604, R21 ;  /* 0x0000760414257816 */ /* 0x010fe40000000015 */
[----:B------:R-:W-:-:S02]  /*15ba0*/  SHF.R.S32.HI R21, RZ, 0x1f, R0 ;  /* 0x0000001fff157819 */ /* 0x000fc40000011400 */
[----:B------:R-:W-:Y:S02]  /*15bb0*/  SHF.R.U32.HI R32, RZ, 0x8, R15 ;  /* 0x00000008ff207819 */ /* 0x000fe4000001160f */
[----:B------:R-:W-:Y:S01]  /*15bc0*/  LEA.HI R20, R21, R0, RZ, 0x2 ;  /* 0x0000000015147211 */ /* 0x000fe200078f10ff */
[----:B------:R-:W-:Y:S01]  /*15bd0*/  IMAD.SHL.U32 R0, R0, 0x10, RZ ;  /* 0x0000001000007824 */ /* 0x000fe200078e00ff */
[----:B------:R-:W-:Y:S02]  /*15be0*/  LOP3.LUT R31, R15, 0xff, RZ, 0xc0, !PT ;  /* 0x000000ff0f1f7812 */ /* 0x000fe400078ec0ff */
[----:B------:R-:W-:Y:S01]  /*15bf0*/  SHF.R.U32.HI R30, RZ, 0x8, R4 ;  /* 0x00000008ff1e7819 */ /* 0x000fe20000011604 */
[----:B------:R-:W-:Y:S01]  /*15c00*/  IMAD.SHL.U32 R20, R20, 0x800, RZ ;  /* 0x0000080014147824 */ /* 0x000fe200078e00ff */
[----:B------:R-:W-:Y:S02]  /*15c10*/  LOP3.LUT R21, R205, 0x30, R0, 0xf8, !PT ;  /* 0x00000030cd157812 */ /* 0x000fe400078ef800 */
[----:B------:R-:W-:-:S02]  /*15c20*/  LOP3.LUT R0, R32, 0xff, RZ, 0xc0, !PT ;  /* 0x000000ff20007812 */ /* 0x000fc400078ec0ff */
[----:B------:R-:W-:Y:S02]  /*15c30*/  SHF.R.U32.HI R28, RZ, 0x8, R13 ;  /* 0x00000008ff1c7819 */ /* 0x000fe4000001160d */
[----:B------:R-:W-:Y:S02]  /*15c40*/  LOP3.LUT R33, R4, 0xff, RZ, 0xc0, !PT ;  /* 0x000000ff04217812 */ /* 0x000fe400078ec0ff */
[----:B------:R-:W-:Y:S02]  /*15c50*/  LOP3.LUT R30, R30, 0xff, RZ, 0xc0, !PT ;  /* 0x000000ff1e1e7812 */ /* 0x000fe400078ec0ff */
[----:B------:R-:W-:Y:S02]  /*15c60*/  PRMT R41, R0, 0x7604, R31 ;  /* 0x0000760400297816 */ /* 0x000fe4000000001f */
[----:B------:R-:W-:Y:S02]  /*15c70*/  LOP3.LUT R21, R21, R206, RZ, 0x3c, !PT ;  /* 0x000000ce15157212 */ /* 0x000fe400078e3cff */
[----:B------:R-:W-:-:S02]  /*15c80*/  LOP3.LUT R20, R20, 0xffffe000, RZ, 0xc0, !PT ;  /* 0xffffe00014147812 */ /* 0x000fc400078ec0ff */
[----:B------:R-:W-:Y:S02]  /*15c90*/  SHF.R.U32.HI R0, RZ, 0x8, R5 ;  /* 0x00000008ff007819 */ /* 0x000fe40000011605 */
[----:B------:R-:W-:Y:S02]  /*15ca0*/  LOP3.LUT R29, R13, 0xff, RZ, 0xc0, !PT ;  /* 0x000000ff0d1d7812 */ /* 0x000fe400078ec0ff */
[----:B------:R-:W-:Y:S02]  /*15cb0*/  LOP3.LUT R28, R28, 0xff, RZ, 0xc0, !PT ;  /* 0x000000ff1c1c7812 */ /* 0x000fe400078ec0ff */
[----:B------:R-:W-:Y:S02]  /*15cc0*/  PRMT R43, R30, 0x7604, R33 ;  /* 0x000076041e2b7816 */ /* 0x000fe40000000021 */
[----:B------:R-:W-:Y:S02]  /*15cd0*/  IADD3 R21, R21, R207, R20 ;  /* 0x000000cf15157210 */ /* 0x000fe40007ffe014 */
[----:B------:R-:W-:-:S02]  /*15ce0*/  LOP3.LUT R33, R5, 0xff, RZ, 0xc0, !PT ;  /* 0x000000ff05217812 */ /* 0x000fc400078ec0ff */
[----:B------:R-:W-:Y:S02]  /*15cf0*/  SHF.R.U32.HI R32, RZ, 0x8, R7 ;  /* 0x00000008ff207819 */ /* 0x000fe40000011607 */
[----:B------:R-:W-:Y:S02]  /*15d00*/  LOP3.LUT R0, R0, 0xff, RZ, 0xc0, !PT ;  /* 0x000000ff00007812 */ /* 0x000fe400078ec0ff */
[----:B------:R-:W-:Y:S02]  /*15d10*/  SHF.R.U32.HI R20, RZ, 0x8, R6 ;  /* 0x00000008ff147819 */ /* 0x000fe40000011606 */
[----:B------:R-:W-:Y:S02]  /*15d20*/  PRMT R36, R28, 0x7604, R29 ;  /* 0x000076041c247816 */ /* 0x000fe4000000001d */
[----:B------:R-:W-:Y:S02]  /*15d30*/  SHF.R.U32.HI R28, RZ, 0x8, R14 ;  /* 0x00000008ff1c7819 */ /* 0x000fe4000001160e */
[----:B------:R-:W-:-:S02]  /*15d40*/  LOP3.LUT R35, R6, 0xff, RZ, 0xc0, !PT ;  /* 0x000000ff06237812 */ /* 0x000fc400078ec0ff */
[----:B------:R-:W-:Y:S02]  /*15d50*/  LOP3.LUT R32, R32, 0xff, RZ, 0xc0, !PT ;  /* 0x000000ff20207812 */ /* 0x000fe400078ec0ff */
[----:B------:R-:W-:Y:S01]  /*15d60*/  PRMT R45, R0, 0x7604, R33 ;  /* 0x00007604002d7816 */ /* 0x000fe20000000021 */
[----:B------:R-:W-:Y:S01]  /*15d70*/  IMAD.IADD R0, R18, 0x1, R21 ;  /* 0x0000000112007824 */ /* 0x000fe200078e0215 */
[----:B------:R-:W-:Y:S02]  /*15d80*/  LOP3.LUT R20, R20, 0xff, RZ, 0xc0, !PT ;  /* 0x000000ff14147812 */ /* 0x000fe400078ec0ff */
[----:B------:R-:W-:Y:S02]  /*15d90*/  LOP3.LUT R47, R7, 0xff, RZ, 0xc0, !PT ;  /* 0x000000ff072f7812 */ /* 0x000fe400078ec0ff */
[----:B------:R-:W-:Y:S02]  /*15da0*/  LOP3.LUT R29, R14, 0xff, RZ, 0xc0, !PT ;  /* 0x000000ff0e1d7812 */ /* 0x000fe400078ec0ff */
[----:B------:R-:W-:-:S02]  /*15db0*/  LOP3.LUT R28, R28, 0xff, RZ, 0xc0, !PT ;  /* 0x000000ff1c1c7812 */ /* 0x000fc400078ec0ff */
[----:B------:R-:W-:Y:S02]  /*15dc0*/  PRMT R49, R20, 0x7604, R35 ;  /* 0x0000760414317816 */ /* 0x000fe40000000023 */
[----:B------:R-:W-:Y:S02]  /*15dd0*/  PRMT R51, R32, 0x7604, R47 ;  /* 0x0000760420337816 */ /* 0x000fe4000000002f */
[----:B------:R-:W0:Y:S01]  /*15de0*/  LDS.128 R32, [R0+0x14400] ;  /* 0x0144000000207984 */ /* 0x000e220000000c00 */
[----:B--2---:R-:W-:Y:S02]  /*15df0*/  PRMT R39, R28, 0x7604, R29 ;  /* 0x000076041c277816 */ /* 0x004fe4000000001d */
[----:B------:R-:W-:Y:S02]  /*15e00*/  SHF.R.U32.HI R21, RZ, 0x10, R13 ;  /* 0x00000010ff157819 */ /* 0x000fe4000001160d */
[----:B------:R-:W-:Y:S02]  /*15e10*/  SHF.R.U32.HI R20, RZ, 0x10, R12 ;  /* 0x00000010ff147819 */ /* 0x000fe4000001160c */
[----:B------:R-:W-:-:S02]  /*15e20*/  LOP3.LUT R21, R21, 0xff, RZ, 0xc0, !PT ;  /* 0x000000ff15157812 */ /* 0x000fc400078ec0ff */
[----:B------:R-:W-:Y:S02]  /*15e30*/  LOP3.LUT R20, R20, 0xff, RZ, 0xc0, !PT ;  /* 0x000000ff14147812 */ /* 0x000fe400078ec0ff */
[----:B------:R-:W-:Y:S02]  /*15e40*/  SHF.R.U32.HI R38, RZ, 0x10, R14 ;  /* 0x00000010ff267819 */ /* 0x000fe4000001160e */
[----:B------:R-:W-:Y:S02]  /*15e50*/  PRMT R21, R21, 0x7054, R36 ;  /* 0x0000705415157816 */ /* 0x000fe40000000024 */
[----:B------:R-:W-:Y:S02]  /*15e60*/  SHF.R.U32.HI R36, RZ, 0x10, R5 ;  /* 0x00000010ff247819 */ /* 0x000fe40000011605 */
[----:B------:R-:W-:Y:S02]  /*15e70*/  PRMT R37, R20, 0x7054, R37 ;  /* 0x0000705414257816 */ /* 0x000fe40000000025 */
[----:B------:R-:W-:-:S02]  /*15e80*/  SHF.R.U32.HI R40, RZ, 0x10, R15 ;  /* 0x00000010ff287819 */ /* 0x000fc4000001160f */
[----:B------:R-:W-:Y:S02]  /*15e90*/  LOP3.LUT R38, R38, 0xff, RZ, 0xc0, !PT ;  /* 0x000000ff26267812 */ /* 0x000fe400078ec0ff */
[----:B------:R-:W-:Y:S02]  /*15ea0*/  SHF.R.U32.HI R20, RZ, 0x10, R4 ;  /* 0x00000010ff147819 */ /* 0x000fe40000011604 */
[----:B------:R-:W-:Y:S02]  /*15eb0*/  LOP3.LUT R36, R36, 0xff, RZ, 0xc0, !PT ;  /* 0x000000ff24247812 */ /* 0x000fe400078ec0ff */
[----:B------:R-:W-:Y:S02]  /*15ec0*/  LOP3.LUT R40, R40, 0xff, RZ, 0xc0, !PT ;  /* 0x000000ff28287812 */ /* 0x000fe400078ec0ff */
[----:B------:R-:W-:Y:S02]  /*15ed0*/  PRMT R39, R38, 0x7054, R39 ;  /* 0x0000705426277816 */ /* 0x000fe40000000027 */
[----:B------:R-:W-:-:S02]  /*15ee0*/  LOP3.LUT R20, R20, 0xff, RZ, 0xc0, !PT ;  /* 0x000000ff14147812 */ /* 0x000fc400078ec0ff */
[----:B------:R-:W-:Y:S02]  /*15ef0*/  SHF.R.U32.HI R38, RZ, 0x10, R6 ;  /* 0x00000010ff267819 */ /* 0x000fe40000011606 */
[----:B------:R-:W-:Y:S02]  /*15f00*/  PRMT R47, R36, 0x7054, R45 ;  /* 0x00007054242f7816 */ /* 0x000fe4000000002d */
[----:B------:R-:W-:Y:S02]  /*15f10*/  PRMT R41, R40, 0x7054, R41 ;  /* 0x0000705428297816 */ /* 0x000fe40000000029 */
[----:B------:R-:W-:Y:S02]  /*15f20*/  PRMT R43, R20, 0x7054, R43 ;  /* 0x00007054142b7816 */ /* 0x000fe4000000002b */
[----:B------:R-:W-:Y:S02]  /*15f30*/  LOP3.LUT R38, R38, 0xff, RZ, 0xc0, !PT ;  /* 0x000000ff26267812 */ /* 0x000fe400078ec0ff */
[----:B------:R-:W-:-:S02]  /*15f40*/  LOP3.LUT R47, R47, 0xff000000, R5, 0xf8, !PT ;  /* 0xff0000002f2f7812 */ /* 0x000fc400078ef805 */
[----:B------:R-:W-:Y:S02]  /*15f50*/  LOP3.LUT R21, R21, 0xff000000, R13, 0xf8, !PT ;  /* 0xff00000015157812 */ /* 0x000fe400078ef80d */
[----:B------:R-:W-:Y:S02]  /*15f60*/  SHF.R.U32.HI R40, RZ, 0x10, R7 ;  /* 0x00000010ff287819 */ /* 0x000fe40000011607 */
[----:B------:R-:W-:Y:S02]  /*15f70*/  LOP3.LUT R45, R41, 0xff000000, R15, 0xf8, !PT ;  /* 0xff000000292d7812 */ /* 0x000fe400078ef80f */
[----:B------:R-:W-:Y:S02]  /*15f80*/  LOP3.LUT R48, R43, 0xff000000, R4, 0xf8, !PT ;  /* 0xff0000002b307812 */ /* 0x000fe400078ef804 */
[----:B------:R-:W-:Y:S02]  /*15f90*/  PRMT R49, R38, 0x7054, R49 ;  /* 0x0000705426317816 */ /* 0x000fe40000000031 */
[----:B------:R-:W-:-:S02]  /*15fa0*/  F2FP.F16.E4M3.UNPACK_B R43, R47 ;  /* 0x0000002fff2b723e */ /* 0x000fc400020006ff */
[----:B0-----:R-:W-:Y:S02]  /*15fb0*/  F2FP.F16.E4M3.UNPACK_B R15, R33 ;  /* 0x00000021ff0f723e */ /* 0x001fe400020006ff */
[----:B------:R-:W-:Y:S01]  /*15fc0*/  LOP3.LUT R42, R37, 0xff000000, R12, 0xf8, !PT ;  /* 0xff000000252a7812 */ /* 0x000fe200078ef80c */
[----:B------:R-:W-:Y:S01]  /*15fd0*/  HADD2.F32 R46, -RZ, R43.H0_H0 ;  /* 0x2000002bff2e7230 */ /* 0x000fe20000004100 */
[----:B------:R-:W-:Y:S02]  /*15fe0*/  F2FP.F16.E4M3.UNPACK_B R20, R21 ;  /* 0x00000015ff14723e */ /* 0x000fe400020006ff */
[----:B------:R-:W-:Y:S02]  /*15ff0*/  LOP3.LUT R40, R40, 0xff, RZ, 0xc0, !PT ;  /* 0x000000ff28287812 */ /* 0x000fe400078ec0ff */
[----:B------:R-:W-:Y:S01]  /*16000*/  LOP3.LUT R12, R39, 0xff000000, R14, 0xf8, !PT ;  /* 0xff000000270c7812 */ /* 0x000fe200078ef80e */
[----:B------:R-:W-:Y:S01]  /*16010*/  HADD2.F32 R41, -RZ, R20.H0_H0 ;  /* 0x20000014ff297230 */ /* 0x000fe20000004100 */
[----:B------:R-:W-:Y:S01]  /*16020*/  LOP3.LUT R5, R49, 0xff000000, R6, 0xf8, !PT ;  /* 0xff00000031057812 */ /* 0x000fe200078ef806 */
[--C-:B------:R-:W-:Y:S01]  /*16030*/  HADD2.F32 R6, -RZ, R15.reuse.H0_H0 ;  /* 0x2000000fff067230 */ /* 0x100fe20000004100 */
[----:B------:R-:W-:Y:S01]  /*16040*/  PRMT R51, R40, 0x7054, R51 ;  /* 0x0000705428337816 */ /* 0x000fe20000000033 */
[----:B------:R-:W-:Y:S01]  /*16050*/  HADD2.F32 R15, -RZ, R15.H1_H1 ;  /* 0x3000000fff0f7230 */ /* 0x000fe20000004100 */
[----:B------:R-:W-:-:S02]  /*16060*/  F2FP.F16.E4M3.UNPACK_B R39, R35 ;  /* 0x00000023ff27723e */ /* 0x000fc400020006ff */
[----:B------:R-:W-:Y:S01]  /*16070*/  F2FP.F16.E4M3.UNPACK_B R40, R35.H1 ;  /* 0x00000023ff28723e */ /* 0x000fe200030006ff */
[----:B------:R-:W-:Y:S01]  /*16080*/  FMUL.FTZ R49, R6, R41 ;  /* 0x0000002906317220 */ /* 0x000fe20000410000 */
[----:B------:R-:W-:Y:S02]  /*16090*/  F2FP.F16.E4M3.UNPACK_B R35, R32.H1 ;  /* 0x00000020ff23723e */ /* 0x000fe400030006ff */
[----:B------:R-:W-:Y:S02]  /*160a0*/  F2FP.F16.E4M3.UNPACK_B R47, R47.H1 ;  /* 0x0000002fff2f723e */ /* 0x000fe400030006ff */
[----:B------:R-:W-:Y:S02]  /*160b0*/  LOP3.LUT R51, R51, 0xff000000, R7, 0xf8, !PT ;  /* 0xff00000033337812 */ /* 0x000fe400078ef807 */
[-C--:B------:R-:W-:Y:S02]  /*160c0*/  F2FP.F16.E4M3.UNPACK_B R7, R34.reuse ;  /* 0x00000022ff07723e */ /* 0x080fe400020006ff */
[----:B------:R-:W-:Y:S01]  /*160d0*/  F2FP.F16.E4M3.UNPACK_B R34, R34.H1 ;  /* 0x00000022ff22723e */ /* 0x000fe200030006ff */
[----:B---3--:R-:W0:Y:S02]  /*160e0*/  LDS.128 R28, [R59+0x14400] ;  /* 0x014400003b1c7984 */ /* 0x008e240000000c00 */
[----:B0-----:R-:W-:-:S02]  /*160f0*/  F2FP.F16.E4M3.UNPACK_B R14, R29 ;  /* 0x0000001dff0e723e */ /* 0x001fc400020006ff */
[-C--:B------:R-:W-:Y:S02]  /*16100*/  F2FP.F16.E4M3.UNPACK_B R37, R31.reuse ;  /* 0x0000001fff25723e */ /* 0x080fe400020006ff */
[----:B------:R-:W-:Y:S01]  /*16110*/  F2FP.F16.E4M3.UNPACK_B R38, R31.H1 ;  /* 0x0000001fff26723e */ /* 0x000fe200030006ff */
[--C-:B------:R-:W-:Y:S01]  /*16120*/  HADD2.F32 R13, -RZ, R14.reuse.H0_H0 ;  /* 0x2000000eff0d7230 */ /* 0x100fe20000004100 */
[-C--:B------:R-:W-:Y:S01]  /*16130*/  F2FP.F16.E4M3.UNPACK_B R31, R28.reuse ;  /* 0x0000001cff1f723e */ /* 0x080fe200020006ff */
[----:B------:R-:W-:Y:S01]  /*16140*/  HADD2.F32 R14, -RZ, R14.H1_H1 ;  /* 0x3000000eff0e7230 */ /* 0x000fe20000004100 */
[----:B------:R-:W-:Y:S02]  /*16150*/  F2FP.F16.E4M3.UNPACK_B R36, R28.H1 ;  /* 0x0000001cff24723e */ /* 0x000fe400030006ff */
[----:B------:R-:W-:Y:S02]  /*16160*/  F2FP.F16.E4M3.UNPACK_B R28, R33.H1 ;  /* 0x00000021ff1c723e */ /* 0x000fe400030006ff */
[----:B------:R-:W-:Y:S01]  /*16170*/  F2FP.F16.E4M3.UNPACK_B R33, R32 ;  /* 0x00000020ff21723e */ /* 0x000fe200020006ff */
[----:B------:R-:W-:Y:S01]  /*16180*/  FMUL.FTZ R32, R6, R46 ;  /* 0x0000002e06207220 */ /* 0x000fe20000410000 */
[----:B------:R-:W-:-:S02]  /*16190*/  F2FP.F16.E4M3.UNPACK_B R29, R29.H1 ;  /* 0x0000001dff1d723e */ /* 0x000fc400030006ff */
[----:B------:R-:W-:Y:S01]  /*161a0*/  F2FP.F16.E4M3.UNPACK_B R4, R30 ;  /* 0x0000001eff04723e */ /* 0x000fe200020006ff */
[C---:B------:R-:W-:Y:S01]  /*161b0*/  FFMA.FTZ R6, R13.reuse, R41, -R32 ;  /* 0x000000290d067223 */ /* 0x040fe20000010820 */
[----:B------:R-:W-:Y:S01]  /*161c0*/  F2FP.F16.E4M3.UNPACK_B R32, R21.H1 ;  /* 0x00000015ff20723e */ /* 0x000fe200030006ff */
[----:B------:R-:W-:Y:S01]  /*161d0*/  FFMA.FTZ R13, R13, R46, R49 ;  /* 0x0000002e0d0d7223 */ /* 0x000fe20000010031 */
[----:B------:R-:W-:Y:S01]  /*161e0*/  HADD2.F32 R41, -RZ, R20.H1_H1 ;  /* 0x30000014ff297230 */ /* 0x000fe20000004100 */
[----:B------:R-:W-:Y:S01]  /*161f0*/  F2FP.F16.E4M3.UNPACK_B R30, R30.H1 ;  /* 0x0000001eff1e723e */ /* 0x000fe200030006ff */
[----:B------:R-:W-:Y:S02]  /*16200*/  HADD2.F32 R46, -RZ, R43.H1_H1 ;  /* 0x3000002bff2e7230 */ /* 0x000fe40000004100 */
[----:B------:R-:W-:Y:S02]  /*16210*/  HADD2.F32 R49, -RZ, R47.H0_H0 ;  /* 0x2000002fff317230 */ /* 0x000fe40000004100 */
[----:B------:R-:W-:Y:S01]  /*16220*/  FMUL.FTZ R55, R15, R41 ;  /* 0x000000290f377220 */ /* 0x000fe20000410000 */
[----:B------:R-:W-:-:S02]  /*16230*/  HADD2.F32 R20, -RZ, R28.H0_H0 ;  /* 0x2000001cff147230 */ /* 0x000fc40000004100 */
[-C--:B------:R-:W-:Y:S01]  /*16240*/  FMUL.FTZ R53, R15, R46.reuse ;  /* 0x0000002e0f357220 */ /* 0x080fe20000410000 */
[----:B------:R-:W-:Y:S02]  /*16250*/  HADD2.F32 R43, -RZ, R32.H0_H0 ;  /* 0x20000020ff2b7230 */ /* 0x000fe40000004100 */
[----:B------:R-:W-:Y:S02]  /*16260*/  HADD2.F32 R21, -RZ, R29.H0_H0 ;  /* 0x2000001dff157230 */ /* 0x000fe40000004100 */
[----:B------:R-:W-:Y:S01]  /*16270*/  FMUL.FTZ R50, R20, R49 ;  /* 0x0000003114327220 */ /* 0x000fe20000410000 */
[----:B------:R-:W-:Y:S01]  /*16280*/  FFMA.FTZ R15, R14, R41, -R53 ;  /* 0x000000290e0f7223 */ /* 0x000fe20000010835 */
[-C--:B------:R-:W-:Y:S01]  /*16290*/  FMUL.FTZ R52, R20, R43.reuse ;  /* 0x0000002b14347220 */ /* 0x080fe20000410000 */
[----:B------:R-:W-:Y:S01]  /*162a0*/  FFMA.FTZ R14, R14, R46, R55 ;  /* 0x0000002e0e0e7223 */ /* 0x000fe20000010037 */
[C---:B------:R-:W-:Y:S01]  /*162b0*/  FFMA.FTZ R20, R21.reuse, R43, -R50 ;  /* 0x0000002b15147223 */ /* 0x040fe20000010832 */
[----:B------:R-:W-:Y:S01]  /*162c0*/  F2FP.F16.E4M3.UNPACK_B R50, R51 ;  /* 0x00000033ff32723e */ /* 0x000fe200020006ff */
[----:B------:R-:W-:Y:S01]  /*162d0*/  FFMA.FTZ R21, R21, R49, R52 ;  /* 0x0000003115157223 */ /* 0x000fe20000010034 */
[----:B------:R-:W-:Y:S01]  /*162e0*/  F2FP.F16.E4M3.UNPACK_B R46, R45 ;  /* 0x0000002dff2e723e */ /* 0x000fe200020006ff */
[----:B------:R-:W-:Y:S01]  /*162f0*/  HADD2.F32 R49, -RZ, R47.H1_H1 ;  /* 0x3000002fff317230 */ /* 0x000fe20000004100 */
[----:B------:R-:W-:Y:S01]  /*16300*/  F2FP.F16.E4M3.UNPACK_B R51, R51.H1 ;  /* 0x00000033ff33723e */ /* 0x000fe200030006ff */
[----:B------:R-:W-:Y:S01]  /*16310*/  HADD2.F32 R28, -RZ, R28.H1_H1 ;  /* 0x3000001cff1c7230 */ /* 0x000fe20000004100 */
[----:B------:R-:W-:Y:S01]  /*16320*/  F2FP.F16.E4M3.UNPACK_B R45, R45.H1 ;  /* 0x0000002dff2d723e */ /* 0x000fe200030006ff */
[----:B------:R-:W-:-:S02]  /*16330*/  HADD2.F32 R43, -RZ, R32.H1_H1 ;  /* 0x30000020ff2b7230 */ /* 0x000fc40000004100 */
[----:B------:R-:W-:Y:S02]  /*16340*/  HADD2.F32 R52, -RZ, R50.H0_H0 ;  /* 0x20000032ff347230 */ /* 0x000fe40000004100 */
[C---:B------:R-:W-:Y:S01]  /*16350*/  FMUL.FTZ R54, R28.reuse, R49 ;  /* 0x000000311c367220 */ /* 0x040fe20000410000 */
[----:B------:R-:W-:Y:S02]  /*16360*/  HADD2.F32 R41, -RZ, R39.H0_H0 ;  /* 0x20000027ff297230 */ /* 0x000fe40000004100 */
[----:B------:R-:W-:Y:S01]  /*16370*/  FMUL.FTZ R28, R28, R43 ;  /* 0x0000002b1c1c7220 */ /* 0x000fe20000410000 */
[----:B------:R-:W-:Y:S02]  /*16380*/  HADD2.F32 R47, -RZ, R46.H0_H0 ;  /* 0x2000002eff2f7230 */ /* 0x000fe40000004100 */
[----:B------:R-:W-:Y:S02]  /*16390*/  HADD2.F32 R29, -RZ, R29.H1_H1 ;  /* 0x3000001dff1d7230 */ /* 0x000fe40000004100 */
[----:B------:R-:W-:Y:S01]  /*163a0*/  FMUL.FTZ R55, R41, R52 ;  /* 0x0000003429377220 */ /* 0x000fe20000410000 */
[----:B------:R-:W-:-:S02]  /*163b0*/  HADD2.F32 R32, -RZ, R37.H0_H0 ;  /* 0x20000025ff207230 */ /* 0x000fc40000004100 */
[----:B------:R-:W-:Y:S01]  /*163c0*/  FMUL.FTZ R41, R41, R47 ;  /* 0x0000002f29297220 */ /* 0x000fe20000410000 */
[----:B------:R-:W-:Y:S02]  /*163d0*/  HADD2.F32 R50, -RZ, R50.H1_H1 ;  /* 0x30000032ff327230 */ /* 0x000fe40000004100 */
[C---:B------:R-:W-:Y:S01]  /*163e0*/  FFMA.FTZ R53, R29.reuse, R43, -R54 ;  /* 0x0000002b1d357223 */ /* 0x040fe20000010836 */
[----:B------:R-:W-:Y:S01]  /*163f0*/  FFMA.FTZ R54, R29, R49, R28 ;  /* 0x000000311d367223 */ /* 0x000fe2000001001c */
[C---:B------:R-:W-:Y:S01]  /*16400*/  FFMA.FTZ R28, R32.reuse, R47, -R55 ;  /* 0x0000002f201c7223 */ /* 0x040fe20000010837 */
[----:B------:R-:W-:Y:S01]  /*16410*/  FFMA.FTZ R29, R32, R52, R41 ;  /* 0x00000034201d7223 */ /* 0x000fe20000010029 */
[----:B------:R-:W-:Y:S02]  /*16420*/  HADD2.F32 R39, -RZ, R39.H1_H1 ;  /* 0x30000027ff277230 */ /* 0x000fe40000004100 */
[----:B------:R-:W-:Y:S01]  /*16430*/  HADD2.F32 R47, -RZ, R51.H0_H0 ;  /* 0x20000033ff2f7230 */ /* 0x000fe20000004100 */
[----:B------:R-:W-:Y:S01]  /*16440*/  F2FP.SATFINITE.E4M3.F32.PACK_AB_MERGE_C R21, R54, R21, RZ ;  /* 0x000000153615723e */ /* 0x000fe200048070ff */
[----:B------:R-:W-:-:S02]  /*16450*/  HADD2.F32 R41, -RZ, R40.H0_H0 ;  /* 0x20000028ff297230 */ /* 0x000fc40000004100 */
[----:B------:R-:W-:Y:S01]  /*16460*/  FMUL.FTZ R52, R39, R50 ;  /* 0x0000003227347220 */ /* 0x000fe20000410000 */
[----:B------:R-:W-:Y:S01]  /*16470*/  HADD2.F32 R46, -RZ, R46.H1_H1 ;  /* 0x3000002eff2e7230 */ /* 0x000fe20000004100 */
[----:B------:R-:W-:Y:S01]  /*16480*/  F2FP.SATFINITE.E4M3.F32.PACK_AB_MERGE_C R13, R14, R13, R21 ;  /* 0x0000000d0e0d723e */ /* 0x000fe20004807015 */
[----:B------:R-:W-:Y:S02]  /*16490*/  HADD2.F32 R43, -RZ, R45.H0_H0 ;  /* 0x2000002dff2b7230 */ /* 0x000fe40000004100 */
[----:B------:R-:W-:Y:S01]  /*164a0*/  FMUL.FTZ R49, R41, R47 ;  /* 0x0000002f29317220 */ /* 0x000fe20000410000 */
[----:B------:R-:W-:Y:S02]  /*164b0*/  HADD2.F32 R32, -RZ, R38.H0_H0 ;  /* 0x20000026ff207230 */ /* 0x000fe40000004100 */
[----:B------:R-:W-:Y:S01]  /*164c0*/  FMUL.FTZ R39, R39, R46 ;  /* 0x0000002e27277220 */ /* 0x000fe20000410000 */
[----:B------:R-:W-:Y:S02]  /*164d0*/  HADD2.F32 R37, -RZ, R37.H1_H1 ;  /* 0x30000025ff257230 */ /* 0x000fe40000004100 */
[----:B------:R-:W-:Y:S01]  /*164e0*/  FMUL.FTZ R58, R41, R43 ;  /* 0x0000002b293a7220 */ /* 0x000fe20000410000 */
[----:B------:R-:W-:-:S02]  /*164f0*/  HADD2.F32 R51, -RZ, R51.H1_H1 ;  /* 0x30000033ff337230 */ /* 0x000fc40000004100 */
[C---:B------:R-:W-:Y:S01]  /*16500*/  FFMA.FTZ R57, R32.reuse, R43, -R49 ;  /* 0x0000002b20397223 */ /* 0x040fe20000010831 */
[----:B------:R-:W-:Y:S01]  /*16510*/  F2FP.F16.E4M3.UNPACK_B R43, R48.H1 ;  /* 0x00000030ff2b723e */ /* 0x000fe200030006ff */
[C---:B------:R-:W-:Y:S01]  /*16520*/  FFMA.FTZ R56, R37.reuse, R50, R39 ;  /* 0x0000003225387223 */ /* 0x040fe20000010027 */
[----:B------:R-:W-:Y:S01]  /*16530*/  F2FP.F16.E4M3.UNPACK_B R39, R42.H1 ;  /* 0x0000002aff27723e */ /* 0x000fe200030006ff */
[----:B------:R-:W-:Y:S01]  /*16540*/  FFMA.FTZ R55, R37, R46, -R52 ;  /* 0x0000002e25377223 */ /* 0x000fe20000010834 */
[----:B------:R-:W-:Y:S02]  /*16550*/  HADD2.F32 R40, -RZ, R40.H1_H1 ;  /* 0x30000028ff287230 */ /* 0x000fe40000004100 */
[----:B------:R-:W-:Y:S01]  /*16560*/  FFMA.FTZ R58, R32, R47, R58 ;  /* 0x0000002f203a7223 */ /* 0x000fe2000001003a */
[----:B------:R-:W-:Y:S01]  /*16570*/  HADD2.F32 R46, -RZ, R43.H0_H0 ;  /* 0x2000002bff2e7230 */ /* 0x000fe20000004100 */
[----:B------:R-:W-:Y:S01]  /*16580*/  F2FP.F16.E4M3.UNPACK_B R48, R48 ;  /* 0x00000030ff30723e */ /* 0x000fe200020006ff */
[----:B------:R-:W-:-:S02]  /*16590*/  HADD2.F32 R37, -RZ, R35.H0_H0 ;  /* 0x20000023ff257230 */ /* 0x000fc40000004100 */
[C---:B------:R-:W-:Y:S01]  /*165a0*/  FMUL.FTZ R49, R40.reuse, R51 ;  /* 0x0000003328317220 */ /* 0x040fe20000410000 */
[----:B------:R-:W-:Y:S01]  /*165b0*/  HADD2.F32 R41, -RZ, R39.H0_H0 ;  /* 0x20000027ff297230 */ /* 0x000fe20000004100 */
[----:B------:R-:W-:Y:S01]  /*165c0*/  F2FP.F16.E4M3.UNPACK_B R42, R42 ;  /* 0x0000002aff2a723e */ /* 0x000fe200020006ff */
[----:B------:R-:W-:Y:S02]  /*165d0*/  HADD2.F32 R45, -RZ, R45.H1_H1 ;  /* 0x3000002dff2d7230 */ /* 0x000fe40000004100 */
[C---:B------:R-:W-:Y:S01]  /*165e0*/  FMUL.FTZ R47, R37.reuse, R46 ;  /* 0x0000002e252f7220 */ /* 0x040fe20000410000 */
[----:B------:R-:W-:Y:S02]  /*165f0*/  HADD2.F32 R38, -RZ, R38.H1_H1 ;  /* 0x30000026ff267230 */ /* 0x000fe40000004100 */
[----:B------:R-:W-:Y:S01]  /*16600*/  FMUL.FTZ R37, R37, R41 ;  /* 0x0000002925257220 */ /* 0x000fe20000410000 */
[----:B------:R-:W-:Y:S02]  /*16610*/  HADD2.F32 R32, -RZ, R36.H0_H0 ;  /* 0x20000024ff207230 */ /* 0x000fe40000004100 */
[----:B------:R-:W-:Y:S01]  /*16620*/  FMUL.FTZ R40, R40, R45 ;  /* 0x0000002d28287220 */ /* 0x000fe20000410000 */
[----:B------:R-:W-:-:S02]  /*16630*/  HADD2.F32 R43, -RZ, R43.H1_H1 ;  /* 0x3000002bff2b7230 */ /* 0x000fc40000004100 */
[----:B------:R-:W-:Y:S01]  /*16640*/  FFMA.FTZ R60, R38, R45, -R49 ;  /* 0x0000002d263c7223 */ /* 0x000fe20000010831 */
[----:B------:R-:W-:Y:S02]  /*16650*/  HADD2.F32 R35, -RZ, R35.H1_H1 ;  /* 0x30000023ff237230 */ /* 0x000fe40000004100 */
[C---:B------:R-:W-:Y:S01]  /*16660*/  FFMA.FTZ R47, R32.reuse, R41, -R47 ;  /* 0x00000029202f7223 */ /* 0x040fe2000001082f */
[----:B------:R-:W-:Y:S02]  /*16670*/  HADD2.F32 R39, -RZ, R39.H1_H1 ;  /* 0x30000027ff277230 */ /* 0x000fe40000004100 */
[----:B------:R-:W-:Y:S01]  /*16680*/  FFMA.FTZ R45, R32, R46, R37 ;  /* 0x0000002e202d7223 */ /* 0x000fe20000010025 */
[----:B------:R-:W-:Y:S02]  /*16690*/  HADD2.F32 R36, -RZ, R36.H1_H1 ;  /* 0x30000024ff247230 */ /* 0x000fe40000004100 */
[----:B------:R-:W-:Y:S01]  /*166a0*/  FMUL.FTZ R41, R35, R43 ;  /* 0x0000002b23297220 */ /* 0x000fe20000410000 */
[----:B------:R-:W-:-:S02]  /*166b0*/  HADD2.F32 R37, -RZ, R48.H0_H0 ;  /* 0x20000030ff257230 */ /* 0x000fc40000004100 */
[-C--:B------:R-:W-:Y:S01]  /*166c0*/  FMUL.FTZ R32, R35, R39.reuse ;  /* 0x0000002723207220 */ /* 0x080fe20000410000 */
[----:B------:R-:W-:Y:S02]  /*166d0*/  HADD2.F32 R35, -RZ, R33.H0_H0 ;  /* 0x20000021ff237230 */ /* 0x000fe40000004100 */
[----:B------:R-:W-:Y:S01]  /*166e0*/  FFMA.FTZ R50, R36, R39, -R41 ;  /* 0x0000002724327223 */ /* 0x000fe20000010829 */
[----:B------:R-:W-:Y:S01]  /*166f0*/  FFMA.FTZ R51, R38, R51, R40 ;  /* 0x0000003326337223 */ /* 0x000fe20000010028 */
[----:B------:R-:W-:Y:S01]  /*16700*/  FFMA.FTZ R52, R36, R43, R32 ;  /* 0x0000002b24347223 */ /* 0x000fe20000010020 */
[----:B------:R-:W-:Y:S02]  /*16710*/  HADD2.F32 R36, -RZ, R42.H0_H0 ;  /* 0x2000002aff247230 */ /* 0x000fe40000004100 */
[----:B------:R-:W-:Y:S01]  /*16720*/  FMUL.FTZ R39, R35, R37 ;  /* 0x0000002523277220 */ /* 0x000fe20000410000 */
[----:B------:R-:W-:Y:S01]  /*16730*/  HADD2.F32 R32, -RZ, R31.H0_H0 ;  /* 0x2000001fff207230 */ /* 0x000fe20000004100 */
[----:B------:R-:W-:Y:S01]  /*16740*/  F2FP.SATFINITE.E4M3.F32.PACK_AB_MERGE_C R51, R51, R58, RZ ;  /* 0x0000003a3333723e */ /* 0x000fe200048070ff */
[----:B------:R-:W-:-:S02]  /*16750*/  HADD2.F32 R48, -RZ, R48.H1_H1 ;  /* 0x30000030ff307230 */ /* 0x000fc40000004100 */
[-C--:B------:R-:W-:Y:S01]  /*16760*/  FMUL.FTZ R35, R35, R36.reuse ;  /* 0x0000002423237220 */ /* 0x080fe20000410000 */
[----:B------:R-:W-:Y:S02]  /*16770*/  HADD2.F32 R33, -RZ, R33.H1_H1 ;  /* 0x30000021ff217230 */ /* 0x000fe40000004100 */
[C---:B------:R-:W-:Y:S01]  /*16780*/  FFMA.FTZ R38, R32.reuse, R36, -R39 ;  /* 0x0000002420267223 */ /* 0x040fe20000010827 */
[----:B------:R-:W-:Y:S01]  /*16790*/  HADD2.F32 R42, -RZ, R42.H1_H1 ;  /* 0x3000002aff2a7230 */ /* 0x000fe20000004100 */
[----:B------:R-:W-:Y:S01]  /*167a0*/  F2FP.F16.E4M3.UNPACK_B R36, R5.H1 ;  /* 0x00000005ff24723e */ /* 0x000fe200030006ff */
[----:B------:R-:W-:Y:S02]  /*167b0*/  HADD2.F32 R31, -RZ, R31.H1_H1 ;  /* 0x3000001fff1f7230 */ /* 0x000fe40000004100 */
[C---:B------:R-:W-:Y:S01]  /*167c0*/  FMUL.FTZ R46, R33.reuse, R48 ;  /* 0x00000030212e7220 */ /* 0x040fe20000410000 */
[----:B------:R-:W-:Y:S01]  /*167d0*/  FFMA.FTZ R40, R32, R37, R35 ;  /* 0x0000002520287223 */ /* 0x000fe20000010023 */
[----:B------:R-:W-:Y:S01]  /*167e0*/  F2FP.F16.E4M3.UNPACK_B R35, R12.H1 ;  /* 0x0000000cff23723e */ /* 0x000fe200030006ff */
[----:B------:R-:W-:Y:S01]  /*167f0*/  FMUL.FTZ R33, R33, R42 ;  /* 0x0000002a21217220 */ /* 0x000fe20000410000 */
[----:B------:R-:W-:-:S02]  /*16800*/  HADD2.F32 R37, -RZ, R36.H0_H0 ;  /* 0x20000024ff257230 */ /* 0x000fc40000004100 */
[C---:B------:R-:W-:Y:S01]  /*16810*/  FFMA.FTZ R41, R31.reuse, R42, -R46 ;  /* 0x0000002a1f297223 */ /* 0x040fe2000001082e */
[----:B------:R-:W-:Y:S02]  /*16820*/  HADD2.F32 R32, -RZ, R34.H0_H0 ;  /* 0x20000022ff207230 */ /* 0x000fe40000004100 */
[----:B------:R-:W-:Y:S01]  /*16830*/  FFMA.FTZ R43, R31, R48, R33 ;  /* 0x000000301f2b7223 */ /* 0x000fe20000010021 */
[----:B------:R-:W-:Y:S01]  /*16840*/  HADD2.F32 R33, -RZ, R35.H0_H0 ;  /* 0x20000023ff217230 */ /* 0x000fe20000004100 */
[----:B------:R-:W-:Y:S01]  /*16850*/  F2FP.F16.E4M3.UNPACK_B R12, R12 ;  /* 0x0000000cff0c723e */ /* 0x000fe200020006ff */
[----:B------:R-:W-:Y:S02]  /*16860*/  HADD2.F32 R31, -RZ, R30.H0_H0 ;  /* 0x2000001eff1f7230 */ /* 0x000fe40000004100 */
[C---:B------:R-:W-:Y:S01]  /*16870*/  FMUL.FTZ R42, R32.reuse, R37 ;  /* 0x00000025202a7220 */ /* 0x040fe20000410000 */
[----:B------:R-:W-:Y:S02]  /*16880*/  HADD2.F32 R39, -RZ, R36.H1_H1 ;  /* 0x30000024ff277230 */ /* 0x000fe40000004100 */
[----:B------:R-:W-:Y:S01]  /*16890*/  FMUL.FTZ R32, R32, R33 ;  /* 0x0000002120207220 */ /* 0x000fe20000410000 */
[----:B------:R-:W-:-:S02]  /*168a0*/  HADD2.F32 R34, -RZ, R34.H1_H1 ;  /* 0x30000022ff227230 */ /* 0x000fc40000004100 */
[C---:B------:R-:W-:Y:S01]  /*168b0*/  FFMA.FTZ R42, R31.reuse, R33, -R42 ;  /* 0x000000211f2a7223 */ /* 0x040fe2000001082a */
[----:B------:R-:W-:Y:S01]  /*168c0*/  HADD2.F32 R35, -RZ, R35.H1_H1 ;  /* 0x30000023ff237230 */ /* 0x000fe20000004100 */
[----:B------:R-:W-:Y:S01]  /*168d0*/  F2FP.F16.E4M3.UNPACK_B R5, R5 ;  /* 0x00000005ff05723e */ /* 0x000fe200020006ff */
[----:B------:R-:W-:Y:S02]  /*168e0*/  HADD2.F32 R30, -RZ, R30.H1_H1 ;  /* 0x3000001eff1e7230 */ /* 0x000fe40000004100 */
[C---:B------:R-:W-:Y:S01]  /*168f0*/  FMUL.FTZ R33, R34.reuse, R39 ;  /* 0x0000002722217220 */ /* 0x040fe20000410000 */
[----:B------:R-:W-:Y:S01]  /*16900*/  FFMA.FTZ R36, R31, R37, R32 ;  /* 0x000000251f247223 */ /* 0x000fe20000010020 */
[-C--:B------:R-:W-:Y:S01]  /*16910*/  FMUL.FTZ R34, R34, R35.reuse ;  /* 0x0000002322227220 */ /* 0x080fe20000410000 */
[----:B------:R-:W-:Y:S02]  /*16920*/  HADD2.F32 R31, -RZ, R12.H1_H1 ;  /* 0x3000000cff1f7230 */ /* 0x000fe40000004100 */
[----:B------:R-:W-:Y:S01]  /*16930*/  FFMA.FTZ R49, R30, R35, -R33 ;  /* 0x000000231e317223 */ /* 0x000fe20000010821 */
[----:B------:R-:W-:-:S02]  /*16940*/  HADD2.F32 R32, -RZ, R5.H0_H0 ;  /* 0x20000005ff207230 */ /* 0x000fc40000004100 */
[----:B------:R-:W-:Y:S01]  /*16950*/  FFMA.FTZ R39, R30, R39, R34 ;  /* 0x000000271e277223 */ /* 0x000fe20000010022 */
[----:B------:R-:W-:Y:S02]  /*16960*/  HADD2.F32 R30, -RZ, R12.H0_H0 ;  /* 0x2000000cff1e7230 */ /* 0x000fe40000004100 */
[----:B------:R-:W-:Y:S01]  /*16970*/  HADD2.F32 R12, -RZ, R7.H0_H0 ;  /* 0x20000007ff0c7230 */ /* 0x000fe20000004100 */
[----:B------:R-:W-:Y:S01]  /*16980*/  F2FP.SATFINITE.E4M3.F32.PACK_AB_MERGE_C R42, R49, R42, RZ ;  /* 0x0000002a312a723e */ /* 0x000fe200048070ff */
[----:B------:R-:W-:Y:S01]  /*16990*/  HADD2.F32 R33, -RZ, R5.H1_H1 ;  /* 0x30000005ff217230 */ /* 0x000fe20000004100 */
[----:B------:R-:W-:Y:S01]  /*169a0*/  F2FP.SATFINITE.E4M3.F32.PACK_AB_MERGE_C R36, R39, R36, RZ ;  /* 0x000000242724723e */ /* 0x000fe200048070ff */
        /* <DEDUP_REMOVED lines=18> */
[----:B------:R-:W-:-:S02]  /*16ad0*/  F2FP.SATFINITE.E4M3.F32.PACK_AB_MERGE_C R6, R37, R34, R42 ;  /* 0x000000222506723e */ /* 0x000fc4000480702a */
[----:B------:R-:W-:Y:S02]  /*16ae0*/  F2FP.SATFINITE.E4M3.F32.PACK_AB_MERGE_C R15, R56, R29, R51 ;  /* 0x0000001d380f723e */ /* 0x000fe40004807033 */
[----:B------:R-:W-:Y:S01]  /*16af0*/  F2FP.SATFINITE.E4M3.F32.PACK_AB_MERGE_C R12, R43, R40, R12 ;  /* 0x000000282b0c723e */ /* 0x000fe2000480700c */
[----:B------:R3:W-:Y:S01]  /*16b00*/  STS.128 [R59+0x14400], R4 ;  /* 0x014400043b007388 */ /* 0x0007e20000000c00 */
[----:B------:R-:W-:-:S05]  /*16b10*/  F2FP.SATFINITE.E4M3.F32.PACK_AB_MERGE_C R14, R30, R35, R36 ;  /* 0x000000231e0e723e */ /* 0x000fca0004807024 */
[----:B------:R3:W-:Y:S02]  /*16b20*/  STS.128 [R0+0x14400], R12 ;  /* 0x0144000c00007388 */ /* 0x0007e40000000c00 */
.L_x_578:
[----:B------:R-:W-:Y:S05]  /*16b30*/  BSYNC B1 ;  /* 0x0000000000017941 */ /* 0x000fea0003800000 */
.L_x_577:
[----:B------:R-:W-:Y:S05]  /*16b40*/  @P2 BRA `(.L_x_559) ;  /* 0x0000000c00dc2947 */ /* 0x000fea0003800000 */
[----:B------:R-:W2:Y:S01]  /*16b50*/  LDL R51, [R1+0x3c] ;  /* 0x00003c0001337983 */ /* 0x000ea20000100800 */
[----:B---3-5:R-:W-:Y:S02]  /*16b60*/  SHF.R.U32.HI R4, RZ, 0x8, R24 ;  /* 0x00000008ff047819 */ /* 0x028fe40000011618 */
[----:B0-----:R-:W-:Y:S02]  /*16b70*/  LOP3.LUT R0, R24, 0xff, RZ, 0xc0, !PT ;  /* 0x000000ff18007812 */ /* 0x001fe400078ec0ff */
[----:B------:R-:W-:Y:S02]  /*16b80*/  SHF.R.U32.HI R12, RZ, 0x8, R26 ;  /* 0x00000008ff0c7819 */ /* 0x000fe4000001161a */
[----:B------:R-:W-:Y:S02]  /*16b90*/  LOP3.LUT R5, R4, 0xff, RZ, 0xc0, !PT ;  /* 0x000000ff04057812 */ /* 0x000fe400078ec0ff */
[----:B------:R-:W-:Y:S02]  /*16ba0*/  LEA.HI R3, R3, R171, RZ, 0x1c ;  /* 0x000000ab03037211 */ /* 0x000fe400078fe0ff */
[----:B------:R-:W-:-:S02]  /*16bb0*/  LOP3.LUT R4, R26, 0xff, RZ, 0xc0, !PT ;  /* 0x000000ff1a047812 */ /* 0x000fc400078ec0ff */
[----:B------:R-:W-:Y:S02]  /*16bc0*/  LOP3.LUT R13, R12, 0xff, RZ, 0xc0, !PT ;  /* 0x000000ff0c0d7812 */ /* 0x000fe400078ec0ff */
[----:B-1----:R-:W-:Y:S02]  /*16bd0*/  PRMT R21, R5, 0x7604, R0 ;  /* 0x0000760405157816 */ /* 0x002fe40000000000 */
[----:B------:R-:W-:Y:S02]  /*16be0*/  SHF.R.S32.HI R0, RZ, 0x1f, R3 ;  /* 0x0000001fff007819 */ /* 0x000fe40000011403 */
[----:B------:R-:W-:Y:S02]  /*16bf0*/  PRMT R29, R13, 0x7604, R4 ;  /* 0x000076040d1d7816 */ /* 0x000fe40000000004 */
[----:B------:R-:W-:Y:S02]  /*16c00*/  LEA.HI R4, R0, R3, RZ, 0x2 ;  /* 0x0000000300047211 */ /* 0x000fe400078f10ff */
[----:B------:R-:W-:-:S02]  /*16c10*/  SHF.L.U32 R0, R3, 0x4, RZ ;  /* 0x0000000403007819 */ /* 0x000fc400000006ff */
[----:B------:R-:W-:Y:S01]  /*16c20*/  SHF.R.U32.HI R7, RZ, 0x8, R25 ;  /* 0x00000008ff077819 */ /* 0x000fe20000011619 */
[----:B------:R-:W-:Y:S01]  /*16c30*/  IMAD.SHL.U32 R4, R4, 0x800, RZ ;  /* 0x0000080004047824 */ /* 0x000fe200078e00ff */
[----:B------:R-:W-:Y:S02]  /*16c40*/  LOP3.LUT R3, R205, 0x30, R0, 0xf8, !PT ;  /* 0x00000030cd037812 */ /* 0x000fe400078ef800 */
[----:B------:R-:W-:Y:S02]  /*16c50*/  LOP3.LUT R6, R25, 0xff, RZ, 0xc0, !PT ;  /* 0x000000ff19067812 */ /* 0x000fe400078ec0ff */
[----:B------:R-:W-:Y:S02]  /*16c60*/  LOP3.LUT R7, R7, 0xff, RZ, 0xc0, !PT ;  /* 0x000000ff07077812 */ /* 0x000fe400078ec0ff */
[----:B------:R-:W-:Y:S02]  /*16c70*/  SHF.R.U32.HI R12, RZ, 0x8, R8 ;  /* 0x00000008ff0c7819 */ /* 0x000fe40000011608 */
[----:B------:R-:W-:-:S02]  /*16c80*/  LOP3.LUT R3, R3, R206, RZ, 0x3c, !PT ;  /* 0x000000ce03037212 */ /* 0x000fc400078e3cff */
[----:B------:R-:W-:Y:S02]  /*16c90*/  LOP3.LUT R0, R4, 0xffffe000, RZ, 0xc0, !PT ;  /* 0xffffe00004007812 */ /* 0x000fe400078ec0ff */
[----:B------:R-:W-:Y:S02]  /*16ca0*/  PRMT R20, R7, 0x7604, R6 ;  /* 0x0000760407147816 */ /* 0x000fe40000000006 */
[----:B------:R-:W-:Y:S02]  /*16cb0*/  LOP3.LUT R7, R8, 0xff, RZ, 0xc0, !PT ;  /* 0x000000ff08077812 */ /* 0x000fe400078ec0ff */
[----:B------:R-:W-:Y:S02]  /*16cc0*/  LOP3.LUT R12, R12, 0xff, RZ, 0xc0, !PT ;  /* 0x000000ff0c0c7812 */ /* 0x000fe400078ec0ff */
[----:B------:R-:W-:Y:S02]  /*16cd0*/  IADD3 R3, R3, R207, R0 ;  /* 0x000000cf03037210 */ /* 0x000fe40007ffe000 */
[----:B------:R-:W-:-:S02]  /*16ce0*/  PRMT R35, R12, 0x7604, R7 ;  /* 0x000076040c237816 */ /* 0x000fc40000000007 */
[----:B------:R-:W-:Y:S01]  /*16cf0*/  SHF.R.U32.HI R6, RZ, 0x8, R27 ;  /* 0x00000008ff067819 */ /* 0x000fe2000001161b */
[----:B------:R-:W-:Y:S01]  /*16d00*/  IMAD.IADD R0, R18, 0x1, R3 ;  /* 0x0000000112007824 */ /* 0x000fe200078e0203 */
[----:B------:R-:W-:Y:S02]  /*16d10*/  SHF.R.U32.HI R12, RZ, 0x8, R9 ;  /* 0x00000008ff0c7819 */ /* 0x000fe40000011609 */
[----:B------:R-:W-:Y:S02]  /*16d20*/  LOP3.LUT R5, R27, 0xff, RZ, 0xc0, !PT ;  /* 0x000000ff1b057812 */ /* 0x000fe400078ec0ff */
[----:B------:R-:W-:Y:S02]  /*16d30*/  LOP3.LUT R6, R6, 0xff, RZ, 0xc0, !PT ;  /* 0x000000ff06067812 */ /* 0x000fe400078ec0ff */
[----:B------:R-:W-:Y:S02]  /*16d40*/  LOP3.LUT R3, R12, 0xff, RZ, 0xc0, !PT ;  /* 0x000000ff0c037812 */ /* 0x000fe400078ec0ff */
[----:B------:R-:W0:Y:S01]  /*16d50*/  LDS.128 R12, [R0+0x14400] ;  /* 0x01440000000c7984 */ /* 0x000e220000000c00 */
[----:B------:R-:W-:-:S02]  /*16d60*/  PRMT R28, R6, 0x7604, R5 ;  /* 0x00007604061c7816 */ /* 0x000fc40000000005 */
[----:B------:R-:W-:Y:S02]  /*16d70*/  SHF.R.U32.HI R34, RZ, 0x8, R11 ;  /* 0x00000008ff227819 */ /* 0x000fe4000001160b */
[----:B------:R-:W-:Y:S02]  /*16d80*/  LOP3.LUT R30, R9, 0xff, RZ, 0xc0, !PT ;  /* 0x000000ff091e7812 */ /* 0x000fe400078ec0ff */
[----:B------:R-:W-:Y:S02]  /*16d90*/  LOP3.LUT R33, R11, 0xff, RZ, 0xc0, !PT ;  /* 0x000000ff0b217812 */ /* 0x000fe400078ec0ff */
[----:B------:R-:W-:Y:S02]  /*16da0*/  LOP3.LUT R34, R34, 0xff, RZ, 0xc0, !PT ;  /* 0x000000ff22227812 */ /* 0x000fe400078ec0ff */
[----:B------:R-:W-:Y:S02]  /*16db0*/  PRMT R30, R3, 0x7604, R30 ;  /* 0x00007604031e7816 */ /* 0x000fe4000000001e */
[----:B------:R-:W-:-:S02]  /*16dc0*/  PRMT R34, R34, 0x7604, R33 ;  /* 0x0000760422227816 */ /* 0x000fc40000000021 */
[----:B------:R-:W-:Y:S02]  /*16dd0*/  SHF.R.U32.HI R32, RZ, 0x8, R10 ;  /* 0x00000008ff207819 */ /* 0x000fe4000001160a */
[----:B------:R-:W-:Y:S02]  /*16de0*/  SHF.R.U32.HI R3, RZ, 0x10, R25 ;  /* 0x00000010ff037819 */ /* 0x000fe40000011619 */
[----:B------:R-:W-:Y:S02]  /*16df0*/  SHF.R.U32.HI R33, RZ, 0x10, R9 ;  /* 0x00000010ff217819 */ /* 0x000fe40000011609 */
[----:B------:R-:W-:Y:S01]  /*16e00*/  SHF.R.U32.HI R41, RZ, 0x10, R11 ;  /* 0x00000010ff297819 */ /* 0x000fe2000001160b */
[----:B------:R-:W-:Y:S01]  /*16e10*/  IMAD.U32 R3, R3, 0x10000, RZ ;  /* 0x0001000003037824 */ /* 0x000fe200078e00ff */
[----:B------:R-:W-:Y:S02]  /*16e20*/  LOP3.LUT R31, R10, 0xff, RZ, 0xc0, !PT ;  /* 0x000000ff0a1f7812 */ /* 0x000fe400078ec0ff */
[----:B------:R-:W-:Y:S01]  /*16e30*/  LOP3.LUT R32, R32, 0xff, RZ, 0xc0, !PT ;  /* 0x000000ff20207812 */ /* 0x000fe200078ec0ff */
[----:B------:R-:W-:Y:S01]  /*16e40*/  IMAD.U32 R41, R41, 0x10000, RZ ;  /* 0x0001000029297824 */ /* 0x000fe200078e00ff */
[----:B------:R-:W-:-:S02]  /*16e50*/  SHF.L.U32 R33, R33, 0x10, RZ ;  /* 0x0000001021217819 */ /* 0x000fc400000006ff */
[----:B----4-:R-:W-:Y:S02]  /*16e60*/  PRMT R37, R32, 0x7604, R31 ;  /* 0x0000760420257816 */ /* 0x010fe4000000001f */
[----:B--2---:R-:W-:Y:S02]  /*16e70*/  LOP3.LUT R39, R30, 0xff0000, R33, 0xf8, !PT ;  /* 0x00ff00001e277812 */ /* 0x004fe400078ef821 */
[----:B------:R-:W-:Y:S02]  /*16e80*/  SHF.R.U32.HI R31, RZ, 0x10, R27 ;  /* 0x00000010ff1f7819 */ /* 0x000fe4000001161b */
[----:B------:R-:W-:Y:S02]  /*16e90*/  LOP3.LUT R21, R21, 0xff0000, R24, 0xf8, !PT ;  /* 0x00ff000015157812 */ /* 0x000fe400078ef818 */
[----:B------:R-:W-:Y:S01]  /*16ea0*/  LOP3.LUT R3, R20, 0xff0000, R3, 0xf8, !PT ;  /* 0x00ff000014037812 */ /* 0x000fe200078ef803 */
[----:B------:R-:W-:Y:S01]  /*16eb0*/  IMAD.U32 R31, R31, 0x10000, RZ ;  /* 0x000100001f1f7824 */ /* 0x000fe200078e00ff */
[----:B------:R-:W-:-:S02]  /*16ec0*/  LOP3.LUT R41, R34, 0xff0000, R41, 0xf8, !PT ;  /* 0x00ff000022297812 */ /* 0x000fc400078ef829 */
[----:B------:R-:W-:Y:S02]  /*16ed0*/  LOP3.LUT R39, R39, 0xff000000, R9, 0xf8, !PT ;  /* 0xff00000027277812 */ /* 0x000fe400078ef809 */
[----:B------:R-:W-:Y:S02]  /*16ee0*/  LOP3.LUT R32, R21, 0xff000000, R24, 0xf8, !PT ;  /* 0xff00000015207812 */ /* 0x000fe400078ef818 */
[----:B------:R-:W-:Y:S02]  /*16ef0*/  LOP3.LUT R33, R3, 0xff000000, R25, 0xf8, !PT ;  /* 0xff00000003217812 */ /* 0x000fe400078ef819 */
[----:B------:R-:W-:Y:S02]  /*16f00*/  LOP3.LUT R21, R35, 0xff0000, R8, 0xf8, !PT ;  /* 0x00ff000023157812 */ /* 0x000fe400078ef808 */
[----:B------:R-:W-:Y:S02]  /*16f10*/  LOP3.LUT R25, R37, 0xff0000, R10, 0xf8, !PT ;  /* 0x00ff000025197812 */ /* 0x000fe400078ef80a */
[----:B------:R-:W-:-:S02]  /*16f20*/  LOP3.LUT R41, R41, 0xff000000, R11, 0xf8, !PT ;  /* 0xff00000029297812 */ /* 0x000fc400078ef80b */
[----:B------:R-:W-:Y:S02]  /*16f30*/  F2FP.F16.E4M3.UNPACK_B R38, R39 ;  /* 0x00000027ff26723e */ /* 0x000fe400020006ff */
[----:B0-----:R-:W-:Y:S02]  /*16f40*/  F2FP.F16.E4M3.UNPACK_B R11, R13 ;  /* 0x0000000dff0b723e */ /* 0x001fe400020006ff */
[----:B------:R-:W-:Y:S01]  /*16f50*/  LOP3.LUT R37, R21, 0xff000000, R8, 0xf8, !PT ;  /* 0xff00000015257812 */ /* 0x000fe200078ef808 */
[--C-:B------:R-:W-:Y:S01]  /*16f60*/  HADD2.F32 R40, -RZ, R38.reuse.H0_H0 ;  /* 0x20000026ff287230 */ /* 0x100fe20000004100 */
[----:B------:R-:W-:Y:S01]  /*16f70*/  LOP3.LUT R31, R28, 0xff0000, R31, 0xf8, !PT ;  /* 0x00ff00001c1f7812 */ /* 0x000fe200078ef81f */
[----:B------:R-:W-:Y:S01]  /*16f80*/  HADD2.F32 R38, -RZ, R38.H1_H1 ;  /* 0x30000026ff267230 */ /* 0x000fe20000004100 */
[----:B------:R-:W-:Y:S02]  /*16f90*/  LOP3.LUT R8, R25, 0xff000000, R10, 0xf8, !PT ;  /* 0xff00000019087812 */ /* 0x000fe400078ef80a */
[----:B------:R-:W-:-:S02]  /*16fa0*/  F2FP.F16.E4M3.UNPACK_B R34, R33 ;  /* 0x00000021ff22723e */ /* 0x000fc400020006ff */
[----:B------:R-:W-:Y:S02]  /*16fb0*/  LOP3.LUT R35, R31, 0xff000000, R27, 0xf8, !PT ;  /* 0xff0000001f237812 */ /* 0x000fe400078ef81b */
[----:B------:R-:W-:Y:S01]  /*16fc0*/  LOP3.LUT R29, R29, 0xff0000, R26, 0xf8, !PT ;  /* 0x00ff00001d1d7812 */ /* 0x000fe200078ef81a */
[--C-:B------:R-:W-:Y:S01]  /*16fd0*/  HADD2.F32 R36, -RZ, R34.reuse.H0_H0 ;  /* 0x20000022ff247230 */ /* 0x100fe20000004100 */
[-C--:B------:R-:W-:Y:S01]  /*16fe0*/  F2FP.F16.E4M3.UNPACK_B R30, R15.reuse ;  /* 0x0000000fff1e723e */ /* 0x080fe200020006ff */
[----:B------:R-:W-:Y:S01]  /*16ff0*/  HADD2.F32 R34, -RZ, R34.H1_H1 ;  /* 0x30000022ff227230 */ /* 0x000fe20000004100 */
[----:B------:R-:W-:Y:S02]  /*17000*/  F2FP.F16.E4M3.UNPACK_B R31, R15.H1 ;  /* 0x0000000fff1f723e */ /* 0x000fe400030006ff */
[-C--:B------:R-:W-:Y:S02]  /*17010*/  F2FP.F16.E4M3.UNPACK_B R15, R12.reuse ;  /* 0x0000000cff0f723e */ /* 0x080fe400020006ff */
[----:B------:R-:W-:-:S02]  /*17020*/  F2FP.F16.E4M3.UNPACK_B R27, R12.H1 ;  /* 0x0000000cff1b723e */ /* 0x000fc400030006ff */
[----:B------:R-:W-:Y:S02]  /*17030*/  F2FP.F16.E4M3.UNPACK_B R28, R13.H1 ;  /* 0x0000000dff1c723e */ /* 0x000fe400030006ff */
[----:B------:R-:W-:Y:S02]  /*17040*/  F2FP.F16.E4M3.UNPACK_B R39, R39.H1 ;  /* 0x00000027ff27723e */ /* 0x000fe400030006ff */
[----:B------:R-:W-:Y:S02]  /*17050*/  F2FP.F16.E4M3.UNPACK_B R33, R33.H1 ;  /* 0x00000021ff21723e */ /* 0x000fe400030006ff */
[----:B------:R-:W-:Y:S02]  /*17060*/  LOP3.LUT R3, R29, 0xff000000, R26, 0xf8, !PT ;  /* 0xff0000001d037812 */ /* 0x000fe400078ef81a */
[----:B------:R-:W-:Y:S01]  /*17070*/  F2FP.F16.E4M3.UNPACK_B R29, R14.H1 ;  /* 0x0000000eff1d723e */ /* 0x000fe200030006ff */
[----:B------:R-:W0:Y:S02]  /*17080*/  LDS.128 R4, [R51+0x14400] ;  /* 0x0144000033047984 */ /* 0x000e240000000c00 */
[----:B0-----:R-:W-:-:S02]  /*17090*/  F2FP.F16.E4M3.UNPACK_B R10, R5 ;  /* 0x00000005ff0a723e */ /* 0x001fc400020006ff */
[----:B------:R-:W-:Y:S01]  /*170a0*/  F2FP.F16.E4M3.UNPACK_B R24, R5.H1 ;  /* 0x00000005ff18723e */ /* 0x000fe200030006ff */
[--C-:B------:R-:W-:Y:S01]  /*170b0*/  HADD2.F32 R5, -RZ, R11.reuse.H0_H0 ;  /* 0x2000000bff057230 */ /* 0x100fe20000004100 */
[-C--:B------:R-:W-:Y:S01]  /*170c0*/  F2FP.F16.E4M3.UNPACK_B R25, R7.reuse ;  /* 0x00000007ff19723e */ /* 0x080fe200020006ff */
[--C-:B------:R-:W-:Y:S01]  /*170d0*/  HADD2.F32 R9, -RZ, R10.reuse.H0_H0 ;  /* 0x2000000aff097230 */ /* 0x100fe20000004100 */
[----:B------:R-:W-:Y:S01]  /*170e0*/  F2FP.F16.E4M3.UNPACK_B R26, R7.H1 ;  /* 0x00000007ff1a723e */ /* 0x000fe200030006ff */
[----:B------:R-:W-:Y:S02]  /*170f0*/  HADD2.F32 R11, -RZ, R11.H1_H1 ;  /* 0x3000000bff0b7230 */ /* 0x000fe40000004100 */
[C---:B------:R-:W-:Y:S01]  /*17100*/  FMUL.FTZ R12, R5.reuse, R40 ;  /* 0x00000028050c7220 */ /* 0x040fe20000410000 */
[----:B------:R-:W-:Y:S01]  /*17110*/  F2FP.F16.E4M3.UNPACK_B R20, R4 ;  /* 0x00000004ff14723e */ /* 0x000fe200020006ff */
[----:B------:R-:W-:Y:S01]  /*17120*/  FMUL.FTZ R13, R5, R36 ;  /* 0x00000024050d7220 */ /* 0x000fe20000410000 */
[----:B------:R-:W-:Y:S01]  /*17130*/  F2FP.F16.E4M3.UNPACK_B R21, R4.H1 ;  /* 0x00000004ff15723e */ /* 0x000fe200030006ff */
[----:B------:R-:W-:Y:S01]  /*17140*/  FFMA.FTZ R5, R9, R36, -R12 ;  /* 0x0000002409057223 */ /* 0x000fe2000001080c */
[-C--:B------:R-:W-:Y:S01]  /*17150*/  F2FP.F16.E4M3.UNPACK_B R4, R6.reuse ;  /* 0x00000006ff04723e */ /* 0x080fe200020006ff */
[----:B------:R-:W-:Y:S01]  /*17160*/  HADD2.F32 R12, -RZ, R10.H1_H1 ;  /* 0x3000000aff0c7230 */ /* 0x000fe20000004100 */
[----:B------:R-:W-:Y:S01]  /*17170*/  F2FP.F16.E4M3.UNPACK_B R7, R6.H1 ;  /* 0x00000006ff07723e */ /* 0x000fe200030006ff */
[----:B------:R-:W-:Y:S01]  /*17180*/  HADD2.F32 R36, -RZ, R39.H0_H0 ;  /* 0x20000027ff247230 */ /* 0x000fe20000004100 */
[----:B------:R-:W-:Y:S01]  /*17190*/  F2FP.F16.E4M3.UNPACK_B R6, R14 ;  /* 0x0000000eff06723e */ /* 0x000fe200020006ff */
[----:B------:R-:W-:-:S02]  /*171a0*/  HADD2.F32 R10, -RZ, R28.H0_H0 ;  /* 0x2000001cff0a7230 */ /* 0x000fc40000004100 */
[C---:B------:R-:W-:Y:S01]  /*171b0*/  FMUL.FTZ R43, R11.reuse, R38 ;  /* 0x000000260b2b7220 */ /* 0x040fe20000410000 */
[----:B------:R-:W-:Y:S02]  /*171c0*/  HADD2.F32 R14, -RZ, R33.H0_H0 ;  /* 0x20000021ff0e7230 */ /* 0x000fe40000004100 */
[----:B------:R-:W-:Y:S01]  /*171d0*/  FMUL.FTZ R11, R11, R34 ;  /* 0x000000220b0b7220 */ /* 0x000fe20000410000 */
[----:B------:R-:W-:Y:S01]  /*171e0*/  FFMA.FTZ R9, R9, R40, R13 ;  /* 0x0000002809097223 */ /* 0x000fe2000001000d */
[C---:B------:R-:W-:Y:S01]  /*171f0*/  FMUL.FTZ R40, R10.reuse, R36 ;  /* 0x000000240a287220 */ /* 0x040fe20000410000 */
[----:B------:R-:W-:Y:S02]  /*17200*/  HADD2.F32 R13, -RZ, R24.H0_H0 ;  /* 0x20000018ff0d7230 */ /* 0x000fe40000004100 */
[----:B------:R-:W-:Y:S01]  /*17210*/  FMUL.FTZ R45, R10, R14 ;  /* 0x0000000e0a2d7220 */ /* 0x000fe20000410000 */
[C---:B------:R-:W-:Y:S01]  /*17220*/  FFMA.FTZ R10, R12.reuse, R34, -R43 ;  /* 0x000000220c0a7223 */ /* 0x040fe2000001082b */
[----:B------:R-:W-:Y:S01]  /*17230*/  FFMA.FTZ R12, R12, R38, R11 ;  /* 0x000000260c0c7223 */ /* 0x000fe2000001000b */
[----:B------:R-:W-:Y:S01]  /*17240*/  F2FP.F16.E4M3.UNPACK_B R38, R41 ;  /* 0x00000029ff26723e */ /* 0x000fe200020006ff */
[----:B------:R-:W-:Y:S01]  /*17250*/  HADD2.F32 R39, -RZ, R39.H1_H1 ;  /* 0x30000027ff277230 */ /* 0x000fe20000004100 */
[----:B------:R-:W-:Y:S01]  /*17260*/  F2FP.F16.E4M3.UNPACK_B R34, R35 ;  /* 0x00000023ff22723e */ /* 0x000fe200020006ff */
[----:B------:R-:W-:-:S02]  /*17270*/  HADD2.F32 R28, -RZ, R28.H1_H1 ;  /* 0x3000001cff1c7230 */ /* 0x000fc40000004100 */
[C---:B------:R-:W-:Y:S01]  /*17280*/  FFMA.FTZ R11, R13.reuse, R14, -R40 ;  /* 0x0000000e0d0b7223 */ /* 0x040fe20000010828 */
[----:B------:R-:W-:Y:S02]  /*17290*/  HADD2.F32 R33, -RZ, R33.H1_H1 ;  /* 0x30000021ff217230 */ /* 0x000fe40000004100 */
[----:B------:R-:W-:Y:S01]  /*172a0*/  FFMA.FTZ R45, R13, R36, R45 ;  /* 0x000000240d2d7223 */ /* 0x000fe2000001002d */
[----:B------:R-:W-:Y:S02]  /*172b0*/  HADD2.F32 R24, -RZ, R24.H1_H1 ;  /* 0x30000018ff187230 */ /* 0x000fe40000004100 */
[C---:B------:R-:W-:Y:S01]  /*172c0*/  FMUL.FTZ R43, R28.reuse, R39 ;  /* 0x000000271c2b7220 */ /* 0x040fe20000410000 */
[----:B------:R-:W-:Y:S02]  /*172d0*/  HADD2.F32 R40, -RZ, R38.H0_H0 ;  /* 0x20000026ff287230 */ /* 0x000fe40000004100 */
[----:B------:R-:W-:Y:S01]  /*172e0*/  FMUL.FTZ R28, R28, R33 ;  /* 0x000000211c1c7220 */ /* 0x000fe20000410000 */
[----:B------:R-:W-:Y:S01]  /*172f0*/  HADD2.F32 R14, -RZ, R30.H0_H0 ;  /* 0x2000001eff0e7230 */ /* 0x000fe20000004100 */
[----:B------:R-:W-:Y:S01]  /*17300*/  F2FP.F16.E4M3.UNPACK_B R35, R35.H1 ;  /* 0x00000023ff23723e */ /* 0x000fe200030006ff */
[----:B------:R-:W-:Y:S01]  /*17310*/  HADD2.F32 R36, -RZ, R34.H0_H0 ;  /* 0x20000022ff247230 */ /* 0x000fe20000004100 */
[----:B------:R-:W-:Y:S01]  /*17320*/  F2FP.F16.E4M3.UNPACK_B R41, R41.H1 ;  /* 0x00000029ff29723e */ /* 0x000fe200030006ff */
[----:B------:R-:W-:-:S02]  /*17330*/  HADD2.F32 R13, -RZ, R25.H0_H0 ;  /* 0x20000019ff0d7230 */ /* 0x000fc40000004100 */
[----:B------:R-:W-:Y:S01]  /*17340*/  FMUL.FTZ R48, R14, R40 ;  /* 0x000000280e307220 */ /* 0x000fe20000410000 */
[----:B------:R-:W-:Y:S01]  /*17350*/  FFMA.FTZ R42, R24, R33, -R43 ;  /* 0x00000021182a7223 */ /* 0x000fe2000001082b */
[-C--:B------:R-:W-:Y:S01]  /*17360*/  FMUL.FTZ R47, R14, R36.reuse ;  /* 0x000000240e2f7220 */ /* 0x080fe20000410000 */
[----:B------:R-:W-:Y:S01]  /*17370*/  FFMA.FTZ R46, R24, R39, R28 ;  /* 0x00000027182e7223 */ /* 0x000fe2000001001c */
[----:B------:R-:W-:Y:S02]  /*17380*/  HADD2.F32 R34, -RZ, R34.H1_H1 ;  /* 0x30000022ff227230 */ /* 0x000fe40000004100 */
[C---:B------:R-:W-:Y:S01]  /*17390*/  FFMA.FTZ R48, R13.reuse, R36, -R48 ;  /* 0x000000240d307223 */ /* 0x040fe20000010830 */
[----:B------:R-:W-:Y:S02]  /*173a0*/  HADD2.F32 R38, -RZ, R38.H1_H1 ;  /* 0x30000026ff267230 */ /* 0x000fe40000004100 */
[----:B------:R-:W-:Y:S01]  /*173b0*/  FFMA.FTZ R47, R13, R40, R47 ;  /* 0x000000280d2f7223 */ /* 0x000fe2000001002f */
[----:B------:R-:W-:Y:S01]  /*173c0*/  HADD2.F32 R30, -RZ, R30.H1_H1 ;  /* 0x3000001eff1e7230 */ /* 0x000fe20000004100 */
[----:B------:R-:W-:Y:S01]  /*173d0*/  F2FP.SATFINITE.E4M3.F32.PACK_AB_MERGE_C R11, R42, R11, RZ ;  /* 0x0000000b2a0b723e */ /* 0x000fe200048070ff */
[----:B------:R-:W-:Y:S01]  /*173e0*/  HADD2.F32 R14, -RZ, R31.H0_H0 ;  /* 0x2000001fff0e7230 */ /* 0x000fe20000004100 */
[----:B------:R-:W-:Y:S01]  /*173f0*/  F2FP.SATFINITE.E4M3.F32.PACK_AB_MERGE_C R45, R46, R45, RZ ;  /* 0x0000002d2e2d723e */ /* 0x000fe200048070ff */
[----:B------:R-:W-:-:S02]  /*17400*/  HADD2.F32 R24, -RZ, R35.H0_H0 ;  /* 0x20000023ff187230 */ /* 0x000fc40000004100 */
[C---:B------:R-:W-:Y:S01]  /*17410*/  FMUL.FTZ R36, R30.reuse, R38 ;  /* 0x000000261e247220 */ /* 0x040fe20000410000 */
[----:B------:R-:W-:Y:S02]  /*17420*/  HADD2.F32 R28, -RZ, R41.H0_H0 ;  /* 0x20000029ff1c7230 */ /* 0x000fe40000004100 */
[----:B------:R-:W-:Y:S01]  /*17430*/  FMUL.FTZ R33, R30, R34 ;  /* 0x000000221e217220 */ /* 0x000fe20000410000 */
[----:B------:R-:W-:Y:S02]  /*17440*/  HADD2.F32 R13, -RZ, R26.H0_H0 ;  /* 0x2000001aff0d7230 */ /* 0x000fe40000004100 */
[C---:B------:R-:W-:Y:S01]  /*17450*/  FMUL.FTZ R49, R14.reuse, R24 ;  /* 0x000000180e317220 */ /* 0x040fe20000410000 */
[----:B------:R-:W-:Y:S02]  /*17460*/  HADD2.F32 R25, -RZ, R25.H1_H1 ;  /* 0x30000019ff197230 */ /* 0x000fe40000004100 */
[----:B------:R-:W-:Y:S01]  /*17470*/  FMUL.FTZ R30, R14, R28 ;  /* 0x0000001c0e1e7220 */ /* 0x000fe20000410000 */
[----:B------:R-:W-:-:S02]  /*17480*/  HADD2.F32 R35, -RZ, R35.H1_H1 ;  /* 0x30000023ff237230 */ /* 0x000fc40000004100 */
[C---:B------:R-:W-:Y:S01]  /*17490*/  FFMA.FTZ R49, R13.reuse, R28, R49 ;  /* 0x0000001c0d317223 */ /* 0x040fe20000010031 */
[-C--:B------:R-:W-:Y:S01]  /*174a0*/  F2FP.F16.E4M3.UNPACK_B R28, R37.reuse.H1 ;  /* 0x00000025ff1c723e */ /* 0x080fe200030006ff */
[----:B------:R-:W-:Y:S01]  /*174b0*/  FFMA.FTZ R43, R13, R24, -R30 ;  /* 0x000000180d2b7223 */ /* 0x000fe2000001081e */
[----:B------:R-:W-:Y:S01]  /*174c0*/  HADD2.F32 R41, -RZ, R41.H1_H1 ;  /* 0x30000029ff297230 */ /* 0x000fe20000004100 */
[----:B------:R-:W-:Y:S01]  /*174d0*/  F2FP.F16.E4M3.UNPACK_B R24, R32.H1 ;  /* 0x00000020ff18723e */ /* 0x000fe200030006ff */
[----:B------:R-:W-:Y:S02]  /*174e0*/  HADD2.F32 R31, -RZ, R31.H1_H1 ;  /* 0x3000001fff1f7230 */ /* 0x000fe40000004100 */
[C---:B------:R-:W-:Y:S01]  /*174f0*/  FFMA.FTZ R39, R25.reuse, R34, -R36 ;  /* 0x0000002219277223 */ /* 0x040fe20000010824 */
[----:B------:R-:W-:Y:S01]  /*17500*/  FFMA.FTZ R40, R25, R38, R33 ;  /* 0x0000002619287223 */ /* 0x000fe20000010021 */
[----:B------:R-:W-:Y:S01]  /*17510*/  HADD2.F32 R26, -RZ, R26.H1_H1 ;  /* 0x3000001aff1a7230 */ /* 0x000fe20000004100 */
[----:B------:R-:W-:Y:S01]  /*17520*/  F2FP.F16.E4M3.UNPACK_B R37, R37 ;  /* 0x00000025ff25723e */ /* 0x000fe200020006ff */
[----:B------:R-:W-:-:S02]  /*17530*/  HADD2.F32 R30, -RZ, R28.H0_H0 ;  /* 0x2000001cff1e7230 */ /* 0x000fc40000004100 */
[C---:B------:R-:W-:Y:S01]  /*17540*/  FMUL.FTZ R33, R31.reuse, R41 ;  /* 0x000000291f217220 */ /* 0x040fe20000410000 */
[--C-:B------:R-:W-:Y:S02]  /*17550*/  HADD2.F32 R14, -RZ, R27.reuse.H0_H0 ;  /* 0x2000001bff0e7230 */ /* 0x100fe40000004100 */
[-C--:B------:R-:W-:Y:S01]  /*17560*/  FMUL.FTZ R36, R31, R35.reuse ;  /* 0x000000231f247220 */ /* 0x080fe20000410000 */
[----:B------:R-:W-:Y:S02]  /*17570*/  HADD2.F32 R25, -RZ, R24.H0_H0 ;  /* 0x20000018ff197230 */ /* 0x000fe40000004100 */
[----:B------:R-:W-:Y:S01]  /*17580*/  FFMA.FTZ R50, R26, R35, -R33 ;  /* 0x000000231a327223 */ /* 0x000fe20000010821 */
[----:B------:R-:W-:Y:S02]  /*17590*/  HADD2.F32 R28, -RZ, R28.H1_H1 ;  /* 0x3000001cff1c7230 */ /* 0x000fe40000004100 */
[----:B------:R-:W-:Y:S01]  /*175a0*/  FMUL.FTZ R34, R14, R30 ;  /* 0x0000001e0e227220 */ /* 0x000fe20000410000 */
[----:B------:R-:W-:-:S02]  /*175b0*/  HADD2.F32 R27, -RZ, R27.H1_H1 ;  /* 0x3000001bff1b7230 */ /* 0x000fc40000004100 */
[----:B------:R-:W-:Y:S01]  /*175c0*/  FFMA.FTZ R52, R26, R41, R36 ;  /* 0x000000291a347223 */ /* 0x000fe20000010024 */
[----:B------:R-:W-:Y:S01]  /*175d0*/  HADD2.F32 R24, -RZ, R24.H1_H1 ;  /* 0x30000018ff187230 */ /* 0x000fe20000004100 */
[----:B------:R-:W-:Y:S01]  /*175e0*/  F2FP.F16.E4M3.UNPACK_B R32, R32 ;  /* 0x00000020ff20723e */ /* 0x000fe200020006ff */
[--C-:B------:R-:W-:Y:S02]  /*175f0*/  HADD2.F32 R13, -RZ, R21.reuse.H0_H0 ;  /* 0x20000015ff0d7230 */ /* 0x100fe40000004100 */
[C---:B------:R-:W-:Y:S01]  /*17600*/  FMUL.FTZ R26, R27.reuse, R28 ;  /* 0x0000001c1b1a7220 */ /* 0x040fe20000410000 */
[----:B------:R-:W-:Y:S02]  /*17610*/  HADD2.F32 R21, -RZ, R21.H1_H1 ;  /* 0x30000015ff157230 */ /* 0x000fe40000004100 */
[----:B------:R-:W-:Y:S01]  /*17620*/  FMUL.FTZ R27, R27, R24 ;  /* 0x000000181b1b7220 */ /* 0x000fe20000410000 */
[-C--:B------:R-:W-:Y:S01]  /*17630*/  FMUL.FTZ R31, R14, R25.reuse ;  /* 0x000000190e1f7220 */ /* 0x080fe20000410000 */
[----:B------:R-:W-:Y:S01]  /*17640*/  FFMA.FTZ R34, R13, R25, -R34 ;  /* 0x000000190d227223 */ /* 0x000fe20000010822 */
[----:B------:R-:W-:-:S02]  /*17650*/  HADD2.F32 R25, -RZ, R37.H0_H0 ;  /* 0x20000025ff197230 */ /* 0x000fc40000004100 */
[C---:B------:R-:W-:Y:S01]  /*17660*/  FFMA.FTZ R33, R21.reuse, R24, -R26 ;  /* 0x0000001815217223 */ /* 0x040fe2000001081a */
[----:B------:R-:W-:Y:S02]  /*17670*/  HADD2.F32 R14, -RZ, R15.H0_H0 ;  /* 0x2000000fff0e7230 */ /* 0x000fe40000004100 */
[----:B------:R-:W-:Y:S01]  /*17680*/  FFMA.FTZ R35, R21, R28, R27 ;  /* 0x0000001c15237223 */ /* 0x000fe2000001001b */
[----:B------:R-:W-:Y:S02]  /*17690*/  HADD2.F32 R21, -RZ, R32.H0_H0 ;  /* 0x20000020ff157230 */ /* 0x000fe40000004100 */
[----:B------:R-:W-:Y:S01]  /*176a0*/  FFMA.FTZ R30, R13, R30, R31 ;  /* 0x0000001e0d1e7223 */ /* 0x000fe2000001001f */
[----:B------:R-:W-:Y:S02]  /*176b0*/  HADD2.F32 R13, -RZ, R20.H0_H0 ;  /* 0x20000014ff0d7230 */ /* 0x000fe40000004100 */
[----:B------:R-:W-:Y:S01]  /*176c0*/  FMUL.FTZ R24, R14, R25 ;  /* 0x000000190e187220 */ /* 0x000fe20000410000 */
[----:B------:R-:W-:-:S02]  /*176d0*/  HADD2.F32 R37, -RZ, R37.H1_H1 ;  /* 0x30000025ff257230 */ /* 0x000fc40000004100 */
[-C--:B------:R-:W-:Y:S01]  /*176e0*/  FMUL.FTZ R14, R14, R21.reuse ;  /* 0x000000150e0e7220 */ /* 0x080fe20000410000 */
[----:B------:R-:W-:Y:S02]  /*176f0*/  HADD2.F32 R15, -RZ, R15.H1_H1 ;  /* 0x3000000fff0f7230 */ /* 0x000fe40000004100 */
[C---:B------:R-:W-:Y:S01]  /*17700*/  FFMA.FTZ R27, R13.reuse, R21, -R24 ;  /* 0x000000150d1b7223 */ /* 0x040fe20000010818 */
[----:B------:R-:W-:Y:S01]  /*17710*/  HADD2.F32 R32, -RZ, R32.H1_H1 ;  /* 0x30000020ff207230 */ /* 0x000fe20000004100 */
[----:B------:R-:W-:Y:S01]  /*17720*/  F2FP.F16.E4M3.UNPACK_B R21, R8.H1 ;  /* 0x00000008ff15723e */ /* 0x000fe200030006ff */
[----:B------:R-:W-:Y:S01]  /*17730*/  FFMA.FTZ R25, R13, R25, R14 ;  /* 0x000000190d197223 */ /* 0x000fe2000001000e */
[----:B------:R-:W-:Y:S01]  /*17740*/  HADD2.F32 R20, -RZ, R20.H1_H1 ;  /* 0x30000014ff147230 */ /* 0x000fe20000004100 */
[----:B------:R-:W-:Y:S01]  /*17750*/  F2FP.F16.E4M3.UNPACK_B R13, R3.H1 ;  /* 0x00000003ff0d723e */ /* 0x000fe200030006ff */
[C---:B------:R-:W-:Y:S01]  /*17760*/  FMUL.FTZ R31, R15.reuse, R37 ;  /* 0x000000250f1f7220 */ /* 0x040fe20000410000 */
[----:B------:R-:W-:Y:S01]  /*17770*/  FMUL.FTZ R26, R15, R32 ;  /* 0x000000200f1a7220 */ /* 0x000fe20000410000 */
[----:B------:R-:W-:Y:S01]  /*17780*/  HADD2.F32 R24, -RZ, R21.H0_H0 ;  /* 0x20000015ff187230 */ /* 0x000fe20000004100 */
[----:B------:R-:W-:Y:S01]  /*17790*/  F2FP.F16.E4M3.UNPACK_B R3, R3 ;  /* 0x00000003ff03723e */ /* 0x000fe200020006ff */
[----:B------:R-:W-:-:S02]  /*177a0*/  HADD2.F32 R14, -RZ, R29.H0_H0 ;  /* 0x2000001dff0e7230 */ /* 0x000fc40000004100 */
[C---:B------:R-:W-:Y:S01]  /*177b0*/  FFMA.FTZ R32, R20.reuse, R32, -R31 ;  /* 0x0000002014207223 */ /* 0x040fe2000001081f */
[----:B------:R-:W-:Y:S01]  /*177c0*/  FFMA.FTZ R28, R20, R37, R26 ;  /* 0x00000025141c7223 */ /* 0x000fe2000001001a */
[--C-:B------:R-:W-:Y:S01]  /*177d0*/  HADD2.F32 R15, -RZ, R13.reuse.H0_H0 ;  /* 0x2000000dff0f7230 */ /* 0x100fe20000004100 */
[----:B------:R-:W-:Y:S01]  /*177e0*/  F2FP.SATFINITE.E4M3.F32.PACK_AB_MERGE_C R49, R52, R49, RZ ;  /* 0x000000313431723e */ /* 0x000fe200048070ff */
[----:B------:R-:W-:Y:S02]  /*177f0*/  HADD2.F32 R20, -RZ, R13.H1_H1 ;  /* 0x3000000dff147230 */ /* 0x000fe40000004100 */
[C---:B------:R-:W-:Y:S01]  /*17800*/  FMUL.FTZ R36, R14.reuse, R24 ;  /* 0x000000180e247220 */ /* 0x040fe20000410000 */
[----:B------:R-:W-:Y:S02]  /*17810*/  HADD2.F32 R13, -RZ, R7.H0_H0 ;  /* 0x20000007ff0d7230 */ /* 0x000fe40000004100 */
[----:B------:R-:W-:Y:S01]  /*17820*/  FMUL.FTZ R14, R14, R15 ;  /* 0x0000000f0e0e7220 */ /* 0x000fe20000410000 */
[----:B------:R-:W-:Y:S01]  /*17830*/  HADD2.F32 R26, -RZ, R21.H1_H1 ;  /* 0x30000015ff1a7230 */ /* 0x000fe20000004100 */
[----:B------:R-:W-:Y:S01]  /*17840*/  F2FP.SATFINITE.E4M3.F32.PACK_AB_MERGE_C R5, R10, R5, R11 ;  /* 0x000000050a05723e */ /* 0x000fe2000480700b */
[----:B------:R-:W-:-:S02]  /*17850*/  HADD2.F32 R29, -RZ, R29.H1_H1 ;  /* 0x3000001dff1d7230 */ /* 0x000fc40000004100 */
[----:B------:R-:W-:Y:S01]  /*17860*/  FFMA.FTZ R36, R13, R15, -R36 ;  /* 0x0000000f0d247223 */ /* 0x000fe20000010824 */
[----:B------:R-:W-:Y:S01]  /*17870*/  HADD2.F32 R7, -RZ, R7.H1_H1 ;  /* 0x30000007ff077230 */ /* 0x000fe20000004100 */
[----:B------:R-:W-:Y:S01]  /*17880*/  F2FP.SATFINITE.E4M3.F32.PACK_AB_MERGE_C R9, R12, R9, R45 ;  /* 0x000000090c09723e */ /* 0x000fe2000480702d */
[C---:B------:R-:W-:Y:S01]  /*17890*/  FMUL.FTZ R38, R29.reuse, R26 ;  /* 0x0000001a1d267220 */ /* 0x040fe20000410000 */
[----:B------:R-:W-:Y:S01]  /*178a0*/  FMUL.FTZ R15, R29, R20 ;  /* 0x000000141d0f7220 */ /* 0x000fe20000410000 */
[----:B------:R-:W-:Y:S01]  /*178b0*/  FFMA.FTZ R29, R13, R24, R14 ;  /* 0x000000180d1d7223 */ /* 0x000fe2000001000e */
[----:B------:R-:W-:Y:S01]  /*178c0*/  F2FP.F16.E4M3.UNPACK_B R14, R8 ;  /* 0x00000008ff0e723e */ /* 0x000fe200020006ff */
[C---:B------:R-:W-:Y:S01]  /*178d0*/  FFMA.FTZ R31, R7.reuse, R20, -R38 ;  /* 0x00000014071f7223 */ /* 0x040fe20000010826 */
[----:B------:R-:W-:Y:S01]  /*178e0*/  FFMA.FTZ R26, R7, R26, R15 ;  /* 0x0000001a071a7223 */ /* 0x000fe2000001000f */
[----:B------:R-:W-:Y:S01]  /*178f0*/  HADD2.F32 R7, -RZ, R6.H0_H0 ;  /* 0x20000006ff077230 */ /* 0x000fe20000004100 */
[----:B------:R-:W-:Y:S01]  /*17900*/  F2FP.SATFINITE.E4M3.F32.PACK_AB_MERGE_C R11, R40, R47, R49 ;  /* 0x0000002f280b723e */ /* 0x000fe20004807031 */
[----:B------:R-:W-:Y:S01]  /*17910*/  HADD2.F32 R20, -RZ, R14.H0_H0 ;  /* 0x2000000eff147230 */ /* 0x000fe20000004100 */
[----:B------:R-:W-:Y:S01]  /*17920*/  F2FP.SATFINITE.E4M3.F32.PACK_AB_MERGE_C R31, R31, R36, RZ ;  /* 0x000000241f1f723e */ /* 0x000fe200048070ff */
[--C-:B------:R-:W-:Y:S01]  /*17930*/  HADD2.F32 R8, -RZ, R3.reuse.H0_H0 ;  /* 0x20000003ff087230 */ /* 0x100fe20000004100 */
[----:B------:R-:W-:Y:S01]  /*17940*/  F2FP.SATFINITE.E4M3.F32.PACK_AB_MERGE_C R26, R26, R29, RZ ;  /* 0x0000001d1a1a723e */ /* 0x000fe200048070ff */
[----:B------:R-:W-:-:S02]  /*17950*/  HADD2.F32 R13, -RZ, R3.H1_H1 ;  /* 0x30000003ff0d7230 */ /* 0x000fc40000004100 */
[----:B------:R-:W-:Y:S02]  /*17960*/  HADD2.F32 R15, -RZ, R14.H1_H1 ;  /* 0x3000000eff0f7230 */ /* 0x000fe40000004100 */
[C---:B------:R-:W-:Y:S01]  /*17970*/  FMUL.FTZ R14, R7.reuse, R20 ;  /* 0x00000014070e7220 */ /* 0x040fe20000410000 */
[----:B------:R-:W-:Y:S02]  /*17980*/  HADD2.F32 R6, -RZ, R6.H1_H1 ;  /* 0x30000006ff067230 */ /* 0x000fe40000004100 */
[-C--:B------:R-:W-:Y:S01]  /*17990*/  FMUL.FTZ R7, R7, R8.reuse ;  /* 0x0000000807077220 */ /* 0x080fe20000410000 */
[--C-:B------:R-:W-:Y:S02]  /*179a0*/  HADD2.F32 R3, -RZ, R4.reuse.H0_H0 ;  /* 0x20000004ff037230 */ /* 0x100fe40000004100 */
[----:B------:R-:W-:Y:S02]  /*179b0*/  HADD2.F32 R4, -RZ, R4.H1_H1 ;  /* 0x30000004ff047230 */ /* 0x000fe40000004100 */
[C---:B------:R-:W-:Y:S01]  /*179c0*/  FMUL.FTZ R21, R6.reuse, R15 ;  /* 0x0000000f06157220 */ /* 0x040fe20000410000 */
        /* <DEDUP_REMOVED lines=8> */
[----:B------:R-:W-:Y:S02]  /*17a50*/  F2FP.SATFINITE.E4M3.F32.PACK_AB_MERGE_C R7, R39, R48, R7 ;  /* 0x000000302707723e */ /* 0x000fe40004807007 */
[----:B------:R-:W-:Y:S02]  /*17a60*/  F2FP.SATFINITE.E4M3.F32.PACK_AB_MERGE_C R4, R32, R27, R4 ;  /* 0x0000001b2004723e */ /* 0x000fe40004807004 */
[----:B------:R-:W-:Y:S02]  /*17a70*/  F2FP.SATFINITE.E4M3.F32.PACK_AB_MERGE_C R6, R21, R6, R31 ;  /* 0x000000061506723e */ /* 0x000fe4000480701f */
[----:B------:R-:W-:-:S02]  /*17a80*/  F2FP.SATFINITE.E4M3.F32.PACK_AB_MERGE_C R8, R28, R25, R8 ;  /* 0x000000191c08723e */ /* 0x000fc40004807008 */
[----:B------:R-:W-:Y:S01]  /*17a90*/  F2FP.SATFINITE.E4M3.F32.PACK_AB_MERGE_C R10, R24, R3, R26 ;  /* 0x00000003180a723e */ /* 0x000fe2000480701a */
[----:B------:R0:W-:Y:S04]  /*17aa0*/  STS.128 [R51+0x14400], R4 ;  /* 0x0144000433007388 */ /* 0x0001e80000000c00 */
[----:B------:R0:W-:Y:S02]  /*17ab0*/  STS.128 [R0+0x14400], R8 ;  /* 0x0144000800007388 */ /* 0x0001e40000000c00 */
.L_x_559:
[----:B------:R-:W-:Y:S05]  /*17ac0*/  BSYNC B0 ;  /* 0x0000000000007941 */ /* 0x000fea0003800000 */
.L_x_552:
[----:B------:R-:W-:Y:S01]  /*17ad0*/  @!PT LDS RZ, [RZ] ;  /* 0x00000000fffff984 */ /* 0x000fe20000000800 */
[----:B------:R-:W-:Y:S01]  /*17ae0*/  @!PT LDS RZ, [RZ] ;  /* 0x00000000fffff984 */ /* 0x000fe20000000800 */
[----:B------:R-:W-:Y:S01]  /*17af0*/  @!PT LDS RZ, [RZ] ;  /* 0x00000000fffff984 */ /* 0x000fe20000000800 */
[----:B------:R-:W-:Y:S01]  /*17b00*/  @!PT LDS RZ, [RZ] ;  /* 0x00000000fffff984 */ /* 0x000fe20000000800 */
[----:B------:R1:W-:Y:S06]  /*17b10*/  MEMBAR.ALL.CTA ;  /* 0x0000000000007992 */ /* 0x0003ec0000008000 */
[----:B-1----:R-:W1:Y:S01]  /*17b20*/  FENCE.VIEW.ASYNC.S ;  /* 0x00000000000073c6 */ /* 0x002e620000000000 */
[----:B------:R-:W-:Y:S05]  /*17b30*/  WARPSYNC.ALL ;  /* 0x0000000000007948 */ /* 0x000fea0003800000 */
[----:B-1----:R-:W-:Y:S06]  /*17b40*/  BAR.SYNC.DEFER_BLOCKING 0xd, 0x100 ;  /* 0x0344000000007b1d */ /* 0x002fec0000010000 */
.L_x_550:
[----:B0--3--:R-:W-:-:S05]  /*17b50*/  IMAD.U32 R0, RZ, RZ, UR48 ;  /* 0x00000030ff007e24 */ /* 0x009fca000f8e00ff */
[----:B------:R-:W-:-:S13]  /*17b60*/  ISETP.NE.AND P0, PT, R0, 0x3, PT ;  /* 0x000000030000780c */ /* 0x000fda0003f05270 */
[----:B------:R-:W-:Y:S05]  /*17b70*/  @!P0 BRA `(.L_x_579) ;  /* 0x0000000000048947 */ /* 0x000fea0003800000 */
[----:B------:R-:W-:Y:S01]  /*17b80*/  BPT.TRAP 0x1 ;  /* 0x000000040000795c */ /* 0x000fe20000300000 */
.L_x_579:
[----:B------:R-:W-:Y:S01]  /*17b90*/  IMAD R0, R202, 0x8, R18 ;  /* 0x00000008ca007824 */ /* 0x000fe200078e0212 */
[----:B-1----:R-:W-:-:S04]  /*17ba0*/  SHF.L.U32 R3, R208, 0x1f, RZ ;  /* 0x0000001fd0037819 */ /* 0x002fc800000006ff */
[----:B------:R0:W1:Y:S01]  /*17bb0*/  SYNCS.PHASECHK.TRANS64.TRYWAIT P1, [R0+URZ+0x29830], R3 ;  /* 0x02983003000075a7 */ /* 0x000062000802017f */
[----:B------:R-:W-:Y:S05]  /*17bc0*/  @!P0 BRA `(.L_x_580) ;  /* 0x0000000000048947 */ /* 0x000fea0003800000 */
[----:B------:R-:W-:Y:S01]  /*17bd0*/  BPT.TRAP 0x1 ;  /* 0x000000040000795c */ /* 0x000fe20000300000 */
.L_x_580:
[----:B-----5:R-:W-:Y:S01]  /*17be0*/  IMAD.MOV.U32 R25, RZ, RZ, RZ ;  /* 0x000000ffff197224 */ /* 0x020fe200078e00ff */
[----:B-1----:R-:W-:Y:S06]  /*17bf0*/  @P1 BRA `(.L_x_581) ;  /* 0x0000000000081947 */ /* 0x002fec0003800000 */
[----:B------:R-:W1:Y:S02]  /*17c00*/  SYNCS.PHASECHK.TRANS64.TRYWAIT P1, [R0+URZ+0x29830], R3 ;  /* 0x02983003000075a7 */ /* 0x000e64000802017f */
[----:B-1----:R-:W-:Y:S05]  /*17c10*/  @!P1 BRA `(.L_x_582) ;  /* 0x0000014400d09947 */ /* 0x002fea0003800000 */
.L_x_581:
[----:B------:R-:W-:Y:S05]  /*17c20*/  WARPSYNC.ALL ;  /* 0x0000000000007948 */ /* 0x000fea0003800000 */
[----:B01----:R-:W-:Y:S01]  /*17c30*/  IADD3 R3, R18, 0x1a400, RZ ;  /* 0x0001a40012037810 */ /* 0x003fe20007ffe0ff */
[----:B------:R-:W-:Y:S01]  /*17c40*/  IMAD.MOV.U32 R5, RZ, RZ, -0x7fffffe0 ;  /* 0x80000020ff057424 */ /* 0x000fe200078e00ff */
[----:B------:R-:W-:Y:S01]  /*17c50*/  R2UR UR28, R44 ;  /* 0x000000002c1c72ca */ /* 0x000fe200000e0000 */
[----:B------:R-:W-:Y:S01]  /*17c60*/  WARPGROUP.ARRIVE ;  /* 0x00000000000079c5 */ /* 0x000fe20000000000 */
[----:B------:R-:W-:Y:S01]  /*17c70*/  SHF.R.U32.HI R3, RZ, 0x4, R3 ;  /* 0x00000004ff037819 */ /* 0x000fe20000011603 */
[----:B------:R-:W-:Y:S01]  /*17c80*/  UMOV UR29, 0x80000020 ;  /* 0x80000020001d7882 */ /* 0x000fe20000000000 */
[----:B------:R-:W-:Y:S01]  /*17c90*/  R2UR UR31, R5 ;  /* 0x00000000051f72ca */ /* 0x000fe200000e0000 */
[----:B------:R-:W-:Y:S01]  /*17ca0*/  IMAD.MOV.U32 R7, RZ, RZ, -0x7fffffe0 ;  /* 0x80000020ff077424 */ /* 0x000fe200078e00ff */
[----:B------:R-:W-:Y:S01]  /*17cb0*/  LOP3.LUT R3, R3, 0x3fff, RZ, 0xc0, !PT ;  /* 0x00003fff03037812 */ /* 0x000fe200078ec0ff */
[----:B------:R-:W-:Y:S01]  /*17cc0*/  UMOV UR5, UR29 ;  /* 0x0000001d00057c82 */ /* 0x000fe20008000000 */
[----:B------:R-:W-:Y:S01]  /*17cd0*/  IMAD.MOV.U32 R11, RZ, RZ, -0x7fffffe0 ;  /* 0x80000020ff0b7424 */ /* 0x000fe200078e00ff */
[----:B------:R-:W-:Y:S01]  /*17ce0*/  UMOV UR9, UR29 ;  /* 0x0000001d00097c82 */ /* 0x000fe20008000000 */
[----:B------:R-:W-:Y:S01]  /*17cf0*/  LOP3.LUT R9, R3, 0x10000, RZ, 0xfc, !PT ;  /* 0x0001000003097812 */ /* 0x000fe200078efcff */
[----:B------:R-:W-:Y:S01]  /*17d00*/  UMOV UR13, UR29 ;  /* 0x0000001d000d7c82 */ /* 0x000fe20008000000 */
[----:B------:R-:W-:Y:S01]  /*17d10*/  R2UR UR7, R7 ;  /* 0x00000000070772ca */ /* 0x000fe200000e0000 */
[----:B------:R-:W-:Y:S01]  /*17d20*/  ULOP3.LUT UR28, UR28, 0x10000, URZ, 0xfc, !UPT ;  /* 0x000100001c1c7892 */ /* 0x000fe2000f8efc3f */
[----:B------:R-:W-:Y:S01]  /*17d30*/  R2UR UR11, R11 ;  /* 0x000000000b0b72ca */ /* 0x000fe200000e0000 */
[----:B----4-:R-:W-:Y:S01]  /*17d40*/  IMAD R4, R202, 0x780, R9 ;  /* 0x00000780ca047824 */ /* 0x010fe200078e0209 */
[----:B------:R-:W-:Y:S01]  /*17d50*/  R2UR UR15, R7 ;  /* 0x00000000070f72ca */ /* 0x000fe200000e0000 */
[----:B------:R-:W-:Y:S01]  /*17d60*/  UMOV UR17, UR29 ;  /* 0x0000001d00117c82 */ /* 0x000fe20008000000 */
[----:B------:R-:W-:Y:S01]  /*17d70*/  R2UR UR19, R11 ;  /* 0x000000000b1372ca */ /* 0x000fe200000e0000 */
[C---:B------:R-:W-:Y:S01]  /*17d80*/  VIADD R6, R4.reuse, 0x80 ;  /* 0x0000008004067836 */ /* 0x040fe20000000000 */
[C---:B------:R-:W-:Y:S01]  /*17d90*/  R2UR UR30, R4.reuse ;  /* 0x00000000041e72ca */ /* 0x040fe200000e0000 */
[----:B------:R-:W-:Y:S01]  /*17da0*/  UMOV UR4, UR28 ;  /* 0x0000001c00047c82 */ /* 0x000fe20008000000 */
[----:B------:R-:W-:Y:S01]  /*17db0*/  VIADD R10, R4, 0x100 ;  /* 0x00000100040a7836 */ /* 0x000fe20000000000 */
[----:B------:R-:W-:Y:S01]  /*17dc0*/  UMOV UR8, UR28 ;  /* 0x0000001c00087c82 */ /* 0x000fe20008000000 */
[----:B------:R-:W-:Y:S01]  /*17dd0*/  R2UR UR6, R6 ;  /* 0x00000000060672ca */ /* 0x000fe200000e0000 */
[----:B------:R-:W-:Y:S01]  /*17de0*/  UMOV UR12, UR28 ;  /* 0x0000001c000c7c82 */ /* 0x000fe20008000000 */
[----:B------:R-:W-:Y:S01]  /*17df0*/  IADD3 R6, R4, 0x180, RZ ;  /* 0x0000018004067810 */ /* 0x000fe20007ffe0ff */
[----:B------:R-:W-:Y:S01]  /*17e00*/  UMOV UR16, UR28 ;  /* 0x0000001c00107c82 */ /* 0x000fe20008000000 */
[----:B------:R-:W-:Y:S01]  /*17e10*/  R2UR UR10, R10 ;  /* 0x000000000a0a72ca */ /* 0x000fe200000e0000 */
[----:B------:R-:W-:Y:S01]  /*17e20*/  VIADD R10, R4, 0x200 ;  /* 0x00000200040a7836 */ /* 0x000fe20000000000 */
[----:B------:R-:W-:Y:S01]  /*17e30*/  R2UR UR14, R6 ;  /* 0x00000000060e72ca */ /* 0x000fe200000e0000 */
[----:B------:R-:W-:Y:S01]  /*17e40*/  VIADD R6, R4, 0x2 ;  /* 0x0000000204067836 */ /* 0x000fe20000000000 */
[----:B------:R-:W-:-:S02]  /*17e50*/  UIADD3 UR44, UR28, 0x2, URZ ;  /* 0x000000021c2c7890 */ /* 0x000fc4000fffe03f */
[----:B------:R-:W-:Y:S01]  /*17e60*/  QGMMA.64x32x32.F32.E4M3.E4M3 R92, gdesc[UR28], RZ, !UPT, gsb0 ;  /* 0x006000001c5c79f3 */ /* 0x000fe2000c0008ff */
[----:B------:R-:W-:Y:S01]  /*17e70*/  R2UR UR18, R10 ;  /* 0x000000000a1272ca */ /* 0x000fe200000e0000 */
[----:B------:R-:W-:Y:S01]  /*17e80*/  IMAD.MOV.U32 R7, RZ, RZ, -0x7fffffe0 ;  /* 0x80000020ff077424 */ /* 0x000fe200078e00ff */
[----:B------:R-:W-:Y:S01]  /*17e90*/  R2UR UR46, R6 ;  /* 0x00000000062e72ca */ /* 0x000fe200000e0000 */
[----:B------:R-:W-:Y:S01]  /*17ea0*/  UMOV UR45, 0x80000020 ;  /* 0x80000020002d7882 */ /* 0x000fe20000000000 */
[C---:B------:R-:W-:Y:S01]  /*17eb0*/  VIADD R10, R4.reuse, 0x82 ;  /* 0x00000082040a7836 */ /* 0x040fe20000000000 */
[C---:B------:R-:W-:Y:S01]  /*17ec0*/  IADD3 R12, R4.reuse, 0x102, RZ ;  /* 0x00000102040c7810 */ /* 0x040fe20007ffe0ff */
[----:B------:R-:W-:Y:S01]  /*17ed0*/  IMAD.MOV.U32 R11, RZ, RZ, -0x7fffffe0 ;  /* 0x80000020ff0b7424 */ /* 0x000fe200078e00ff */
[----:B------:R-:W-:Y:S01]  /*17ee0*/  R2UR UR47, R7 ;  /* 0x00000000072f72ca */ /* 0x000fe200000e0000 */
[----:B------:R-:W-:Y:S02]  /*17ef0*/  IMAD.MOV.U32 R13, RZ, RZ, -0x7fffffe0 ;  /* 0x80000020ff0d7424 */ /* 0x000fe400078e00ff */
[----:B------:R-:W-:-:S02]  /*17f00*/  VIADD R6, R4, 0x182 ;  /* 0x0000018204067836 */ /* 0x000fc40000000000 */
[----:B------:R-:W-:Y:S02]  /*17f10*/  IMAD.MOV.U32 R7, RZ, RZ, -0x7fffffe0 ;  /* 0x80000020ff077424 */ /* 0x000fe400078e00ff */
[----:B------:R-:W-:-:S05]  /*17f20*/  IMAD.MOV.U32 R5, RZ, RZ, -0x7fffffe0 ;  /* 0x80000020ff057424 */ /* 0x000fca00078e00ff */
[----:B------:R-:W-:Y:S01]  /*17f30*/  R2UR UR43, R5 ;  /* 0x00000000052b72ca */ /* 0x000fe200000e0000 */
[----:B------:R-:W-:Y:S02]  /*17f40*/  WARPGROUP.DEPBAR.LE gsb0, 0x0 ;  /* 0x00008000000079c5 */ /* 0x000fe40000010000 */
[----:B------:R-:W-:-:S06]  /*17f50*/  WARPGROUP.ARRIVE ;  /* 0x00000000000079c5 */ /* 0x000fcc0000000000 */
[----:B------:R-:W-:Y:S01]  /*17f60*/  QGMMA.64x32x32.F32.E4M3.E4M3 R76, gdesc[UR4], RZ, !UPT, gsb0 ;  /* 0x00600000044c79f3 */ /* 0x000fe2000c0008ff */
[----:B------:R-:W-:Y:S01]  /*17f70*/  R2UR UR6, R10 ;  /* 0x000000000a0672ca */ /* 0x000fe200000e0000 */
[----:B------:R-:W-:Y:S01]  /*17f80*/  UMOV UR4, UR44 ;  /* 0x0000002c00047c82 */ /* 0x000fe20008000000 */
[----:B------:R-:W-:Y:S01]  /*17f90*/  R2UR UR7, R11 ;  /* 0x000000000b0772ca */ /* 0x000fe200000e0000 */
[----:B------:R-:W-:Y:S01]  /*17fa0*/  UMOV UR5, UR45 ;  /* 0x0000002d00057c82 */ /* 0x000fe20008000000 */
[----:B------:R-:W-:Y:S01]  /*17fb0*/  IMAD.MOV.U32 R11, RZ, RZ, -0x7fffffe0 ;  /* 0x80000020ff0b7424 */ /* 0x000fe200078e00ff */
[----:B------:R-:W-:Y:S01]  /*17fc0*/  IADD3 R10, R4, 0x202, RZ ;  /* 0x00000202040a7810 */ /* 0x000fe20007ffe0ff */
        /* <DEDUP_REMOVED lines=16> */
[----:B------:R-:W-:Y:S02]  /*180d0*/  VIADD R6, R4, 0x280 ;  /* 0x0000028004067836 */ /* 0x000fe40000000000 */
[----:B------:R-:W-:Y:S01]  /*180e0*/  IMAD.MOV.U32 R7, RZ, RZ, -0x7fffffe0 ;  /* 0x80000020ff077424 */ /* 0x000fe200078e00ff */
[----:B------:R-:W-:Y:S02]  /*180f0*/  WARPGROUP.DEPBAR.LE gsb0, 0x0 ;  /* 0x00008000000079c5 */ /* 0x000fe40000010000 */
[----:B--2---:R-:W-:-:S06]  /*18100*/  WARPGROUP.ARRIVE ;  /* 0x00000000000079c5 */ /* 0x004fcc0000000000 */
        /* <DEDUP_REMOVED lines=8> */
[----:B------:R-:W-:-:S06]  /*18190*/  WARPGROUP.ARRIVE ;  /* 0x00000000000079c5 */ /* 0x000fcc0000000000 */
[----:B------:R-:W-:Y:S03]  /*181a0*/  QGMMA.64x32x32.F32.E4M3.E4M3 R92, gdesc[UR44], R92, gsb0 ;  /* 0x006000002c5c79f3 */ /* 0x000fe6000800085c */
[----:B------:R-:W-:Y:S02]  /*181b0*/  WARPGROUP.DEPBAR.LE gsb0, 0x0 ;  /* 0x00008000000079c5 */ /* 0x000fe40000010000 */
[----:B------:R-:W-:-:S06]  /*181c0*/  WARPGROUP.ARRIVE ;  /* 0x00000000000079c5 */ /* 0x000fcc0000000000 */
[----:B------:R-:W-:Y:S01]  /*181d0*/  QGMMA.64x32x32.F32.E4M3.E4M3 R76, gdesc[UR4], R76, gsb0 ;  /* 0x00600000044c79f3 */ /* 0x000fe2000800084c */
[----:B------:R-:W-:Y:S01]  /*181e0*/  R2UR UR6, R6 ;  /* 0x00000000060672ca */ /* 0x000fe200000e0000 */
[----:B------:R-:W-:Y:S01]  /*181f0*/  UIADD3 UR4, UR28, 0x200, URZ ;  /* 0x000002001c047890 */ /* 0x000fe2000fffe03f */
[----:B------:R-:W-:Y:S01]  /*18200*/  R2UR UR7, R7 ;  /* 0x00000000070772ca */ /* 0x000fe200000e0000 */
[----:B------:R-:W-:Y:S01]  /*18210*/  UMOV UR5, 0x80000020 ;  /* 0x8000002000057882 */ /* 0x000fe20000000000 */
[----:B------:R-:W-:Y:S01]  /*18220*/  VIADD R6, R4, 0x400 ;  /* 0x0000040004067836 */ /* 0x000fe20000000000 */
[----:B------:R-:W-:Y:S01]  /*18230*/  UMOV UR21, UR5 ;  /* 0x0000000500157c82 */ /* 0x000fe20008000000 */
[----:B------:R-:W-:Y:S02]  /*18240*/  IMAD.MOV.U32 R7, RZ, RZ, -0x7fffffe0 ;  /* 0x80000020ff077424 */ /* 0x000fe400078e00ff */
[----:B------:R-:W-:Y:S01]  /*18250*/  UMOV UR20, UR4 ;  /* 0x0000000400147c82 */ /* 0x000fe20008000000 */
[----:B------:R-:W-:-:S02]  /*18260*/  WARPGROUP.DEPBAR.LE gsb0, 0x0 ;  /* 0x00008000000079c5 */ /* 0x000fc40000010000 */
[----:B------:R-:W-:-:S06]  /*18270*/  WARPGROUP.ARRIVE ;  /* 0x00000000000079c5 */ /* 0x000fcc0000000000 */
[----:B------:R-:W-:Y:S01]  /*18280*/  QGMMA.64x32x32.F32.E4M3.E4M3 R60, gdesc[UR8], R60, gsb0 ;  /* 0x00600000083c79f3 */ /* 0x000fe2000800083c */
[----:B------:R-:W-:Y:S01]  /*18290*/  R2UR UR10, R10 ;  /* 0x000000000a0a72ca */ /* 0x000fe200000e0000 */
[----:B------:R-:W-:Y:S01]  /*182a0*/  UMOV UR8, UR4 ;  /* 0x0000000400087c82 */ /* 0x000fe20008000000 */
[----:B------:R-:W-:Y:S01]  /*182b0*/  R2UR UR11, R11 ;  /* 0x000000000b0b72ca */ /* 0x000fe200000e0000 */
[----:B------:R-:W-:Y:S01]  /*182c0*/  UMOV UR9, UR5 ;  /* 0x0000000500097c82 */ /* 0x000fe20008000000 */
[----:B------:R-:W-:Y:S01]  /*182d0*/  IMAD.MOV.U32 R11, RZ, RZ, -0x7fffffe0 ;  /* 0x80000020ff0b7424 */ /* 0x000fe200078e00ff */
[----:B------:R-:W-:-:S04]  /*182e0*/  IADD3 R10, R4, 0x480, RZ ;  /* 0x00000480040a7810 */ /* 0x000fc80007ffe0ff */
[----:B------:R-:W-:Y:S01]  /*182f0*/  R2UR UR22, R10 ;  /* 0x000000000a1672ca */ /* 0x000fe200000e0000 */
[----:B------:R-:W-:Y:S01]  /*18300*/  VIADD R10, R4, 0x302 ;  /* 0x00000302040a7836 */ /* 0x000fe20000000000 */
[----:B------:R-:W-:Y:S01]  /*18310*/  R2UR UR23, R11 ;  /* 0x000000000b1772ca */ /* 0x000fe200000e0000 */
[----:B------:R-:W-:Y:S01]  /*18320*/  IMAD.MOV.U32 R11, RZ, RZ, -0x7fffffe0 ;  /* 0x80000020ff0b7424 */ /* 0x000fe200078e00ff */
[----:B------:R-:W-:Y:S02]  /*18330*/  WARPGROUP.DEPBAR.LE gsb0, 0x0 ;  /* 0x00008000000079c5 */ /* 0x000fe40000010000 */
[----:B------:R-:W-:-:S06]  /*18340*/  WARPGROUP.ARRIVE ;  /* 0x00000000000079c5 */ /* 0x000fcc0000000000 */
[----:B------:R-:W-:Y:S01]  /*18350*/  QGMMA.64x32x32.F32.E4M3.E4M3 R44, gdesc[UR12], R44, gsb0 ;  /* 0x006000000c2c79f3 */ /* 0x000fe2000800082c */
        /* <DEDUP_REMOVED lines=8> */
[----:B------:R-:W-:Y:S01]  /*183e0*/  QGMMA.64x32x32.F32.E4M3.E4M3 R28, gdesc[UR16], R28, gsb0 ;  /* 0x00600000101c79f3 */ /* 0x000fe2000800081c */
        /* <DEDUP_REMOVED lines=106> */
[C---:B------:R-:W-:Y:S01]  /*18a90*/  VIADD R6, R4.reuse, 0x682 ;  /* 0x0000068204067836 */ /* 0x040fe20000000000 */
[----:B------:R-:W-:Y:S01]  /*18aa0*/  IADD3 R4, R4, 0x702, RZ ;  /* 0x0000070204047810 */ /* 0x000fe20007ffe0ff */
[----:B------:R-:W-:Y:S01]  /*18ab0*/  IMAD.MOV.U32 R7, RZ, RZ, -0x7fffffe0 ;  /* 0x80000020ff077424 */ /* 0x000fe200078e00ff */
[----:B------:R-:W-:Y:S01]  /*18ac0*/  UMOV UR41, UR17 ;  /* 0x0000001100297c82 */ /* 0x000fe20008000000 */
[----:B------:R-:W-:Y:S01]  /*18ad0*/  UMOV UR40, UR16 ;  /* 0x0000001000287c82 */ /* 0x000fe20008000000 */
[----:B------:R-:W-:Y:S01]  /*18ae0*/  R2UR UR42, R4 ;  /* 0x00000000042a72ca */ /* 0x000fe200000e0000 */
[----:B------:R-:W-:-:S02]  /*18af0*/  WARPGROUP.DEPBAR.LE gsb0, 0x0 ;  /* 0x00008000000079c5 */ /* 0x000fc40000010000 */
[----:B------:R-:W-:-:S06]  /*18b00*/  WARPGROUP.ARRIVE ;  /* 0x00000000000079c5 */ /* 0x000fcc0000000000 */
[----:B------:R-:W-:Y:S01]  /*18b10*/  QGMMA.64x32x32.F32.E4M3.E4M3 R60, gdesc[UR20], R60, gsb0 ;  /* 0x00600000143c79f3 */ /* 0x000fe2000800083c */
[----:B------:R-:W-:Y:S01]  /*18b20*/  R2UR UR22, R10 ;  /* 0x000000000a1672ca */ /* 0x000fe200000e0000 */
[----:B------:R-:W-:Y:S01]  /*18b30*/  UMOV UR20, UR16 ;  /* 0x0000001000147c82 */ /* 0x000fe20008000000 */
[----:B------:R-:W-:Y:S01]  /*18b40*/  R2UR UR23, R11 ;  /* 0x000000000b1772ca */ /* 0x000fe200000e0000 */
[----:B------:R-:W-:Y:S01]  /*18b50*/  UMOV UR21, UR17 ;  /* 0x0000001100157c82 */ /* 0x000fe20008000000 */
[----:B------:R-:W-:Y:S02]  /*18b60*/  WARPGROUP.DEPBAR.LE gsb0, 0x0 ;  /* 0x00008000000079c5 */ /* 0x000fe40000010000 */
        /* <DEDUP_REMOVED lines=29> */
[----:B------:R-:W-:Y:S05]  /*18d40*/  @!P0 BRA `(.L_x_583) ;  /* 0x0000000000048947 */ /* 0x000fea0003800000 */
[----:B------:R-:W-:Y:S01]  /*18d50*/  BPT.TRAP 0x1 ;  /* 0x000000040000795c */ /* 0x000fe20000300000 */
.L_x_583:
[----:B------:R-:W-:Y:S02]  /*18d60*/  IADD3 R4, R159, 0xa0, -R218 ;  /* 0x000000a09f047810 */ /* 0x000fe40007ffe8da */
[----:B------:R-:W-:-:S03]  /*18d70*/  P2R R6, PR, RZ, 0x1 ;  /* 0x00000001ff067803 */ /* 0x000fc60000000000 */
        /* <DEDUP_REMOVED lines=12> */
[----:B------:R-:W-:-:S02]  /*18e40*/  FSEL R3, R94, -INF , P2 ;  /* 0xff8000005e037808 */ /* 0x000fc40001000000 */
[----:B------:R-:W-:Y:S02]  /*18e50*/  ISETP.GT.AND P2, PT, R4, 0x11, PT ;  /* 0x000000110400780c */ /* 0x000fe40003f44270 */
[----:B------:R-:W-:Y:S02]  /*18e60*/  FSEL R27, R100, -INF , P1 ;  /* 0xff800000641b7808 */ /* 0x000fe40000800000 */
[----:B------:R-:W-:Y:S02]  /*18e70*/  FMNMX.FTZ R8, R97, R8, !PT ;  /* 0x0000000861087209 */ /* 0x000fe40007810000 */
        /* <DEDUP_REMOVED lines=36> */
[----:B------:R-:W-:Y:S01]  /*190c0*/  FSEL R77, R82, -INF , P2 ;  /* 0xff800000524d7808 */ /* 0x000fe20001000000 */
[----:B------:R-:W-:Y:S01]  /*190d0*/  IMAD.U32 R82, RZ, RZ, UR38 ;  /* 0x00000026ff527e24 */ /* 0x000fe2000f8e00ff */
[----:B------:R-:W-:Y:S02]  /*190e0*/  ISETP.GT.AND P2, PT, R4, 0x39, PT ;  /* 0x000000390400780c */ /* 0x000fe40003f44270 */
[----:B------:R-:W-:-:S02]  /*190f0*/  FSEL R121, R88, -INF , P1 ;  /* 0xff80000058797808 */ /* 0x000fc40000800000 */
[----:B------:R-:W-:Y:S02]  /*19100*/  FMNMX.FTZ R8, R85, R8, !PT ;  /* 0x0000000855087209 */ /* 0x000fe40007810000 */
[----:B------:R-:W-:Y:S02]  /*19110*/  FSEL R83, R83, -INF , P5 ;  /* 0xff80000053537808 */ /* 0x000fe40002800000 */
[----:B------:R-:W-:Y:S02]  /*19120*/  ISETP.GT.AND P5, PT, R4, 0x40, PT ;  /* 0x000000400400780c */ /* 0x000fe40003fa4270 */
[----:B------:R-:W-:Y:S02]  /*19130*/  FSEL R123, R89, -INF , P2 ;  /* 0xff800000597b7808 */ /* 0x000fe40001000000 */
[----:B------:R-:W-:Y:S02]  /*19140*/  FMNMX.FTZ R8, R121, R8, !PT ;  /* 0x0000000879087209 */ /* 0x000fe40007810000 */
[----:B------:R-:W-:Y:S01]  /*19150*/  FSEL R81, R86, -INF , P4 ;  /* 0xff80000056517808 */ /* 0x000fe20002000000 */
[----:B------:R-:W-:Y:S01]  /*19160*/  IMAD.MOV.U32 R86, RZ, RZ, R25 ;  /* 0x000000ffff567224 */ /* 0x000fe200078e0019 */
        /* <DEDUP_REMOVED lines=74> */
[----:B------:R-:W-:Y:S02]  /*19610*/  FMNMX.FTZ R89, R46, R89, !PT ;  /* 0x000000592e597209 */ /* 0x000fe40007810000 */
[----:B------:R-:W-:Y:S02]  /*19620*/  ISETP.GT.AND P3, PT, R4, 0x90, PT ;  /* 0x000000900400780c */ /* 0x000fe40003f64270 */
[----:B------:R-:W-:Y:S02]  /*19630*/  FSEL R51, R51, -INF , P4 ;  /* 0xff80000033337808 */ /* 0x000fe40002000000 */
[----:B------:R-:W-:Y:S02]  /*19640*/  FSEL R36, R36, -INF , P3 ;  /* 0xff80000024247808 */ /* 0x000fe40001800000 */
[----:B------:R-:W-:-:S02]  /*19650*/  FMNMX.FTZ R89, R44, R89, !PT ;  /* 0x000000592c597209 */ /* 0x000fc40007810000 */
[----:B------:R-:W-:Y:S02]  /*19660*/  ISETP.GT.AND P4, PT, R4, 0x91, PT ;  /* 0x000000910400780c */ /* 0x000fe40003f84270 */
[----:B------:R-:W-:Y:S02]  /*19670*/  FSEL R53, R50, -INF , P5 ;  /* 0xff80000032357808 */ /* 0x000fe40002800000 */
[----:B------:R-:W-:Y:S02]  /*19680*/  FSEL R32, R37, -INF , P4 ;  /* 0xff80000025207808 */ /* 0x000fe40002000000 */
[----:B------:R-:W-:Y:S02]  /*19690*/  FMNMX.FTZ R89, R36, R89, !PT ;  /* 0x0000005924597209 */ /* 0x000fe40007810000 */
[----:B------:R-:W-:Y:S02]  /*196a0*/  ISETP.GT.AND P5, PT, R4, 0x98, PT ;  /* 0x000000980400780c */ /* 0x000fe40003fa4270 */
[----:B------:R-:W-:-:S02]  /*196b0*/  FMNMX.FTZ R8, R32, R89, !PT ;  /* 0x0000005920087209 */ /* 0x000fc40007810000 */
[----:B------:R-:W-:Y:S02]  /*196c0*/  FSEL R165, R40, -INF , P5 ;  /* 0xff80000028a57808 */ /* 0x000fe40002800000 */
[----:B------:R-:W-:Y:S02]  /*196d0*/  ISETP.GT.AND P6, PT, R4, 0x99, PT ;  /* 0x000000990400780c */ /* 0x000fe40003fc4270 */
[----:B------:R-:W-:Y:S02]  /*196e0*/  FMNMX.FTZ R8, R165, R8, !PT ;  /* 0x00000008a5087209 */ /* 0x000fe40007810000 */
[----:B------:R-:W-:Y:S02]  /*196f0*/  FSEL R163, R41, -INF , P6 ;  /* 0xff80000029a37808 */ /* 0x000fe40003000000 */
[----:B------:R-:W-:Y:S02]  /*19700*/  P2R R14, PR, RZ, 0x4 ;  /* 0x00000004ff0e7803 */ /* 0x000fe40000000000 */
[----:B------:R-:W-:-:S02]  /*19710*/  FMNMX.FTZ R8, R163, R8, !PT ;  /* 0x00000008a3087209 */ /* 0x000fc40007810000 */
[----:B------:R-:W-:Y:S02]  /*19720*/  P2R R20, PR, RZ, 0x2 ;  /* 0x00000002ff147803 */ /* 0x000fe40000000000 */
[----:B------:R-:W-:Y:S01]  /*19730*/  ISETP.GT.AND P1, PT, R4, 0x79, PT ;  /* 0x000000790400780c */ /* 0x000fe20003f24270 */
[----:B------:R-:W0:Y:S01]  /*19740*/  SHFL.BFLY PT, R33, R8, 0x2, 0x1f ;  /* 0x0c401f0008217f89 */ /* 0x000e2200000e0000 */
[----:B------:R-:W-:Y:S02]  /*19750*/  P2R R24, PR, RZ, 0x1 ;  /* 0x00000001ff187803 */ /* 0x000fe40000000000 */
[----:B------:R-:W-:Y:S02]  /*19760*/  FSEL R59, R59, -INF , P1 ;  /* 0xff8000003b3b7808 */ /* 0x000fe40000800000 */
[----:B------:R-:W-:Y:S02]  /*19770*/  ISETP.NE.AND P1, PT, R20, RZ, PT ;  /* 0x000000ff1400720c */ /* 0x000fe40003f25270 */
[----:B------:R-:W-:-:S02]  /*19780*/  ISETP.GT.AND P0, PT, R4, 0x80, PT ;  /* 0x000000800400780c */ /* 0x000fc40003f04270 */
[----:B------:R-:W-:Y:S02]  /*19790*/  FSEL R37, R34, -INF , P1 ;  /* 0xff80000022257808 */ /* 0x000fe40000800000 */
[----:B------:R-:W-:Y:S02]  /*197a0*/  FSEL R39, R39, -INF , P4 ;  /* 0xff80000027277808 */ /* 0x000fe40002000000 */
[----:B------:R-:W-:Y:S02]  /*197b0*/  FSEL R43, R43, -INF , P6 ;  /* 0xff8000002b2b7808 */ /* 0x000fe40003000000 */
[----:B0-----:R-:W-:-:S05]  /*197c0*/  FMNMX.FTZ R12, R8, R33, !PT ;  /* 0x00000021080c7209 */ /* 0x001fca0007810000 */
[----:B------:R-:W0:Y:S02]  /*197d0*/  SHFL.BFLY PT, R33, R12, 0x1, 0x1f ;  /* 0x0c201f000c217f89 */ /* 0x000e2400000e0000 */
[----:B0-----:R-:W-:Y:S02]  /*197e0*/  FMNMX.FTZ R10, R12, R33, !PT ;  /* 0x000000210c0a7209 */ /* 0x001fe40007810000 */
[----:B------:R-:W-:Y:S02]  /*197f0*/  FSEL R33, R30, -INF , P0 ;  /* 0xff8000001e217808 */ /* 0x000fe40000000000 */
[----:B------:R-:W-:Y:S01]  /*19800*/  FSETP.NEU.FTZ.AND P2, PT, R10, -INF , PT ;  /* 0xff8000000a00780b */ /* 0x000fe20003f5d000 */
[----:B------:R-:W-:-:S01]  /*19810*/  FFMA.FTZ R167, R2, R10, -8 ;  /* 0xc100000002a77423 */ /* 0x000fc2000001000a */
[----:B------:R-:W-:-:S04]  /*19820*/  ISETP.NE.AND P0, PT, R24, RZ, PT ;  /* 0x000000ff1800720c */ /* 0x000fc80003f05270 */
[----:B------:R-:W-:Y:S02]  /*19830*/  FSEL R167, R167, RZ, P2 ;  /* 0x000000ffa7a77208 */ /* 0x000fe40001000000 */
[----:B------:R-:W-:Y:S02]  /*19840*/  ISETP.NE.AND P2, PT, R14, RZ, PT ;  /* 0x000000ff0e00720c */ /* 0x000fe40003f45270 */
[----:B------:R-:W-:Y:S01]  /*19850*/  FMNMX.FTZ R14, R3, R95, !PT ;  /* 0x0000005f030e7209 */ /* 0x000fe20007810000 */
[----:B------:R-:W-:-:S01]  /*19860*/  FFMA.FTZ R24, R2, R115, -R167 ;  /* 0x0000007302187223 */ /* 0x000fc200000108a7 */
[----:B------:R-:W-:Y:S01]  /*19870*/  FSEL R31, R31, -INF , P0 ;  /* 0xff8000001f1f7808 */ /* 0x000fe20000000000 */
[----:B------:R-:W-:-:S01]  /*19880*/  FFMA.FTZ R119, R2, R119, -R167 ;  /* 0x0000007702777223 */ /* 0x000fc200000108a7 */
[----:B------:R-:W-:Y:S01]  /*19890*/  FMNMX.FTZ R14, R5, R14, !PT ;  /* 0x0000000e050e7209 */ /* 0x000fe20007810000 */
[----:B------:R-:W-:-:S01]  /*198a0*/  FFMA.FTZ R4, R2, R11, -R167 ;  /* 0x0000000b02047223 */ /* 0x000fc200000108a7 */
[----:B------:R-:W-:Y:S01]  /*198b0*/  ISETP.NE.AND P0, PT, R6, RZ, PT ;  /* 0x000000ff0600720c */ /* 0x000fe20003f05270 */
[----:B------:R-:W-:-:S01]  /*198c0*/  FFMA.FTZ R6, R2, R21, -R167 ;  /* 0x0000001502067223 */ /* 0x000fc200000108a7 */
[----:B------:R-:W-:Y:S01]  /*198d0*/  FMNMX.FTZ R20, R99, R14, !PT ;  /* 0x0000000e63147209 */ /* 0x000fe20007810000 */
[----:B------:R-:W-:-:S01]  /*198e0*/  FFMA.FTZ R21, R2, R97, -R167 ;  /* 0x0000006102157223 */ /* 0x000fc200000108a7 */
[----:B------:R-:W-:Y:S01]  /*198f0*/  FSEL R115, R35, -INF , P2 ;  /* 0xff80000023737808 */ /* 0x000fe20001000000 */
[----:B------:R-:W-:-:S01]  /*19900*/  FFMA.FTZ R97, R2, R117, -R167 ;  /* 0x0000007502617223 */ /* 0x000fc200000108a7 */
[----:B------:R-:W-:Y:S01]  /*19910*/  FMNMX.FTZ R20, R7, R20, !PT ;  /* 0x0000001407147209 */ /* 0x000fe20007810000 */
[----:B------:R-:W-:-:S01]  /*19920*/  FFMA.FTZ R41, R2, R93, -R167 ;  /* 0x0000005d02297223 */ /* 0x000fc200000108a7 */
[----:B------:R-:W-:Y:S01]  /*19930*/  FSEL R117, R38, -INF , P3 ;  /* 0xff80000026757808 */ /* 0x000fe20001800000 */
[----:B------:R-:W-:-:S01]  /*19940*/  FFMA.FTZ R34, R2, R129, -R167 ;  /* 0x0000008102227223 */ /* 0x000fc200000108a7 */
[----:B------:R-:W-:Y:S01]  /*19950*/  FMNMX.FTZ R20, R103, R20, !PT ;  /* 0x0000001467147209 */ /* 0x000fe20007810000 */
[----:B------:R-:W-:-:S01]  /*19960*/  FFMA.FTZ R129, R2, R44, -R167 ;  /* 0x0000002c02817223 */ /* 0x000fc200000108a7 */
[----:B------:R-:W-:Y:S01]  /*19970*/  MUFU.EX2 R4, R4 ;  /* 0x0000000400047308 */ /* 0x000fe20000000800 */
[----:B------:R-:W-:-:S01]  /*19980*/  FFMA.FTZ R8, R2, R27, -R167 ;  /* 0x0000001b02087223 */ /* 0x000fc200000108a7 */
[----:B------:R-:W-:Y:S01]  /*19990*/  FMNMX.FTZ R20, R13, R20, !PT ;  /* 0x000000140d147209 */ /* 0x000fe20007810000 */
[----:B------:R-:W-:-:S01]  /*199a0*/  FFMA.FTZ R27, R2, R101, -R167 ;  /* 0x00000065021b7223 */ /* 0x000fc200000108a7 */
[C-C-:B------:R-:W-:Y:S01]  /*199b0*/  FFMA.FTZ R12, R2.reuse, R109, -R167.reuse ;  /* 0x0000006d020c7223 */ /* 0x140fe200000108a7 */
        /* <DEDUP_REMOVED lines=19> */
[----:B------:R0:W-:Y:S01]  /*19af0*/  MUFU.EX2 R20, R119 ;  /* 0x0000007700147308 */ /* 0x0001e20000000800 */
[----:B------:R-:W-:-:S01]  /*19b00*/  FFMA.FTZ R35, R2, R143, -R167 ;  /* 0x0000008f02237223 */ /* 0x000fc200000108a7 */
[----:B------:R-:W-:Y:S01]  /*19b10*/  FMNMX.FTZ R26, R81, R26, !PT ;  /* 0x0000001a511a7209 */ /* 0x000fe20007810000 */
[----:B------:R-:W-:-:S01]  /*19b20*/  FFMA.FTZ R38, R2, R135, -R167 ;  /* 0x0000008702267223 */ /* 0x000fc200000108a7 */
[C-C-:B------:R-:W-:Y:S01]  /*19b30*/  FFMA.FTZ R121, R2.reuse, R141, -R167.reuse ;  /* 0x0000008d02797223 */ /* 0x140fe200000108a7 */
[----:B------:R-:W-:-:S01]  /*19b40*/  FFMA.FTZ R123, R2, R153, -R167 ;  /* 0x00000099027b7223 */ /* 0x000fc200000108a7 */
[----:B------:R-:W-:Y:S01]  /*19b50*/  FMNMX.FTZ R26, R87, R26, !PT ;  /* 0x0000001a571a7209 */ /* 0x000fe20007810000 */
[----:B------:R-:W-:-:S01]  /*19b60*/  FFMA.FTZ R50, R2, R155, -R167 ;  /* 0x0000009b02327223 */ /* 0x000fc200000108a7 */
[----:B------:R-:W1:Y:S01]  /*19b70*/  MUFU.EX2 R21, R21 ;  /* 0x0000001500157308 */ /* 0x000e620000000800 */
[----:B0-----:R-:W-:Y:S01]  /*19b80*/  FSEL R119, R42, -INF , P5 ;  /* 0xff8000002a777808 */ /* 0x001fe20002800000 */
[C-C-:B------:R-:W-:Y:S01]  /*19b90*/  FFMA.FTZ R42, R2.reuse, R137, -R167.reuse ;  /* 0x00000089022a7223 */ /* 0x140fe200000108a7 */
[----:B------:R-:W-:Y:S01]  /*19ba0*/  FMNMX.FTZ R26, R61, R26, !PT ;  /* 0x0000001a3d1a7209 */ /* 0x000fe20007810000 */
[C-C-:B------:R-:W-:Y:S01]  /*19bb0*/  FFMA.FTZ R46, R2.reuse, R46, -R167.reuse ;  /* 0x0000002e022e7223 */ /* 0x140fe200000108a7 */
[----:B------:R-:W-:-:S01]  /*19bc0*/  FFMA.FTZ R127, R2, R161, -R167 ;  /* 0x000000a1027f7223 */ /* 0x000fc200000108a7 */
[----:B------:R-:W-:Y:S01]  /*19bd0*/  FFMA.FTZ R36, R2, R36, -R167 ;  /* 0x0000002402247223 */ /* 0x000fe200000108a7 */
[----:B------:R-:W-:Y:S01]  /*19be0*/  FMNMX.FTZ R26, R91, R26, !PT ;  /* 0x0000001a5b1a7209 */ /* 0x000fe20007810000 */
[----:B------:R-:W-:Y:S03]  /*19bf0*/  MUFU.EX2 R8, R8 ;  /* 0x0000000800087308 */ /* 0x000fe60000000800 */
[----:B------:R-:W-:-:S04]  /*19c00*/  FMNMX.FTZ R26, R65, R26, !PT ;  /* 0x0000001a411a7209 */ /* 0x000fc80007810000 */
[----:B------:R-:W-:Y:S01]  /*19c10*/  FMNMX.FTZ R26, R63, R26, !PT ;  /* 0x0000001a3f1a7209 */ /* 0x000fe20007810000 */
[----:B------:R-:W-:Y:S01]  /*19c20*/  MUFU.EX2 R27, R27 ;  /* 0x0000001b001b7308 */ /* 0x000fe20000000800 */
[----:B-1----:R-:W-:Y:S02]  /*19c30*/  F2FP.SATFINITE.E4M3.F32.PACK_AB_MERGE_C R172, R21, R6, RZ ;  /* 0x0000000615ac723e */ /* 0x002fe400048070ff */
[----:B------:R-:W-:Y:S02]  /*19c40*/  FMNMX.FTZ R26, R69, R26, !PT ;  /* 0x0000001a451a7209 */ /* 0x000fe40007810000 */
[----:B------:R-:W-:Y:S02]  /*19c50*/  F2FP.SATFINITE.E4M3.F32.PACK_AB_MERGE_C R172, R41, R4, R172 ;  /* 0x0000000429ac723e */ /* 0x000fe400048070ac */
[----:B------:R-:W-:Y:S01]  /*19c60*/  FMNMX.FTZ R30, R67, R26, !PT ;  /* 0x0000001a431e7209 */ /* 0x000fe20007810000 */
[----:B------:R-:W-:Y:S03]  /*19c70*/  MUFU.EX2 R12, R12 ;  /* 0x0000000c000c7308 */ /* 0x000fe60000000800 */
[----:B------:R-:W-:-:S04]  /*19c80*/  FMNMX.FTZ R30, R73, R30, !PT ;  /* 0x0000001e491e7209 */ /* 0x000fc80007810000 */
[----:B------:R-:W-:Y:S01]  /*19c90*/  FMNMX.FTZ R30, R71, R30, !PT ;  /* 0x0000001e471e7209 */ /* 0x000fe20007810000 */
[----:B------:R-:W0:Y:S03]  /*19ca0*/  MUFU.EX2 R89, R89 ;  /* 0x0000005900597308 */ /* 0x000e260000000800 */
[----:B------:R-:W-:-:S04]  /*19cb0*/  FMNMX.FTZ R30, R45, R30, !PT ;  /* 0x0000001e2d1e7209 */ /* 0x000fc80007810000 */
[----:B------:R-:W-:Y:S01]  /*19cc0*/  FMNMX.FTZ R30, R75, R30, !PT ;  /* 0x0000001e4b1e7209 */ /* 0x000fe20007810000 */
[----:B------:R1:W-:Y:S03]  /*19cd0*/  MUFU.EX2 R14, R111 ;  /* 0x0000006f000e7308 */ /* 0x0003e60000000800 */
[----:B------:R-:W-:-:S04]  /*19ce0*/  FMNMX.FTZ R30, R49, R30, !PT ;  /* 0x0000001e311e7209 */ /* 0x000fc80007810000 */
[----:B------:R-:W-:Y:S01]  /*19cf0*/  FMNMX.FTZ R30, R47, R30, !PT ;  /* 0x0000001e2f1e7209 */ /* 0x000fe20007810000 */
[----:B------:R-:W-:Y:S01]  /*19d00*/  MUFU.EX2 R93, R93 ;  /* 0x0000005d005d7308 */ /* 0x000fe20000000800 */
[----:B-1----:R-:W-:-:S01]  /*19d10*/  FFMA.FTZ R111, R2, R131, -R167 ;  /* 0x00000083026f7223 */ /* 0x002fc200000108a7 */
[----:B0-----:R-:W-:Y:S01]  /*19d20*/  F2FP.SATFINITE.E4M3.F32.PACK_AB_MERGE_C R174, R89, R12, RZ ;  /* 0x0000000c59ae723e */ /* 0x001fe200048070ff */
[----:B------:R-:W-:-:S01]  /*19d30*/  FFMA.FTZ R131, R2, R32, -R167 ;  /* 0x0000002002837223 */ /* 0x000fc200000108a7 */
[----:B------:R-:W-:Y:S01]  /*19d40*/  FMNMX.FTZ R30, R53, R30, !PT ;  /* 0x0000001e351e7209 */ /* 0x000fe20007810000 */
[----:B------:R-:W-:-:S01]  /*19d50*/  FFMA.FTZ R32, R2, R165, -R167 ;  /* 0x000000a502207223 */ /* 0x000fc200000108a7 */
        /* <DEDUP_REMOVED lines=23> */
[----:B0-----:R-:W-:Y:S01]  /*19ed0*/  F2FP.SATFINITE.E4M3.F32.PACK_AB_MERGE_C R178, R109, R28, RZ ;  /* 0x0000001c6db2723e */ /* 0x001fe200048070ff */
[C-C-:B------:R-:W-:Y:S01]  /*19ee0*/  FFMA.FTZ R48, R2.reuse, R151, -R167.reuse ;  /* 0x0000009702307223 */ /* 0x140fe200000108a7 */
[----:B-1----:R-:W-:-:S01]  /*19ef0*/  FFMA.FTZ R125, R2, R157, -R167 ;  /* 0x0000009d027d7223 */ /* 0x002fc200000108a7 */
[----:B------:R-:W0:Y:S01]  /*19f00*/  SHFL.BFLY PT, R52, R11, 0x2, 0x1f ;  /* 0x0c401f000b347f89 */ /* 0x000e2200000e0000 */
[----:B------:R-:W-:-:S03]  /*19f10*/  F2FP.SATFINITE.E4M3.F32.PACK_AB_MERGE_C R178, R85, R20, R178 ;  /* 0x0000001455b2723e */ /* 0x000fc600048070b2 */
[----:B------:R-:W-:Y:S08]  /*19f20*/  MUFU.EX2 R34, R34 ;  /* 0x0000002200227308 */ /* 0x000ff00000000800 */
[----:B------:R-:W1:Y:S08]  /*19f30*/  MUFU.EX2 R111, R111 ;  /* 0x0000006f006f7308 */ /* 0x000e700000000800 */
[----:B------:R2:W-:Y:S01]  /*19f40*/  MUFU.EX2 R30, R133 ;  /* 0x00000085001e7308 */ /* 0x0005e20000000800 */
[----:B0-----:R-:W-:Y:S01]  /*19f50*/  FMNMX.FTZ R54, R11, R52, !PT ;  /* 0x000000340b367209 */ /* 0x001fe20007810000 */
[----:B------:R-:W-:-:S06]  /*19f60*/  FFMA.FTZ R52, R2, R159, -R167 ;  /* 0x0000009f02347223 */ /* 0x000fcc00000108a7 */
[----:B------:R-:W-:Y:S01]  /*19f70*/  MUFU.EX2 R105, R105 ;  /* 0x0000006900697308 */ /* 0x000fe20000000800 */
[----:B------:R-:W0:Y:S01]  /*19f80*/  SHFL.BFLY PT, R11, R54, 0x1, 0x1f ;  /* 0x0c201f00360b7f89 */ /* 0x000e2200000e0000 */
[----:B-1----:R-:W-:Y:S01]  /*19f90*/  F2FP.SATFINITE.E4M3.F32.PACK_AB_MERGE_C R180, R111, R34, RZ ;  /* 0x000000226fb4723e */ /* 0x002fe200048070ff */
[----:B--2---:R-:W-:-:S03]  /*19fa0*/  FFMA.FTZ R133, R2, R163, -R167 ;  /* 0x000000a302857223 */ /* 0x004fc600000108a7 */
[----:B------:R-:W-:Y:S02]  /*19fb0*/  F2FP.SATFINITE.E4M3.F32.PACK_AB_MERGE_C R180, R101, R26, R180 ;  /* 0x0000001a65b4723e */ /* 0x000fe400048070b4 */
[----:B------:R-:W-:Y:S08]  /*19fc0*/  MUFU.EX2 R40, R145 ;  /* 0x0000009100287308 */ /* 0x000ff00000000800 */
[----:B------:R-:W1:Y:S08]  /*19fd0*/  MUFU.EX2 R113, R113 ;  /* 0x0000007100717308 */ /* 0x000e700000000800 */
[----:B------:R-:W-:Y:S01]  /*19fe0*/  MUFU.EX2 R35, R35 ;  /* 0x0000002300237308 */ /* 0x000fe20000000800 */
[----:B0-----:R-:W-:-:S04]  /*19ff0*/  FMNMX.FTZ R11, R54, R11, !PT ;  /* 0x0000000b360b7209 */ /* 0x001fc80007810000 */
[----:B------:R-:W-:Y:S01]  /*1a000*/  FSETP.NEU.FTZ.AND P1, PT, R11, -INF , PT ;  /* 0xff8000000b00780b */ /* 0x000fe20003f3d000 */
[----:B------:R-:W-:-:S02]  /*1a010*/  FFMA.FTZ R54, R2, R11, -8 ;  /* 0xc100000002367423 */ /* 0x000fc4000001000b */
[----:B------:R-:W-:Y:S01]  /*1a020*/  MUFU.EX2 R38, R38 ;  /* 0x0000002600267308 */ /* 0x000fe20000000800 */
[----:B-1----:R-:W-:Y:S02]  /*1a030*/  F2FP.SATFINITE.E4M3.F32.PACK_AB_MERGE_C R182, R113, R40, RZ ;  /* 0x0000002871b6723e */ /* 0x002fe400048070ff */
[----:B------:R-:W-:Y:S02]  /*1a040*/  FSEL R54, R54, RZ, P1 ;  /* 0x000000ff36367208 */ /* 0x000fe40000800000 */
[----:B------:R-:W-:-:S03]  /*1a050*/  F2FP.SATFINITE.E4M3.F32.PACK_AB_MERGE_C R182, R105, R30, R182 ;  /* 0x0000001e69b6723e */ /* 0x000fc600048070b6 */
[C-C-:B------:R-:W-:Y:S01]  /*1a060*/  FFMA.FTZ R3, R2.reuse, R3, -R54.reuse ;  /* 0x0000000302037223 */ /* 0x140fe20000010836 */
[----:B------:R-:W-:-:S01]  /*1a070*/  FFMA.FTZ R44, R2, R95, -R54 ;  /* 0x0000005f022c7223 */ /* 0x000fc20000010836 */
[C-C-:B------:R-:W-:Y:S01]  /*1a080*/  FFMA.FTZ R58, R2.reuse, R5, -R54.reuse ;  /* 0x00000005023a7223 */ /* 0x140fe20000010836 */
[----:B------:R-:W-:-:S01]  /*1a090*/  FFMA.FTZ R95, R2, R99, -R54 ;  /* 0x00000063025f7223 */ /* 0x000fc20000010836 */
[C-C-:B------:R-:W-:Y:S01]  /*1a0a0*/  FFMA.FTZ R5, R2.reuse, R7, -R54.reuse ;  /* 0x0000000702057223 */ /* 0x140fe20000010836 */
[----:B------:R-:W-:-:S01]  /*1a0b0*/  FFMA.FTZ R56, R2, R103, -R54 ;  /* 0x0000006702387223 */ /* 0x000fc20000010836 */
[----:B------:R-:W-:Y:S01]  /*1a0c0*/  MUFU.EX2 R3, R3 ;  /* 0x0000000300037308 */ /* 0x000fe20000000800 */
[----:B------:R-:W-:-:S01]  /*1a0d0*/  FFMA.FTZ R7, R2, R15, -R54 ;  /* 0x0000000f02077223 */ /* 0x000fc20000010836 */
[C-C-:B------:R-:W-:Y:S01]  /*1a0e0*/  FFMA.FTZ R15, R2.reuse, R65, -R54.reuse ;  /* 0x00000041020f7223 */ /* 0x140fe20000010836 */
[----:B------:R-:W-:-:S01]  /*1a0f0*/  FFMA.FTZ R64, R2, R13, -R54 ;  /* 0x0000000d02407223 */ /* 0x000fc20000010836 */
[----:B------:R-:W-:Y:S01]  /*1a100*/  FADD.FTZ R65, R4, R41 ;  /* 0x0000002904417221 */ /* 0x000fe20000010000 */
[----:B------:R-:W-:-:S01]  /*1a110*/  FFMA.FTZ R74, R2, R67, -R54 ;  /* 0x00000043024a7223 */ /* 0x000fc20000010836 */
[C-C-:B------:R-:W-:Y:S01]  /*1a120*/  FFMA.FTZ R99, R2.reuse, R107, -R54.reuse ;  /* 0x0000006b02637223 */ /* 0x140fe20000010836 */
[----:B------:R-:W-:-:S01]  /*1a130*/  FFMA.FTZ R60, R2, R79, -R54 ;  /* 0x0000004f023c7223 */ /* 0x000fc20000010836 */
[----:B------:R-:W0:Y:S01]  /*1a140*/  MUFU.EX2 R44, R44 ;  /* 0x0000002c002c7308 */ /* 0x000e220000000800 */
[----:B------:R-:W-:-:S01]  /*1a150*/  FADD.FTZ R78, R6, R65 ;  /* 0x00000041064e7221 */ /* 0x000fc20000010000 */
[----:B------:R-:W-:-:S02]  /*1a160*/  VIADD R65, R0, 0x29840 ;  /* 0x0002984000417836 */ /* 0x000fc40000000000 */
[----:B------:R-:W-:-:S01]  /*1a170*/  FFMA.FTZ R0, R2, R49, -R54 ;  /* 0x0000003102007223 */ /* 0x000fc20000010836 */
[----:B------:R-:W-:Y:S01]  /*1a180*/  FFMA.FTZ R68, R2, R77, -R54 ;  /* 0x0000004d02447223 */ /* 0x000fe20000010836 */
[----:B------:R-:W-:-:S01]  /*1a190*/  FADD.FTZ R49, R21, R78 ;  /* 0x0000004e15317221 */ /* 0x000fc20000010000 */
[----:B------:R-:W-:Y:S01]  /*1a1a0*/  FFMA.FTZ R77, R2, R83, -R54 ;  /* 0x00000053024d7223 */ /* 0x000fe20000010836 */
[----:B------:R-:W-:Y:S01]  /*1a1b0*/  PRMT R65, R82, 0x654, R65 ;  /* 0x0000065452417816 */ /* 0x000fe20000000041 */
[----:B------:R-:W1:Y:S01]  /*1a1c0*/  MUFU.EX2 R58, R58 ;  /* 0x0000003a003a7308 */ /* 0x000e620000000800 */
[----:B------:R-:W-:-:S01]  /*1a1d0*/  FADD.FTZ R78, R8, R49 ;  /* 0x00000031084e7221 */ /* 0x000fc20000010000 */
[C-C-:B------:R-:W-:Y:S01]  /*1a1e0*/  FFMA.FTZ R13, R2.reuse, R81, -R54.reuse ;  /* 0x00000051020d7223 */ /* 0x140fe20000010836 */
[----:B------:R2:W-:Y:S01]  /*1a1f0*/  SYNCS.ARRIVE.TRANS64.RED.A1T0 RZ, [R65+URZ], RZ ;  /* 0x000000ff41ff79a7 */ /* 0x0005e2000810043f */
[----:B------:R-:W-:-:S01]  /*1a200*/  FFMA.FTZ R62, R2, R87, -R54 ;  /* 0x00000057023e7223 */ /* 0x000fc20000010836 */
[C-C-:B------:R-:W-:Y:S01]  /*1a210*/  FFMA.FTZ R72, R2.reuse, R61, -R54.reuse ;  /* 0x0000003d02487223 */ /* 0x140fe20000010836 */
[----:B------:R-:W-:-:S01]  /*1a220*/  FFMA.FTZ R79, R2, R91, -R54 ;  /* 0x0000005b024f7223 */ /* 0x000fc20000010836 */
[----:B------:R-:W-:Y:S01]  /*1a230*/  FFMA.FTZ R66, R2, R63, -R54 ;  /* 0x0000003f02427223 */ /* 0x000fe20000010836 */
[----:B------:R-:W3:Y:S01]  /*1a240*/  MUFU.EX2 R95, R95 ;  /* 0x0000005f005f7308 */ /* 0x000ee20000000800 */
[----:B0-----:R-:W-:-:S01]  /*1a250*/  FADD.FTZ R67, R3, R44 ;  /* 0x0000002c03437221 */ /* 0x001fc20000010000 */
[C-C-:B------:R-:W-:Y:S01]  /*1a260*/  FFMA.FTZ R63, R2.reuse, R69, -R54.reuse ;  /* 0x00000045023f7223 */ /* 0x140fe20000010836 */
[----:B------:R-:W-:-:S01]  /*1a270*/  FFMA.FTZ R61, R2, R73, -R54 ;  /* 0x00000049023d7223 */ /* 0x000fc20000010836 */
[C-C-:B------:R-:W-:Y:S01]  /*1a280*/  FFMA.FTZ R70, R2.reuse, R71, -R54.reuse ;  /* 0x0000004702467223 */ /* 0x140fe20000010836 */
[----:B------:R-:W-:-:S01]  /*1a290*/  FFMA.FTZ R45, R2, R45, -R54 ;  /* 0x0000002d022d7223 */ /* 0x000fc20000010836 */
[C-C-:B------:R-:W-:Y:S01]  /*1a2a0*/  FFMA.FTZ R76, R2.reuse, R75, -R54.reuse ;  /* 0x0000004b024c7223 */ /* 0x140fe20000010836 */
[----:B------:R-:W-:-:S01]  /*1a2b0*/  FFMA.FTZ R47, R2, R47, -R54 ;  /* 0x0000002f022f7223 */ /* 0x000fc20000010836 */
[----:B------:R-:W0:Y:S01]  /*1a2c0*/  MUFU.EX2 R5, R5 ;  /* 0x0000000500057308 */ /* 0x000e220000000800 */
[----:B-1----:R-:W-:-:S01]  /*1a2d0*/  FADD.FTZ R80, R58, R67 ;  /* 0x000000433a507221 */ /* 0x002fc20000010000 */
[----:B------:R-:W-:Y:S01]  /*1a2e0*/  FADD.FTZ R67, R27, R78 ;  /* 0x0000004e1b437221 */ /* 0x000fe20000010000 */
[----:B------:R-:W-:-:S01]  /*1a2f0*/  FFMA.FTZ R33, R2, R33, -R54 ;  /* 0x0000002102217223 */ /* 0x000fc20000010836 */
[C-C-:B------:R-:W-:Y:S01]  /*1a300*/  FFMA.FTZ R57, R2.reuse, R57, -R54.reuse ;  /* 0x0000003902397223 */ /* 0x140fe20000010836 */
[----:B------:R-:W-:-:S01]  /*1a310*/  FFMA.FTZ R59, R2, R59, -R54 ;  /* 0x0000003b023b7223 */ /* 0x000fc20000010836 */
[----:B------:R-:W-:Y:S01]  /*1a320*/  FADD.FTZ R78, R12, R67 ;  /* 0x000000430c4e7221 */ /* 0x000fe20000010000 */
[----:B------:R-:W-:-:S01]  /*1a330*/  FFMA.FTZ R31, R2, R31, -R54 ;  /* 0x0000001f021f7223 */ /* 0x000fc20000010836 */
[----:B------:R-:W2:Y:S01]  /*1a340*/  MUFU.EX2 R56, R56 ;  /* 0x0000003800387308 */ /* 0x000ea20000000800 */
[----:B---3--:R-:W-:-:S01]  /*1a350*/  FADD.FTZ R80, R95, R80 ;  /* 0x000000505f507221 */ /* 0x008fc20000010000 */
[C-C-:B------:R-:W-:Y:S01]  /*1a360*/  FFMA.FTZ R37, R2.reuse, R37, -R54.reuse ;  /* 0x0000002502257223 */ /* 0x140fe20000010836 */
[----:B------:R-:W-:Y:S01]  /*1a370*/  F2FP.SATFINITE.E4M3.F32.PACK_AB_MERGE_C R173, R95, R58, RZ ;  /* 0x0000003a5fad723e */ /* 0x000fe200048070ff */
[C-C-:B------:R-:W-:Y:S01]  /*1a380*/  FFMA.FTZ R115, R2.reuse, R115, -R54.reuse ;  /* 0x0000007302737223 */ /* 0x140fe20000010836 */
[----:B------:R-:W-:-:S01]  /*1a390*/  FFMA.FTZ R117, R2, R117, -R54 ;  /* 0x0000007502757223 */ /* 0x000fc20000010836 */
[----:B------:R-:W-:Y:S01]  /*1a3a0*/  FFMA.FTZ R119, R2, R119, -R54 ;  /* 0x0000007702777223 */ /* 0x000fe20000010836 */
[----:B------:R-:W-:Y:S01]  /*1a3b0*/  F2FP.SATFINITE.E4M3.F32.PACK_AB_MERGE_C R173, R44, R3, R173 ;  /* 0x000000032cad723e */ /* 0x000fe200048070ad */
[----:B------:R-:W1:Y:S01]  /*1a3c0*/  MUFU.EX2 R64, R64 ;  /* 0x0000004000407308 */ /* 0x000e620000000800 */
[----:B0-----:R-:W-:-:S01]  /*1a3d0*/  FADD.FTZ R49, R5, R80 ;  /* 0x0000005005317221 */ /* 0x001fc20000010000 */
[----:B------:R-:W-:Y:S01]  /*1a3e0*/  FFMA.FTZ R80, R2, R51, -R54 ;  /* 0x0000003302507223 */ /* 0x000fe20000010836 */
[----:B------:R-:W-:-:S01]  /*1a3f0*/  FADD.FTZ R51, R89, R78 ;  /* 0x0000004e59337221 */ /* 0x000fc20000010000 */
[C-C-:B------:R-:W-:Y:S01]  /*1a400*/  FFMA.FTZ R78, R2.reuse, R55, -R54.reuse ;  /* 0x00000037024e7223 */ /* 0x140fe20000010836 */
[----:B------:R-:W-:-:S01]  /*1a410*/  FFMA.FTZ R43, R2, R43, -R54 ;  /* 0x0000002b022b7223 */ /* 0x000fc20000010836 */
[----:B------:R-:W-:Y:S01]  /*1a420*/  FFMA.FTZ R39, R2, R39, -R54 ;  /* 0x0000002702277223 */ /* 0x000fe20000010836 */
[----:B------:R-:W-:-:S01]  /*1a430*/  FADD.FTZ R84, R14, R51 ;  /* 0x000000330e547221 */ /* 0x000fc20000010000 */
[----:B------:R-:W0:Y:S01]  /*1a440*/  MUFU.EX2 R99, R99 ;  /* 0x0000006300637308 */ /* 0x000e220000000800 */
[----:B--2---:R-:W-:-:S01]  /*1a450*/  FADD.FTZ R65, R56, R49 ;  /* 0x0000003138417221 */ /* 0x004fc20000010000 */
[C-C-:B------:R-:W-:Y:S01]  /*1a460*/  FFMA.FTZ R49, R2.reuse, R53, -R54.reuse ;  /* 0x0000003502317223 */ /* 0x140fe20000010836 */
[----:B------:R-:W-:-:S01]  /*1a470*/  FFMA.FTZ R51, R2, R29, -R54 ;  /* 0x0000001d02337223 */ /* 0x000fc20000010836 */
[----:B------:R-:W-:Y:S01]  /*1a480*/  FADD.FTZ R29, R93, R84 ;  /* 0x000000545d1d7221 */ /* 0x000fe20000010000 */
[--C-:B------:R-:W-:Y:S01]  /*1a490*/  IMAD.MOV.U32 R41, RZ, RZ, R25.reuse ;  /* 0x000000ffff297224 */ /* 0x100fe200078e0019 */
[----:B------:R-:W-:Y:S01]  /*1a4a0*/  MOV R58, R25 ;  /* 0x00000019003a7202 */ /* 0x000fe20000000f00 */
[----:B------:R-:W-:Y:S01]  /*1a4b0*/  IMAD.MOV.U32 R44, RZ, RZ, R25 ;  /* 0x000000ffff2c7224 */ /* 0x000fe200078e0019 */
[----:B------:R-:W2:Y:S01]  /*1a4c0*/  MUFU.EX2 R7, R7 ;  /* 0x0000000700077308 */ /* 0x000ea20000000800 */
[----:B-1----:R-:W-:-:S01]  /*1a4d0*/  FADD.FTZ R82, R64, R65 ;  /* 0x0000004140527221 */ /* 0x002fc20000010000 */
[--C-:B------:R-:W-:Y:S01]  /*1a4e0*/  IMAD.MOV.U32 R54, RZ, RZ, R25.reuse ;  /* 0x000000ffff367224 */ /* 0x100fe200078e0019 */
[-C--:B------:R-:W-:Y:S01]  /*1a4f0*/  MOV R65, R25.reuse ;  /* 0x0000001900417202 */ /* 0x080fe20000000f00 */
[--C-:B------:R-:W-:Y:S01]  /*1a500*/  IMAD.MOV.U32 R67, RZ, RZ, R25.reuse ;  /* 0x000000ffff437224 */ /* 0x100fe200078e0019 */
[----:B------:R-:W-:Y:S01]  /*1a510*/  MOV R75, R25 ;  /* 0x00000019004b7202 */ /* 0x000fe20000000f00 */
[----:B------:R-:W-:-:S02]  /*1a520*/  IMAD.MOV.U32 R69, RZ, RZ, R25 ;  /* 0x000000ffff457224 */ /* 0x000fc400078e0019 */
[----:B------:R-:W1:Y:S01]  /*1a530*/  MUFU.EX2 R60, R60 ;  /* 0x0000003c003c7308 */ /* 0x000e620000000800 */
[----:B0-----:R-:W-:-:S01]  /*1a540*/  FADD.FTZ R82, R99, R82 ;  /* 0x0000005263527221 */ /* 0x001fc20000010000 */
[----:B------:R-:W-:Y:S01]  /*1a550*/  F2FP.SATFINITE.E4M3.F32.PACK_AB_MERGE_C R175, R99, R64, RZ ;  /* 0x0000004063af723e */ /* 0x000fe200048070ff */
[--C-:B------:R-:W-:Y:S02]  /*1a560*/  IMAD.MOV.U32 R64, RZ, RZ, R25.reuse ;  /* 0x000000ffff407224 */ /* 0x100fe400078e0019 */
[----:B------:R-:W-:Y:S01]  /*1a570*/  IMAD.MOV.U32 R71, RZ, RZ, R25 ;  /* 0x000000ffff477224 */ /* 0x000fe200078e0019 */
[----:B------:R-:W-:Y:S01]  /*1a580*/  F2FP.SATFINITE.E4M3.F32.PACK_AB_MERGE_C R175, R56, R5, R175 ;  /* 0x0000000538af723e */ /* 0x000fe200048070af */
[----:B------:R-:W-:Y:S01]  /*1a590*/  IMAD.MOV.U32 R56, RZ, RZ, R25 ;  /* 0x000000ffff387224 */ /* 0x000fe200078e0019 */
[----:B------:R-:W0:Y:S01]  /*1a5a0*/  MUFU.EX2 R68, R68 ;  /* 0x0000004400447308 */ /* 0x000e220000000800 */
[----:B--2---:R-:W-:-:S01]  /*1a5b0*/  FADD.FTZ R53, R7, R82 ;  /* 0x0000005207357221 */ /* 0x004fc20000010000 */
[----:B------:R-:W-:Y:S01]  /*1a5c0*/  FADD.FTZ R82, R24, R29 ;  /* 0x0000001d18527221 */ /* 0x000fe20000010000 */
[----:B------:R-:W-:-:S02]  /*1a5d0*/  IMAD.MOV.U32 R73, RZ, RZ, R25 ;  /* 0x000000ffff497224 */ /* 0x000fc400078e0019 */
[--C-:B------:R-:W-:Y:S02]  /*1a5e0*/  IMAD.MOV.U32 R81, RZ, RZ, R25.reuse ;  /* 0x000000ffff517224 */ /* 0x100fe400078e0019 */
[----:B------:R-:W-:Y:S01]  /*1a5f0*/  IMAD.MOV.U32 R83, RZ, RZ, R25 ;  /* 0x000000ffff537224 */ /* 0x000fe200078e0019 */
[----:B------:R-:W2:Y:S01]  /*1a600*/  MUFU.EX2 R77, R77 ;  /* 0x0000004d004d7308 */ /* 0x000ea20000000800 */
[----:B-1----:R-:W-:-:S01]  /*1a610*/  FADD.FTZ R53, R60, R53 ;  /* 0x000000353c357221 */ /* 0x002fc20000010000 */
[----:B------:R-:W-:-:S06]  /*1a620*/  IMAD.MOV.U32 R87, RZ, RZ, R25 ;  /* 0x000000ffff577224 */ /* 0x000fcc00078e0019 */
[----:B------:R-:W1:Y:S01]  /*1a630*/  MUFU.EX2 R13, R13 ;  /* 0x0000000d000d7308 */ /* 0x000e620000000800 */
[----:B0-----:R-:W-:-:S01]  /*1a640*/  FADD.FTZ R84, R68, R53 ;  /* 0x0000003544547221 */ /* 0x001fc20000010000 */
[----:B------:R-:W-:-:S04]  /*1a650*/  FADD.FTZ R53, R97, R82 ;  /* 0x0000005261357221 */ /* 0x000fc80000010000 */
[----:B------:R-:W-:Y:S02]  /*1a660*/  FADD.FTZ R82, R20, R53 ;  /* 0x0000003514527221 */ /* 0x000fe40000010000 */
[----:B------:R-:W0:Y:S01]  /*1a670*/  MUFU.EX2 R62, R62 ;  /* 0x0000003e003e7308 */ /* 0x000e220000000800 */
[----:B--2---:R-:W-:-:S01]  /*1a680*/  FADD.FTZ R84, R77, R84 ;  /* 0x000000544d547221 */ /* 0x004fc20000010000 */
[----:B------:R-:W-:Y:S01]  /*1a690*/  FADD.FTZ R55, R85, R82 ;  /* 0x0000005255377221 */ /* 0x000fe20000010000 */
[----:B------:R-:W-:Y:S01]  /*1a6a0*/  F2FP.SATFINITE.E4M3.F32.PACK_AB_MERGE_C R68, R77, R68, RZ ;  /* 0x000000444d44723e */ /* 0x000fe200048070ff */
[----:B------:R-:W-:Y:S01]  /*1a6b0*/  IMAD.MOV.U32 R77, RZ, RZ, R25 ;  /* 0x000000ffff4d7224 */ /* 0x000fe200078e0019 */
[----:B------:R-:W-:Y:S01]  /*1a6c0*/  MOV R85, R25 ;  /* 0x0000001900557202 */ /* 0x000fe20000000f00 */
[----:B------:R-:W-:Y:S01]  /*1a6d0*/  FADD.FTZ R82, R28, R55 ;  /* 0x000000371c527221 */ /* 0x000fe20000010000 */
[----:B------:R-:W-:Y:S01]  /*1a6e0*/  F2FP.SATFINITE.E4M3.F32.PACK_AB_MERGE_C R177, R60, R7, R68 ;  /* 0x000000073cb1723e */ /* 0x000fe20004807044 */
[----:B------:R-:W2:Y:S01]  /*1a6f0*/  MUFU.EX2 R72, R72 ;  /* 0x0000004800487308 */ /* 0x000ea20000000800 */
[----:B-1----:R-:W-:-:S01]  /*1a700*/  FADD.FTZ R53, R13, R84 ;  /* 0x000000540d357221 */ /* 0x002fc20000010000 */
[-C--:B------:R-:W-:Y:S01]  /*1a710*/  MOV R55, R25.reuse ;  /* 0x0000001900377202 */ /* 0x080fe20000000f00 */
[----:B------:R-:W-:Y:S01]  /*1a720*/  IMAD.MOV.U32 R60, RZ, RZ, R25 ;  /* 0x000000ffff3c7224 */ /* 0x000fe200078e0019 */
[----:B------:R-:W-:-:S04]  /*1a730*/  MOV R68, R25 ;  /* 0x0000001900447202 */ /* 0x000fc80000000f00 */
[----:B------:R-:W1:Y:S01]  /*1a740*/  MUFU.EX2 R79, R79 ;  /* 0x0000004f004f7308 */ /* 0x000e620000000800 */
[----:B0-----:R-:W-:-:S07]  /*1a750*/  FADD.FTZ R53, R62, R53 ;  /* 0x000000353e357221 */ /* 0x001fce0000010000 */
[----:B------:R-:W0:Y:S01]  /*1a760*/  MUFU.EX2 R15, R15 ;  /* 0x0000000f000f7308 */ /* 0x000e220000000800 */
[----:B--2---:R-:W-:-:S01]  /*1a770*/  FADD.FTZ R84, R72, R53 ;  /* 0x0000003548547221 */ /* 0x004fc20000010000 */
[----:B------:R-:W-:Y:S01]  /*1a780*/  FADD.FTZ R53, R109, R82 ;  /* 0x000000526d357221 */ /* 0x000fe20000010000 */
[----:B------:R-:W-:-:S03]  /*1a790*/  IMAD.MOV.U32 R82, RZ, RZ, R25 ;  /* 0x000000ffff527224 */ /* 0x000fc600078e0019 */
[----:B------:R-:W-:Y:S01]  /*1a7a0*/  FADD.FTZ R6, R26, R53 ;  /* 0x000000351a067221 */ /* 0x000fe20000010000 */
[----:B------:R-:W-:Y:S01]  /*1a7b0*/  IMAD.MOV.U32 R26, RZ, RZ, R25 ;  /* 0x000000ffff1a7224 */ /* 0x000fe200078e0019 */
[----:B------:R-:W2:Y:S01]  /*1a7c0*/  MUFU.EX2 R66, R66 ;  /* 0x0000004200427308 */ /* 0x000ea20000000800 */
[----:B-1----:R-:W-:-:S01]  /*1a7d0*/  FADD.FTZ R84, R79, R84 ;  /* 0x000000544f547221 */ /* 0x002fc20000010000 */
[----:B------:R-:W-:Y:S01]  /*1a7e0*/  FADD.FTZ R53, R101, R6 ;  /* 0x0000000665357221 */ /* 0x000fe20000010000 */
[----:B------:R-:W-:Y:S01]  /*1a7f0*/  F2FP.SATFINITE.E4M3.F32.PACK_AB_MERGE_C R72, R79, R72, RZ ;  /* 0x000000484f48723e */ /* 0x000fe200048070ff */
[----:B------:R-:W-:Y:S02]  /*1a800*/  IMAD.MOV.U32 R79, RZ, RZ, R25 ;  /* 0x000000ffff4f7224 */ /* 0x000fe400078e0019 */
[----:B------:R-:W-:-:S01]  /*1a810*/  FADD.FTZ R24, R34, R53 ;  /* 0x0000003522187221 */ /* 0x000fc20000010000 */
[----:B------:R-:W-:Y:S01]  /*1a820*/  F2FP.SATFINITE.E4M3.F32.PACK_AB_MERGE_C R179, R62, R13, R72 ;  /* 0x0000000d3eb3723e */ /* 0x000fe20004807048 */
[----:B------:R-:W1:Y:S01]  /*1a830*/  MUFU.EX2 R63, R63 ;  /* 0x0000003f003f7308 */ /* 0x000e620000000800 */
[----:B0-----:R-:W-:-:S01]  /*1a840*/  FADD.FTZ R21, R15, R84 ;  /* 0x000000540f157221 */ /* 0x001fc20000010000 */
[----:B------:R-:W-:Y:S01]  /*1a850*/  FADD.FTZ R111, R111, R24 ;  /* 0x000000186f6f7221 */ /* 0x000fe20000010000 */
[----:B------:R-:W-:-:S02]  /*1a860*/  IMAD.MOV.U32 R34, RZ, RZ, R25 ;  /* 0x000000ffff227224 */ /* 0x000fc400078e0019 */
[----:B------:R-:W-:Y:S02]  /*1a870*/  IMAD.MOV.U32 R62, RZ, RZ, R25 ;  /* 0x000000ffff3e7224 */ /* 0x000fe400078e0019 */
[----:B------:R-:W-:-:S01]  /*1a880*/  FADD.FTZ R28, R30, R111 ;  /* 0x0000006f1e1c7221 */ /* 0x000fc20000010000 */
[----:B------:R-:W-:Y:S01]  /*1a890*/  IMAD.MOV.U32 R30, RZ, RZ, R25 ;  /* 0x000000ffff1e7224 */ /* 0x000fe200078e0019 */
[----:B------:R-:W0:Y:S01]  /*1a8a0*/  MUFU.EX2 R74, R74 ;  /* 0x0000004a004a7308 */ /* 0x000e220000000800 */
[----:B--2---:R-:W-:-:S01]  /*1a8b0*/  FADD.FTZ R6, R66, R21 ;  /* 0x0000001542067221 */ /* 0x004fc20000010000 */
[----:B------:R-:W-:Y:S01]  /*1a8c0*/  FADD.FTZ R53, R105, R28 ;  /* 0x0000001c69357221 */ /* 0x000fe20000010000 */
[--C-:B------:R-:W-:Y:S02]  /*1a8d0*/  IMAD.MOV.U32 R72, RZ, RZ, R25.reuse ;  /* 0x000000ffff487224 */ /* 0x100fe400078e0019 */
[----:B------:R-:W-:Y:S02]  /*1a8e0*/  IMAD.MOV.U32 R84, RZ, RZ, R25 ;  /* 0x000000ffff547224 */ /* 0x000fe400078e0019 */
[----:B------:R-:W-:-:S01]  /*1a8f0*/  FADD.FTZ R28, R40, R53 ;  /* 0x00000035281c7221 */ /* 0x000fc20000010000 */
[----:B------:R-:W-:Y:S01]  /*1a900*/  IMAD.MOV.U32 R40, RZ, RZ, R25 ;  /* 0x000000ffff287224 */ /* 0x000fe200078e0019 */
[----:B------:R-:W2:Y:S01]  /*1a910*/  MUFU.EX2 R61, R61 ;  /* 0x0000003d003d7308 */ /* 0x000ea20000000800 */
[----:B-1----:R-:W-:-:S01]  /*1a920*/  FADD.FTZ R21, R63, R6 ;  /* 0x000000063f157221 */ /* 0x002fc20000010000 */
[----:B------:R-:W-:Y:S01]  /*1a930*/  FADD.FTZ R28, R113, R28 ;  /* 0x0000001c711c7221 */ /* 0x000fe20000010000 */
[----:B------:R-:W-:-:S05]  /*1a940*/  IMAD.MOV.U32 R53, RZ, RZ, R25 ;  /* 0x000000ffff357224 */ /* 0x000fca00078e0019 */
[----:B------:R-:W1:Y:S01]  /*1a950*/  MUFU.EX2 R70, R70 ;  /* 0x0000004600467308 */ /* 0x000e620000000800 */
[----:B0-----:R-:W-:-:S01]  /*1a960*/  FADD.FTZ R24, R74, R21 ;  /* 0x000000154a187221 */ /* 0x001fc20000010000 */
[----:B------:R-:W-:Y:S01]  /*1a970*/  F2FP.SATFINITE.E4M3.F32.PACK_AB_MERGE_C R63, R74, R63, RZ ;  /* 0x0000003f4a3f723e */ /* 0x000fe200048070ff */
[----:B------:R-:W-:-:S03]  /*1a980*/  IMAD.MOV.U32 R74, RZ, RZ, R25 ;  /* 0x000000ffff4a7224 */ /* 0x000fc600078e0019 */
[----:B------:R-:W-:Y:S01]  /*1a990*/  F2FP.SATFINITE.E4M3.F32.PACK_AB_MERGE_C R181, R66, R15, R63 ;  /* 0x0000000f42b5723e */ /* 0x000fe2000480703f */
[----:B------:R-:W-:Y:S01]  /*1a9a0*/  IMAD.MOV.U32 R63, RZ, RZ, R25 ;  /* 0x000000ffff3f7224 */ /* 0x000fe200078e0019 */
[----:B------:R-:W0:Y:S01]  /*1a9b0*/  MUFU.EX2 R45, R45 ;  /* 0x0000002d002d7308 */ /* 0x000e220000000800 */
[----:B--2---:R-:W-:-:S01]  /*1a9c0*/  FADD.FTZ R21, R61, R24 ;  /* 0x000000183d157221 */ /* 0x004fc20000010000 */
[----:B------:R-:W-:-:S06]  /*1a9d0*/  IMAD.MOV.U32 R66, RZ, RZ, R25 ;  /* 0x000000ffff427224 */ /* 0x000fcc00078e0019 */
[----:B------:R-:W2:Y:S01]  /*1a9e0*/  MUFU.EX2 R76, R76 ;  /* 0x0000004c004c7308 */ /* 0x000ea20000000800 */
[----:B-1----:R-:W-:-:S07]  /*1a9f0*/  FADD.FTZ R24, R70, R21 ;  /* 0x0000001546187221 */ /* 0x002fce0000010000 */
[----:B------:R-:W1:Y:S01]  /*1aa00*/  MUFU.EX2 R0, R0 ;  /* 0x0000000000007308 */ /* 0x000e620000000800 */
[----:B0-----:R-:W-:-:S01]  /*1aa10*/  FADD.FTZ R21, R45, R24 ;  /* 0x000000182d157221 */ /* 0x001fc20000010000 */
[----:B------:R-:W-:-:S06]  /*1aa20*/  IMAD.MOV.U32 R24, RZ, RZ, R25 ;  /* 0x000000ffff187224 */ /* 0x000fcc00078e0019 */
[----:B------:R-:W0:Y:S01]  /*1aa30*/  MUFU.EX2 R47, R47 ;  /* 0x0000002f002f7308 */ /* 0x000e220000000800 */
[----:B--2---:R-:W-:-:S01]  /*1aa40*/  FADD.FTZ R21, R76, R21 ;  /* 0x000000154c157221 */ /* 0x004fc20000010000 */
[----:B------:R-:W-:Y:S01]  /*1aa50*/  F2FP.SATFINITE.E4M3.F32.PACK_AB_MERGE_C R45, R76, R45, RZ ;  /* 0x0000002d4c2d723e */ /* 0x000fe200048070ff */
[----:B------:R-:W-:-:S03]  /*1aa60*/  IMAD.MOV.U32 R76, RZ, RZ, R25 ;  /* 0x000000ffff4c7224 */ /* 0x000fc600078e0019 */
[----:B------:R-:W-:Y:S01]  /*1aa70*/  F2FP.SATFINITE.E4M3.F32.PACK_AB_MERGE_C R183, R70, R61, R45 ;  /* 0x0000003d46b7723e */ /* 0x000fe2000480702d */
[----:B------:R-:W-:Y:S01]  /*1aa80*/  IMAD.MOV.U32 R61, RZ, RZ, R25 ;  /* 0x000000ffff3d7224 */ /* 0x000fe200078e0019 */
[----:B------:R-:W-:Y:S01]  /*1aa90*/  MUFU.EX2 R42, R42 ;  /* 0x0000002a002a7308 */ /* 0x000fe20000000800 */
[----:B-1----:R-:W-:-:S01]  /*1aaa0*/  FADD.FTZ R4, R0, R21 ;  /* 0x0000001500047221 */ /* 0x002fc20000010000 */
[----:B------:R-:W-:Y:S01]  /*1aab0*/  MOV R45, R25 ;  /* 0x00000019002d7202 */ /* 0x000fe20000000f00 */
[----:B------:R-:W-:-:S05]  /*1aac0*/  IMAD.MOV.U32 R70, RZ, RZ, R25 ;  /* 0x000000ffff467224 */ /* 0x000fca00078e0019 */
[----:B------:R-:W1:Y:S01]  /*1aad0*/  MUFU.EX2 R121, R121 ;  /* 0x0000007900797308 */ /* 0x000e620000000800 */
[----:B0-----:R-:W-:-:S07]  /*1aae0*/  FADD.FTZ R8, R47, R4 ;  /* 0x000000042f087221 */ /* 0x001fce0000010000 */
[----:B------:R-:W0:Y:S08]  /*1aaf0*/  MUFU.EX2 R49, R49 ;  /* 0x0000003100317308 */ /* 0x000e300000000800 */
[----:B------:R-:W2:Y:S01]  /*1ab00*/  MUFU.EX2 R80, R80 ;  /* 0x0000005000507308 */ /* 0x000ea20000000800 */
[----:B-1----:R-:W-:-:S04]  /*1ab10*/  F2FP.SATFINITE.E4M3.F32.PACK_AB_MERGE_C R184, R121, R42, RZ ;  /* 0x0000002a79b8723e */ /* 0x002fc800048070ff */
[----:B------:R-:W-:-:S03]  /*1ab20*/  F2FP.SATFINITE.E4M3.F32.PACK_AB_MERGE_C R184, R38, R35, R184 ;  /* 0x0000002326b8723e */ /* 0x000fc600048070b8 */
[----:B------:R-:W1:Y:S01]  /*1ab30*/  MUFU.EX2 R48, R48 ;  /* 0x0000003000307308 */ /* 0x000e620000000800 */
[----:B0-----:R-:W-:-:S07]  /*1ab40*/  FADD.FTZ R21, R49, R8 ;  /* 0x0000000831157221 */ /* 0x001fce0000010000 */
[----:B------:R0:W-:Y:S01]  /*1ab50*/  MUFU.EX2 R6, R33 ;  /* 0x0000002100067308 */ /* 0x0001e20000000800 */
[C---:B--2---:R-:W-:Y:S01]  /*1ab60*/  F2FP.SATFINITE.E4M3.F32.PACK_AB_MERGE_C R49, R80.reuse, R49, RZ ;  /* 0x000000315031723e */ /* 0x044fe200048070ff */
[----:B------:R-:W-:-:S03]  /*1ab70*/  FADD.FTZ R80, R80, R21 ;  /* 0x0000001550507221 */ /* 0x000fc60000010000 */
[----:B------:R-:W-:Y:S01]  /*1ab80*/  F2FP.SATFINITE.E4M3.F32.PACK_AB_MERGE_C R185, R47, R0, R49 ;  /* 0x000000002fb9723e */ /* 0x000fe20004807031 */
[----:B------:R-:W-:Y:S02]  /*1ab90*/  IMAD.MOV.U32 R47, RZ, RZ, R25 ;  /* 0x000000ffff2f7224 */ /* 0x000fe400078e0019 */
[----:B------:R2:W3:Y:S01]  /*1aba0*/  MUFU.EX2 R29, R57 ;  /* 0x00000039001d7308 */ /* 0x0004e20000000800 */
[----:B0-----:R-:W-:-:S01]  /*1abb0*/  FADD.FTZ R33, R35, R28 ;  /* 0x0000001c23217221 */ /* 0x001fc20000010000 */
[-C--:B------:R-:W-:Y:S01]  /*1abc0*/  MOV R28, R25.reuse ;  /* 0x00000019001c7202 */ /* 0x080fe20000000f00 */
[----:B------:R-:W-:Y:S01]  /*1abd0*/  IMAD.MOV.U32 R49, RZ, RZ, R25 ;  /* 0x000000ffff317224 */ /* 0x000fe200078e0019 */
[----:B------:R-:W-:Y:S01]  /*1abe0*/  MOV R35, R25 ;  /* 0x0000001900237202 */ /* 0x000fe20000000f00 */
[----:B------:R-:W-:-:S01]  /*1abf0*/  FADD.FTZ R33, R38, R33 ;  /* 0x0000002126217221 */ /* 0x000fc20000010000 */
[----:B------:R-:W-:Y:S02]  /*1ac00*/  MOV R38, R25 ;  /* 0x0000001900267202 */ /* 0x000fe40000000f00 */
[----:B------:R-:W0:Y:S01]  /*1ac10*/  MUFU.EX2 R123, R123 ;  /* 0x0000007b007b7308 */ /* 0x000e220000000800 */
[----:B------:R-:W-:-:S01]  /*1ac20*/  FADD.FTZ R14, R42, R33 ;  /* 0x000000212a0e7221 */ /* 0x000fc20000010000 */
[----:B------:R-:W-:-:S02]  /*1ac30*/  IMAD.MOV.U32 R33, RZ, RZ, R25 ;  /* 0x000000ffff217224 */ /* 0x000fc400078e0019 */
[--C-:B------:R-:W-:Y:S02]  /*1ac40*/  IMAD.MOV.U32 R42, RZ, RZ, R25.reuse ;  /* 0x000000ffff2a7224 */ /* 0x100fe400078e0019 */
[----:B------:R-:W-:Y:S01]  /*1ac50*/  FADD.FTZ R121, R121, R14 ;  /* 0x0000000e79797221 */ /* 0x000fe20000010000 */
[----:B--2---:R-:W-:Y:S01]  /*1ac60*/  IMAD.MOV.U32 R57, RZ, RZ, R25 ;  /* 0x000000ffff397224 */ /* 0x004fe200078e0019 */
[----:B------:R-:W-:Y:S02]  /*1ac70*/  MUFU.EX2 R50, R50 ;  /* 0x0000003200327308 */ /* 0x000fe40000000800 */
[----:B-1----:R-:W-:-:S01]  /*1ac80*/  FADD.FTZ R8, R48, R121 ;  /* 0x0000007930087221 */ /* 0x002fc20000010000 */
[----:B---3--:R-:W-:Y:S01]  /*1ac90*/  FADD.FTZ R21, R29, R80 ;  /* 0x000000501d157221 */ /* 0x008fe20000010000 */
[----:B------:R-:W-:-:S04]  /*1aca0*/  IMAD.MOV.U32 R80, RZ, RZ, R25 ;  /* 0x000000ffff507224 */ /* 0x000fc800078e0019 */
[----:B------:R-:W1:Y:S01]  /*1acb0*/  MUFU.EX2 R125, R125 ;  /* 0x0000007d007d7308 */ /* 0x000e620000000800 */
[----:B0-----:R-:W-:-:S07]  /*1acc0*/  FADD.FTZ R27, R123, R8 ;  /* 0x000000087b1b7221 */ /* 0x001fce0000010000 */
[----:B------:R-:W0:Y:S08]  /*1acd0*/  MUFU.EX2 R78, R78 ;  /* 0x0000004e004e7308 */ /* 0x000e300000000800 */
[----:B------:R-:W2:Y:S01]  /*1ace0*/  MUFU.EX2 R51, R51 ;  /* 0x0000003300337308 */ /* 0x000ea20000000800 */
[----:B-1----:R-:W-:Y:S01]  /*1acf0*/  F2FP.SATFINITE.E4M3.F32.PACK_AB_MERGE_C R186, R125, R50, RZ ;  /* 0x000000327dba723e */ /* 0x002fe200048070ff */
[----:B------:R-:W-:Y:S01]  /*1ad00*/  FADD.FTZ R50, R50, R27 ;  /* 0x0000001b32327221 */ /* 0x000fe20000010000 */
[----:B------:R-:W-:-:S02]  /*1ad10*/  IMAD.MOV.U32 R27, RZ, RZ, R25 ;  /* 0x000000ffff1b7224 */ /* 0x000fc400078e0019 */
[----:B------:R-:W-:Y:S01]  /*1ad20*/  F2FP.SATFINITE.E4M3.F32.PACK_AB_MERGE_C R186, R123, R48, R186 ;  /* 0x000000307bba723e */ /* 0x000fe200048070ba */
[----:B------:R-:W-:-:S01]  /*1ad30*/  FADD.FTZ R125, R125, R50 ;  /* 0x000000327d7d7221 */ /* 0x000fc20000010000 */
[----:B------:R-:W-:Y:S01]  /*1ad40*/  MOV R48, R25 ;  /* 0x0000001900307202 */ /* 0x000fe20000000f00 */
[----:B------:R1:W3:Y:S01]  /*1ad50*/  MUFU.EX2 R12, R59 ;  /* 0x0000003b000c7308 */ /* 0x0002e20000000800 */
[----:B0-----:R-:W-:-:S01]  /*1ad60*/  FADD.FTZ R14, R78, R21 ;  /* 0x000000154e0e7221 */ /* 0x001fc20000010000 */
[----:B------:R-:W-:-:S06]  /*1ad70*/  IMAD.MOV.U32 R50, RZ, RZ, R25 ;  /* 0x000000ffff327224 */ /* 0x000fcc00078e0019 */
[----:B------:R-:W0:Y:S01]  /*1ad80*/  MUFU.EX2 R52, R52 ;  /* 0x0000003400347308 */ /* 0x000e220000000800 */
[----:B--2---:R-:W-:-:S01]  /*1ad90*/  FADD.FTZ R21, R51, R14 ;  /* 0x0000000e33157221 */ /* 0x004fc20000010000 */
[----:B-1----:R-:W-:-:S06]  /*1ada0*/  IMAD.MOV.U32 R59, RZ, RZ, R25 ;  /* 0x000000ffff3b7224 */ /* 0x002fcc00078e0019 */
[----:B------:R-:W-:Y:S01]  /*1adb0*/  MUFU.EX2 R46, R46 ;  /* 0x0000002e002e7308 */ /* 0x000fe20000000800 */
[C---:B---3--:R-:W-:Y:S01]  /*1adc0*/  F2FP.SATFINITE.E4M3.F32.PACK_AB_MERGE_C R51, R12.reuse, R51, RZ ;  /* 0x000000330c33723e */ /* 0x048fe200048070ff */
[----:B------:R-:W-:-:S03]  /*1add0*/  FADD.FTZ R21, R12, R21 ;  /* 0x000000150c157221 */ /* 0x000fc60000010000 */
[----:B------:R-:W-:Y:S01]  /*1ade0*/  F2FP.SATFINITE.E4M3.F32.PACK_AB_MERGE_C R187, R78, R29, R51 ;  /* 0x0000001d4ebb723e */ /* 0x000fe20004807033 */
[----:B------:R-:W-:-:S01]  /*1adf0*/  FADD.FTZ R14, R6, R21 ;  /* 0x00000015060e7221 */ /* 0x000fc20000010000 */
[----:B------:R-:W-:Y:S01]  /*1ae00*/  IMAD.MOV.U32 R29, RZ, RZ, R25 ;  /* 0x000000ffff1d7224 */ /* 0x000fe200078e0019 */
[----:B------:R-:W1:Y:S01]  /*1ae10*/  MUFU.EX2 R129, R129 ;  /* 0x0000008100817308 */ /* 0x000e620000000800 */
[----:B0-----:R-:W-:-:S01]  /*1ae20*/  FADD.FTZ R12, R52, R125 ;  /* 0x0000007d340c7221 */ /* 0x001fc20000010000 */
[----:B------:R-:W-:Y:S01]  /*1ae30*/  IMAD.MOV.U32 R51, RZ, RZ, R25 ;  /* 0x000000ffff337224 */ /* 0x000fe200078e0019 */
[----:B------:R-:W-:-:S05]  /*1ae40*/  MOV R78, R25 ;  /* 0x00000019004e7202 */ /* 0x000fca0000000f00 */
[----:B------:R-:W0:Y:S08]  /*1ae50*/  MUFU.EX2 R127, R127 ;  /* 0x0000007f007f7308 */ /* 0x000e300000000800 */
[----:B------:R-:W2:Y:S01]  /*1ae60*/  MUFU.EX2 R31, R31 ;  /* 0x0000001f001f7308 */ /* 0x000ea20000000800 */
[----:B-1----:R-:W-:-:S07]  /*1ae70*/  F2FP.SATFINITE.E4M3.F32.PACK_AB_MERGE_C R3, R129, R46, RZ ;  /* 0x0000002e8103723e */ /* 0x002fce00048070ff */
[----:B------:R-:W1:Y:S01]  /*1ae80*/  MUFU.EX2 R37, R37 ;  /* 0x0000002500257308 */ /* 0x000e620000000800 */
[C---:B0-----:R-:W-:Y:S01]  /*1ae90*/  F2FP.SATFINITE.E4M3.F32.PACK_AB_MERGE_C R188, R127.reuse, R52, R3 ;  /* 0x000000347fbc723e */ /* 0x041fe20004807003 */
[----:B------:R-:W-:Y:S01]  /*1aea0*/  FADD.FTZ R127, R127, R12 ;  /* 0x0000000c7f7f7221 */ /* 0x000fe20000010000 */
[----:B------:R-:W-:-:S03]  /*1aeb0*/  IMAD.MOV.U32 R52, RZ, RZ, R25 ;  /* 0x000000ffff347224 */ /* 0x000fc600078e0019 */
[----:B------:R-:W-:Y:S02]  /*1aec0*/  FADD.FTZ R46, R46, R127 ;  /* 0x0000007f2e2e7221 */ /* 0x000fe40000010000 */
[----:B------:R-:W0:Y:S01]  /*1aed0*/  MUFU.EX2 R4, R115 ;  /* 0x0000007300047308 */ /* 0x000e220000000800 */
[----:B--2---:R-:W-:-:S01]  /*1aee0*/  FADD.FTZ R14, R31, R14 ;  /* 0x0000000e1f0e7221 */ /* 0x004fc20000010000 */
[----:B------:R-:W-:Y:S01]  /*1aef0*/  FADD.FTZ R129, R129, R46 ;  /* 0x0000002e81817221 */ /* 0x000fe20000010000 */
[----:B------:R-:W-:-:S05]  /*1af00*/  IMAD.MOV.U32 R46, RZ, RZ, R25 ;  /* 0x000000ffff2e7224 */ /* 0x000fca00078e0019 */
[----:B------:R-:W2:Y:S01]  /*1af10*/  MUFU.EX2 R117, R117 ;  /* 0x0000007500757308 */ /* 0x000ea20000000800 */
[----:B-1----:R-:W-:-:S07]  /*1af20*/  FADD.FTZ R3, R37, R14 ;  /* 0x0000000e25037221 */ /* 0x002fce0000010000 */
[----:B------:R-:W-:Y:S01]  /*1af30*/  MUFU.EX2 R119, R119 ;  /* 0x0000007700777308 */ /* 0x000fe20000000800 */
[C---:B0-----:R-:W-:Y:S01]  /*1af40*/  F2FP.SATFINITE.E4M3.F32.PACK_AB_MERGE_C R37, R4.reuse, R37, RZ ;  /* 0x000000250425723e */ /* 0x041fe200048070ff */
[----:B------:R-:W-:-:S03]  /*1af50*/  FADD.FTZ R4, R4, R3 ;  /* 0x0000000304047221 */ /* 0x000fc60000010000 */
[----:B------:R-:W-:Y:S01]  /*1af60*/  F2FP.SATFINITE.E4M3.F32.PACK_AB_MERGE_C R189, R31, R6, R37 ;  /* 0x000000061fbd723e */ /* 0x000fe20004807025 */
[----:B------:R-:W-:Y:S02]  /*1af70*/  IMAD.MOV.U32 R31, RZ, RZ, R25 ;  /* 0x000000ffff1f7224 */ /* 0x000fe400078e0019 */
[----:B------:R0:W1:Y:S01]  /*1af80*/  MUFU.EX2 R12, R43 ;  /* 0x0000002b000c7308 */ /* 0x0000620000000800 */
[----:B--2---:R-:W-:-:S01]  /*1af90*/  FADD.FTZ R3, R117, R4 ;  /* 0x0000000475037221 */ /* 0x004fc20000010000 */
[----:B------:R-:W-:-:S06]  /*1afa0*/  IMAD.MOV.U32 R37, RZ, RZ, R25 ;  /* 0x000000ffff257224 */ /* 0x000fcc00078e0019 */
[----:B------:R2:W3:Y:S01]  /*1afb0*/  MUFU.EX2 R8, R39 ;  /* 0x0000002700087308 */ /* 0x0004e20000000800 */
[----:B0-----:R-:W-:-:S07]  /*1afc0*/  IMAD.MOV.U32 R43, RZ, RZ, R25 ;  /* 0x000000ffff2b7224 */ /* 0x001fce00078e0019 */
[----:B------:R-:W-:Y:S01]  /*1afd0*/  MUFU.EX2 R32, R32 ;  /* 0x0000002000207308 */ /* 0x000fe20000000800 */
[----:B-1----:R-:W-:Y:S01]  /*1afe0*/  F2FP.SATFINITE.E4M3.F32.PACK_AB_MERGE_C R4, R12, R119, RZ ;  /* 0x000000770c04723e */ /* 0x002fe200048070ff */
[----:B--2---:R-:W-:-:S06]  /*1aff0*/  IMAD.MOV.U32 R39, RZ, RZ, R25 ;  /* 0x000000ffff277224 */ /* 0x004fcc00078e0019 */
[----:B------:R-:W0:Y:S01]  /*1b000*/  MUFU.EX2 R133, R133 ;  /* 0x0000008500857308 */ /* 0x000e220000000800 */
[C---:B---3--:R-:W-:Y:S01]  /*1b010*/  F2FP.SATFINITE.E4M3.F32.PACK_AB_MERGE_C R191, R8.reuse, R117, R4 ;  /* 0x0000007508bf723e */ /* 0x048fe20004807004 */
[----:B------:R-:W-:Y:S01]  /*1b020*/  FADD.FTZ R0, R8, R3 ;  /* 0x0000000308007221 */ /* 0x000fe20000010000 */
[----:B------:R-:W-:-:S03]  /*1b030*/  IADD3 R4, R147, -0x2, RZ ;  /* 0xfffffffe93047810 */ /* 0x000fc60007ffe0ff */
[----:B------:R-:W-:Y:S01]  /*1b040*/  FADD.FTZ R3, R119, R0 ;  /* 0x0000000077037221 */ /* 0x000fe20000010000 */
[----:B------:R-:W-:Y:S01]  /*1b050*/  ISETP.GE.AND P1, PT, R4, R211, PT ;  /* 0x000000d30400720c */ /* 0x000fe20003f26270 */
[----:B------:R-:W1:Y:S02]  /*1b060*/  MUFU.EX2 R36, R36 ;  /* 0x0000002400247308 */ /* 0x000e640000000800 */
[----:B------:R-:W-:-:S06]  /*1b070*/  FADD.FTZ R3, R12, R3 ;  /* 0x000000030c037221 */ /* 0x000fcc0000010000 */
[----:B------:R-:W2:Y:S01]  /*1b080*/  MUFU.EX2 R131, R131 ;  /* 0x0000008300837308 */ /* 0x000ea20000000800 */
[----:B0-----:R-:W-:Y:S01]  /*1b090*/  F2FP.SATFINITE.E4M3.F32.PACK_AB_MERGE_C R5, R133, R32, RZ ;  /* 0x000000208505723e */ /* 0x001fe200048070ff */
[----:B-1----:R-:W-:-:S03]  /*1b0a0*/  FADD.FTZ R14, R36, R129 ;  /* 0x00000081240e7221 */ /* 0x002fc60000010000 */
[C---:B--2---:R-:W-:Y:S01]  /*1b0b0*/  F2FP.SATFINITE.E4M3.F32.PACK_AB_MERGE_C R190, R131.reuse, R36, R5 ;  /* 0x0000002483be723e */ /* 0x044fe20004807005 */
[----:B------:R-:W-:-:S01]  /*1b0c0*/  FADD.FTZ R131, R131, R14 ;  /* 0x0000000e83837221 */ /* 0x000fc20000010000 */
[----:B------:R-:W-:-:S03]  /*1b0d0*/  IMAD.MOV.U32 R36, RZ, RZ, R25 ;  /* 0x000000ffff247224 */ /* 0x000fc600078e0019 */
[----:B------:R-:W-:-:S04]  /*1b0e0*/  FADD.FTZ R32, R32, R131 ;  /* 0x0000008320207221 */ /* 0x000fc80000010000 */
[----:B------:R-:W-:Y:S01]  /*1b0f0*/  FADD.FTZ R0, R133, R32 ;  /* 0x0000002085007221 */ /* 0x000fe20000010000 */
[----:B------:R-:W-:Y:S01]  /*1b100*/  IMAD.MOV.U32 R32, RZ, RZ, R25 ;  /* 0x000000ffff207224 */ /* 0x000fe200078e0019 */
[----:B------:R-:W-:Y:S06]  /*1b110*/  @!P1 BRA `(.L_x_584) ;  /* 0x0000003400149947 */ /* 0x000fec0003800000 */
[----:B------:R-:W-:Y:S01]  /*1b120*/  IMAD.MOV.U32 R5, RZ, RZ, R11 ;  /* 0x000000ffff057224 */ /* 0x000fe200078e000b */
[----:B------:R-:W-:Y:S01]  /*1b130*/  MOV R6, R10 ;  /* 0x0000000a00067202 */ /* 0x000fe20000000f00 */
[----:B------:R-:W-:Y:S01]  /*1b140*/  IMAD.MOV.U32 R7, RZ, RZ, R208 ;  /* 0x000000ffff077224 */ /* 0x000fe200078e00d0 */
[----:B------:R-:W-:Y:S01]  /*1b150*/  CS2R R86, SRZ ;  /* 0x0000000000567805 */ /* 0x000fe2000001ff00 */
[----:B------:R-:W-:Y:S01]  /*1b160*/  IMAD.MOV.U32 R8, RZ, RZ, R202 ;  /* 0x000000ffff087224 */ /* 0x000fe200078e00ca */
        /* <DEDUP_REMOVED lines=30> */
[----:B------:R-:W-:-:S07]  /*1b350*/  CS2R R24, SRZ ;  /* 0x0000000000187805 */ /* 0x000fce000001ff00 */
.L_x_596:
[----:B------:R-:W-:Y:S01]  /*1b360*/  ISETP.NE.AND P1, PT, R8, 0x1, PT ;  /* 0x000000010800780c */ /* 0x000fe20003f25270 */
[----:B------:R-:W-:Y:S05]  /*1b370*/  YIELD ;  /* 0x0000000000007946 */ /* 0x000fea0003800000 */
[----:B------:R-:W-:Y:S02]  /*1b380*/  SEL R208, RZ, 0x1, P1 ;  /* 0x00000001ffd07807 */ /* 0x000fe40000800000 */
[----:B------:R-:W-:Y:S02]  /*1b390*/  ISETP.NE.AND P1, PT, R212, RZ, PT ;  /* 0x000000ffd400720c */ /* 0x000fe40003f25270 */
[----:B------:R-:W-:-:S11]  /*1b3a0*/  LOP3.LUT R208, R7, R208, RZ, 0x3c, !PT ;  /* 0x000000d007d07212 */ /* 0x000fd600078e3cff */
[----:B------:R-:W-:Y:S05]  /*1b3b0*/  @P1 BRA `(.L_x_585) ;  /* 0x00000000003c1947 */ /* 0x000fea0003800000 */
[----:B------:R-:W-:Y:S05]  /*1b3c0*/  @!P0 BRA `(.L_x_586) ;  /* 0x0000000000048947 */ /* 0x000fea0003800000 */
[----:B------:R-:W-:Y:S01]  /*1b3d0*/  BPT.TRAP 0x1 ;  /* 0x000000040000795c */ /* 0x000fe20000300000 */
.L_x_586:
[----:B------:R-:W-:-:S05]  /*1b3e0*/  VIADD R10, R8, 0x1 ;  /* 0x00000001080a7836 */ /* 0x000fca0000000000 */
[----:B------:R-:W-:-:S04]  /*1b3f0*/  ISETP.NE.AND P2, PT, R10, 0x2, PT ;  /* 0x000000020a00780c */ /* 0x000fc80003f45270 */
[----:B------:R-:W-:Y:S02]  /*1b400*/  SEL R11, R10, RZ, P2 ;  /* 0x000000ff0a0b7207 */ /* 0x000fe40001000000 */
[----:B------:R-:W-:-:S03]  /*1b410*/  SHF.L.U32 R10, R208, 0x1f, RZ ;  /* 0x0000001fd00a7819 */ /* 0x000fc600000006ff */
[----:B------:R-:W-:-:S04]  /*1b420*/  IMAD R11, R11, 0x8, R18 ;  /* 0x000000080b0b7824 */ /* 0x000fc800078e0212 */
[----:B------:R0:W1:Y:S01]  /*1b430*/  SYNCS.PHASECHK.TRANS64.TRYWAIT P2, [R11+URZ+0x29830], R10 ;  /* 0x0298300a0b0075a7 */ /* 0x000062000804017f */
[----:B------:R-:W-:Y:S05]  /*1b440*/  @!P0 BRA `(.L_x_587) ;  /* 0x0000000000048947 */ /* 0x000fea0003800000 */
[----:B------:R-:W-:Y:S01]  /*1b450*/  BPT.TRAP 0x1 ;  /* 0x000000040000795c */ /* 0x000fe20000300000 */
.L_x_587:
[----:B------:R-:W-:Y:S04]  /*1b460*/  BSSY B0, `(.L_x_585) ;  /* 0x0000004000007945 */ /* 0x000fe80003800000 */
[----:B-1----:R-:W-:Y:S05]  /*1b470*/  @P2 BRA `(.L_x_588) ;  /* 0x0000000000082947 */ /* 0x002fea0003800000 */
[----:B------:R-:W1:Y:S02]  /*1b480*/  SYNCS.PHASECHK.TRANS64.TRYWAIT P2, [R11+URZ+0x29830], R10 ;  /* 0x0298300a0b0075a7 */ /* 0x000e64000804017f */
[----:B-1----:R-:W-:Y:S05]  /*1b490*/  @!P2 BRA `(.L_x_589) ;  /* 0x0000010c00c4a947 */ /* 0x002fea0003800000 */
.L_x_588:
[----:B------:R-:W-:Y:S05]  /*1b4a0*/  BSYNC B0 ;  /* 0x0000000000007941 */ /* 0x000fea0003800000 */
.L_x_585:
[----:B01----:R-:W0:Y:S01]  /*1b4b0*/  S2R R10, SR_TID.X ;  /* 0x00000000000a7919 */ /* 0x003e220000002100 */
[----:B------:R-:W-:Y:S01]  /*1b4c0*/  IADD3 R202, R8, 0x1, RZ ;  /* 0x0000000108ca7810 */ /* 0x000fe20007ffe0ff */
[----:B------:R-:W-:Y:S05]  /*1b4d0*/  WARPSYNC.ALL ;  /* 0x0000000000007948 */ /* 0x000fea0003800000 */
[C---:B------:R-:W-:Y:S01]  /*1b4e0*/  ISETP.NE.AND P2, PT, R202.reuse, 0x2, PT ;  /* 0x00000002ca00780c */ /* 0x040fe20003f45270 */
[----:B------:R-:W-:Y:S01]  /*1b4f0*/  IMAD.MOV.U32 R11, RZ, RZ, -0x7fffffe0 ;  /* 0x80000020ff0b7424 */ /* 0x000fe200078e00ff */
[----:B------:R-:W-:Y:S01]  /*1b500*/  UMOV UR20, UR28 ;  /* 0x0000001c00147c82 */ /* 0x000fe20008000000 */
[----:B------:R-:W-:Y:S01]  /*1b510*/  UMOV UR21, UR29 ;  /* 0x0000001d00157c82 */ /* 0x000fe20008000000 */
[----:B------:R-:W-:Y:S01]  /*1b520*/  SEL R202, R202, RZ, P2 ;  /* 0x000000ffcaca7207 */ /* 0x000fe20001000000 */
[----:B------:R-:W-:Y:S01]  /*1b530*/  UMOV UR24, UR28 ;  /* 0x0000001c00187c82 */ /* 0x000fe20008000000 */
[----:B------:R-:W-:Y:S01]  /*1b540*/  R2UR UR23, R11 ;  /* 0x000000000b1772ca */ /* 0x000fe200000e0000 */
[----:B------:R-:W-:Y:S01]  /*1b550*/  UMOV UR25, UR29 ;  /* 0x0000001d00197c82 */ /* 0x000fe20008000000 */
[----:B------:R-:W-:Y:S01]  /*1b560*/  MOV R13, 0x80000020 ;  /* 0x80000020000d7802 */ /* 0x000fe20000000f00 */
[----:B------:R-:W-:Y:S01]  /*1b570*/  IMAD.MOV.U32 R21, RZ, RZ, -0x7fffffe0 ;  /* 0x80000020ff157424 */ /* 0x000fe200078e00ff */
[----:B------:R-:W-:Y:S01]  /*1b580*/  MOV R15, 0x80000020 ;  /* 0x80000020000f7802 */ /* 0x000fe20000000f00 */
[----:B------:R-:W-:Y:S01]  /*1b590*/  UMOV UR32, UR28 ;  /* 0x0000001c00207c82 */ /* 0x000fe20008000000 */
[----:B------:R-:W-:Y:S01]  /*1b5a0*/  R2UR UR27, R13 ;  /* 0x000000000d1b72ca */ /* 0x000fe200000e0000 */
[----:B------:R-:W-:Y:S01]  /*1b5b0*/  UMOV UR33, UR29 ;  /* 0x0000001d00217c82 */ /* 0x000fe20008000000 */
[----:B------:R-:W-:Y:S01]  /*1b5c0*/  R2UR UR31, R21 ;  /* 0x00000000151f72ca */ /* 0x000fe200000e0000 */
[----:B------:R-:W-:Y:S01]  /*1b5d0*/  UMOV UR40, UR28 ;  /* 0x0000001c00287c82 */ /* 0x000fe20008000000 */
[----:B------:R-:W-:Y:S01]  /*1b5e0*/  R2UR UR35, R15 ;  /* 0x000000000f2372ca */ /* 0x000fe200000e0000 */
[----:B------:R-:W-:Y:S01]  /*1b5f0*/  UMOV UR41, UR29 ;  /* 0x0000001d00297c82 */ /* 0x000fe20008000000 */
[----:B------:R-:W-:Y:S01]  /*1b600*/  R2UR UR43, R13 ;  /* 0x000000000d2b72ca */ /* 0x000fe200000e0000 */
[----:B------:R-:W-:Y:S01]  /*1b610*/  IMAD.MOV.U32 R15, RZ, RZ, -0x7fffffe0 ;  /* 0x80000020ff0f7424 */ /* 0x000fe200078e00ff */
[----:B------:R-:W-:Y:S01]  /*1b620*/  R2UR UR47, R21 ;  /* 0x00000000152f72ca */ /* 0x000fe200000e0000 */
[----:B------:R-:W-:-:S02]  /*1b630*/  IMAD.MOV.U32 R13, RZ, RZ, -0x7fffffe0 ;  /* 0x80000020ff0d7424 */ /* 0x000fc400078e00ff */
[----:B------:R-:W-:Y:S01]  /*1b640*/  IMAD.MOV.U32 R11, RZ, RZ, -0x7fffffe0 ;  /* 0x80000020ff0b7424 */ /* 0x000fe200078e00ff */
[----:B0-----:R-:W-:-:S05]  /*1b650*/  SHF.R.U32.HI R10, RZ, 0x7, R10 ;  /* 0x00000007ff0a7819 */ /* 0x001fca000001160a */
[----:B------:R-:W-:Y:S02]  /*1b660*/  VIADD R88, R10, 0x8 ;  /* 0x000000080a587836 */ /* 0x000fe40000000000 */
[----:B------:R-:W-:-:S03]  /*1b670*/  IMAD R10, R202, 0x780, R9 ;  /* 0x00000780ca0a7824 */ /* 0x000fc600078e0209 */
[----:B------:R0:W-:Y:S01]  /*1b680*/  BAR.SYNC.DEFER_BLOCKING R88, 0x100 ;  /* 0x000400580000751d */ /* 0x0001e20000010000 */
[C---:B------:R-:W-:Y:S01]  /*1b690*/  VIADD R12, R10.reuse, 0x80 ;  /* 0x000000800a0c7836 */ /* 0x040fe20000000000 */
[C---:B------:R-:W-:Y:S01]  /*1b6a0*/  R2UR UR22, R10.reuse ;  /* 0x000000000a1672ca */ /* 0x040fe200000e0000 */
[C---:B------:R-:W-:Y:S02]  /*1b6b0*/  VIADD R20, R10.reuse, 0x100 ;  /* 0x000001000a147836 */ /* 0x040fe40000000000 */
[----:B------:R-:W-:Y:S01]  /*1b6c0*/  VIADD R14, R10, 0x180 ;  /* 0x000001800a0e7836 */ /* 0x000fe20000000000 */
[----:B------:R-:W-:Y:S01]  /*1b6d0*/  R2UR UR26, R12 ;  /* 0x000000000c1a72ca */ /* 0x000fe200000e0000 */
        /* <DEDUP_REMOVED lines=8> */
[----:B------:R-:W-:-:S06]  /*1b760*/  WARPGROUP.ARRIVE ;  /* 0x00000000000079c5 */ /* 0x000fcc0000000000 */
[----:B------:R-:W-:Y:S01]  /*1b770*/  QGMMA.64x32x32.F32.E4M3.E4M3 R152, gdesc[UR20], RZ, !UPT, gsb0 ;  /* 0x00600000149879f3 */ /* 0x000fe2000c0008ff */
[----:B------:R-:W-:Y:S01]  /*1b780*/  R2UR UR22, R14 ;  /* 0x000000000e1672ca */ /* 0x000fe200000e0000 */
[----:B------:R-:W-:Y:S01]  /*1b790*/  UMOV UR20, UR44 ;  /* 0x0000002c00147c82 */ /* 0x000fe20008000000 */
[----:B------:R-:W-:Y:S01]  /*1b7a0*/  R2UR UR23, R15 ;  /* 0x000000000f1772ca */ /* 0x000fe200000e0000 */
[----:B------:R-:W-:Y:S01]  /*1b7b0*/  UMOV UR21, UR45 ;  /* 0x0000002d00157c82 */ /* 0x000fe20008000000 */
        /* <DEDUP_REMOVED lines=11> */
[----:B------:R-:W-:Y:S03]  /*1b870*/  QGMMA.64x32x32.F32.E4M3.E4M3 R120, gdesc[UR28], RZ, !UPT, gsb0 ;  /* 0x006000001c7879f3 */ /* 0x000fe6000c0008ff */
        /* <DEDUP_REMOVED lines=10> */
[----:B0-----:R-:W-:-:S06]  /*1b920*/  WARPGROUP.ARRIVE ;  /* 0x00000000000079c5 */ /* 0x001fcc0000000000 */
[----:B------:R-:W-:Y:S01]  /*1b930*/  QGMMA.64x32x32.F32.E4M3.E4M3 R88, gdesc[UR40], RZ, !UPT, gsb0 ;  /* 0x00600000285879f3 */ /* 0x000fe2000c0008ff */
[----:B------:R-:W-:Y:S01]  /*1b940*/  R2UR UR42, R12 ;  /* 0x000000000c2a72ca */ /* 0x000fe200000e0000 */
[----:B------:R-:W-:Y:S01]  /*1b950*/  UMOV UR40, UR44 ;  /* 0x0000002c00287c82 */ /* 0x000fe20008000000 */
[----:B------:R-:W-:Y:S01]  /*1b960*/  R2UR UR43, R13 ;  /* 0x000000000d2b72ca */ /* 0x000fe200000e0000 */
[----:B------:R-:W-:Y:S01]  /*1b970*/  UMOV UR41, UR45 ;  /* 0x0000002d00297c82 */ /* 0x000fe20008000000 */
[----:B------:R-:W-:Y:S01]  /*1b980*/  VIADD R12, R10, 0x280 ;  /* 0x000002800a0c7836 */ /* 0x000fe20000000000 */
[----:B------:R-:W-:-:S04]  /*1b990*/  MOV R13, 0x80000020 ;  /* 0x80000020000d7802 */ /* 0x000fc80000000f00 */
[----:B------:R-:W-:Y:S01]  /*1b9a0*/  R2UR UR6, R12 ;  /* 0x000000000c0672ca */ /* 0x000fe200000e0000 */
[----:B------:R-:W-:Y:S01]  /*1b9b0*/  VIADD R12, R10, 0x300 ;  /* 0x000003000a0c7836 */ /* 0x000fe20000000000 */
[----:B------:R-:W-:Y:S01]  /*1b9c0*/  R2UR UR7, R13 ;  /* 0x000000000d0772ca */ /* 0x000fe200000e0000 */
        /* <DEDUP_REMOVED lines=150> */
[C---:B------:R-:W-:Y:S01]  /*1c330*/  IADD3 R12, R10.reuse, 0x682, RZ ;  /* 0x000006820a0c7810 */ /* 0x040fe20007ffe0ff */
[----:B------:R-:W-:Y:S01]  /*1c340*/  VIADD R10, R10, 0x702 ;  /* 0x000007020a0a7836 */ /* 0x000fe20000000000 */
        /* <DEDUP_REMOVED lines=30> */
[----:B------:R-:W-:Y:S05]  /*1c530*/  @P1 BRA `(.L_x_590) ;  /* 0x0000000000281947 */ /* 0x000fea0003800000 */
[----:B------:R-:W-:Y:S05]  /*1c540*/  @!P0 BRA `(.L_x_591) ;  /* 0x0000000000048947 */ /* 0x000fea0003800000 */
[----:B------:R-:W-:Y:S01]  /*1c550*/  BPT.TRAP 0x1 ;  /* 0x000000040000795c */ /* 0x000fe20000300000 */
.L_x_591:
[----:B------:R-:W-:Y:S01]  /*1c560*/  SHF.L.U32 R7, R7, 0x1f, RZ ;  /* 0x0000001f07077819 */ /* 0x000fe200000006ff */
[----:B------:R-:W-:-:S04]  /*1c570*/  IMAD R10, R8, 0x8, R18 ;  /* 0x00000008080a7824 */ /* 0x000fc800078e0212 */
[----:B------:R0:W1:Y:S01]  /*1c580*/  SYNCS.PHASECHK.TRANS64.TRYWAIT P1, [R10+URZ+0x29850], R7 ;  /* 0x029850070a0075a7 */ /* 0x000062000802017f */
[----:B------:R-:W-:Y:S05]  /*1c590*/  @!P0 BRA `(.L_x_592) ;  /* 0x0000000000048947 */ /* 0x000fea0003800000 */
[----:B------:R-:W-:Y:S01]  /*1c5a0*/  BPT.TRAP 0x1 ;  /* 0x000000040000795c */ /* 0x000fe20000300000 */
.L_x_592:
[----:B-1----:R-:W-:Y:S05]  /*1c5b0*/  @P1 BRA `(.L_x_590) ;  /* 0x0000000000081947 */ /* 0x002fea0003800000 */
[----:B------:R-:W1:Y:S02]  /*1c5c0*/  SYNCS.PHASECHK.TRANS64.TRYWAIT P1, [R10+URZ+0x29850], R7 ;  /* 0x029850070a0075a7 */ /* 0x000e64000802017f */
[----:B-1----:R-:W-:Y:S05]  /*1c5d0*/  @!P1 BRA `(.L_x_593) ;  /* 0x000000fc00889947 */ /* 0x002fea0003800000 */
.L_x_590:
[----:B01----:R-:W-:Y:S01]  /*1c5e0*/  IADD3 R7, R18, 0x400, RZ ;  /* 0x0000040012077810 */ /* 0x003fe20007ffe0ff */
[----:B------:R-:W-:Y:S01]  /*1c5f0*/  IMAD.MOV.U32 R11, RZ, RZ, -0x3ffffff0 ;  /* 0xc0000010ff0b7424 */ /* 0x000fe200078e00ff */
[----:B------:R-:W-:Y:S05]  /*1c600*/  WARPSYNC.ALL ;  /* 0x0000000000007948 */ /* 0x000fea0003800000 */
[----:B------:R-:W-:Y:S01]  /*1c610*/  SHF.R.U32.HI R7, RZ, 0x4, R7 ;  /* 0x00000004ff077819 */ /* 0x000fe20000011607 */
[----:B------:R-:W-:Y:S01]  /*1c620*/  WARPGROUP.ARRIVE ;  /* 0x00000000000079c5 */ /* 0x000fe20000000000 */
[----:B------:R-:W-:Y:S01]  /*1c630*/  R2UR UR7, R11 ;  /* 0x000000000b0772ca */ /* 0x000fe200000e0000 */
[----:B------:R-:W-:Y:S01]  /*1c640*/  IMAD.MOV.U32 R13, RZ, RZ, -0x3ffffff0 ;  /* 0xc0000010ff0d7424 */ /* 0x000fe200078e00ff */
[----:B------:R-:W-:Y:S01]  /*1c650*/  LOP3.LUT R7, R7, 0x3fff, RZ, 0xc0, !PT ;  /* 0x00003fff07077812 */ /* 0x000fe200078ec0ff */
[----:B------:R-:W-:-:S02]  /*1c660*/  IMAD.MOV.U32 R11, RZ, RZ, -0x3ffffff0 ;  /* 0xc0000010ff0b7424 */ /* 0x000fc400078e00ff */
[----:B------:R-:W0:Y:S01]  /*1c670*/  S2R R14, SR_TID.X ;  /* 0x00000000000e7919 */ /* 0x000e220000002100 */
[----:B------:R-:W-:-:S05]  /*1c680*/  LOP3.LUT R7, R7, 0x10000, RZ, 0xfc, !PT ;  /* 0x0001000007077812 */ /* 0x000fca00078efcff */
[----:B------:R-:W-:-:S04]  /*1c690*/  IMAD R10, R8, 0x500, R7 ;  /* 0x00000500080a7824 */ /* 0x000fc800078e0207 */
[C---:B------:R-:W-:Y:S01]  /*1c6a0*/  VIADD R12, R10.reuse, 0x100 ;  /* 0x000001000a0c7836 */ /* 0x040fe20000000000 */
[----:B------:R-:W-:-:S13]  /*1c6b0*/  R2UR UR6, R10 ;  /* 0x000000000a0672ca */ /* 0x000fda00000e0000 */
[----:B------:R-:W-:Y:S01]  /*1c6c0*/  QGMMA.64x128x32.F32.E4M3.E4M3 R24, R172, gdesc[UR4], R24, gsb0 ;  /* 0x01e00004ac187df3 */ /* 0x000fe20008000818 */
[----:B------:R-:W-:Y:S01]  /*1c6d0*/  R2UR UR6, R12 ;  /* 0x000000000c0672ca */ /* 0x000fe200000e0000 */
[----:B------:R-:W-:Y:S01]  /*1c6e0*/  VIADD R12, R10, 0x200 ;  /* 0x000002000a0c7836 */ /* 0x000fe20000000000 */
[----:B------:R-:W-:Y:S02]  /*1c6f0*/  R2UR UR7, R13 ;  /* 0x000000000d0772ca */ /* 0x000fe400000e0000 */
[----:B------:R-:W-:Y:S02]  /*1c700*/  MOV R13, 0xc0000010 ;  /* 0xc0000010000d7802 */ /* 0x000fe40000000f00 */
[----:B0-----:R-:W-:-:S04]  /*1c710*/  SHF.R.U32.HI R14, RZ, 0x7, R14 ;  /* 0x00000007ff0e7819 */ /* 0x001fc8000001160e */
[----:B------:R-:W-:Y:S01]  /*1c720*/  IADD3 R7, -R14, 0xb, RZ ;  /* 0x0000000b0e077810 */ /* 0x000fe20007ffe1ff */
[----:B------:R-:W-:Y:S02]  /*1c730*/  WARPGROUP.DEPBAR.LE gsb0, 0x0 ;  /* 0x00008000000079c5 */ /* 0x000fe40000010000 */
[----:B------:R-:W-:-:S06]  /*1c740*/  WARPGROUP.ARRIVE ;  /* 0x00000000000079c5 */ /* 0x000fcc0000000000 */
[----:B------:R-:W-:Y:S01]  /*1c750*/  QGMMA.64x128x32.F32.E4M3.E4M3 R24, R176, gdesc[UR4], R24, gsb0 ;  /* 0x01e00004b0187df3 */ /* 0x000fe20008000818 */
[----:B------:R-:W-:Y:S01]  /*1c760*/  R2UR UR6, R12 ;  /* 0x000000000c0672ca */ /* 0x000fe200000e0000 */
[C---:B------:R-:W-:Y:S01]  /*1c770*/  VIADD R12, R10.reuse, 0x300 ;  /* 0x000003000a0c7836 */ /* 0x040fe20000000000 */
[----:B------:R-:W-:Y:S01]  /*1c780*/  R2UR UR7, R13 ;  /* 0x000000000d0772ca */ /* 0x000fe200000e0000 */
[----:B------:R-:W-:Y:S02]  /*1c790*/  IMAD.MOV.U32 R13, RZ, RZ, -0x3ffffff0 ;  /* 0xc0000010ff0d7424 */ /* 0x000fe400078e00ff */
[----:B------:R-:W-:Y:S01]  /*1c7a0*/  VIADD R10, R10, 0x400 ;  /* 0x000004000a0a7836 */ /* 0x000fe20000000000 */
[----:B------:R-:W-:Y:S02]  /*1c7b0*/  WARPGROUP.DEPBAR.LE gsb0, 0x0 ;  /* 0x00008000000079c5 */ /* 0x000fe40000010000 */
[----:B------:R-:W-:-:S07]  /*1c7c0*/  WARPGROUP.ARRIVE ;  /* 0x00000000000079c5 */ /* 0x000fce0000000000 */
[----:B------:R-:W-:Y:S01]  /*1c7d0*/  QGMMA.64x128x32.F32.E4M3.E4M3 R24, R180, gdesc[UR4], R24, gsb0 ;  /* 0x01e00004b4187df3 */ /* 0x000fe20008000818 */
[----:B------:R-:W-:Y:S02]  /*1c7e0*/  R2UR UR6, R12 ;  /* 0x000000000c0672ca */ /* 0x000fe400000e0000 */
[----:B------:R-:W-:Y:S01]  /*1c7f0*/  R2UR UR7, R13 ;  /* 0x000000000d0772ca */ /* 0x000fe200000e0000 */
[----:B------:R-:W-:Y:S02]  /*1c800*/  WARPGROUP.DEPBAR.LE gsb0, 0x0 ;  /* 0x00008000000079c5 */ /* 0x000fe40000010000 */
[----:B------:R-:W-:-:S10]  /*1c810*/  WARPGROUP.ARRIVE ;  /* 0x00000000000079c5 */ /* 0x000fd40000000000 */
[----:B------:R-:W-:Y:S01]  /*1c820*/  QGMMA.64x128x32.F32.E4M3.E4M3 R24, R184, gdesc[UR4], R24, gsb0 ;  /* 0x01e00004b8187df3 */ /* 0x000fe20008000818 */
[----:B------:R-:W-:Y:S02]  /*1c830*/  R2UR UR6, R10 ;  /* 0x000000000a0672ca */ /* 0x000fe400000e0000 */
[----:B------:R-:W-:Y:S01]  /*1c840*/  R2UR UR7, R11 ;  /* 0x000000000b0772ca */ /* 0x000fe200000e0000 */
[----:B------:R-:W-:Y:S02]  /*1c850*/  WARPGROUP.DEPBAR.LE gsb0, 0x0 ;  /* 0x00008000000079c5 */ /* 0x000fe40000010000 */
[----:B------:R-:W-:-:S10]  /*1c860*/  WARPGROUP.ARRIVE ;  /* 0x00000000000079c5 */ /* 0x000fd40000000000 */
[----:B------:R-:W-:Y:S03]  /*1c870*/  QGMMA.64x128x32.F32.E4M3.E4M3 R24, R188, gdesc[UR4], R24, gsb0 ;  /* 0x01e00004bc187df3 */ /* 0x000fe60008000818 */
[----:B------:R-:W-:Y:S02]  /*1c880*/  WARPGROUP.DEPBAR.LE gsb0, 0x0 ;  /* 0x00008000000079c5 */ /* 0x000fe40000010000 */
[----:B------:R0:W-:Y:S06]  /*1c890*/  BAR.ARV R7, 0x100 ;  /* 0x000400070000751d */ /* 0x0001ec0000002000 */
[----:B------:R-:W-:Y:S05]  /*1c8a0*/  @!P0 BRA `(.L_x_594) ;  /* 0x0000000000048947 */ /* 0x000fea0003800000 */
[----:B------:R-:W-:Y:S01]  /*1c8b0*/  BPT.TRAP 0x1 ;  /* 0x000000040000795c */ /* 0x000fe20000300000 */
.L_x_594:
[----:B0-----:R-:W-:Y:S01]  /*1c8c0*/  LEA R7, R202, R18, 0x3 ;  /* 0x00000012ca077211 */ /* 0x001fe200078e18ff */
[----:B------:R-:W-:-:S04]  /*1c8d0*/  IMAD.U32 R10, RZ, RZ, UR38 ;  /* 0x00000026ff0a7e24 */ /* 0x000fc8000f8e00ff */
[----:B------:R-:W-:-:S05]  /*1c8e0*/  VIADD R7, R7, 0x29840 ;  /* 0x0002984007077836 */ /* 0x000fca0000000000 */
[----:B------:R-:W-:-:S04]  /*1c8f0*/  PRMT R7, R10, 0x654, R7 ;  /* 0x000006540a077816 */ /* 0x000fc80000000007 */
[----:B------:R0:W-:Y:S02]  /*1c900*/  SYNCS.ARRIVE.TRANS64.RED.A1T0 RZ, [R7+URZ], RZ ;  /* 0x000000ff07ff79a7 */ /* 0x0001e4000810043f */
[----:B0-----:R-:W-:-:S04]  /*1c910*/  FMNMX.FTZ R7, R152, R6, !PT ;  /* 0x0000000698077209 */ /* 0x001fc80007810000 */
[----:B------:R-:W-:-:S04]  /*1c920*/  FMNMX.FTZ R7, R153, R7, !PT ;  /* 0x0000000799077209 */ /* 0x000fc80007810000 */
        /* <DEDUP_REMOVED lines=37> */
[----:B------:R-:W-:-:S05]  /*1cb80*/  FMNMX.FTZ R7, R101, R7, !PT ;  /* 0x0000000765077209 */ /* 0x000fca0007810000 */
[----:B------:R-:W0:Y:S02]  /*1cb90*/  SHFL.BFLY PT, R10, R7, 0x2, 0x1f ;  /* 0x0c401f00070a7f89 */ /* 0x000e2400000e0000 */
[----:B0-----:R-:W-:-:S05]  /*1cba0*/  FMNMX.FTZ R10, R7, R10, !PT ;  /* 0x0000000a070a7209 */ /* 0x001fca0007810000 */
[----:B------:R-:W0:Y:S02]  /*1cbb0*/  SHFL.BFLY PT, R7, R10, 0x1, 0x1f ;  /* 0x0c201f000a077f89 */ /* 0x000e2400000e0000 */
[----:B0-----:R-:W-:Y:S02]  /*1cbc0*/  FMNMX.FTZ R10, R10, R7, !PT ;  /* 0x000000070a0a7209 */ /* 0x001fe40007810000 */
[----:B------:R-:W-:-:S03]  /*1cbd0*/  FMNMX.FTZ R7, R154, R5, !PT ;  /* 0x000000059a077209 */ /* 0x000fc60007810000 */
[----:B------:R-:W-:Y:S01]  /*1cbe0*/  FADD.FTZ R6, -R10, R6 ;  /* 0x000000060a067221 */ /* 0x000fe20000010100 */
[----:B------:R-:W-:-:S03]  /*1cbf0*/  FMNMX.FTZ R7, R155, R7, !PT ;  /* 0x000000079b077209 */ /* 0x000fc60007810000 */
[----:B------:R-:W-:Y:S01]  /*1cc00*/  FMUL.FTZ R6, R2, R6 ;  /* 0x0000000602067220 */ /* 0x000fe20000410000 */
[----:B------:R-:W-:-:S04]  /*1cc10*/  FMNMX.FTZ R7, R158, R7, !PT ;  /* 0x000000079e077209 */ /* 0x000fc80007810000 */
[----:B------:R-:W-:Y:S01]  /*1cc20*/  FMNMX.FTZ R7, R159, R7, !PT ;  /* 0x000000079f077209 */ /* 0x000fe20007810000 */
[----:B------:R-:W-:Y:S03]  /*1cc30*/  MUFU.EX2 R6, R6 ;  /* 0x0000000600067308 */ /* 0x000fe60000000800 */
        /* <DEDUP_REMOVED lines=39> */
[----:B0-----:R-:W-:Y:S01]  /*1ceb0*/  FMNMX.FTZ R11, R11, R7, !PT ;  /* 0x000000070b0b7209 */ /* 0x001fe20007810000 */
[----:B------:R-:W-:-:S04]  /*1cec0*/  FFMA.FTZ R7, R2, R10, -8 ;  /* 0xc100000002077423 */ /* 0x000fc8000001000a */
[----:B------:R-:W-:Y:S01]  /*1ced0*/  FADD.FTZ R5, -R11, R5 ;  /* 0x000000050b057221 */ /* 0x000fe20000010100 */
[----:B------:R-:W-:-:S01]  /*1cee0*/  FFMA.FTZ R13, R2, R11, -8 ;  /* 0xc1000000020d7423 */ /* 0x000fc2000001000b */
[C-C-:B------:R-:W-:Y:S01]  /*1cef0*/  FFMA.FTZ R152, R2.reuse, R152, -R7.reuse ;  /* 0x0000009802987223 */ /* 0x140fe20000010807 */
[----:B------:R-:W-:-:S01]  /*1cf00*/  FFMA.FTZ R153, R2, R153, -R7 ;  /* 0x0000009902997223 */ /* 0x000fc20000010807 */
[C---:B------:R-:W-:Y:S01]  /*1cf10*/  FMUL.FTZ R5, R2.reuse, R5 ;  /* 0x0000000502057220 */ /* 0x040fe20000410000 */
[----:B------:R-:W-:-:S01]  /*1cf20*/  FFMA.FTZ R154, R2, R154, -R13 ;  /* 0x0000009a029a7223 */ /* 0x000fc2000001080d */
[C---:B------:R-:W-:Y:S01]  /*1cf30*/  FFMA.FTZ R155, R2.reuse, R155, -R13 ;  /* 0x0000009b029b7223 */ /* 0x040fe2000001080d */
[----:B------:R-:W-:-:S01]  /*1cf40*/  FFMA.FTZ R156, R2, R156, -R7 ;  /* 0x0000009c029c7223 */ /* 0x000fc20000010807 */
[----:B------:R-:W0:Y:S01]  /*1cf50*/  MUFU.EX2 R152, R152 ;  /* 0x0000009800987308 */ /* 0x000e220000000800 */
[----:B------:R-:W-:-:S01]  /*1cf60*/  FFMA.FTZ R158, R2, R158, -R13 ;  /* 0x0000009e029e7223 */ /* 0x000fc2000001080d */
[C---:B------:R-:W-:Y:S01]  /*1cf70*/  FFMA.FTZ R157, R2.reuse, R157, -R7 ;  /* 0x0000009d029d7223 */ /* 0x040fe20000010807 */
[----:B------:R-:W-:-:S01]  /*1cf80*/  FFMA.FTZ R159, R2, R159, -R13 ;  /* 0x0000009f029f7223 */ /* 0x000fc2000001080d */
[C---:B------:R-:W-:Y:S01]  /*1cf90*/  FFMA.FTZ R160, R2.reuse, R160, -R7 ;  /* 0x000000a002a07223 */ /* 0x040fe20000010807 */
[----:B------:R-:W-:-:S01]  /*1cfa0*/  FFMA.FTZ R162, R2, R162, -R13 ;  /* 0x000000a202a27223 */ /* 0x000fc2000001080d */
[C---:B------:R-:W-:Y:S01]  /*1cfb0*/  FFMA.FTZ R161, R2.reuse, R161, -R7 ;  /* 0x000000a102a17223 */ /* 0x040fe20000010807 */
[----:B------:R-:W-:-:S01]  /*1cfc0*/  FFMA.FTZ R163, R2, R163, -R13 ;  /* 0x000000a302a37223 */ /* 0x000fc2000001080d */
[----:B------:R-:W-:Y:S01]  /*1cfd0*/  MUFU.EX2 R5, R5 ;  /* 0x0000000500057308 */ /* 0x000fe20000000800 */
[----:B------:R-:W-:-:S01]  /*1cfe0*/  FFMA.FTZ R164, R2, R164, -R7 ;  /* 0x000000a402a47223 */ /* 0x000fc20000010807 */
[C---:B------:R-:W-:Y:S01]  /*1cff0*/  FFMA.FTZ R166, R2.reuse, R166, -R13 ;  /* 0x000000a602a67223 */ /* 0x040fe2000001080d */
[----:B------:R-:W-:-:S01]  /*1d000*/  FFMA.FTZ R165, R2, R165, -R7 ;  /* 0x000000a502a57223 */ /* 0x000fc20000010807 */
[C---:B------:R-:W-:Y:S01]  /*1d010*/  FFMA.FTZ R167, R2.reuse, R167, -R13 ;  /* 0x000000a702a77223 */ /* 0x040fe2000001080d */
[----:B------:R-:W-:-:S01]  /*1d020*/  FFMA.FTZ R136, R2, R136, -R7 ;  /* 0x0000008802887223 */ /* 0x000fc20000010807 */
[C---:B------:R-:W-:Y:S01]  /*1d030*/  FFMA.FTZ R138, R2.reuse, R138, -R13 ;  /* 0x0000008a028a7223 */ /* 0x040fe2000001080d */
[----:B------:R-:W-:-:S01]  /*1d040*/  FFMA.FTZ R137, R2, R137, -R7 ;  /* 0x0000008902897223 */ /* 0x000fc20000010807 */
[----:B------:R-:W1:Y:S01]  /*1d050*/  MUFU.EX2 R154, R154 ;  /* 0x0000009a009a7308 */ /* 0x000e620000000800 */
[----:B0-----:R-:W-:-:S01]  /*1d060*/  FFMA.FTZ R0, R6, R0, R152 ;  /* 0x0000000006007223 */ /* 0x001fc20000010098 */
[C---:B------:R-:W-:Y:S01]  /*1d070*/  FFMA.FTZ R139, R2.reuse, R139, -R13 ;  /* 0x0000008b028b7223 */ /* 0x040fe2000001080d */
[----:B------:R-:W-:-:S01]  /*1d080*/  FFMA.FTZ R140, R2, R140, -R7 ;  /* 0x0000008c028c7223 */ /* 0x000fc20000010807 */
[C---:B------:R-:W-:Y:S01]  /*1d090*/  FFMA.FTZ R142, R2.reuse, R142, -R13 ;  /* 0x0000008e028e7223 */ /* 0x040fe2000001080d */
        /* <DEDUP_REMOVED lines=11> */
[----:B------:R-:W2:Y:S01]  /*1d150*/  MUFU.EX2 R155, R155 ;  /* 0x0000009b009b7308 */ /* 0x000ea20000000800 */
[----:B-1----:R-:W-:-:S01]  /*1d160*/  FFMA.FTZ R3, R5, R3, R154 ;  /* 0x0000000305037223 */ /* 0x002fc2000001009a */
[C---:B------:R-:W-:Y:S01]  /*1d170*/  FFMA.FTZ R120, R2.reuse, R120, -R7 ;  /* 0x0000007802787223 */ /* 0x040fe20000010807 */
[----:B------:R-:W-:-:S01]  /*1d180*/  FFMA.FTZ R122, R2, R122, -R13 ;  /* 0x0000007a027a7223 */ /* 0x000fc2000001080d */
[C---:B------:R-:W-:Y:S01]  /*1d190*/  FFMA.FTZ R121, R2.reuse, R121, -R7 ;  /* 0x0000007902797223 */ /* 0x040fe20000010807 */
[----:B------:R-:W-:-:S01]  /*1d1a0*/  FFMA.FTZ R123, R2, R123, -R13 ;  /* 0x0000007b027b7223 */ /* 0x000fc2000001080d */
[C---:B------:R-:W-:Y:S01]  /*1d1b0*/  FFMA.FTZ R124, R2.reuse, R124, -R7 ;  /* 0x0000007c027c7223 */ /* 0x040fe20000010807 */
[----:B------:R-:W-:-:S01]  /*1d1c0*/  FFMA.FTZ R126, R2, R126, -R13 ;  /* 0x0000007e027e7223 */ /* 0x000fc2000001080d */
[----:B------:R-:W1:Y:S01]  /*1d1d0*/  MUFU.EX2 R156, R156 ;  /* 0x0000009c009c7308 */ /* 0x000e620000000800 */
[----:B0-----:R-:W-:-:S01]  /*1d1e0*/  FADD.FTZ R0, R153, R0 ;  /* 0x0000000099007221 */ /* 0x001fc20000010000 */
[C---:B------:R-:W-:Y:S01]  /*1d1f0*/  FFMA.FTZ R125, R2.reuse, R125, -R7 ;  /* 0x0000007d027d7223 */ /* 0x040fe20000010807 */
[----:B------:R-:W-:-:S01]  /*1d200*/  FFMA.FTZ R127, R2, R127, -R13 ;  /* 0x0000007f027f7223 */ /* 0x000fc2000001080d */
[C---:B------:R-:W-:Y:S01]  /*1d210*/  FFMA.FTZ R128, R2.reuse, R128, -R7 ;  /* 0x0000008002807223 */ /* 0x040fe20000010807 */
[----:B------:R-:W-:-:S01]  /*1d220*/  FFMA.FTZ R130, R2, R130, -R13 ;  /* 0x0000008202827223 */ /* 0x000fc2000001080d */
[C---:B------:R-:W-:Y:S01]  /*1d230*/  FFMA.FTZ R129, R2.reuse, R129, -R7 ;  /* 0x0000008102817223 */ /* 0x040fe20000010807 */
[----:B------:R-:W-:-:S01]  /*1d240*/  FFMA.FTZ R131, R2, R131, -R13 ;  /* 0x0000008302837223 */ /* 0x000fc2000001080d */
[----:B------:R-:W0:Y:S01]  /*1d250*/  MUFU.EX2 R158, R158 ;  /* 0x0000009e009e7308 */ /* 0x000e220000000800 */
[----:B--2---:R-:W-:-:S01]  /*1d260*/  FADD.FTZ R3, R155, R3 ;  /* 0x000000039b037221 */ /* 0x004fc20000010000 */
[C---:B------:R-:W-:Y:S01]  /*1d270*/  FFMA.FTZ R132, R2.reuse, R132, -R7 ;  /* 0x0000008402847223 */ /* 0x040fe20000010807 */
[----:B------:R-:W-:-:S01]  /*1d280*/  FFMA.FTZ R134, R2, R134, -R13 ;  /* 0x0000008602867223 */ /* 0x000fc2000001080d */
[C---:B------:R-:W-:Y:S01]  /*1d290*/  FFMA.FTZ R133, R2.reuse, R133, -R7 ;  /* 0x0000008502857223 */ /* 0x040fe20000010807 */
[----:B------:R-:W-:-:S01]  /*1d2a0*/  FFMA.FTZ R135, R2, R135, -R13 ;  /* 0x0000008702877223 */ /* 0x000fc2000001080d */
[C---:B------:R-:W-:Y:S01]  /*1d2b0*/  FFMA.FTZ R104, R2.reuse, R104, -R7 ;  /* 0x0000006802687223 */ /* 0x040fe20000010807 */
[----:B------:R-:W-:-:S01]  /*1d2c0*/  FFMA.FTZ R106, R2, R106, -R13 ;  /* 0x0000006a026a7223 */ /* 0x000fc2000001080d */
[----:B------:R-:W2:Y:S01]  /*1d2d0*/  MUFU.EX2 R157, R157 ;  /* 0x0000009d009d7308 */ /* 0x000ea20000000800 */
[----:B-1----:R-:W-:-:S01]  /*1d2e0*/  FADD.FTZ R0, R156, R0 ;  /* 0x000000009c007221 */ /* 0x002fc20000010000 */
        /* <DEDUP_REMOVED lines=180> */
.L_x_595:
[----:B------:R-:W-:Y:S01]  /*1de30*/  IMAD R8, R8, 0x8, R18 ;  /* 0x0000000808087824 */ /* 0x000fe200078e0212 */
[----:B------:R-:W-:Y:S01]  /*1de40*/  ISETP.GT.AND P1, PT, R4, R211, PT ;  /* 0x000000d30400720c */ /* 0x000fe20003f24270 */
[----:B------:R-:W-:Y:S01]  /*1de50*/  FMUL.FTZ R24, R24, R6 ;  /* 0x0000000618187220 */ /* 0x000fe20000410000 */
[----:B------:R-:W-:Y:S01]  /*1de60*/  MOV R12, UR38 ;  /* 0x00000026000c7c02 */ /* 0x000fe20008000f00 */
[----:B------:R-:W-:Y:S01]  /*1de70*/  VIADD R8, R8, 0x29860 ;  /* 0x0002986008087836 */ /* 0x000fe20000000000 */
[----:B------:R-:W-:Y:S01]  /*1de80*/  F2FP.SATFINITE.E4M3.F32.PACK_AB_MERGE_C R7, R7, R100, RZ ;  /* 0x000000640707723e */ /* 0x000fe200048070ff */
[----:B------:R-:W-:Y:S01]  /*1de90*/  FMUL.FTZ R25, R25, R6 ;  /* 0x0000000619197220 */ /* 0x000fe20000410000 */
[----:B------:R-:W-:Y:S01]  /*1dea0*/  F2FP.SATFINITE.E4M3.F32.PACK_AB_MERGE_C R156, R157, R156, RZ ;  /* 0x0000009c9d9c723e */ /* 0x000fe200048070ff */
[-C--:B------:R-:W-:Y:S01]  /*1deb0*/  FMUL.FTZ R28, R28, R6.reuse ;  /* 0x000000061c1c7220 */ /* 0x080fe20000410000 */
[----:B------:R-:W-:Y:S01]  /*1dec0*/  PRMT R8, R12, 0x654, R8 ;  /* 0x000006540c087816 */ /* 0x000fe20000000008 */
[----:B------:R-:W-:Y:S01]  /*1ded0*/  FMUL.FTZ R29, R29, R6 ;  /* 0x000000061d1d7220 */ /* 0x000fe20000410000 */
[----:B------:R-:W-:Y:S01]  /*1dee0*/  F2FP.SATFINITE.E4M3.F32.PACK_AB_MERGE_C R158, R159, R158, RZ ;  /* 0x0000009e9f9e723e */ /* 0x000fe200048070ff */
[----:B------:R-:W-:Y:S01]  /*1def0*/  FMUL.FTZ R32, R32, R6 ;  /* 0x0000000620207220 */ /* 0x000fe20000410000 */
[----:B------:R-:W-:Y:S01]  /*1df00*/  F2FP.SATFINITE.E4M3.F32.PACK_AB_MERGE_C R164, R165, R164, RZ ;  /* 0x000000a4a5a4723e */ /* 0x000fe200048070ff */
[----:B------:R0:W-:Y:S01]  /*1df10*/  SYNCS.ARRIVE.TRANS64.RED.A1T0 RZ, [R8+URZ], RZ ;  /* 0x000000ff08ff79a7 */ /* 0x0001e2000810043f */
[----:B------:R-:W-:Y:S01]  /*1df20*/  F2FP.SATFINITE.E4M3.F32.PACK_AB_MERGE_C R166, R167, R166, RZ ;  /* 0x000000a6a7a6723e */ /* 0x000fe200048070ff */
[----:B------:R-:W-:Y:S01]  /*1df30*/  FMUL.FTZ R33, R33, R6 ;  /* 0x0000000621217220 */ /* 0x000fe20000410000 */
        /* <DEDUP_REMOVED lines=75> */
[----:B------:R-:W-:Y:S01]  /*1e3f0*/  VIADD R4, R4, 0xffffffff ;  /* 0xffffffff04047836 */ /* 0x000fe20000000000 */
[----:B------:R-:W-:Y:S01]  /*1e400*/  F2FP.SATFINITE.E4M3.F32.PACK_AB_MERGE_C R173, R155, R154, R158 ;  /* 0x0000009a9bad723e */ /* 0x000fe2000480709e */
[----:B------:R-:W-:Y:S01]  /*1e410*/  IMAD.MOV.U32 R5, RZ, RZ, R11 ;  /* 0x000000ffff057224 */ /* 0x000fe200078e000b */
        /* <DEDUP_REMOVED lines=19> */
[----:B0-----:R-:W-:Y:S01]  /*1e550*/  MOV R8, R202 ;  /* 0x000000ca00087202 */ /* 0x001fe20000000f00 */
[----:B------:R-:W-:Y:S06]  /*1e560*/  @P1 BRA `(.L_x_596) ;  /* 0xffffffcc007c1947 */ /* 0x000fec000383ffff */
.L_x_584:
[----:B------:R-:W-:Y:S05]  /*1e570*/  WARPSYNC.ALL ;  /* 0x0000000000007948 */ /* 0x000fea0003800000 */
[----:B------:R-:W-:Y:S06]  /*1e580*/  BAR.ARV 0x8, 0x180 ;  /* 0x0206000000007b1d */ /* 0x000fec0000002000 */
[----:B------:R-:W-:Y:S05]  /*1e590*/  @!P0 BRA `(.L_x_597) ;  /* 0x0000000000048947 */ /* 0x000fea0003800000 */
[----:B------:R-:W-:Y:S01]  /*1e5a0*/  BPT.TRAP 0x1 ;  /* 0x000000040000795c */ /* 0x000fe20000300000 */
.L_x_597:
[----:B------:R-:W-:Y:S01]  /*1e5b0*/  IMAD R15, R202, 0x8, R18 ;  /* 0x00000008ca0f7824 */ /* 0x000fe200078e0212 */
[----:B------:R-:W-:-:S04]  /*1e5c0*/  SHF.L.U32 R4, R208, 0x1f, RZ ;  /* 0x0000001fd0047819 */ /* 0x000fc800000006ff */
[----:B------:R0:W1:Y:S01]  /*1e5d0*/  SYNCS.PHASECHK.TRANS64.TRYWAIT P1, [R15+URZ+0x29850], R4 ;  /* 0x029850040f0075a7 */ /* 0x000062000802017f */
[----:B------:R-:W-:Y:S05]  /*1e5e0*/  @!P0 BRA `(.L_x_598) ;  /* 0x0000000000048947 */ /* 0x000fea0003800000 */
[----:B------:R-:W-:Y:S01]  /*1e5f0*/  BPT.TRAP 0x1 ;  /* 0x000000040000795c */ /* 0x000fe20000300000 */
.L_x_598:
[----:B------:R-:W-:-:S05]  /*1e600*/  VIADD R18, R18, 0x400 ;  /* 0x0000040012127836 */ /* 0x000fca0000000000 */
[----:B------:R-:W-:-:S04]  /*1e610*/  SHF.R.U32.HI R18, RZ, 0x4, R18 ;  /* 0x00000004ff127819 */ /* 0x000fc80000011612 */
[----:B------:R-:W-:-:S04]  /*1e620*/  LOP3.LUT R18, R18, 0x3fff, RZ, 0xc0, !PT ;  /* 0x00003fff12127812 */ /* 0x000fc800078ec0ff */
[----:B------:R-:W-:Y:S01]  /*1e630*/  LOP3.LUT R5, R18, 0x10000, RZ, 0xfc, !PT ;  /* 0x0001000012057812 */ /* 0x000fe200078efcff */
[----:B-1----:R-:W-:Y:S06]  /*1e640*/  @P1 BRA `(.L_x_599) ;  /* 0x0000000000081947 */ /* 0x002fec0003800000 */
[----:B------:R-:W1:Y:S02]  /*1e650*/  SYNCS.PHASECHK.TRANS64.TRYWAIT P1, [R15+URZ+0x29850], R4 ;  /* 0x029850040f0075a7 */ /* 0x000e64000802017f */
[----:B-1----:R-:W-:Y:S05]  /*1e660*/  @!P1 BRA `(.L_x_600) ;  /* 0x000000dc00789947 */ /* 0x002fea0003800000 */
.L_x_599:
[----:B01----:R-:W-:Y:S01]  /*1e670*/  IMAD R4, R202, 0x500, R5 ;  /* 0x00000500ca047824 */ /* 0x003fe200078e0205 */
[----:B------:R-:W-:Y:S05]  /*1e680*/  WARPSYNC.ALL ;  /* 0x0000000000007948 */ /* 0x000fea0003800000 */
[----:B------:R-:W-:Y:S01]  /*1e690*/  IMAD.MOV.U32 R5, RZ, RZ, -0x3ffffff0 ;  /* 0xc0000010ff057424 */ /* 0x000fe200078e00ff */
[C---:B------:R-:W-:Y:S01]  /*1e6a0*/  R2UR UR6, R4.reuse ;  /* 0x00000000040672ca */ /* 0x040fe200000e0000 */
[----:B------:R-:W-:Y:S01]  /*1e6b0*/  WARPGROUP.ARRIVE ;  /* 0x00000000000079c5 */ /* 0x000fe20000000000 */
[C---:B------:R-:W-:Y:S01]  /*1e6c0*/  VIADD R6, R4.reuse, 0x100 ;  /* 0x0000010004067836 */ /* 0x040fe20000000000 */
[----:B------:R-:W-:Y:S01]  /*1e6d0*/  MOV R7, 0xc0000010 ;  /* 0xc000001000077802 */ /* 0x000fe20000000f00 */
[----:B------:R-:W-:Y:S01]  /*1e6e0*/  ULDC.64 UR4, c[0x0][0x9a0] ;  /* 0x0002680000047ab9 */ /* 0x000fe20000000a00 */
[----:B------:R-:W-:Y:S01]  /*1e6f0*/  R2UR UR7, R5 ;  /* 0x00000000050772ca */ /* 0x000fe200000e0000 */
[----:B------:R-:W-:Y:S01]  /*1e700*/  VIADD R12, R4, 0x200 ;  /* 0x00000200040c7836 */ /* 0x000fe20000000000 */
[----:B------:R-:W-:Y:S01]  /*1e710*/  ISETP.NE.U32.AND P1, PT, RZ, UR4, PT ;  /* 0x00000004ff007c0c */ /* 0x000fe2000bf25070 */
[----:B------:R-:W-:-:S02]  /*1e720*/  IMAD.MOV.U32 R13, RZ, RZ, -0x3ffffff0 ;  /* 0xc0000010ff0d7424 */ /* 0x000fc400078e00ff */
[----:B------:R-:W-:Y:S01]  /*1e730*/  IMAD.MOV.U32 R14, RZ, RZ, 0x3f800000 ;  /* 0x3f800000ff0e7424 */ /* 0x000fe200078e00ff */
[----:B------:R-:W-:-:S07]  /*1e740*/  ISETP.NE.AND.EX P1, PT, RZ, UR5, PT, P1 ;  /* 0x00000005ff007c0c */ /* 0x000fce000bf25310 */
[----:B------:R-:W-:Y:S01]  /*1e750*/  QGMMA.64x128x32.F32.E4M3.E4M3 R24, R172, gdesc[UR4], R24, gsb0 ;  /* 0x01e00004ac187df3 */ /* 0x000fe20008000818 */
[----:B------:R-:W-:Y:S02]  /*1e760*/  R2UR UR6, R6 ;  /* 0x00000000060672ca */ /* 0x000fe400000e0000 */
[----:B------:R-:W-:-:S03]  /*1e770*/  R2UR UR7, R7 ;  /* 0x00000000070772ca */ /* 0x000fc600000e0000 */
[----:B------:R-:W0:Y:S08]  /*1e780*/  @P1 LDC.64 R6, c[0x0][0x9c8] ;  /* 0x00027200ff061b82 */ /* 0x000e300000000a00 */
[----:B------:R-:W1:Y:S01]  /*1e790*/  @P1 LDC.64 R8, c[0x0][0x9d0] ;  /* 0x00027400ff081b82 */ /* 0x000e620000000a00 */
[----:B0-----:R-:W-:-:S04]  /*1e7a0*/  @P1 IMAD R5, R222, R6, RZ ;  /* 0x00000006de051224 */ /* 0x001fc800078e02ff */
[C---:B------:R-:W-:Y:S02]  /*1e7b0*/  @P1 IMAD R5, R214.reuse, R7, R5 ;  /* 0x00000007d6051224 */ /* 0x040fe400078e0205 */
[----:B------:R-:W-:-:S04]  /*1e7c0*/  @P1 IMAD.WIDE.U32 R6, R214, R6, RZ ;  /* 0x00000006d6061225 */ /* 0x000fc800078e00ff */
[----:B------:R-:W-:Y:S02]  /*1e7d0*/  @P1 IMAD.IADD R7, R7, 0x1, R5 ;  /* 0x0000000107071824 */ /* 0x000fe400078e0205 */
[----:B-1----:R-:W-:-:S04]  /*1e7e0*/  @P1 IMAD.WIDE.U32 R6, R169, R8, R6 ;  /* 0x00000008a9061225 */ /* 0x002fc800078e0006 */
[----:B------:R-:W-:Y:S01]  /*1e7f0*/  @P1 IMAD R9, R169, R9, R7 ;  /* 0x00000009a9091224 */ /* 0x000fe200078e0207 */
[----:B------:R-:W-:-:S04]  /*1e800*/  @P1 LEA R8, P2, R6, UR4, 0x2 ;  /* 0x0000000406081c11 */ /* 0x000fc8000f8410ff */
[----:B------:R-:W-:-:S05]  /*1e810*/  @P1 LEA.HI.X R9, R6, UR5, R9, 0x2, P2 ;  /* 0x0000000506091c11 */ /* 0x000fca00090f1409 */
[----:B------:R0:W2:Y:S01]  /*1e820*/  @P1 LDG.E R14, desc[UR50][R8.64] ;  /* 0x00000032080e1981 */ /* 0x0000a2000c1e1900 */
[----:B------:R-:W-:Y:S02]  /*1e830*/  WARPGROUP.DEPBAR.LE gsb0, 0x0 ;  /* 0x00008000000079c5 */ /* 0x000fe40000010000 */
[----:B------:R-:W-:-:S06]  /*1e840*/  WARPGROUP.ARRIVE ;  /* 0x00000000000079c5 */ /* 0x000fcc0000000000 */
[----:B------:R-:W-:Y:S01]  /*1e850*/  QGMMA.64x128x32.F32.E4M3.E4M3 R24, R176, gdesc[UR4], R24, gsb0 ;  /* 0x01e00004b0187df3 */ /* 0x000fe20008000818 */
[----:B------:R-:W-:Y:S02]  /*1e860*/  R2UR UR6, R12 ;  /* 0x000000000c0672ca */ /* 0x000fe400000e0000 */
[----:B------:R-:W-:Y:S01]  /*1e870*/  R2UR UR7, R13 ;  /* 0x000000000d0772ca */ /* 0x000fe200000e0000 */
[----:B------:R-:W-:Y:S01]  /*1e880*/  IMAD.MOV.U32 R7, RZ, RZ, -0x3ffffff0 ;  /* 0xc0000010ff077424 */ /* 0x000fe200078e00ff */
[----:B------:R-:W-:Y:S01]  /*1e890*/  IADD3 R6, R4, 0x300, RZ ;  /* 0x0000030004067810 */ /* 0x000fe20007ffe0ff */
[----:B------:R-:W-:Y:S02]  /*1e8a0*/  WARPGROUP.DEPBAR.LE gsb0, 0x0 ;  /* 0x00008000000079c5 */ /* 0x000fe40000010000 */
[----:B------:R-:W-:-:S08]  /*1e8b0*/  WARPGROUP.ARRIVE ;  /* 0x00000000000079c5 */ /* 0x000fd00000000000 */
[----:B------:R-:W-:Y:S01]  /*1e8c0*/  QGMMA.64x128x32.F32.E4M3.E4M3 R24, R180, gdesc[UR4], R24, gsb0 ;  /* 0x01e00004b4187df3 */ /* 0x000fe20008000818 */
[----:B------:R-:W-:Y:S02]  /*1e8d0*/  R2UR UR6, R6 ;  /* 0x00000000060672ca */ /* 0x000fe400000e0000 */
[----:B------:R-:W-:Y:S01]  /*1e8e0*/  R2UR UR7, R7 ;  /* 0x00000000070772ca */ /* 0x000fe200000e0000 */
[----:B------:R-:W-:Y:S02]  /*1e8f0*/  VIADD R4, R4, 0x400 ;  /* 0x0000040004047836 */ /* 0x000fe40000000000 */
[----:B------:R-:W-:Y:S01]  /*1e900*/  IMAD.MOV.U32 R5, RZ, RZ, -0x3ffffff0 ;  /* 0xc0000010ff057424 */ /* 0x000fe200078e00ff */
[----:B------:R-:W1:Y:S04]  /*1e910*/  SHFL.BFLY PT, R7, R0, 0x2, 0x1f ;  /* 0x0c401f0000077f89 */ /* 0x000e6800000e0000 */
[----:B------:R-:W3:Y:S01]  /*1e920*/  SHFL.BFLY PT, R6, R3, 0x2, 0x1f ;  /* 0x0c401f0003067f89 */ /* 0x000ee200000e0000 */
[----:B------:R-:W-:-:S02]  /*1e930*/  WARPGROUP.DEPBAR.LE gsb0, 0x0 ;  /* 0x00008000000079c5 */ /* 0x000fc40000010000 */
[----:B------:R-:W-:-:S06]  /*1e940*/  WARPGROUP.ARRIVE ;  /* 0x00000000000079c5 */ /* 0x000fcc0000000000 */
[----:B------:R-:W-:Y:S01]  /*1e950*/  QGMMA.64x128x32.F32.E4M3.E4M3 R24, R184, gdesc[UR4], R24, gsb0 ;  /* 0x01e00004b8187df3 */ /* 0x000fe20008000818 */
[----:B------:R-:W-:Y:S02]  /*1e960*/  R2UR UR6, R4 ;  /* 0x00000000040672ca */ /* 0x000fe400000e0000 */
[----:B------:R-:W-:Y:S01]  /*1e970*/  R2UR UR7, R5 ;  /* 0x00000000050772ca */ /* 0x000fe200000e0000 */
[----:B-1----:R-:W-:-:S01]  /*1e980*/  FADD.FTZ R7, R7, R0 ;  /* 0x0000000007077221 */ /* 0x002fc20000010000 */
[----:B---3--:R-:W-:-:S04]  /*1e990*/  FADD.FTZ R6, R6, R3 ;  /* 0x0000000306067221 */ /* 0x008fc80000010000 */
[----:B------:R-:W0:Y:S04]  /*1e9a0*/  SHFL.BFLY PT, R4, R7, 0x1, 0x1f ;  /* 0x0c201f0007047f89 */ /* 0x000e2800000e0000 */
        /* <DEDUP_REMOVED lines=10> */
[----:B------:R-:W-:Y:S02]  /*1ea50*/  FSETP.NE.FTZ.AND P1, PT, R9, RZ, PT ;  /* 0x000000ff0900720b */ /* 0x000fe40003f35000 */
[----:B------:R-:W-:Y:S01]  /*1ea60*/  MOV R7, RZ ;  /* 0x000000ff00077202 */ /* 0x000fe20000000f00 */
[----:B------:R-:W-:Y:S02]  /*1ea70*/  WARPGROUP.DEPBAR.LE gsb0, 0x0 ;  /* 0x00008000000079c5 */ /* 0x000fe40000010000 */
[----:B------:R-:W-:-:S06]  /*1ea80*/  WARPGROUP.ARRIVE ;  /* 0x00000000000079c5 */ /* 0x000fcc0000000000 */
[----:B------:R-:W-:Y:S01]  /*1ea90*/  QGMMA.64x128x32.F32.E4M3.E4M3 R24, R188, gdesc[UR4], R24, gsb0 ;  /* 0x01e00004bc187df3 */ /* 0x000fe20008000818 */
[----:B------:R-:W0:Y:S08]  /*1eaa0*/  @P2 MUFU.LG2 R0, R12 ;  /* 0x0000000c00002308 */ /* 0x000e300000000c00 */
[----:B------:R-:W1:Y:S08]  /*1eab0*/  @P3 MUFU.LG2 R4, R13 ;  /* 0x0000000d00043308 */ /* 0x000e700000000c00 */
[----:B------:R-:W3:Y:S01]  /*1eac0*/  @P1 MUFU.RCP R7, R9 ;  /* 0x0000000900071308 */ /* 0x000ee20000001000 */
[----:B------:R-:W-:Y:S01]  /*1ead0*/  @P2 FMUL.FTZ R5, R2, 0.69314718246459960938 ;  /* 0x3f31721802052820 */ /* 0x000fe20000410000 */
[----:B0-----:R-:W-:Y:S01]  /*1eae0*/  @P2 FMUL.FTZ R0, R0, 0.69314718246459960938 ;  /* 0x3f31721800002820 */ /* 0x001fe20000410000 */
[----:B------:R-:W-:Y:S01]  /*1eaf0*/  @P3 FMUL.FTZ R21, R2, 0.69314718246459960938 ;  /* 0x3f31721802153820 */ /* 0x000fe20000410000 */
[----:B------:R-:W-:-:S02]  /*1eb00*/  IMAD.MOV.U32 R88, RZ, RZ, -0x800000 ;  /* 0xff800000ff587424 */ /* 0x000fc400078e00ff */
[----:B--2---:R-:W-:Y:S01]  /*1eb10*/  FMUL.FTZ R3, R3, R14 ;  /* 0x0000000e03037220 */ /* 0x004fe20000410000 */
[----:B------:R-:W-:Y:S02]  /*1eb20*/  IMAD.MOV.U32 R89, RZ, RZ, -0x800000 ;  /* 0xff800000ff597424 */ /* 0x000fe400078e00ff */
[----:B-1----:R-:W-:Y:S01]  /*1eb30*/  @P3 FMUL.FTZ R4, R4, 0.69314718246459960938 ;  /* 0x3f31721804043820 */ /* 0x002fe20000410000 */
[----:B------:R-:W-:-:S03]  /*1eb40*/  @P2 FFMA.FTZ R88, R5, R10, R0 ;  /* 0x0000000a05582223 */ /* 0x000fc60000010000 */
[----:B------:R-:W-:Y:S01]  /*1eb50*/  @P3 FFMA.FTZ R89, R21, R11, R4 ;  /* 0x0000000b15593223 */ /* 0x000fe20000010004 */
[----:B---3--:R-:W-:Y:S01]  /*1eb60*/  FMUL.FTZ R5, R7, R14 ;  /* 0x0000000e07057220 */ /* 0x008fe20000410000 */
[----:B------:R-:W-:Y:S02]  /*1eb70*/  WARPGROUP.DEPBAR.LE gsb0, 0x0 ;  /* 0x00008000000079c5 */ /* 0x000fe40000010000 */
[----:B------:R-:W-:Y:S05]  /*1eb80*/  @!P0 BRA `(.L_x_601) ;  /* 0x0000000000048947 */ /* 0x000fea0003800000 */
[----:B------:R-:W-:Y:S01]  /*1eb90*/  BPT.TRAP 0x1 ;  /* 0x000000040000795c */ /* 0x000fe20000300000 */
.L_x_601:
[----:B------:R-:W-:Y:S01]  /*1eba0*/  VIADD R0, R15, 0x29860 ;  /* 0x000298600f007836 */ /* 0x000fe20000000000 */
[----:B------:R-:W-:Y:S01]  /*1ebb0*/  IADD3 R202, R202, 0x1, RZ ;  /* 0x00000001caca7810 */ /* 0x000fe20007ffe0ff */
[----:B------:R-:W-:Y:S02]  /*1ebc0*/  IMAD.U32 R7, RZ, RZ, UR38 ;  /* 0x00000026ff077e24 */ /* 0x000fe4000f8e00ff */
[-C--:B------:R-:W-:Y:S01]  /*1ebd0*/  FMUL.FTZ R91, R77, R3.reuse ;  /* 0x000000034d5b7220 */ /* 0x080fe20000410000 */
[-C--:B------:R-:W-:Y:S01]  /*1ebe0*/  FMUL.FTZ R6, R85, R3.reuse ;  /* 0x0000000355067220 */ /* 0x080fe20000410000 */
[----:B------:R-:W-:Y:S01]  /*1ebf0*/  ISETP.NE.AND P1, PT, R202, 0x2, PT ;  /* 0x00000002ca00780c */ /* 0x000fe20003f25270 */
[-C--:B------:R-:W-:Y:S01]  /*1ec00*/  FMUL.FTZ R117, R40, R3.reuse ;  /* 0x0000000328757220 */ /* 0x080fe20000410000 */
[----:B------:R-:W-:Y:S01]  /*1ec10*/  PRMT R2, R7, 0x654, R0 ;  /* 0x0000065407027816 */ /* 0x000fe20000000000 */
[-C--:B------:R-:W-:Y:S01]  /*1ec20*/  FMUL.FTZ R113, R48, R3.reuse ;  /* 0x0000000330717220 */ /* 0x080fe20000410000 */
[-C--:B------:R-:W-:Y:S01]  /*1ec30*/  FMUL.FTZ R109, R56, R3.reuse ;  /* 0x00000003386d7220 */ /* 0x080fe20000410000 */
[-C--:B------:R-:W-:Y:S01]  /*1ec40*/  FMUL.FTZ R93, R64, R3.reuse ;  /* 0x00000003405d7220 */ /* 0x080fe20000410000 */
[----:B------:R0:W-:Y:S01]  /*1ec50*/  SYNCS.ARRIVE.TRANS64.RED.A1T0 RZ, [R2+URZ], RZ ;  /* 0x000000ff02ff79a7 */ /* 0x0001e2000810043f */
        /* <DEDUP_REMOVED lines=26> */
[----:B------:R-:W-:Y:S01]  /*1ee00*/  SEL R3, RZ, 0x1, P1 ;  /* 0x00000001ff037807 */ /* 0x000fe20000800000 */
        /* <DEDUP_REMOVED lines=32> */
[----:B------:R-:W-:Y:S01]  /*1f010*/  FMUL.FTZ R74, R83, R5 ;  /* 0x00000005534a7220 */ /* 0x000fe20000410000 */
[----:B------:R-:W-:Y:S01]  /*1f020*/  LOP3.LUT R208, R208, R3, RZ, 0x3c, !PT ;  /* 0x00000003d0d07212 */ /* 0x000fe200078e3cff */
[----:B------:R-:W-:Y:S01]  /*1f030*/  UIADD3 UR37, UR37, 0x1, URZ ;  /* 0x0000000125257890 */ /* 0x000fe2000fffe03f */
[----:B0-----:R-:W-:-:S11]  /*1f040*/  SEL R202, R202, RZ, P1 ;  /* 0x000000ffcaca7207 */ /* 0x001fd60000800000 */
.L_x_543:
[----:B------:R-:W-:Y:S05]  /*1f050*/  WARPSYNC.ALL ;  /* 0x0000000000007948 */ /* 0x000fea0003800000 */
[----:B------:R-:W0:Y:S08]  /*1f060*/  S2UR UR38, SR_CgaCtaId ;  /* 0x00000000002679c3 */ /* 0x000e300000008800 */
[----:B------:R-:W-:Y:S01]  /*1f070*/  BAR.SYNC.DEFER_BLOCKING 0x5, 0x180 ;  /* 0x0146000000007b1d */ /* 0x000fe20000010000 */
[----:B------:R-:W-:-:S05]  /*1f080*/  ISETP.NE.AND P1, PT, R219, RZ, PT ;  /* 0x000000ffdb00720c */ /* 0x000fca0003f25270 */
[----:B------:R-:W-:Y:S01]  /*1f090*/  UMOV UR4, 0x400 ;  /* 0x0000040000047882 */ /* 0x000fe20000000000 */
[----:B------:R-:W-:Y:S07]  /*1f0a0*/  BSSY B0, `(.L_x_602) ;  /* 0x0000423000007945 */ /* 0x000fee0003800000 */
[----:B------:R-:W1:Y:S01]  /*1f0b0*/  @!P1 LDC R219, c[0x0][0xad4] ;  /* 0x0002b500ffdb9b82 */ /* 0x000e620000000800 */
[----:B0-----:R-:W-:-:S06]  /*1f0c0*/  ULEA UR4, UR38, UR4, 0x18 ;  /* 0x0000000426047291 */ /* 0x001fcc000f8ec03f */
[----:B------:R-:W-:-:S05]  /*1f0d0*/  IMAD.U32 R18, RZ, RZ, UR4 ;  /* 0x00000004ff127e24 */ /* 0x000fca000f8e00ff */
[----:B-----5:R0:W2:Y:S01]  /*1f0e0*/  LDS.128 R136, [R18+0x298d0] ;  /* 0x0298d00012887984 */ /* 0x0200a20000000c00 */
[----:B------:R-:W-:Y:S06]  /*1f0f0*/  BAR.ARV 0x4, 0x180 ;  /* 0x0106000000007b1d */ /* 0x000fec0000002000 */
[----:B------:R-:W-:Y:S05]  /*1f100*/  @P0 BRA `(.L_x_603) ;  /* 0x00000034005c0947 */ /* 0x000fea0003800000 */
[----:B------:R-:W3:Y:S01]  /*1f110*/  LDL R20, [R1+0x54] ;  /* 0x0000540001147983 */ /* 0x000ee20000100800 */
[----:B------:R-:W-:Y:S01]  /*1f120*/  ULDC.64 UR4, c[0x4][0x40] ;  /* 0x0100100000047ab9 */ /* 0x000fe20000000a00 */
[----:B------:R-:W4:Y:S01]  /*1f130*/  S2R R13, SR_TID.X ;  /* 0x00000000000d7919 */ /* 0x000f220000002100 */
[----:B------:R-:W0:Y:S01]  /*1f140*/  S2R R15, SR_SWINHI ;  /* 0x00000000000f7919 */ /* 0x000e220000002f00 */
[----:B----4-:R-:W-:Y:S01]  /*1f150*/  IMAD.SHL.U32 R2, R13, 0x4, RZ ;  /* 0x000000040d027824 */ /* 0x010fe200078e00ff */
[----:B------:R-:W-:Y:S02]  /*1f160*/  MOV R58, R18 ;  /* 0x00000012003a7202 */ /* 0x000fe40000000f00 */
[----:B0-----:R-:W-:Y:S02]  /*1f170*/  MOV R59, R15 ;  /* 0x0000000f003b7202 */ /* 0x001fe40000000f00 */
[----:B------:R-:W-:-:S04]  /*1f180*/  LOP3.LUT R2, R2, 0xc, RZ, 0xc0, !PT ;  /* 0x0000000c02027812 */ /* 0x000fc800078ec0ff */
[----:B------:R-:W-:-:S05]  /*1f190*/  IADD3 R2, P0, R2, UR4, RZ ;  /* 0x0000000402027c10 */ /* 0x000fca000ff1e0ff */
[----:B------:R-:W-:Y:S01]  /*1f1a0*/  IMAD.X R3, RZ, RZ, UR5, P0 ;  /* 0x00000005ff037e24 */ /* 0x000fe200080e06ff */
[----:B------:R-:W-:-:S04]  /*1f1b0*/  LOP3.LUT P0, R13, R13, 0x3, RZ, 0xc0, !PT ;  /* 0x000000030d0d7812 */ /* 0x000fc8000780c0ff */
[----:B------:R0:W5:Y:S01]  /*1f1c0*/  LDG.E.CONSTANT R5, desc[UR50][R2.64] ;  /* 0x0000003202057981 */ /* 0x000162000c1e9900 */
[----:B------:R-:W-:-:S04]  /*1f1d0*/  ISETP.EQ.OR P0, PT, R13, 0x3, !P0 ;  /* 0x000000030d00780c */ /* 0x000fc80004702670 */
[----:B------:R-:W-:Y:S02]  /*1f1e0*/  SEL R96, R10, R11, P0 ;  /* 0x0000000b0a607207 */ /* 0x000fe40000000000 */
[----:B------:R-:W-:Y:S02]  /*1f1f0*/  SEL R67, R11, R10, P0 ;  /* 0x0000000a0b437207 */ /* 0x000fe40000000000 */
[----:B------:R-:W-:Y:S02]  /*1f200*/  SEL R13, R14, R99, P0 ;  /* 0x000000630e0d7207 */ /* 0x000fe40000000000 */
[----:B------:R-:W-:Y:S01]  /*1f210*/  SEL R99, R99, R14, P0 ;  /* 0x0000000e63637207 */ /* 0x000fe20000000000 */
[----:B------:R-:W-:Y:S01]  /*1f220*/  UMOV UR4, 0xffffffff ;  /* 0xffffffff00047882 */ /* 0x000fe20000000000 */
[----:B---3--:R-:W-:-:S03]  /*1f230*/  IMAD.WIDE R32, R20, 0x2, R58 ;  /* 0x0000000214207825 */ /* 0x008fc600078e023a */
[C---:B------:R-:W-:Y:S02]  /*1f240*/  IADD3 R31, P5, R32.reuse, 0x4060, RZ ;  /* 0x00004060201f7810 */ /* 0x040fe40007fbe0ff */
[C---:B------:R-:W-:Y:S02]  /*1f250*/  IADD3 R29, P1, R32.reuse, 0x4040, RZ ;  /* 0x00004040201d7810 */ /* 0x040fe40007f3e0ff */
[----:B------:R-:W-:Y:S02]  /*1f260*/  LOP3.LUT R30, R31, 0x380, RZ, 0xc0, !PT ;  /* 0x000003801f1e7812 */ /* 0x000fe400078ec0ff */
[----:B------:R-:W-:Y:S02]  /*1f270*/  LOP3.LUT R28, R29, 0x380, RZ, 0xc0, !PT ;  /* 0x000003801d1c7812 */ /* 0x000fe400078ec0ff */
[----:B0-----:R-:W-:Y:S02]  /*1f280*/  IADD3 R3, P3, R32, 0x4000, RZ ;  /* 0x0000400020037810 */ /* 0x001fe40007f7e0ff */
[----:B------:R-:W-:-:S02]  /*1f290*/  SHF.R.U64 R30, R30, 0x3, RZ ;  /* 0x000000031e1e7819 */ /* 0x000fc400000012ff */
[----:B------:R-:W-:Y:S02]  /*1f2a0*/  SHF.R.U64 R28, R28, 0x3, RZ ;  /* 0x000000031c1c7819 */ /* 0x000fe400000012ff */
[----:B------:R-:W-:Y:S02]  /*1f2b0*/  LOP3.LUT R20, R3, 0x380, RZ, 0xc0, !PT ;  /* 0x0000038003147812 */ /* 0x000fe400078ec0ff */
[----:B------:R-:W-:Y:S01]  /*1f2c0*/  LOP3.LUT R30, R30, R31, RZ, 0x3c, !PT ;  /* 0x0000001f1e1e7212 */ /* 0x000fe200078e3cff */
[----:B------:R-:W-:Y:S01]  /*1f2d0*/  IMAD.X R31, RZ, RZ, R33, P5 ;  /* 0x000000ffff1f7224 */ /* 0x000fe200028e0621 */
[----:B------:R-:W-:Y:S02]  /*1f2e0*/  LOP3.LUT R28, R28, R29, RZ, 0x3c, !PT ;  /* 0x0000001d1c1c7212 */ /* 0x000fe400078e3cff */
[----:B------:R-:W-:Y:S02]  /*1f2f0*/  IADD3.X R29, RZ, R33, RZ, P1, !PT ;  /* 0x00000021ff1d7210 */ /* 0x000fe40000ffe4ff */
[----:B------:R-:W-:-:S02]  /*1f300*/  IADD3 R27, P2, R32, 0x4020, RZ ;  /* 0x00004020201b7810 */ /* 0x000fc40007f5e0ff */
[C---:B------:R-:W-:Y:S02]  /*1f310*/  IADD3 R21, P4, R32.reuse, 0x60, RZ ;  /* 0x0000006020157810 */ /* 0x040fe40007f9e0ff */
[----:B------:R-:W-:Y:S02]  /*1f320*/  IADD3 R15, P5, R32, 0x40, RZ ;  /* 0x00000040200f7810 */ /* 0x000fe40007fbe0ff */
[----:B------:R-:W-:Y:S02]  /*1f330*/  SHF.R.U64 R20, R20, 0x3, RZ ;  /* 0x0000000314147819 */ /* 0x000fe400000012ff */
[----:B------:R-:W-:Y:S02]  /*1f340*/  IADD3 R11, P1, R32, 0x20, RZ ;  /* 0x00000020200b7810 */ /* 0x000fe40007f3e0ff */
[----:B------:R-:W-:Y:S02]  /*1f350*/  LOP3.LUT R26, R27, 0x380, RZ, 0xc0, !PT ;  /* 0x000003801b1a7812 */ /* 0x000fe400078ec0ff */
[----:B------:R-:W-:-:S02]  /*1f360*/  LOP3.LUT R14, R21, 0x380, RZ, 0xc0, !PT ;  /* 0x00000380150e7812 */ /* 0x000fc400078ec0ff */
[----:B------:R-:W-:Y:S02]  /*1f370*/  LOP3.LUT R20, R20, R3, RZ, 0x3c, !PT ;  /* 0x0000000314147212 */ /* 0x000fe400078e3cff */
[----:B------:R-:W-:Y:S02]  /*1f380*/  LOP3.LUT R10, R15, 0x380, RZ, 0xc0, !PT ;  /* 0x000003800f0a7812 */ /* 0x000fe400078ec0ff */
[----:B------:R-:W-:Y:S02]  /*1f390*/  LOP3.LUT R2, R11, 0x380, RZ, 0xc0, !PT ;  /* 0x000003800b027812 */ /* 0x000fe400078ec0ff */
[----:B------:R-:W-:Y:S02]  /*1f3a0*/  LOP3.LUT R3, R32, 0x380, RZ, 0xc0, !PT ;  /* 0x0000038020037812 */ /* 0x000fe400078ec0ff */
[----:B------:R-:W-:Y:S02]  /*1f3b0*/  SHF.R.U64 R26, R26, 0x3, RZ ;  /* 0x000000031a1a7819 */ /* 0x000fe400000012ff */
[----:B------:R-:W-:-:S02]  /*1f3c0*/  SHF.R.U64 R14, R14, 0x3, RZ ;  /* 0x000000030e0e7819 */ /* 0x000fc400000012ff */
[----:B------:R-:W-:Y:S02]  /*1f3d0*/  SHF.R.U64 R10, R10, 0x3, RZ ;  /* 0x000000030a0a7819 */ /* 0x000fe400000012ff */
[----:B------:R-:W-:Y:S02]  /*1f3e0*/  SHF.R.U64 R2, R2, 0x3, RZ ;  /* 0x0000000302027819 */ /* 0x000fe400000012ff */
[----:B------:R-:W-:Y:S02]  /*1f3f0*/  SHF.R.U64 R3, R3, 0x3, RZ ;  /* 0x0000000303037819 */ /* 0x000fe400000012ff */
        /* <DEDUP_REMOVED lines=8> */
[----:B------:R-:W-:-:S02]  /*1f480*/  LOP3.LUT R32, R3, R32, RZ, 0x3c, !PT ;  /* 0x0000002003207212 */ /* 0x000fc400078e3cff */
[-C--:B------:R-:W-:Y:S02]  /*1f490*/  IADD3.X R3, RZ, R33.reuse, RZ, P1, !PT ;  /* 0x00000021ff037210 */ /* 0x080fe40000ffe4ff */
[----:B------:R-:W-:Y:S02]  /*1f4a0*/  MOV R107, R32 ;  /* 0x00000020006b7202 */ /* 0x000fe40000000f00 */
[----:B------:R-:W-:Y:S02]  /*1f4b0*/  MOV R103, R30 ;  /* 0x0000001e00677202 */ /* 0x000fe40000000f00 */
[----:B------:R-:W-:Y:S02]  /*1f4c0*/  MOV R102, R28 ;  /* 0x0000001c00667202 */ /* 0x000fe40000000f00 */
[----:B------:R-:W-:Y:S02]  /*1f4d0*/  MOV R101, R26 ;  /* 0x0000001a00657202 */ /* 0x000fe40000000f00 */
[----:B------:R-:W-:-:S02]  /*1f4e0*/  MOV R100, R20 ;  /* 0x0000001400647202 */ /* 0x000fc40000000f00 */
[----:B------:R-:W-:Y:S02]  /*1f4f0*/  MOV R106, R14 ;  /* 0x0000000e006a7202 */ /* 0x000fe40000000f00 */
[----:B------:R-:W-:Y:S02]  /*1f500*/  MOV R105, R10 ;  /* 0x0000000a00697202 */ /* 0x000fe40000000f00 */
[----:B------:R-:W-:Y:S01]  /*1f510*/  MOV R104, R2 ;  /* 0x0000000200687202 */ /* 0x000fe20000000f00 */
[----:B------:R-:W-:Y:S06]  /*1f520*/  BRA.DIV UR4, `(.L_x_604) ;  /* 0x000000ce04dc7947 */ /* 0x000fec000b800000 */
[----:B------:R-:W-:Y:S01]  /*1f530*/  SEL R46, R48, R91, P0 ;  /* 0x0000005b302e7207 */ /* 0x000fe20000000000 */
[----:B-----5:R-:W-:Y:S01]  /*1f540*/  SHFL.IDX PT, R95, R13, R5, 0x1c1f ;  /* 0x001c1f050d5f7589 */ /* 0x020fe200000e0000 */
[----:B------:R-:W-:Y:S02]  /*1f550*/  SEL R34, R36, R119, P0 ;  /* 0x0000007724227207 */ /* 0x000fe40000000000 */
[----:B------:R-:W-:Y:S01]  /*1f560*/  SEL R91, R91, R48, P0 ;  /* 0x000000305b5b7207 */ /* 0x000fe20000000000 */
[----:B------:R-:W-:Y:S01]  /*1f570*/  SHFL.IDX PT, R96, R96, R5, 0x1c1f ;  /* 0x001c1f0560607589 */ /* 0x000fe200000e0000 */
[----:B------:R-:W-:Y:S02]  /*1f580*/  SEL R119, R119, R36, P0 ;  /* 0x0000002477777207 */ /* 0x000fe40000000000 */
[----:B------:R-:W-:Y:S01]  /*1f590*/  SEL R48, R73, R6, P0 ;  /* 0x0000000649307207 */ /* 0x000fe20000000000 */
[----:B------:R-:W-:Y:S01]  /*1f5a0*/  SHFL.IDX PT, R75, R34, R5, 0x1c1f ;  /* 0x001c1f05224b7589 */ /* 0x000fe200000e0000 */
[----:B------:R-:W-:-:S02]  /*1f5b0*/  SEL R36, R117, R0, P0 ;  /* 0x0000000075247207 */ /* 0x000fc40000000000 */
[----:B------:R-:W-:Y:S01]  /*1f5c0*/  SEL R73, R6, R73, P0 ;  /* 0x0000004906497207 */ /* 0x000fe20000000000 */
[----:B------:R-:W-:Y:S01]  /*1f5d0*/  SHFL.IDX PT, R47, R46, R5, 0x1c1f ;  /* 0x001c1f052e2f7589 */ /* 0x000fe200000e0000 */
[----:B------:R-:W-:Y:S02]  /*1f5e0*/  SEL R117, R0, R117, P0 ;  /* 0x0000007500757207 */ /* 0x000fe40000000000 */
[----:B------:R-:W-:Y:S01]  /*1f5f0*/  SEL R70, R44, R121, P0 ;  /* 0x000000792c467207 */ /* 0x000fe20000000000 */
[----:B------:R-:W-:Y:S01]  /*1f600*/  SHFL.IDX PT, R3, R36, R5, 0x1c1f ;  /* 0x001c1f0524037589 */ /* 0x000fe200000e0000 */
[----:B------:R-:W-:Y:S02]  /*1f610*/  LOP3.LUT R6, R5, 0x2, RZ, 0x3c, !PT ;  /* 0x0000000205067812 */ /* 0x000fe400078e3cff */
[----:B------:R-:W-:Y:S01]  /*1f620*/  SEL R0, R85, R40, P0 ;  /* 0x0000002855007207 */ /* 0x000fe20000000000 */
[----:B------:R-:W-:Y:S01]  /*1f630*/  SHFL.IDX PT, R21, R70, R5, 0x1c1f ;  /* 0x001c1f0546157589 */ /* 0x000fe200000e0000 */
[----:B------:R-:W-:-:S02]  /*1f640*/  SEL R65, R40, R85, P0 ;  /* 0x0000005528417207 */ /* 0x000fc40000000000 */
[----:B------:R-:W-:Y:S01]  /*1f650*/  SEL R121, R121, R44, P0 ;  /* 0x0000002c79797207 */ /* 0x000fe20000000000 */
[----:B------:R-:W0:Y:S01]  /*1f660*/  SHFL.IDX PT, R2, R99, R6, 0x1c1f ;  /* 0x001c1f0663027589 */ /* 0x000e2200000e0000 */
[----:B------:R-:W-:Y:S02]  /*1f670*/  SEL R68, R60, R111, P0 ;  /* 0x0000006f3c447207 */ /* 0x000fe40000000000 */
[----:B------:R-:W-:Y:S01]  /*1f680*/  SEL R54, R57, R114, P0 ;  /* 0x0000007239367207 */ /* 0x000fe20000000000 */
[----:B------:R-:W3:Y:S01]  /*1f690*/  SHFL.IDX PT, R36, R117, R6, 0x1c1f ;  /* 0x001c1f0675247589 */ /* 0x000ee200000e0000 */
        /* <DEDUP_REMOVED lines=8> */
[----:B------:R-:W4:Y:S01]  /*1f720*/  SHFL.IDX PT, R67, R67, R6, 0x1c1f ;  /* 0x001c1f0643437589 */ /* 0x000f2200000e0000 */
[----:B------:R-:W-:Y:S02]  /*1f730*/  SEL R20, R115, R112, P0 ;  /* 0x0000007073147207 */ /* 0x000fe40000000000 */
[----:B------:R-:W-:Y:S01]  /*1f740*/  SEL R32, R113, R92, P0 ;  /* 0x0000005c71207207 */ /* 0x000fe20000000000 */
[----:B------:R-:W1:Y:S01]  /*1f750*/  SHFL.IDX PT, R65, R65, R6, 0x1c1f ;  /* 0x001c1f0641417589 */ /* 0x000e6200000e0000 */
[----:B------:R-:W-:-:S02]  /*1f760*/  SEL R66, R109, R90, P0 ;  /* 0x0000005a6d427207 */ /* 0x000fc40000000000 */
[----:B------:R-:W-:Y:S01]  /*1f770*/  SEL R93, R64, R93, P0 ;  /* 0x0000005d405d7207 */ /* 0x000fe20000000000 */
[----:B------:R-:W-:Y:S01]  /*1f780*/  SHFL.IDX PT, R57, R57, R6, 0x1c1f ;  /* 0x001c1f0639397589 */ /* 0x000fe200000e0000 */
        /* <DEDUP_REMOVED lines=44> */
[----:B------:R-:W2:Y:S01]  /*1fa50*/  SHFL.IDX PT, R110, R91, R6, 0x1c1f ;  /* 0x001c1f065b6e7589 */ /* 0x000ea200000e0000 */
        /* <DEDUP_REMOVED lines=9> */
[----:B0-----:R-:W-:Y:S02]  /*1faf0*/  SEL R98, R95, R2, P0 ;  /* 0x000000025f627207 */ /* 0x001fe40000000000 */
[----:B------:R-:W-:Y:S01]  /*1fb00*/  SEL R95, R2, R95, P0 ;  /* 0x0000005f025f7207 */ /* 0x000fe20000000000 */
[----:B------:R-:W0:Y:S01]  /*1fb10*/  SHFL.IDX PT, R20, R119, R6, 0x1c1f ;  /* 0x001c1f0677147589 */ /* 0x000e2200000e0000 */
[----:B---3--:R-:W-:Y:S02]  /*1fb20*/  SEL R2, R3, R36, P0 ;  /* 0x0000002403027207 */ /* 0x008fe40000000000 */
[----:B------:R-:W-:Y:S01]  /*1fb30*/  SEL R3, R36, R3, P0 ;  /* 0x0000000324037207 */ /* 0x000fe20000000000 */
[----:B------:R-:W3:Y:S01]  /*1fb40*/  SHFL.IDX PT, R80, R113, R6, 0x1c1f ;  /* 0x001c1f0671507589 */ /* 0x000ee200000e0000 */
[----:B----4-:R-:W-:-:S02]  /*1fb50*/  SEL R99, R96, R67, P0 ;  /* 0x0000004360637207 */ /* 0x010fc40000000000 */
[----:B-1----:R-:W-:Y:S01]  /*1fb60*/  SEL R78, R0, R65, P0 ;  /* 0x00000041004e7207 */ /* 0x002fe20000000000 */
[----:B------:R-:W1:Y:S01]  /*1fb70*/  SHFL.IDX PT, R82, R111, R6, 0x1c1f ;  /* 0x001c1f066f527589 */ /* 0x000e6200000e0000 */
[----:B------:R-:W-:Y:S02]  /*1fb80*/  SEL R96, R67, R96, P0 ;  /* 0x0000006043607207 */ /* 0x000fe40000000000 */
[----:B------:R-:W-:Y:S01]  /*1fb90*/  SEL R0, R65, R0, P0 ;  /* 0x0000000041007207 */ /* 0x000fe20000000000 */
[----:B------:R-:W4:Y:S01]  /*1fba0*/  SHFL.IDX PT, R84, R109, R6, 0x1c1f ;  /* 0x001c1f066d547589 */ /* 0x000f2200000e0000 */
[----:B--2---:R-:W-:Y:S02]  /*1fbb0*/  SEL R46, R47, R110, P0 ;  /* 0x0000006e2f2e7207 */ /* 0x004fe40000000000 */
[----:B------:R-:W-:Y:S01]  /*1fbc0*/  SEL R47, R110, R47, P0 ;  /* 0x0000002f6e2f7207 */ /* 0x000fe20000000000 */
[----:B------:R2:W4:Y:S04]  /*1fbd0*/  SHFL.IDX PT, R91, R53, R6, 0x1c1f ;  /* 0x001c1f06355b7589 */ /* 0x00052800000e0000 */
[----:B------:R4:W-:Y:S04]  /*1fbe0*/  SHFL.IDX PT, R79, R42, R5, 0x1c1f ;  /* 0x001c1f052a4f7589 */ /* 0x0009e800000e0000 */
[----:B------:R-:W-:Y:S01]  /*1fbf0*/  SHFL.IDX PT, R68, R30, R5, 0x1c1f ;  /* 0x001c1f051e447589 */ /* 0x000fe200000e0000 */
[----:B0-----:R-:W-:-:S02]  /*1fc00*/  SEL R74, R75, R20, P0 ;  /* 0x000000144b4a7207 */ /* 0x001fc40000000000 */
[----:B--2---:R-:W-:Y:S01]  /*1fc10*/  SEL R53, R54, R57, P0 ;  /* 0x0000003936357207 */ /* 0x004fe20000000000 */
[----:B------:R-:W-:Y:S01]  /*1fc20*/  SHFL.IDX PT, R66, R28, R5, 0x1c1f ;  /* 0x001c1f051c427589 */ /* 0x000fe200000e0000 */
[----:B---3--:R-:W-:Y:S02]  /*1fc30*/  SEL R36, R37, R80, P0 ;  /* 0x0000005025247207 */ /* 0x008fe40000000000 */
[----:B------:R-:W-:Y:S01]  /*1fc40*/  SEL R54, R57, R54, P0 ;  /* 0x0000003639367207 */ /* 0x000fe20000000000 */
[----:B------:R-:W-:Y:S01]  /*1fc50*/  SHFL.IDX PT, R72, R26, R5, 0x1c1f ;  /* 0x001c1f051a487589 */ /* 0x000fe200000e0000 */
[----:B-1----:R-:W-:Y:S02]  /*1fc60*/  SEL R38, R39, R82, P0 ;  /* 0x0000005227267207 */ /* 0x002fe40000000000 */
[----:B------:R-:W-:Y:S01]  /*1fc70*/  SEL R75, R20, R75, P0 ;  /* 0x0000004b144b7207 */ /* 0x000fe20000000000 */
[----:B------:R-:W-:Y:S01]  /*1fc80*/  SHFL.IDX PT, R70, R24, R5, 0x1c1f ;  /* 0x001c1f0518467589 */ /* 0x000fe200000e0000 */
[----:B----4-:R-:W-:-:S02]  /*1fc90*/  SEL R40, R41, R84, P0 ;  /* 0x0000005429287207 */ /* 0x010fc40000000000 */
        /* <DEDUP_REMOVED lines=10> */
[----:B------:R-:W0:Y:S01]  /*1fd40*/  SHFL.IDX PT, R34, R115, R6, 0x1c1f ;  /* 0x001c1f0673227589 */ /* 0x000e2200000e0000 */
[----:B------:R-:W-:Y:S02]  /*1fd50*/  SEL R80, R81, R114, P0 ;  /* 0x0000007251507207 */ /* 0x000fe40000000000 */
[----:B------:R-:W-:Y:S01]  /*1fd60*/  SEL R64, R97, R64, P0 ;  /* 0x0000004061407207 */ /* 0x000fe20000000000 */
[----:B------:R-:W1:Y:S01]  /*1fd70*/  SHFL.IDX PT, R32, R121, R6, 0x1c1f ;  /* 0x001c1f0679207589 */ /* 0x000e6200000e0000 */
[----:B------:R-:W-:Y:S01]  /*1fd80*/  SEL R43, R60, R43, P0 ;  /* 0x0000002b3c2b7207 */ /* 0x000fe20000000000 */
[----:B------:R-:W-:Y:S01]  /*1fd90*/  IMAD.MOV.U32 R97, RZ, RZ, RZ ;  /* 0x000000ffff617224 */ /* 0x000fe200078e00ff */
[----:B------:R-:W-:Y:S01]  /*1fda0*/  SEL R81, R114, R81, P0 ;  /* 0x0000005172517207 */ /* 0x000fe20000000000 */
[----:B------:R-:W2:Y:S04]  /*1fdb0*/  SHFL.IDX PT, R108, R93, R6, 0x1c1f ;  /* 0x001c1f065d6c7589 */ /* 0x000ea800000e0000 */
[----:B------:R-:W3:Y:S04]  /*1fdc0*/  SHFL.IDX PT, R112, R87, R6, 0x1c1f ;  /* 0x001c1f0657707589 */ /* 0x000ee800000e0000 */
[----:B------:R-:W4:Y:S04]  /*1fdd0*/  SHFL.IDX PT, R116, R71, R6, 0x1c1f ;  /* 0x001c1f0647747589 */ /* 0x000f2800000e0000 */
[----:B------:R-:W4:Y:S04]  /*1fde0*/  SHFL.IDX PT, R118, R69, R6, 0x1c1f ;  /* 0x001c1f0645767589 */ /* 0x000f2800000e0000 */
[----:B------:R-:W4:Y:S01]  /*1fdf0*/  SHFL.IDX PT, R63, R63, R6, 0x1c1f ;  /* 0x001c1f063f3f7589 */ /* 0x000f2200000e0000 */
[----:B0-----:R-:W-:-:S02]  /*1fe00*/  SEL R76, R77, R34, P0 ;  /* 0x000000224d4c7207 */ /* 0x001fc40000000000 */
[----:B------:R-:W-:Y:S01]  /*1fe10*/  SEL R77, R34, R77, P0 ;  /* 0x0000004d224d7207 */ /* 0x000fe20000000000 */
[----:B------:R-:W0:Y:S01]  /*1fe20*/  SHFL.IDX PT, R61, R61, R6, 0x1c1f ;  /* 0x001c1f063d3d7589 */ /* 0x000e2200000e0000 */
[----:B-1----:R-:W-:Y:S02]  /*1fe30*/  SEL R20, R21, R32, P0 ;  /* 0x0000002015147207 */ /* 0x002fe40000000000 */
[----:B------:R-:W-:Y:S01]  /*1fe40*/  SEL R21, R32, R21, P0 ;  /* 0x0000001520157207 */ /* 0x000fe20000000000 */
[----:B------:R1:W-:Y:S01]  /*1fe50*/  SHFL.IDX PT, R109, R49, R6, 0x1c1f ;  /* 0x001c1f06316d7589 */ /* 0x0003e200000e0000 */
[----:B--2---:R-:W-:Y:S02]  /*1fe60*/  SEL R44, R45, R108, P0 ;  /* 0x0000006c2d2c7207 */ /* 0x004fe40000000000 */
[----:B------:R-:W-:Y:S01]  /*1fe70*/  SEL R45, R108, R45, P0 ;  /* 0x0000002d6c2d7207 */ /* 0x000fe20000000000 */
[----:B------:R-:W2:Y:S01]  /*1fe80*/  SHFL.IDX PT, R29, R29, R6, 0x1c1f ;  /* 0x001c1f061d1d7589 */ /* 0x000ea200000e0000 */
[----:B---3--:R-:W-:-:S02]  /*1fe90*/  SEL R48, R79, R112, P0 ;  /* 0x000000704f307207 */ /* 0x008fc40000000000 */
[----:B------:R-:W-:Y:S01]  /*1fea0*/  SEL R79, R112, R79, P0 ;  /* 0x0000004f704f7207 */ /* 0x000fe20000000000 */
[----:B------:R-:W3:Y:S01]  /*1feb0*/  SHFL.IDX PT, R27, R27, R6, 0x1c1f ;  /* 0x001c1f061b1b7589 */ /* 0x000ee200000e0000 */
[----:B----4-:R-:W-:Y:S02]  /*1fec0*/  SEL R82, R83, R116, P0 ;  /* 0x0000007453527207 */ /* 0x010fe40000000000 */
[----:B------:R-:W-:Y:S01]  /*1fed0*/  SEL R83, R116, R83, P0 ;  /* 0x0000005374537207 */ /* 0x000fe20000000000 */
[----:B------:R-:W4:Y:S01]  /*1fee0*/  SHFL.IDX PT, R33, R33, R6, 0x1c1f ;  /* 0x001c1f0621217589 */ /* 0x000f2200000e0000 */
[----:B------:R-:W-:Y:S02]  /*1fef0*/  SEL R84, R85, R118, P0 ;  /* 0x0000007655547207 */ /* 0x000fe40000000000 */
[----:B------:R-:W-:Y:S01]  /*1ff00*/  SEL R85, R118, R85, P0 ;  /* 0x0000005576557207 */ /* 0x000fe20000000000 */
[----:B------:R-:W4:Y:S01]  /*1ff10*/  SHFL.IDX PT, R31, R31, R6, 0x1c1f ;  /* 0x001c1f061f1f7589 */ /* 0x000f2200000e0000 */
[----:B-1----:R-:W-:-:S02]  /*1ff20*/  SEL R49, R50, R63, P0 ;  /* 0x0000003f32317207 */ /* 0x002fc40000000000 */
[----:B------:R-:W-:Y:S01]  /*1ff30*/  SEL R50, R63, R50, P0 ;  /* 0x000000323f327207 */ /* 0x000fe20000000000 */
[----:B------:R-:W1:Y:S01]  /*1ff40*/  SHFL.IDX PT, R35, R35, R6, 0x1c1f ;  /* 0x001c1f0623237589 */ /* 0x000e6200000e0000 */
[----:B0-----:R-:W-:Y:S02]  /*1ff50*/  SEL R51, R52, R61, P0 ;  /* 0x0000003d34337207 */ /* 0x001fe40000000000 */
[----:B------:R-:W-:Y:S01]  /*1ff60*/  SEL R52, R61, R52, P0 ;  /* 0x000000343d347207 */ /* 0x000fe20000000000 */
[----:B------:R0:W1:Y:S04]  /*1ff70*/  SHFL.IDX PT, R111, R55, R6, 0x1c1f ;  /* 0x001c1f06376f7589 */ /* 0x00006800000e0000 */
[----:B------:R-:W1:Y:S01]  /*1ff80*/  SHFL.IDX PT, R25, R25, R6, 0x1c1f ;  /* 0x001c1f0619197589 */ /* 0x000e6200000e0000 */
[----:B--2---:R-:W-:-:S02]  /*1ff90*/  SEL R65, R66, R29, P0 ;  /* 0x0000001d42417207 */ /* 0x004fc40000000000 */
[----:B------:R-:W-:Y:S01]  /*1ffa0*/  SEL R66, R29, R66, P0 ;  /* 0x000000421d427207 */ /* 0x000fe20000000000 */
[----:B------:R2:W2:Y:S01]  /*1ffb0*/  SHFL.IDX PT, R62, R62, R5, 0x1c1f ;  /* 0x001c1f053e3e7589 */ /* 0x0004a200000e0000 */
[----:B---3--:R-:W-:Y:S02]  /*1ffc0*/  SEL R67, R68, R27, P0 ;  /* 0x0000001b44437207 */ /* 0x008fe40000000000 */
[----:B0-----:R-:W-:Y:S01]  /*1ffd0*/  SEL R55, R56, R109, P0 ;  /* 0x0000006d38377207 */ /* 0x001fe20000000000 */
[----:B------:R0:W3:Y:S01]  /*1ffe0*/  SHFL.IDX PT, R4, R4, R5, 0x1c1f ;  /* 0x001c1f0504047589 */ /* 0x0000e200000e0000 */
[----:B----4-:R-:W-:Y:S02]  /*1fff0*/  SEL R69, R70, R33, P0 ;  /* 0x0000002146457207 */ /* 0x010fe40000000000 */
[----:B------:R-:W-:Y:S01]  /*20000*/  SEL R56, R109, R56, P0 ;  /* 0x000000386d387207 */ /* 0x000fe20000000000 */
[----:B------:R0:W4:Y:S01]  /*20010*/  SHFL.IDX PT, R9, R9, R6, 0x1c1f ;  /* 0x001c1f0609097589 */ /* 0x00012200000e0000 */
[----:B------:R-:W-:-:S02]  /*20020*/  SEL R71, R72, R31, P0 ;  /* 0x0000001f48477207 */ /* 0x000fc40000000000 */
[----:B------:R-:W-:Y:S01]  /*20030*/  SEL R68, R27, R68, P0 ;  /* 0x000000441b447207 */ /* 0x000fe20000000000 */
[----:B------:R0:W0:Y:S01]  /*20040*/  SHFL.IDX PT, R14, R7, R6, 0x1c1f ;  /* 0x001c1f06070e7589 */ /* 0x00002200000e0000 */
[----:B-1----:R-:W-:Y:S02]  /*20050*/  SEL R87, R90, R35, P0 ;  /* 0x000000235a577207 */ /* 0x002fe40000000000 */
[----:B------:R-:W-:Y:S02]  /*20060*/  SEL R72, R31, R72, P0 ;  /* 0x000000481f487207 */ /* 0x000fe40000000000 */
[----:B------:R-:W-:Y:S02]  /*20070*/  SEL R91, R92, R111, P0 ;  /* 0x0000006f5c5b7207 */ /* 0x000fe40000000000 */
[----:B------:R-:W-:Y:S02]  /*20080*/  SEL R70, R33, R70, P0 ;  /* 0x0000004621467207 */ /* 0x000fe40000000000 */
[----:B------:R-:W-:-:S02]  /*20090*/  SEL R93, R94, R25, P0 ;  /* 0x000000195e5d7207 */ /* 0x000fc40000000000 */
[----:B------:R-:W-:Y:S02]  /*200a0*/  SEL R90, R35, R90, P0 ;  /* 0x0000005a235a7207 */ /* 0x000fe40000000000 */
[----:B------:R-:W-:Y:S02]  /*200b0*/  SEL R94, R25, R94, P0 ;  /* 0x0000005e195e7207 */ /* 0x000fe40000000000 */
[----:B--2---:R-:W-:-:S07]  /*200c0*/  SEL R92, R111, R92, P0 ;  /* 0x0000005c6f5c7207 */ /* 0x004fce0000000000 */
.L_x_885:
[----:B------:R-:W-:Y:S05]  /*200d0*/  WARPSYNC.ALL ;  /* 0x0000000000007948 */ /* 0x000fea0003800000 */
[----:B------:R-:W-:Y:S01]  /*200e0*/  BAR.SYNC.DEFER_BLOCKING 0x1, 0x100 ;  /* 0x0044000000007b1d */ /* 0x000fe20000010000 */
[----:B---34-:R-:W-:Y:S02]  /*200f0*/  SEL R61, R4, R9, P0 ;  /* 0x00000009043d7207 */ /* 0x018fe40000000000 */
[----:B------:R-:W-:Y:S02]  /*20100*/  SEL R63, R9, R4, P0 ;  /* 0x00000004093f7207 */ /* 0x000fe40000000000 */
[----:B0-----:R-:W-:Y:S01]  /*20110*/  SEL R60, R62, R14, P0 ;  /* 0x0000000e3e3c7207 */ /* 0x001fe20000000000 */
[----:B------:R-:W-:Y:S01]  /*20120*/  ULDC.64 UR6, c[0x0][0xc08] ;  /* 0x0003020000067ab9 */ /* 0x000fe20000000a00 */
[----:B------:R-:W-:Y:S01]  /*20130*/  F2FP.BF16.F32.PACK_AB R4, R98, R99 ;  /* 0x000000636204723e */ /* 0x000fe200000010ff */
[----:B------:R-:W-:Y:S01]  /*20140*/  ULDC.64 UR4, c[0x0][0xc00] ;  /* 0x0003000000047ab9 */ /* 0x000fe20000000a00 */
[----:B------:R-:W-:-:S02]  /*20150*/  F2FP.BF16.F32.PACK_AB R5, R84, R49 ;  /* 0x000000315405723e */ /* 0x000fc400000010ff */
[----:B------:R-:W-:Y:S02]  /*20160*/  F2FP.BF16.F32.PACK_AB R6, R95, R96 ;  /* 0x000000605f06723e */ /* 0x000fe400000010ff */
[----:B------:R-:W-:Y:S02]  /*20170*/  F2FP.BF16.F32.PACK_AB R7, R85, R50 ;  /* 0x000000325507723e */ /* 0x000fe400000010ff */
[----:B------:R-:W-:Y:S02]  /*20180*/  SEL R62, R14, R62, P0 ;  /* 0x0000003e0e3e7207 */ /* 0x000fe40000000000 */
[----:B------:R-:W-:Y:S02]  /*20190*/  F2FP.BF16.F32.PACK_AB R8, R74, R76 ;  /* 0x0000004c4a08723e */ /* 0x000fe400000010ff */
[----:B------:R-:W-:Y:S02]  /*201a0*/  F2FP.BF16.F32.PACK_AB R9, R51, R53 ;  /* 0x000000353309723e */ /* 0x000fe400000010ff */
[----:B------:R-:W-:-:S02]  /*201b0*/  F2FP.BF16.F32.PACK_AB R10, R75, R77 ;  /* 0x0000004d4b0a723e */ /* 0x000fc400000010ff */
[----:B------:R-:W-:Y:S01]  /*201c0*/  F2FP.BF16.F32.PACK_AB R11, R52, R54 ;  /* 0x00000036340b723e */ /* 0x000fe200000010ff */
[----:B------:R0:W-:Y:S01]  /*201d0*/  STSM.16.M88.4 [R107], R4 ;  /* 0x000000046b007844 */ /* 0x0001e20000000200 */
        /* <DEDUP_REMOVED lines=10> */
[----:B------:R-:W-:Y:S02]  /*20280*/  F2FP.BF16.F32.PACK_AB R28, R38, R40 ;  /* 0x00000028261c723e */ /* 0x000fe400000010ff */
[----:B------:R-:W-:Y:S01]  /*20290*/  F2FP.BF16.F32.PACK_AB R29, R69, R71 ;  /* 0x00000047451d723e */ /* 0x000fe200000010ff */
[----:B------:R-:W-:Y:S01]  /*202a0*/  STSM.16.M88.4 [R106], R24 ;  /* 0x000000186a007844 */ /* 0x000fe20000000200 */
[----:B------:R-:W-:-:S02]  /*202b0*/  F2FP.BF16.F32.PACK_AB R30, R39, R41 ;  /* 0x00000029271e723e */ /* 0x000fc400000010ff */
[----:B------:R-:W-:Y:S02]  /*202c0*/  F2FP.BF16.F32.PACK_AB R31, R70, R72 ;  /* 0x00000048461f723e */ /* 0x000fe400000010ff */
[----:B------:R-:W-:Y:S02]  /*202d0*/  F2FP.BF16.F32.PACK_AB R32, R42, R44 ;  /* 0x0000002c2a20723e */ /* 0x000fe400000010ff */
[----:B------:R-:W-:Y:S01]  /*202e0*/  F2FP.BF16.F32.PACK_AB R33, R73, R87 ;  /* 0x000000574921723e */ /* 0x000fe200000010ff */
[----:B------:R-:W-:Y:S01]  /*202f0*/  STSM.16.M88.4 [R100], R28 ;  /* 0x0000001c64007844 */ /* 0x000fe20000000200 */
[----:B------:R-:W-:Y:S02]  /*20300*/  F2FP.BF16.F32.PACK_AB R34, R43, R45 ;  /* 0x0000002d2b22723e */ /* 0x000fe400000010ff */
[----:B------:R-:W-:Y:S02]  /*20310*/  F2FP.BF16.F32.PACK_AB R35, R86, R90 ;  /* 0x0000005a5623723e */ /* 0x000fe400000010ff */
[----:B0-----:R-:W-:-:S02]  /*20320*/  F2FP.BF16.F32.PACK_AB R4, R46, R48 ;  /* 0x000000302e04723e */ /* 0x001fc400000010ff */
[----:B------:R-:W-:Y:S01]  /*20330*/  F2FP.BF16.F32.PACK_AB R5, R91, R93 ;  /* 0x0000005d5b05723e */ /* 0x000fe200000010ff */
[----:B------:R0:W-:Y:S01]  /*20340*/  STSM.16.M88.4 [R101], R32 ;  /* 0x0000002065007844 */ /* 0x0001e20000000200 */
[----:B------:R-:W-:Y:S02]  /*20350*/  F2FP.BF16.F32.PACK_AB R6, R47, R79 ;  /* 0x0000004f2f06723e */ /* 0x000fe400000010ff */
[----:B------:R-:W-:Y:S02]  /*20360*/  F2FP.BF16.F32.PACK_AB R7, R92, R94 ;  /* 0x0000005e5c07723e */ /* 0x000fe400000010ff */
[----:B-1----:R-:W-:Y:S02]  /*20370*/  F2FP.BF16.F32.PACK_AB R8, R80, R82 ;  /* 0x000000525008723e */ /* 0x002fe400000010ff */
[----:B------:R-:W-:Y:S01]  /*20380*/  F2FP.BF16.F32.PACK_AB R10, R81, R83 ;  /* 0x00000053510a723e */ /* 0x000fe200000010ff */
[----:B------:R1:W-:Y:S01]  /*20390*/  STSM.16.M88.4 [R102], R4 ;  /* 0x0000000466007844 */ /* 0x0003e20000000200 */
[----:B------:R-:W-:-:S02]  /*203a0*/  F2FP.BF16.F32.PACK_AB R9, R61, R60 ;  /* 0x0000003c3d09723e */ /* 0x000fc400000010ff */
[----:B------:R-:W-:Y:S02]  /*203b0*/  F2FP.BF16.F32.PACK_AB R11, R63, R62 ;  /* 0x0000003e3f0b723e */ /* 0x000fe400000010ff */
[----:B------:R-:W-:Y:S02]  /*203c0*/  ISETP.NE.U32.AND P3, PT, RZ, UR6, PT ;  /* 0x00000006ff007c0c */ /* 0x000fe4000bf65070 */
[----:B------:R-:W-:Y:S01]  /*203d0*/  ISETP.NE.U32.AND P0, PT, RZ, UR4, PT ;  /* 0x00000004ff007c0c */ /* 0x000fe2000bf05070 */
[----:B------:R3:W-:Y:S01]  /*203e0*/  STSM.16.M88.4 [R103], R8 ;  /* 0x0000000867007844 */ /* 0x0007e20000000200 */
[----:B------:R-:W-:Y:S01]  /*203f0*/  BAR.SYNC.DEFER_BLOCKING 0x1, 0x100 ;  /* 0x0044000000007b1d */ /* 0x000fe20000010000 */
[----:B------:R-:W-:Y:S02]  /*20400*/  ISETP.NE.AND.EX P3, PT, RZ, UR7, PT, P3 ;  /* 0x00000007ff007c0c */ /* 0x000fe4000bf65330 */
[----:B--2---:R-:W-:Y:S02]  /*20410*/  IADD3 R12, P1, R220, UR4, RZ ;  /* 0x00000004dc0c7c10 */ /* 0x004fe4000ff3e0ff */
[----:B------:R-:W-:-:S03]  /*20420*/  ISETP.NE.AND.EX P0, PT, RZ, UR5, PT, P0 ;  /* 0x00000005ff007c0c */ /* 0x000fc6000bf05300 */
[----:B0-----:R-:W0:Y:S01]  /*20430*/  LDC R101, c[0x0][0xbe8] ;  /* 0x0002fa00ff657b82 */ /* 0x001e220000000800 */
[----:B------:R-:W-:-:S05]  /*20440*/  IADD3.X R13, R221, UR5, RZ, P1, !PT ;  /* 0x00000005dd0d7c10 */ /* 0x000fca0008ffe4ff */
[----:B------:R-:W-:Y:S01]  /*20450*/  @P3 IADD3 R220, P1, R220, UR6, RZ ;  /* 0x00000006dcdc3c10 */ /* 0x000fe2000ff3e0ff */
[----:B------:R-:W-:Y:S02]  /*20460*/  ULDC UR6, c[0x0][0xa88] ;  /* 0x0002a20000067ab9 */ /* 0x000fe40000000800 */
[----:B------:R-:W-:Y:S01]  /*20470*/  IMAD.U32 R100, RZ, RZ, UR6 ;  /* 0x00000006ff647e24 */ /* 0x000fe2000f8e00ff */
[----:B------:R-:W-:Y:S01]  /*20480*/  @P3 IADD3.X R221, R221, UR7, RZ, P1, !PT ;  /* 0x00000007dddd3c10 */ /* 0x000fe20008ffe4ff */
[----:B------:R2:W5:Y:S04]  /*20490*/  @P0 LDG.E R97, desc[UR50][R12.64] ;  /* 0x000000320c610981 */ /* 0x000568000c1e1900 */
[----:B------:R2:W5:Y:S01]  /*204a0*/  @P3 LDG.E R100, desc[UR50][R220.64] ;  /* 0x00000032dc643981 */ /* 0x000562000c1e1900 */
[----:B-1----:R-:W-:Y:S01]  /*204b0*/  IMAD.MOV.U32 R4, RZ, RZ, 0x9b8 ;  /* 0x000009b8ff047424 */ /* 0x002fe200078e00ff */
[----:B------:R-:W-:-:S02]  /*204c0*/  ISETP.GT.AND P2, PT, R219, 0x1, PT ;  /* 0x00000001db00780c */ /* 0x000fc40003f44270 */
[----:B0-----:R-:W-:Y:S02]  /*204d0*/  ISETP.NE.AND P1, PT, R101, 0x1, PT ;  /* 0x000000016500780c */ /* 0x001fe40003f25270 */
[----:B------:R-:W-:-:S04]  /*204e0*/  SEL R4, R4, 0x978, P2 ;  /* 0x0000097804047807 */ /* 0x000fc80001000000 */
[----:B---3--:R2:W0:Y:S08]  /*204f0*/  LDC.64 R10, c[0x0][R4+0x220] ;  /* 0x00008800040a7b82 */ /* 0x0084300000000a00 */
[----:B------:R2:W1:Y:S08]  /*20500*/  LDC.64 R14, c[0x0][R4+0x218] ;  /* 0x00008600040e7b82 */ /* 0x0004700000000a00 */
[----:B------:R2:W3:Y:S01]  /*20510*/  LDC.64 R8, c[0x0][R4+0x228] ;  /* 0x00008a0004087b82 */ /* 0x0004e20000000a00 */
[----:B------:R-:W-:Y:S05]  /*20520*/  @P3 BRA `(.L_x_605) ;  /* 0x0000000000103947 */ /* 0x000fea0003800000 */
[----:B------:R-:W-:Y:S05]  /*20530*/  @!P0 BRA `(.L_x_605) ;  /* 0x00000000000c8947 */ /* 0x000fea0003800000 */
[----:B------:R-:W4:Y:S04]  /*20540*/  LDG.E R5, desc[UR50][R12.64] ;  /* 0x000000320c057981 */ /* 0x000f28000c1e1900 */
[----:B-----5:R-:W4:Y:S02]  /*20550*/  LDG.E R100, desc[UR50][R12.64+0x4] ;  /* 0x000004320c647981 */ /* 0x020f24000c1e1900 */
[----:B----4-:R-:W-:-:S07]  /*20560*/  IMAD.IADD R100, R100, 0x1, -R5 ;  /* 0x0000000164647824 */ /* 0x010fce00078e0a05 */
.L_x_605:
[----:B------:R-:W4:Y:S01]  /*20570*/  LDL R24, [R1+0x50] ;  /* 0x0000500001187983 */ /* 0x000f220000100800 */
[----:B--2---:R-:W2:Y:S01]  /*20580*/  LDC.64 R4, c[0x0][R4+0x210] ;  /* 0x0000840004047b82 */ /* 0x004ea20000000a00 */
[----:B------:R-:W-:Y:S01]  /*20590*/  ISETP.NE.U32.AND P0, PT, RZ, UR4, PT ;  /* 0x00000004ff007c0c */ /* 0x000fe2000bf05070 */
[-C--:B-1----:R-:W-:Y:S01]  /*205a0*/  IMAD R27, R15, R169.reuse, RZ ;  /* 0x000000a90f1b7224 */ /* 0x082fe200078e02ff */
[----:B------:R-:W2:Y:S01]  /*205b0*/  LDL R28, [R1+0x48] ;  /* 0x00004800011c7983 */ /* 0x000ea20000100800 */
[----:B------:R-:W-:Y:S01]  /*205c0*/  IMAD.WIDE.U32 R14, R14, R169, RZ ;  /* 0x000000a90e0e7225 */ /* 0x000fe200078e00ff */
[----:B------:R-:W-:-:S03]  /*205d0*/  ISETP.NE.AND.EX P0, PT, RZ, UR5, PT, P0 ;  /* 0x00000005ff007c0c */ /* 0x000fc6000bf05300 */
[----:B------:R-:W1:Y:S01]  /*205e0*/  @P1 LDC R12, c[0x0][0xbec] ;  /* 0x0002fb00ff0c1b82 */ /* 0x000e620000000800 */
[----:B------:R-:W-:-:S07]  /*205f0*/  SEL R13, R214, RZ, !P0 ;  /* 0x000000ffd60d7207 */ /* 0x000fce0004000000 */
[----:B------:R-:W1:Y:S08]  /*20600*/  @P1 LDC R31, c[0x0][0xbf0] ;  /* 0x0002fc00ff1f1b82 */ /* 0x000e700000000800 */
[----:B------:R-:W1:Y:S01]  /*20610*/  LDC.64 R6, c[0x0][0xba8] ;  /* 0x0002ea00ff067b82 */ /* 0x000e620000000a00 */
[----:B------:R-:W1:Y:S01]  /*20620*/  S2R R26, SR_TID.X ;  /* 0x00000000001a7919 */ /* 0x000e620000002100 */
[----:B------:R-:W-:Y:S01]  /*20630*/  SEL R25, R222, RZ, !P0 ;  /* 0x000000ffde197207 */ /* 0x000fe20004000000 */
[----:B0-----:R-:W-:-:S04]  /*20640*/  IMAD R11, R11, R13, RZ ;  /* 0x0000000d0b0b7224 */ /* 0x001fc800078e02ff */
[C---:B------:R-:W-:Y:S02]  /*20650*/  IMAD R29, R10.reuse, R25, R11 ;  /* 0x000000190a1d7224 */ /* 0x040fe400078e020b */
[----:B------:R-:W-:Y:S01]  /*20660*/  IMAD.WIDE.U32 R10, R10, R13, RZ ;  /* 0x0000000d0a0a7225 */ /* 0x000fe200078e00ff */
[----:B------:R-:W-:-:S03]  /*20670*/  SEL R25, R226, RZ, P2 ;  /* 0x000000ffe2197207 */ /* 0x000fc60001000000 */
[----:B------:R-:W-:Y:S02]  /*20680*/  IMAD.IADD R29, R11, 0x1, R29 ;  /* 0x000000010b1d7824 */ /* 0x000fe400078e021d */
[----:B------:R-:W-:Y:S01]  /*20690*/  IMAD.IADD R27, R15, 0x1, R27 ;  /* 0x000000010f1b7824 */ /* 0x000fe200078e021b */
[--C-:B-----5:R-:W-:Y:S01]  /*206a0*/  IADD3 R14, P0, P3, R10, R14, R97.reuse ;  /* 0x0000000e0a0e7210 */ /* 0x120fe20007b1e061 */
[-C--:B---3--:R-:W-:Y:S01]  /*206b0*/  IMAD R15, R9, R25.reuse, RZ ;  /* 0x00000019090f7224 */ /* 0x088fe200078e02ff */
[----:B------:R-:W-:Y:S01]  /*206c0*/  SHF.R.S32.HI R10, RZ, 0x1f, R97 ;  /* 0x0000001fff0a7819 */ /* 0x000fe20000011461 */
[----:B------:R-:W-:Y:S01]  /*206d0*/  IMAD.WIDE.U32 R8, R8, R25, RZ ;  /* 0x0000001908087225 */ /* 0x000fe200078e00ff */
[----:B-1----:R-:W0:Y:S04]  /*206e0*/  @!P2 LDC R6, c[0x0][0xb50] ;  /* 0x0002d400ff06ab82 */ /* 0x002e280000000800 */
[----:B------:R-:W-:-:S04]  /*206f0*/  IADD3 R15, R9, R15, RZ ;  /* 0x0000000f090f7210 */ /* 0x000fc80007ffe0ff */
[----:B------:R-:W1:Y:S01]  /*20700*/  @!P2 LDC R7, c[0x0][0xb54] ;  /* 0x0002d500ff07ab82 */ /* 0x000e620000000800 */
[----:B------:R-:W-:-:S05]  /*20710*/  VIADD R30, R26, 0xffffff80 ;  /* 0xffffff801a1e7836 */ /* 0x000fca0000000000 */
[----:B------:R-:W-:-:S04]  /*20720*/  SHF.R.S32.HI R26, RZ, 0x1f, R30 ;  /* 0x0000001fff1a7819 */ /* 0x000fc8000001141e */
[----:B------:R-:W-:-:S04]  /*20730*/  LEA.HI R26, R26, R30, RZ, 0x7 ;  /* 0x0000001e1a1a7211 */ /* 0x000fc800078f38ff */
[----:B------:R-:W-:Y:S01]  /*20740*/  LOP3.LUT R26, R26, 0xffffff80, RZ, 0xc0, !PT ;  /* 0xffffff801a1a7812 */ /* 0x000fe200078ec0ff */
[----:B------:R-:W-:-:S04]  /*20750*/  IMAD R100, R100, R101, RZ ;  /* 0x0000006564647224 */ /* 0x000fc800078e02ff */
[----:B------:R-:W-:Y:S01]  /*20760*/  IMAD.IADD R26, R30, 0x1, -R26 ;  /* 0x000000011e1a7824 */ /* 0x000fe200078e0a1a */
[----:B----4-:R-:W-:-:S05]  /*20770*/  LEA R33, R223, R24, 0x7 ;  /* 0x00000018df217211 */ /* 0x010fca00078e38ff */
[----:B------:R-:W-:-:S04]  /*20780*/  @P1 IMAD.HI.U32 R12, R33, R12, RZ ;  /* 0x0000000c210c1227 */ /* 0x000fc800078e00ff */
[----:B------:R-:W-:Y:S01]  /*20790*/  IMAD.MOV.U32 R11, RZ, RZ, R33 ;  /* 0x000000ffff0b7224 */ /* 0x000fe200078e0021 */
[----:B------:R-:W-:Y:S02]  /*207a0*/  @P1 SHF.R.U32.HI R11, RZ, R31, R12 ;  /* 0x0000001fff0b1219 */ /* 0x000fe4000001160c */
[----:B------:R-:W-:-:S03]  /*207b0*/  IADD3.X R12, R29, R27, R10, P0, P3 ;  /* 0x0000001b1d0c7210 */ /* 0x000fc600007e640a */
[--C-:B------:R-:W-:Y:S01]  /*207c0*/  IMAD.MOV R24, RZ, RZ, -R11.reuse ;  /* 0x000000ffff187224 */ /* 0x100fe200078e0a0b */
[----:B------:R-:W-:Y:S02]  /*207d0*/  IADD3 R8, P0, P3, R11, R14, R8 ;  /* 0x0000000e0b087210 */ /* 0x000fe40007b1e008 */
[----:B------:R-:W-:Y:S01]  /*207e0*/  SHF.R.S32.HI R9, RZ, 0x1f, R11 ;  /* 0x0000001fff097819 */ /* 0x000fe2000001140b */
[----:B------:R-:W-:-:S03]  /*207f0*/  IMAD R11, R101, R24, R33 ;  /* 0x00000018650b7224 */ /* 0x000fc600078e0221 */
[----:B------:R-:W-:Y:S01]  /*20800*/  IADD3.X R9, R9, R12, R15, P0, P3 ;  /* 0x0000000c09097210 */ /* 0x000fe200007e640f */
[-C--:B--2---:R-:W-:Y:S01]  /*20810*/  IMAD R5, R5, R11.reuse, RZ ;  /* 0x0000000b05057224 */ /* 0x084fe200078e02ff */
[----:B------:R-:W-:Y:S01]  /*20820*/  SHF.R.S32.HI R15, RZ, 0x1f, R11 ;  /* 0x0000001fff0f7819 */ /* 0x000fe2000001140b */
[----:B------:R-:W-:-:S04]  /*20830*/  IMAD.WIDE.U32 R8, R4, R11, R8 ;  /* 0x0000000b04087225 */ /* 0x000fc800078e0008 */
[----:B------:R-:W-:-:S04]  /*20840*/  IMAD R5, R4, R15, R5 ;  /* 0x0000000f04057224 */ /* 0x000fc800078e0205 */
[----:B------:R-:W-:Y:S01]  /*20850*/  IMAD.IADD R4, R9, 0x1, R5 ;  /* 0x0000000109047824 */ /* 0x000fe200078e0205 */
[----:B0-----:R-:W-:-:S04]  /*20860*/  LEA R9, P0, R8, R6, 0x2 ;  /* 0x0000000608097211 */ /* 0x001fc800078010ff */
[----:B-1----:R-:W-:Y:S01]  /*20870*/  LEA.HI.X R8, R8, R7, R4, 0x2, P0 ;  /* 0x0000000708087211 */ /* 0x002fe200000f1404 */
[----:B------:R-:W-:Y:S01]  /*20880*/  SHFL.IDX PT, R6, R9, 0x1, 0x1c1f ;  /* 0x003c1f0009067f89 */ /* 0x000fe200000e0000 */
[----:B------:R-:W-:-:S03]  /*20890*/  IMAD R35, R223, 0x80, R28 ;  /* 0x00000080df237824 */ /* 0x000fc600078e021c */
[----:B------:R-:W-:Y:S04]  /*208a0*/  SHFL.IDX PT, R4, R9, RZ, 0x1c1f ;  /* 0x001c1fff09047589 */ /* 0x000fe800000e0000 */
[----:B------:R-:W0:Y:S04]  /*208b0*/  SHFL.IDX PT, R5, R8, RZ, 0x1c1f ;  /* 0x001c1fff08057589 */ /* 0x000e2800000e0000 */
[----:B------:R-:W1:Y:S01]  /*208c0*/  SHFL.IDX PT, R7, R8, 0x1, 0x1c1f ;  /* 0x003c1f0008077f89 */ /* 0x000e6200000e0000 */
[----:B------:R-:W-:Y:S02]  /*208d0*/  LOP3.LUT P0, RZ, R26, 0x3, RZ, 0xc0, !PT ;  /* 0x000000031aff7812 */ /* 0x000fe4000780c0ff */
[----:B------:R-:W-:-:S02]  /*208e0*/  IADD3 R27, R35, 0x8, RZ ;  /* 0x00000008231b7810 */ /* 0x000fc40007ffe0ff */
[-C--:B------:R-:W-:Y:S02]  /*208f0*/  ISETP.GE.OR P3, PT, R35, R100.reuse, P0 ;  /* 0x000000642300720c */ /* 0x080fe40000766670 */
[----:B------:R-:W-:-:S11]  /*20900*/  ISETP.GE.OR P0, PT, R27, R100, P0 ;  /* 0x000000641b00720c */ /* 0x000fd60000706670 */
[----:B0-----:R0:W-:Y:S04]  /*20910*/  @!P3 ST.E desc[UR50][R4.64], R88 ;  /* 0x000000580400b985 */ /* 0x0011e8000c101932 */
[----:B-1----:R0:W-:Y:S01]  /*20920*/  @!P0 ST.E desc[UR50][R6.64], R89 ;  /* 0x0000005906008985 */ /* 0x0021e2000c101932 */
[----:B------:R-:W-:Y:S05]  /*20930*/  @P2 BRA `(.L_x_606) ;  /* 0x0000000800c02947 */ /* 0x000fea0003800000 */
[----:B------:R-:W1:Y:S01]  /*20940*/  S2R R26, SR_TID.X ;  /* 0x00000000001a7919 */ /* 0x000e620000002100 */
[----:B------:R-:W-:Y:S01]  /*20950*/  IMAD.SHL.U32 R9, R217, 0x8, RZ ;  /* 0x00000008d9097824 */ /* 0x000fe200078e00ff */
[----:B------:R-:W2:Y:S01]  /*20960*/  @P1 LDC R15, c[0x0][0xbec] ;  /* 0x0002fb00ff0f1b82 */ /* 0x000ea20000000800 */
[----:B------:R-:W-:-:S07]  /*20970*/  ULDC.64 UR4, c[0x0][0xaa0] ;  /* 0x0002a80000047ab9 */ /* 0x000fce0000000a00 */
[----:B------:R-:W3:Y:S01]  /*20980*/  @P1 LDC R21, c[0x0][0xbf0] ;  /* 0x0002fc00ff151b82 */ /* 0x000ee20000000800 */
[----:B-1----:R-:W-:-:S05]  /*20990*/  VIADD R26, R26, 0xffffff80 ;  /* 0xffffff801a1a7836 */ /* 0x002fca0000000000 */
[----:B------:R-:W-:-:S04]  /*209a0*/  SHF.R.S32.HI R102, RZ, 0x1f, R26 ;  /* 0x0000001fff667819 */ /* 0x000fc8000001141a */
[----:B------:R-:W-:-:S04]  /*209b0*/  LEA.HI R102, R102, R26, RZ, 0x3 ;  /* 0x0000001a66667211 */ /* 0x000fc800078f18ff */
[----:B------:R-:W-:-:S05]  /*209c0*/  SHF.R.S32.HI R102, RZ, 0x3, R102 ;  /* 0x00000003ff667819 */ /* 0x000fca0000011466 */
[----:B------:R-:W-:-:S04]  /*209d0*/  IMAD R3, R102, 0x40, R9 ;  /* 0x0000004066037824 */ /* 0x000fc800078e0209 */
[----:B------:R-:W-:-:S03]  /*209e0*/  IMAD.WIDE R58, R3, 0x2, R58 ;  /* 0x00000002033a7825 */ /* 0x000fc600078e023a */
[C---:B------:R-:W-:Y:S02]  /*209f0*/  IADD3 R29, P0, R58.reuse, 0x2000, RZ ;  /* 0x000020003a1d7810 */ /* 0x040fe40007f1e0ff */
[----:B------:R-:W-:Y:S02]  /*20a00*/  IADD3 R25, P5, R58, 0x1000, RZ ;  /* 0x000010003a197810 */ /* 0x000fe40007fbe0ff */
[----:B------:R-:W-:Y:S02]  /*20a10*/  LOP3.LUT R28, R29, 0x380, RZ, 0xc0, !PT ;  /* 0x000003801d1c7812 */ /* 0x000fe400078ec0ff */
[----:B------:R-:W-:Y:S02]  /*20a20*/  LOP3.LUT R24, R25, 0x380, RZ, 0xc0, !PT ;  /* 0x0000038019187812 */ /* 0x000fe400078ec0ff */
[----:B------:R-:W-:Y:S01]  /*20a30*/  SHF.R.U64 R28, R28, 0x3, RZ ;  /* 0x000000031c1c7819 */ /* 0x000fe200000012ff */
[----:B------:R-:W-:Y:S01]  /*20a40*/  IMAD R10, R10, UR4, RZ ;  /* 0x000000040a0a7c24 */ /* 0x000fe2000f8e02ff */
[----:B------:R-:W-:-:S02]  /*20a50*/  SHF.R.U64 R24, R24, 0x3, RZ ;  /* 0x0000000318187819 */ /* 0x000fc400000012ff */
[----:B------:R-:W-:Y:S02]  /*20a60*/  LOP3.LUT R28, R28, R29, RZ, 0x3c, !PT ;  /* 0x0000001d1c1c7212 */ /* 0x000fe400078e3cff */
[----:B------:R-:W-:Y:S02]  /*20a70*/  IADD3.X R29, RZ, R59, RZ, P0, !PT ;  /* 0x0000003bff1d7210 */ /* 0x000fe400007fe4ff */
[----:B------:R-:W-:Y:S01]  /*20a80*/  IADD3 R3, P0, R58, 0x7000, RZ ;  /* 0x000070003a037810 */ /* 0x000fe20007f1e0ff */
[----:B------:R-:W-:Y:S01]  /*20a90*/  IMAD R11, R97, UR5, R10 ;  /* 0x00000005610b7c24 */ /* 0x000fe2000f8e020a */
[----:B------:R-:W-:Y:S01]  /*20aa0*/  LOP3.LUT R24, R24, R25, RZ, 0x3c, !PT ;  /* 0x0000001918187212 */ /* 0x000fe200078e3cff */
[----:B------:R-:W-:Y:S01]  /*20ab0*/  IMAD.X R25, RZ, RZ, R59, P5 ;  /* 0x000000ffff197224 */ /* 0x000fe200028e063b */
[----:B------:R-:W-:Y:S01]  /*20ac0*/  LOP3.LUT R0, R3, 0x380, RZ, 0xc0, !PT ;  /* 0x0000038003007812 */ /* 0x000fe200078ec0ff */
[----:B------:R-:W5:Y:S01]  /*20ad0*/  LD.E.128 R28, desc[UR50][R28.64] ;  /* 0x000000321c1c7980 */ /* 0x000f62000c101d00 */
[----:B------:R-:W-:-:S02]  /*20ae0*/  IADD3 R33, P2, R58, 0x3000, RZ ;  /* 0x000030003a217810 */ /* 0x000fc40007f5e0ff */
[----:B------:R-:W-:Y:S01]  /*20af0*/  SHF.R.U64 R0, R0, 0x3, RZ ;  /* 0x0000000300007819 */ /* 0x000fe200000012ff */
[----:B------:R-:W5:Y:S01]  /*20b00*/  LD.E.128 R24, desc[UR50][R24.64] ;  /* 0x0000003218187980 */ /* 0x000f62000c101d00 */
[----:B------:R-:W-:Y:S02]  /*20b10*/  IADD3 R37, P3, R58, 0x4000, RZ ;  /* 0x000040003a257810 */ /* 0x000fe40007f7e0ff */
[----:B------:R-:W-:Y:S01]  /*20b20*/  LOP3.LUT R48, R0, R3, RZ, 0x3c, !PT ;  /* 0x0000000300307212 */ /* 0x000fe200078e3cff */
[----:B------:R-:W-:Y:S01]  /*20b30*/  IMAD.WIDE.U32 R2, R97, UR4, RZ ;  /* 0x0000000461027c25 */ /* 0x000fe2000f8e00ff */
[C---:B------:R-:W-:Y:S01]  /*20b40*/  IADD3 R41, P4, R58.reuse, 0x5000, RZ ;  /* 0x000050003a297810 */ /* 0x040fe20007f9e0ff */
[----:B------:R-:W-:Y:S01]  /*20b50*/  ULDC.64 UR4, c[0x0][0xae8] ;  /* 0x0002ba0000047ab9 */ /* 0x000fe20000000a00 */
[----:B------:R-:W-:Y:S01]  /*20b60*/  IADD3 R45, P5, R58, 0x6000, RZ ;  /* 0x000060003a2d7810 */ /* 0x000fe20007fbe0ff */
[----:B------:R-:W-:Y:S01]  /*20b70*/  IMAD R0, R217, 0x20, R102 ;  /* 0x00000020d9007824 */ /* 0x000fe200078e0266 */
[----:B------:R-:W-:Y:S01]  /*20b80*/  LOP3.LUT R32, R33, 0x380, RZ, 0xc0, !PT ;  /* 0x0000038021207812 */ /* 0x000fe200078ec0ff */
[----:B------:R-:W-:Y:S01]  /*20b90*/  IMAD.IADD R3, R3, 0x1, R11 ;  /* 0x0000000103037824 */ /* 0x000fe200078e020b */
[----:B------:R-:W-:Y:S01]  /*20ba0*/  LOP3.LUT R36, R37, 0x380, RZ, 0xc0, !PT ;  /* 0x0000038025247812 */ /* 0x000fe200078ec0ff */
[----:B------:R-:W-:Y:S01]  /*20bb0*/  IMAD R10, R223, 0x80, R0 ;  /* 0x00000080df0a7824 */ /* 0x000fe200078e0200 */
[----:B------:R-:W-:Y:S01]  /*20bc0*/  LOP3.LUT R40, R41, 0x380, RZ, 0xc0, !PT ;  /* 0x0000038029287812 */ /* 0x000fe200078ec0ff */
[----:B------:R-:W-:Y:S01]  /*20bd0*/  IMAD.WIDE.U32 R2, R169, UR4, R2 ;  /* 0x00000004a9027c25 */ /* 0x000fe2000f8e0002 */
[----:B------:R-:W-:-:S02]  /*20be0*/  LOP3.LUT R44, R45, 0x380, RZ, 0xc0, !PT ;  /* 0x000003802d2c7812 */ /* 0x000fc400078ec0ff */
[----:B0-----:R-:W-:Y:S01]  /*20bf0*/  LOP3.LUT R5, R58, 0x380, RZ, 0xc0, !PT ;  /* 0x000003803a057812 */ /* 0x001fe200078ec0ff */
[----:B--2---:R-:W-:Y:S01]  /*20c00*/  @P1 IMAD.HI.U32 R0, R10, R15, RZ ;  /* 0x0000000f0a001227 */ /* 0x004fe200078e00ff */
[----:B------:R-:W-:Y:S02]  /*20c10*/  SHF.R.S32.HI R8, RZ, 0x1f, R13 ;  /* 0x0000001fff087819 */ /* 0x000fe4000001140d */
[----:B------:R-:W-:Y:S01]  /*20c20*/  SHF.R.U64 R32, R32, 0x3, RZ ;  /* 0x0000000320207819 */ /* 0x000fe200000012ff */
[----:B------:R-:W-:Y:S01]  /*20c30*/  IMAD R3, R169, UR5, R3 ;  /* 0x00000005a9037c24 */ /* 0x000fe2000f8e0203 */
[----:B------:R-:W-:Y:S01]  /*20c40*/  SHF.R.U64 R36, R36, 0x3, RZ ;  /* 0x0000000324247819 */ /* 0x000fe200000012ff */
[----:B------:R-:W-:Y:S01]  /*20c50*/  ULDC.64 UR4, c[0x0][0xaf0] ;  /* 0x0002bc0000047ab9 */ /* 0x000fe20000000a00 */
[----:B------:R-:W-:Y:S02]  /*20c60*/  SHF.R.U64 R40, R40, 0x3, RZ ;  /* 0x0000000328287819 */ /* 0x000fe400000012ff */
[----:B------:R-:W-:Y:S01]  /*20c70*/  SHF.R.U64 R44, R44, 0x3, RZ ;  /* 0x000000032c2c7819 */ /* 0x000fe200000012ff */
[----:B------:R-:W-:Y:S01]  /*20c80*/  IMAD.MOV.U32 R11, RZ, RZ, R10 ;  /* 0x000000ffff0b7224 */ /* 0x000fe200078e000a */
[----:B------:R-:W-:Y:S01]  /*20c90*/  SHF.R.U64 R5, R5, 0x3, RZ ;  /* 0x0000000305057819 */ /* 0x000fe200000012ff */
[----:B------:R-:W-:Y:S01]  /*20ca0*/  IMAD R8, R8, UR4, RZ ;  /* 0x0000000408087c24 */ /* 0x000fe2000f8e02ff */
        /* <DEDUP_REMOVED lines=8> */
[----:B---3--:R-:W-:-:S02]  /*20d30*/  @P1 SHF.R.U32.HI R11, RZ, R21, R0 ;  /* 0x00000015ff0b1219 */ /* 0x008fc40000011600 */
[----:B------:R-:W-:Y:S01]  /*20d40*/  IADD3.X R49, RZ, R59, RZ, P0, !PT ;  /* 0x0000003bff317210 */ /* 0x000fe200007fe4ff */
[----:B------:R-:W-:Y:S01]  /*20d50*/  IMAD R15, R13, UR5, R8 ;  /* 0x000000050d0f7c24 */ /* 0x000fe2000f8e0208 */
[----:B------:R-:W-:Y:S01]  /*20d60*/  LOP3.LUT R58, R5, R58, RZ, 0x3c, !PT ;  /* 0x0000003a053a7212 */ /* 0x000fe200078e3cff */
[----:B------:R-:W5:Y:S01]  /*20d70*/  LD.E.128 R32, desc[UR50][R32.64] ;  /* 0x0000003220207980 */ /* 0x000f62000c101d00 */
[----:B------:R-:W-:Y:S01]  /*20d80*/  IADD3 R8, -R11, RZ, RZ ;  /* 0x000000ff0b087210 */ /* 0x000fe20007ffe1ff */
[----:B------:R-:W-:Y:S01]  /*20d90*/  IMAD.WIDE.U32 R2, R13, UR4, R2 ;  /* 0x000000040d027c25 */ /* 0x000fe2000f8e0002 */
[----:B------:R-:W-:Y:S01]  /*20da0*/  SHF.R.S32.HI R0, RZ, 0x1f, R11 ;  /* 0x0000001fff007819 */ /* 0x000fe2000001140b */
[----:B------:R0:W5:Y:S01]  /*20db0*/  LD.E.128 R4, desc[UR50][R58.64] ;  /* 0x000000323a047980 */ /* 0x000162000c101d00 */
[----:B------:R-:W-:Y:S01]  /*20dc0*/  ULDC.64 UR4, c[0x0][0xae0] ;  /* 0x0002b80000047ab9 */ /* 0x000fe20000000a00 */
[----:B------:R-:W-:Y:S02]  /*20dd0*/  IMAD R101, R101, R8, R10 ;  /* 0x0000000865657224 */ /* 0x000fe400078e020a */
[----:B------:R-:W5:Y:S04]  /*20de0*/  LD.E.128 R36, desc[UR50][R36.64] ;  /* 0x0000003224247980 */ /* 0x000f68000c101d00 */
[----:B------:R-:W5:Y:S04]  /*20df0*/  LD.E.128 R40, desc[UR50][R40.64] ;  /* 0x0000003228287980 */ /* 0x000f68000c101d00 */
[----:B------:R-:W5:Y:S04]  /*20e00*/  LD.E.128 R44, desc[UR50][R44.64] ;  /* 0x000000322c2c7980 */ /* 0x000f68000c101d00 */
[----:B------:R-:W5:Y:S01]  /*20e10*/  LD.E.128 R48, desc[UR50][R48.64] ;  /* 0x0000003230307980 */ /* 0x000f62000c101d00 */
[----:B------:R-:W-:Y:S01]  /*20e20*/  IMAD.IADD R3, R3, 0x1, R15 ;  /* 0x0000000103037824 */ /* 0x000fe200078e020f */
[----:B------:R-:W-:Y:S01]  /*20e30*/  @!PT LDS RZ, [RZ] ;  /* 0x00000000fffff984 */ /* 0x000fe20000000800 */
[----:B------:R-:W-:Y:S01]  /*20e40*/  @!PT LDS RZ, [RZ] ;  /* 0x00000000fffff984 */ /* 0x000fe20000000800 */
[----:B------:R-:W-:Y:S01]  /*20e50*/  @!PT LDS RZ, [RZ] ;  /* 0x00000000fffff984 */ /* 0x000fe20000000800 */
[----:B------:R-:W-:Y:S01]  /*20e60*/  @!PT LDS RZ, [RZ] ;  /* 0x00000000fffff984 */ /* 0x000fe20000000800 */
[----:B------:R1:W-:Y:S06]  /*20e70*/  MEMBAR.ALL.CTA ;  /* 0x0000000000007992 */ /* 0x0003ec0000008000 */
[----:B-1----:R-:W1:Y:S01]  /*20e80*/  FENCE.VIEW.ASYNC.S ;  /* 0x00000000000073c6 */ /* 0x002e620000000000 */
[----:B------:R-:W-:Y:S01]  /*20e90*/  IMAD R10, R0, UR4, RZ ;  /* 0x00000004000a7c24 */ /* 0x000fe2000f8e02ff */
[----:B------:R-:W-:Y:S01]  /*20ea0*/  SHF.R.S32.HI R8, RZ, 0x1f, R101 ;  /* 0x0000001fff087819 */ /* 0x000fe20000011465 */
[----:B------:R-:W-:-:S04]  /*20eb0*/  IMAD.WIDE.U32 R2, R11, UR4, R2 ;  /* 0x000000040b027c25 */ /* 0x000fc8000f8e0002 */
[----:B------:R-:W-:Y:S01]  /*20ec0*/  IMAD R13, R11, UR5, R10 ;  /* 0x000000050b0d7c24 */ /* 0x000fe2000f8e020a */
[----:B------:R-:W-:Y:S02]  /*20ed0*/  ULDC.64 UR4, c[0x0][0xad8] ;  /* 0x0002b60000047ab9 */ /* 0x000fe40000000a00 */
[----:B------:R-:W-:Y:S02]  /*20ee0*/  IMAD R8, R8, UR4, RZ ;  /* 0x0000000408087c24 */ /* 0x000fe4000f8e02ff */
[----:B------:R-:W-:Y:S02]  /*20ef0*/  IMAD.IADD R3, R3, 0x1, R13 ;  /* 0x0000000103037824 */ /* 0x000fe400078e020d */
[----:B------:R-:W-:Y:S02]  /*20f00*/  VIADD R0, R18, 0x29820 ;  /* 0x0002982012007836 */ /* 0x000fe40000000000 */
[C---:B------:R-:W-:Y:S02]  /*20f10*/  IMAD R13, R101.reuse, UR5, R8 ;  /* 0x00000005650d7c24 */ /* 0x040fe4000f8e0208 */
[----:B------:R-:W-:Y:S01]  /*20f20*/  IMAD.WIDE.U32 R10, R101, UR4, R2 ;  /* 0x00000004650a7c25 */ /* 0x000fe2000f8e0002 */
[----:B------:R-:W-:Y:S01]  /*20f30*/  ULDC.64 UR4, c[0x0][0xa80] ;  /* 0x0002a00000047ab9 */ /* 0x000fe20000000a00 */
[----:B------:R-:W-:-:S02]  /*20f40*/  PRMT R0, RZ, 0x654, R0 ;  /* 0x00000654ff007816 */ /* 0x000fc40000000000 */
[----:B------:R-:W-:Y:S01]  /*20f50*/  IMAD.IADD R3, R11, 0x1, R13 ;  /* 0x000000010b037824 */ /* 0x000fe200078e020d */
[C---:B------:R-:W-:Y:S01]  /*20f60*/  LEA R2, P0, R10.reuse, UR4, 0x1 ;  /* 0x000000040a027c11 */ /* 0x040fe2000f8008ff */
[----:B------:R-:W-:Y:S01]  /*20f70*/  UMOV UR4, 0xffffffff ;  /* 0xffffffff00047882 */ /* 0x000fe20000000000 */
[----:B------:R-:W-:Y:S01]  /*20f80*/  IADD3 R53, R9, 0x40, RZ ;  /* 0x0000004009357810 */ /* 0x000fe20007ffe0ff */
[----:B-1----:R0:W-:Y:S01]  /*20f90*/  SYNCS.ARRIVE.TRANS64.RED.A1T0 RZ, [R0+URZ], RZ ;  /* 0x000000ff00ff79a7 */ /* 0x0021e2000810043f */
[----:B------:R-:W-:Y:S02]  /*20fa0*/  LEA.HI.X R3, R10, UR5, R3, 0x1, P0 ;  /* 0x000000050a037c11 */ /* 0x000fe400080f0c03 */
[----:B------:R-:W-:Y:S02]  /*20fb0*/  SHF.R.S32.HI R8, RZ, 0x1f, R9 ;  /* 0x0000001fff087819 */ /* 0x000fe40000011409 */
[----:B------:R-:W-:Y:S01]  /*20fc0*/  SHF.R.S32.HI R20, RZ, 0x1f, R53 ;  /* 0x0000001fff147819 */ /* 0x000fe20000011435 */
[----:B------:R-:W-:Y:S06]  /*20fd0*/  BRA.DIV UR4, `(.L_x_607) ;  /* 0x000000d2049c7947 */ /* 0x000fec000b800000 */
[----:B0-----:R0:W1:Y:S04]  /*20fe0*/  SHFL.IDX PT, R0, R3, RZ, 0x181f ;  /* 0x00181fff03007589 */ /* 0x00106800000e0000 */
[----:B------:R0:W2:Y:S02]  /*20ff0*/  SHFL.IDX PT, R14, R2, RZ, 0x181f ;  /* 0x00181fff020e7589 */ /* 0x0000a400000e0000 */
.L_x_888:
[----:B------:R-:W-:Y:S01]  /*21000*/  IMAD R21, R223, 0x80, R102 ;  /* 0x00000080df157824 */ /* 0x000fe200078e0266 */
[----:B------:R-:W-:Y:S04]  /*21010*/  BSSY B1, `(.L_x_608) ;  /* 0x000000c000017945 */ /* 0x000fe80003800000 */
[----:B------:R-:W-:-:S13]  /*21020*/  ISETP.GE.AND P0, PT, R21, R100, PT ;  /* 0x000000641500720c */ /* 0x000fda0003f06270 */
[----:B------:R-:W-:Y:S05]  /*21030*/  @P0 BRA `(.L_x_609) ;  /* 0x0000000000240947 */ /* 0x000fea0003800000 */
[----:B------:R-:W-:Y:S02]  /*21040*/  ULDC UR4, c[0x0][0xac8] ;  /* 0x0002b20000047ab9 */ /* 0x000fe40000000800 */
[----:B------:R-:W-:Y:S02]  /*21050*/  ISETP.GE.AND P0, PT, R9, UR4, PT ;  /* 0x0000000409007c0c */ /* 0x000fe4000bf06270 */
[----:B------:R-:W-:-:S11]  /*21060*/  ISETP.GE.AND P1, PT, R53, UR4, PT ;  /* 0x0000000435007c0c */ /* 0x000fd6000bf26270 */
[-C--:B--2---:R-:W-:Y:S02]  /*21070*/  @!P0 LEA R10, P2, R9, R14.reuse, 0x1 ;  /* 0x0000000e090a8211 */ /* 0x084fe400078408ff */
[----:B------:R-:W-:Y:S02]  /*21080*/  @!P1 LEA R14, P3, R53, R14, 0x1 ;  /* 0x0000000e350e9211 */ /* 0x000fe400078608ff */
[-C--:B-1----:R-:W-:Y:S02]  /*21090*/  @!P0 LEA.HI.X R11, R9, R0.reuse, R8, 0x1, P2 ;  /* 0x00000000090b8211 */ /* 0x082fe400010f0c08 */
[----:B------:R-:W-:-:S03]  /*210a0*/  @!P1 LEA.HI.X R15, R53, R0, R20, 0x1, P3 ;  /* 0x00000000350f9211 */ /* 0x000fc600018f0c14 */
[----:B-----5:R3:W-:Y:S04]  /*210b0*/  @!P0 ST.E.128 desc[UR50][R10.64], R4 ;  /* 0x000000040a008985 */ /* 0x0207e8000c101d32 */
[----:B------:R3:W-:Y:S02]  /*210c0*/  @!P1 ST.E.128 desc[UR50][R14.64], R36 ;  /* 0x000000240e009985 */ /* 0x0007e4000c101d32 */
.L_x_609:
[----:B------:R-:W-:Y:S05]  /*210d0*/  BSYNC B1 ;  /* 0x0000000000017941 */ /* 0x000fea0003800000 */
.L_x_608:
[----:B------:R-:W-:-:S03]  /*210e0*/  UMOV UR4, 0xffffffff ;  /* 0xffffffff00047882 */ /* 0x000fc60000000000 */
[----:B------:R-:W-:Y:S05]  /*210f0*/  BRA.DIV UR4, `(.L_x_610) ;  /* 0x000000d204887947 */ /* 0x000fea000b800000 */
[----:B-1----:R1:W4:Y:S04]  /*21100*/  SHFL.IDX PT, R0, R3, 0x1, 0x181f ;  /* 0x00381f0003007f89 */ /* 0x00232800000e0000 */
[----:B--23--:R1:W2:Y:S02]  /*21110*/  SHFL.IDX PT, R14, R2, 0x1, 0x181f ;  /* 0x00381f00020e7f89 */ /* 0x00c2a400000e0000 */
.L_x_892:
[----:B-----5:R-:W-:Y:S01]  /*21120*/  VIADD R5, R21, 0x20 ;  /* 0x0000002015057836 */ /* 0x020fe20000000000 */
        /* <DEDUP_REMOVED lines=8> */
[-C--:B----4-:R-:W-:Y:S02]  /*211b0*/  @!P2 LEA.HI.X R5, R9, R0.reuse, R8, 0x1, P0 ;  /* 0x000000000905a211 */ /* 0x090fe400000f0c08 */
[----:B------:R-:W-:-:S03]  /*211c0*/  @!P3 LEA.HI.X R15, R53, R0, R20, 0x1, P1 ;  /* 0x00000000350fb211 */ /* 0x000fc600008f0c14 */
[----:B------:R3:W-:Y:S04]  /*211d0*/  @!P2 ST.E.128 desc[UR50][R4.64], R24 ;  /* 0x000000180400a985 */ /* 0x0007e8000c101d32 */
[----:B------:R3:W-:Y:S02]  /*211e0*/  @!P3 ST.E.128 desc[UR50][R14.64], R40 ;  /* 0x000000280e00b985 */ /* 0x0007e4000c101d32 */
.L_x_612:
[----:B------:R-:W-:Y:S05]  /*211f0*/  BSYNC B1 ;  /* 0x0000000000017941 */ /* 0x000fea0003800000 */
.L_x_611:
[----:B------:R-:W-:-:S03]  /*21200*/  UMOV UR4, 0xffffffff ;  /* 0xffffffff00047882 */ /* 0x000fc60000000000 */
[----:B------:R-:W-:Y:S05]  /*21210*/  BRA.DIV UR4, `(.L_x_613) ;  /* 0x000000d204887947 */ /* 0x000fea000b800000 */
[----:B----4-:R4:W0:Y:S04]  /*21220*/  SHFL.IDX PT, R0, R3, 0x2, 0x181f ;  /* 0x00581f0003007f89 */ /* 0x01082800000e0000 */
[----:B--23--:R4:W2:Y:S02]  /*21230*/  SHFL.IDX PT, R14, R2, 0x2, 0x181f ;  /* 0x00581f00020e7f89 */ /* 0x00c8a400000e0000 */
.L_x_896:
[----:B------:R-:W-:Y:S01]  /*21240*/  VIADD R5, R21, 0x40 ;  /* 0x0000004015057836 */ /* 0x000fe20000000000 */
        /* <DEDUP_REMOVED lines=8> */
[-C--:B0-----:R-:W-:Y:S02]  /*212d0*/  @!P2 LEA.HI.X R5, R9, R0.reuse, R8, 0x1, P0 ;  /* 0x000000000905a211 */ /* 0x081fe400000f0c08 */
[----:B------:R-:W-:-:S03]  /*212e0*/  @!P3 LEA.HI.X R15, R53, R0, R20, 0x1, P1 ;  /* 0x00000000350fb211 */ /* 0x000fc600008f0c14 */
[----:B------:R3:W-:Y:S04]  /*212f0*/  @!P2 ST.E.128 desc[UR50][R4.64], R28 ;  /* 0x0000001c0400a985 */ /* 0x0007e8000c101d32 */
[----:B------:R3:W-:Y:S02]  /*21300*/  @!P3 ST.E.128 desc[UR50][R14.64], R44 ;  /* 0x0000002c0e00b985 */ /* 0x0007e4000c101d32 */
.L_x_615:
[----:B------:R-:W-:Y:S05]  /*21310*/  BSYNC B1 ;  /* 0x0000000000017941 */ /* 0x000fea0003800000 */
.L_x_614:
[----:B------:R-:W-:-:S03]  /*21320*/  UMOV UR4, 0xffffffff ;  /* 0xffffffff00047882 */ /* 0x000fc60000000000 */
[----:B------:R-:W-:Y:S05]  /*21330*/  BRA.DIV UR4, `(.L_x_616) ;  /* 0x000000d204887947 */ /* 0x000fea000b800000 */
[----:B0-----:R0:W0:Y:S04]  /*21340*/  SHFL.IDX PT, R0, R3, 0x3, 0x181f ;  /* 0x00781f0003007f89 */ /* 0x00102800000e0000 */
[----:B--23--:R2:W3:Y:S02]  /*21350*/  SHFL.IDX PT, R14, R2, 0x3, 0x181f ;  /* 0x00781f00020e7f89 */ /* 0x00c4e400000e0000 */
.L_x_900:
[----:B01--4-:R-:W-:-:S05]  /*21360*/  VIADD R3, R21, 0x60 ;  /* 0x0000006015037836 */ /* 0x013fca0000000000 */
[----:B------:R-:W-:-:S13]  /*21370*/  ISETP.GE.AND P0, PT, R3, R100, PT ;  /* 0x000000640300720c */ /* 0x000fda0003f06270 */
[----:B------:R-:W-:Y:S05]  /*21380*/  @P0 BRA `(.L_x_617) ;  /* 0x0000001c00d00947 */ /* 0x000fea0003800000 */
[----:B------:R-:W-:Y:S02]  /*21390*/  ULDC UR4, c[0x0][0xac8] ;  /* 0x0002b20000047ab9 */ /* 0x000fe40000000800 */
[----:B------:R-:W-:-:S13]  /*213a0*/  ISETP.GE.AND P1, PT, R9, UR4, PT ;  /* 0x0000000409007c0c */ /* 0x000fda000bf26270 */
[----:B--23--:R-:W-:-:S04]  /*213b0*/  @!P1 LEA R2, P0, R9, R14, 0x1 ;  /* 0x0000000e09029211 */ /* 0x00cfc800078008ff */
[----:B------:R-:W-:Y:S02]  /*213c0*/  @!P1 LEA.HI.X R3, R9, R0, R8, 0x1, P0 ;  /* 0x0000000009039211 */ /* 0x000fe400000f0c08 */
[----:B------:R-:W-:-:S03]  /*213d0*/  ISETP.GE.AND P0, PT, R53, UR4, PT ;  /* 0x0000000435007c0c */ /* 0x000fc6000bf06270 */
[----:B------:R0:W-:Y:S10]  /*213e0*/  @!P1 ST.E.128 desc[UR50][R2.64], R32 ;  /* 0x0000002002009985 */ /* 0x0001f4000c101d32 */
[----:B------:R-:W-:Y:S05]  /*213f0*/  @P0 BRA `(.L_x_617) ;  /* 0x0000001c00b40947 */ /* 0x000fea0003800000 */
[----:B------:R-:W-:-:S04]  /*21400*/  LEA R14, P0, R53, R14, 0x1 ;  /* 0x0000000e350e7211 */ /* 0x000fc800078008ff */
[----:B------:R-:W-:-:S05]  /*21410*/  LEA.HI.X R15, R53, R0, R20, 0x1, P0 ;  /* 0x00000000350f7211 */ /* 0x000fca00000f0c14 */
[----:B------:R1:W-:Y:S01]  /*21420*/  ST.E.128 desc[UR50][R14.64], R48 ;  /* 0x000000300e007985 */ /* 0x0003e2000c101d32 */
[----:B------:R-:W-:Y:S05]  /*21430*/  BRA `(.L_x_617) ;  /* 0x0000001c00a47947 */ /* 0x000fea0003800000 */
.L_x_606:
[----:B------:R-:W-:Y:S01]  /*21440*/  ULDC.64 UR4, c[0x0][0xb08] ;  /* 0x0002c20000047ab9 */ /* 0x000fe20000000a00 */
[----:B------:R-:W1:Y:S01]  /*21450*/  @P1 LDC R8, c[0x0][0xbec] ;  /* 0x0002fb00ff081b82 */ /* 0x000e620000000800 */
[----:B------:R-:W-:Y:S01]  /*21460*/  IMAD R10, R10, UR4, RZ ;  /* 0x000000040a0a7c24 */ /* 0x000fe2000f8e02ff */
[----:B0-----:R-:W-:Y:S01]  /*21470*/  SHF.R.S32.HI R6, RZ, 0x1f, R13 ;  /* 0x0000001fff067819 */ /* 0x001fe2000001140d */
[----:B------:R-:W-:-:S04]  /*21480*/  IMAD.WIDE.U32 R4, R97, UR4, RZ ;  /* 0x0000000461047c25 */ /* 0x000fc8000f8e00ff */
[----:B------:R-:W-:Y:S01]  /*21490*/  IMAD R97, R97, UR5, R10 ;  /* 0x0000000561617c24 */ /* 0x000fe2000f8e020a */
[----:B------:R-:W0:Y:S01]  /*214a0*/  @P1 LDC R11, c[0x0][0xbf0] ;  /* 0x0002fc00ff0b1b82 */ /* 0x000e220000000800 */
[----:B------:R-:W-:Y:S01]  /*214b0*/  ULDC.64 UR4, c[0x0][0xb38] ;  /* 0x0002ce0000047ab9 */ /* 0x000fe20000000a00 */
[----:B------:R-:W-:Y:S02]  /*214c0*/  IMAD.MOV.U32 R7, RZ, RZ, R33 ;  /* 0x000000ffff077224 */ /* 0x000fe400078e0021 */
[----:B------:R-:W-:-:S03]  /*214d0*/  IADD3 R5, R5, R97, RZ ;  /* 0x0000006105057210 */ /* 0x000fc60007ffe0ff */
[----:B------:R-:W-:-:S04]  /*214e0*/  IMAD.WIDE.U32 R4, R169, UR4, R4 ;  /* 0x00000004a9047c25 */ /* 0x000fc8000f8e0004 */
[----:B------:R-:W-:Y:S01]  /*214f0*/  IMAD R5, R169, UR5, R5 ;  /* 0x00000005a9057c24 */ /* 0x000fe2000f8e0205 */
[----:B------:R-:W-:Y:S02]  /*21500*/  ULDC.64 UR4, c[0x0][0xb40] ;  /* 0x0002d00000047ab9 */ /* 0x000fe40000000a00 */
[----:B------:R-:W-:Y:S02]  /*21510*/  IMAD R6, R6, UR4, RZ ;  /* 0x0000000406067c24 */ /* 0x000fe4000f8e02ff */
[----:B------:R-:W-:-:S04]  /*21520*/  IMAD.WIDE.U32 R4, R13, UR4, R4 ;  /* 0x000000040d047c25 */ /* 0x000fc8000f8e0004 */
[----:B------:R-:W-:Y:S01]  /*21530*/  IMAD R9, R13, UR5, R6 ;  /* 0x000000050d097c24 */ /* 0x000fe2000f8e0206 */
[----:B------:R-:W-:Y:S01]  /*21540*/  ULDC.64 UR4, c[0x0][0xb48] ;  /* 0x0002d20000047ab9 */ /* 0x000fe20000000a00 */
[----:B-1----:R-:W-:-:S04]  /*21550*/  @P1 IMAD.HI.U32 R8, R33, R8, RZ ;  /* 0x0000000821081227 */ /* 0x002fc800078e00ff */
[----:B------:R-:W-:Y:S01]  /*21560*/  IMAD.IADD R5, R5, 0x1, R9 ;  /* 0x0000000105057824 */ /* 0x000fe200078e0209 */
[----:B0-----:R-:W-:Y:S01]  /*21570*/  @P1 SHF.R.U32.HI R7, RZ, R11, R8 ;  /* 0x0000000bff071219 */ /* 0x001fe20000011608 */
[----:B------:R-:W-:Y:S02]  /*21580*/  VIADD R9, R18, 0x29820 ;  /* 0x0002982012097836 */ /* 0x000fe40000000000 */
[----:B------:R-:W-:Y:S01]  /*21590*/  IMAD.WIDE.U32 R4, R226, UR4, R4 ;  /* 0x00000004e2047c25 */ /* 0x000fe2000f8e0004 */
[----:B------:R-:W-:-:S03]  /*215a0*/  SHF.R.S32.HI R6, RZ, 0x1f, R7 ;  /* 0x0000001fff067819 */ /* 0x000fc60000011407 */
[----:B------:R-:W-:Y:S01]  /*215b0*/  IMAD R5, R226, UR5, R5 ;  /* 0x00000005e2057c24 */ /* 0x000fe2000f8e0205 */
[----:B------:R-:W-:Y:S01]  /*215c0*/  ULDC.64 UR4, c[0x0][0xb30] ;  /* 0x0002cc0000047ab9 */ /* 0x000fe20000000a00 */
[----:B------:R-:W-:Y:S02]  /*215d0*/  IMAD.MOV R8, RZ, RZ, -R7 ;  /* 0x000000ffff087224 */ /* 0x000fe400078e0a07 */
[----:B------:R-:W-:Y:S02]  /*215e0*/  IMAD R6, R6, UR4, RZ ;  /* 0x0000000406067c24 */ /* 0x000fe4000f8e02ff */
[----:B------:R-:W-:Y:S01]  /*215f0*/  IMAD R101, R101, R8, R33 ;  /* 0x0000000865657224 */ /* 0x000fe200078e0221 */
[----:B------:R-:W-:Y:S01]  /*21600*/  PRMT R8, RZ, 0x654, R9 ;  /* 0x00000654ff087816 */ /* 0x000fe20000000009 */
[C---:B------:R-:W-:Y:S02]  /*21610*/  IMAD R9, R7.reuse, UR5, R6 ;  /* 0x0000000507097c24 */ /* 0x040fe4000f8e0206 */
[----:B------:R-:W-:Y:S01]  /*21620*/  IMAD.WIDE.U32 R4, R7, UR4, R4 ;  /* 0x0000000407047c25 */ /* 0x000fe2000f8e0004 */
[----:B------:R-:W-:Y:S01]  /*21630*/  SHF.R.S32.HI R6, RZ, 0x1f, R101 ;  /* 0x0000001fff067819 */ /* 0x000fe20000011465 */
[----:B------:R-:W-:Y:S01]  /*21640*/  ULDC.64 UR4, c[0x0][0xb28] ;  /* 0x0002ca0000047ab9 */ /* 0x000fe20000000a00 */
[----:B------:R0:W-:Y:S02]  /*21650*/  SYNCS.ARRIVE.TRANS64.RED.A1T0 RZ, [R8+URZ], RZ ;  /* 0x000000ff08ff79a7 */ /* 0x0001e4000810043f */
[----:B------:R-:W-:Y:S01]  /*21660*/  IADD3 R5, R5, R9, RZ ;  /* 0x0000000905057210 */ /* 0x000fe20007ffe0ff */
[----:B------:R-:W-:-:S02]  /*21670*/  IMAD R6, R6, UR4, RZ ;  /* 0x0000000406067c24 */ /* 0x000fc4000f8e02ff */
[----:B------:R-:W-:-:S04]  /*21680*/  IMAD.WIDE.U32 R4, R101, UR4, R4 ;  /* 0x0000000465047c25 */ /* 0x000fc8000f8e0004 */
[----:B------:R-:W-:Y:S01]  /*21690*/  IMAD R101, R101, UR5, R6 ;  /* 0x0000000565657c24 */ /* 0x000fe2000f8e0206 */
[----:B------:R-:W-:Y:S02]  /*216a0*/  ULDC.64 UR4, c[0x0][0xb00] ;  /* 0x0002c00000047ab9 */ /* 0x000fe40000000a00 */
[----:B------:R-:W-:Y:S01]  /*216b0*/  LEA R30, P0, R4, UR4, 0x2 ;  /* 0x00000004041e7c11 */ /* 0x000fe2000f8010ff */
[----:B------:R-:W-:Y:S01]  /*216c0*/  IMAD.IADD R5, R5, 0x1, R101 ;  /* 0x0000000105057824 */ /* 0x000fe200078e0265 */
[----:B------:R-:W-:-:S04]  /*216d0*/  UMOV UR4, 0xffffffff ;  /* 0xffffffff00047882 */ /* 0x000fc80000000000 */
[----:B------:R-:W-:Y:S01]  /*216e0*/  LEA.HI.X R32, R4, UR5, R5, 0x2, P0 ;  /* 0x0000000504207c11 */ /* 0x000fe200080f1405 */
[----:B0-----:R-:W-:Y:S06]  /*216f0*/  BRA.DIV UR4, `(.L_x_618) ;  /* 0x000000ce04e07947 */ /* 0x001fec000b800000 */
[----:B------:R0:W1:Y:S01]  /*21700*/  SHFL.IDX PT, R31, R32, RZ, 0x1c1f ;  /* 0x001c1fff201f7589 */ /* 0x00006200000e0000 */
[C---:B------:R-:W-:Y:S01]  /*21710*/  VIADD R29, R218.reuse, 0x10 ;  /* 0x00000010da1d7836 */ /* 0x040fe20000000000 */
[C---:B------:R-:W-:Y:S01]  /*21720*/  IADD3 R25, R218.reuse, 0x28, RZ ;  /* 0x00000028da197810 */ /* 0x040fe20007ffe0ff */
[C---:B------:R-:W-:Y:S01]  /*21730*/  VIADD R28, R218.reuse, 0x18 ;  /* 0x00000018da1c7836 */ /* 0x040fe20000000000 */
[----:B------:R0:W2:Y:S01]  /*21740*/  SHFL.IDX PT, R14, R30, RZ, 0x1c1f ;  /* 0x001c1fff1e0e7589 */ /* 0x0000a200000e0000 */
[C---:B------:R-:W-:Y:S02]  /*21750*/  VIADD R26, R218.reuse, 0x20 ;  /* 0x00000020da1a7836 */ /* 0x040fe40000000000 */
[----:B------:R-:W-:-:S07]  /*21760*/  VIADD R24, R218, 0x30 ;  /* 0x00000030da187836 */ /* 0x000fce0000000000 */
.L_x_903:
[----:B------:R-:W-:Y:S01]  /*21770*/  ISETP.GE.AND P0, PT, R35, R100, PT ;  /* 0x000000642300720c */ /* 0x000fe20003f06270 */
[----:B------:R-:W-:-:S12]  /*21780*/  BSSY B1, `(.L_x_619) ;  /* 0x0000079000017945 */ /* 0x000fd80003800000 */
[----:B------:R-:W-:Y:S05]  /*21790*/  @P0 BRA `(.L_x_620) ;  /* 0x0000000400dc0947 */ /* 0x000fea0003800000 */
[----:B------:R-:W-:Y:S01]  /*217a0*/  ULDC UR4, c[0x0][0xac8] ;  /* 0x0002b20000047ab9 */ /* 0x000fe20000000800 */
[----:B------:R-:W-:Y:S01]  /*217b0*/  SHF.R.S32.HI R8, RZ, 0x1f, R225 ;  /* 0x0000001fff087819 */ /* 0x000fe200000114e1 */
        /* <DEDUP_REMOVED lines=8> */
[----:B------:R-:W-:Y:S01]  /*21840*/  VIADD R33, R218, 0x58 ;  /* 0x00000058da217836 */ /* 0x000fe20000000000 */
[----:B------:R-:W-:-:S02]  /*21850*/  SHF.R.S32.HI R10, RZ, 0x1f, R29 ;  /* 0x0000001fff0a7819 */ /* 0x000fc4000001141d */
[----:B------:R-:W-:Y:S02]  /*21860*/  ISETP.GE.AND P1, PT, R25, UR4, PT ;  /* 0x0000000419007c0c */ /* 0x000fe4000bf26270 */
[----:B------:R-:W-:Y:S01]  /*21870*/  SHF.R.S32.HI R11, RZ, 0x1f, R26 ;  /* 0x0000001fff0b7819 */ /* 0x000fe2000001141a */
[----:B--2---:R-:W-:Y:S01]  /*21880*/  @!P0 IMAD.MOV.U32 R4, RZ, RZ, R14 ;  /* 0x000000ffff048224 */ /* 0x004fe200078e000e */
[----:B------:R-:W-:Y:S01]  /*21890*/  @!P0 MOV R7, R98 ;  /* 0x0000006200078202 */ /* 0x000fe20000000f00 */
[----:B-1----:R-:W-:Y:S01]  /*218a0*/  @!P0 IMAD.MOV.U32 R5, RZ, RZ, R31 ;  /* 0x000000ffff058224 */ /* 0x002fe200078e001f */
[----:B------:R-:W-:Y:S01]  /*218b0*/  SHF.R.S32.HI R12, RZ, 0x1f, R25 ;  /* 0x0000001fff0c7819 */ /* 0x000fe20000011419 */
[----:B------:R-:W-:Y:S01]  /*218c0*/  @!P0 IMAD.MOV.U32 R6, RZ, RZ, R99 ;  /* 0x000000ffff068224 */ /* 0x000fe200078e0063 */
[----:B------:R-:W-:Y:S01]  /*218d0*/  SHF.R.S32.HI R58, RZ, 0x1f, R58 ;  /* 0x0000001fff3a7819 */ /* 0x000fe2000001143a */
[----:B------:R-:W-:-:S04]  /*218e0*/  @!P0 IMAD.WIDE R4, R218, 0x4, R4 ;  /* 0x00000004da048825 */ /* 0x000fc800078e0204 */
[----:B------:R-:W-:Y:S01]  /*218f0*/  @!P2 IMAD.MOV.U32 R9, RZ, RZ, R95 ;  /* 0x000000ffff09a224 */ /* 0x000fe200078e005f */
[----:B------:R1:W-:Y:S02]  /*21900*/  @!P0 ST.E.64 desc[UR50][R4.64], R6 ;  /* 0x0000000604008985 */ /* 0x0003e4000c101b32 */
[-C--:B-1----:R-:W-:Y:S02]  /*21910*/  @!P2 LEA R4, P0, R225, R14.reuse, 0x2 ;  /* 0x0000000ee104a211 */ /* 0x082fe400078010ff */
[----:B------:R-:W-:Y:S02]  /*21920*/  @!P4 LEA R6, P5, R29, R14, 0x2 ;  /* 0x0000000e1d06c211 */ /* 0x000fe400078a10ff */
[-C--:B------:R-:W-:Y:S01]  /*21930*/  @!P2 LEA.HI.X R5, R225, R31.reuse, R8, 0x2, P0 ;  /* 0x0000001fe105a211 */ /* 0x080fe200000f1408 */
[----:B------:R-:W-:Y:S01]  /*21940*/  @!P2 IMAD.MOV.U32 R8, RZ, RZ, R96 ;  /* 0x000000ffff08a224 */ /* 0x000fe200078e0060 */
[----:B------:R-:W-:Y:S02]  /*21950*/  ISETP.GE.AND P0, PT, R26, UR4, PT ;  /* 0x000000041a007c0c */ /* 0x000fe4000bf06270 */
[----:B------:R-:W-:-:S02]  /*21960*/  @!P4 LEA.HI.X R7, R29, R31, R10, 0x2, P5 ;  /* 0x0000001f1d07c211 */ /* 0x000fc400028f140a */
[----:B------:R1:W-:Y:S01]  /*21970*/  @!P2 ST.E.64 desc[UR50][R4.64], R8 ;  /* 0x000000080400a985 */ /* 0x0003e2000c101b32 */
[----:B------:R-:W-:Y:S01]  /*21980*/  SHF.R.S32.HI R10, RZ, 0x1f, R28 ;  /* 0x0000001fff0a7819 */ /* 0x000fe2000001141c */
[----:B-1----:R-:W-:Y:S01]  /*21990*/  @!P4 IMAD.MOV.U32 R4, RZ, RZ, R76 ;  /* 0x000000ffff04c224 */ /* 0x002fe200078e004c */
[----:B------:R-:W-:Y:S01]  /*219a0*/  @!P3 MOV R8, R77 ;  /* 0x0000004d0008b202 */ /* 0x000fe20000000f00 */
[----:B------:R-:W-:Y:S02]  /*219b0*/  @!P4 IMAD.MOV.U32 R5, RZ, RZ, R74 ;  /* 0x000000ffff05c224 */ /* 0x000fe400078e004a */
[----:B------:R-:W-:-:S03]  /*219c0*/  @!P3 IMAD.MOV.U32 R9, RZ, RZ, R75 ;  /* 0x000000ffff09b224 */ /* 0x000fc600078e004b */
[----:B------:R1:W-:Y:S02]  /*219d0*/  @!P4 ST.E.64 desc[UR50][R6.64], R4 ;  /* 0x000000040600c985 */ /* 0x0003e4000c101b32 */
[-C--:B-1----:R-:W-:Y:S02]  /*219e0*/  @!P3 LEA R6, P2, R28, R14.reuse, 0x2 ;  /* 0x0000000e1c06b211 */ /* 0x082fe400078410ff */
[-C--:B------:R-:W-:Y:S02]  /*219f0*/  @!P0 LEA R4, P5, R26, R14.reuse, 0x2 ;  /* 0x0000000e1a048211 */ /* 0x080fe400078a10ff */
[-C--:B------:R-:W-:Y:S02]  /*21a00*/  @!P3 LEA.HI.X R7, R28, R31.reuse, R10, 0x2, P2 ;  /* 0x0000001f1c07b211 */ /* 0x080fe400010f140a */
[----:B------:R-:W-:Y:S02]  /*21a10*/  ISETP.GE.AND P2, PT, R24, UR4, PT ;  /* 0x0000000418007c0c */ /* 0x000fe4000bf46270 */
[----:B------:R-:W-:Y:S01]  /*21a20*/  @!P1 LEA R10, P4, R25, R14, 0x2 ;  /* 0x0000000e190a9211 */ /* 0x000fe200078810ff */
[----:B------:R1:W-:Y:S01]  /*21a30*/  @!P3 ST.E.64 desc[UR50][R6.64], R8 ;  /* 0x000000080600b985 */ /* 0x0003e2000c101b32 */
[----:B------:R-:W-:-:S02]  /*21a40*/  @!P0 LEA.HI.X R5, R26, R31, R11, 0x2, P5 ;  /* 0x0000001f1a058211 */ /* 0x000fc400028f140b */
[----:B------:R-:W-:Y:S02]  /*21a50*/  @!P1 LEA.HI.X R11, R25, R31, R12, 0x2, P4 ;  /* 0x0000001f190b9211 */ /* 0x000fe400020f140c */
[----:B------:R-:W-:Y:S02]  /*21a60*/  ISETP.GE.AND P3, PT, R224, UR4, PT ;  /* 0x00000004e0007c0c */ /* 0x000fe4000bf66270 */
[----:B------:R-:W-:Y:S02]  /*21a70*/  ISETP.GE.AND P4, PT, R13, UR4, PT ;  /* 0x000000040d007c0c */ /* 0x000fe4000bf86270 */
[----:B------:R-:W-:Y:S01]  /*21a80*/  SHF.R.S32.HI R12, RZ, 0x1f, R224 ;  /* 0x0000001fff0c7819 */ /* 0x000fe200000114e0 */
[----:B-1----:R-:W-:Y:S01]  /*21a90*/  @!P0 IMAD.MOV.U32 R6, RZ, RZ, R2 ;  /* 0x000000ffff068224 */ /* 0x002fe200078e0002 */
[----:B------:R-:W-:Y:S01]  /*21aa0*/  @!P1 MOV R2, R3 ;  /* 0x0000000300029202 */ /* 0x000fe20000000f00 */
[----:B------:R-:W-:Y:S02]  /*21ab0*/  @!P0 IMAD.MOV.U32 R7, RZ, RZ, R78 ;  /* 0x000000ffff078224 */ /* 0x000fe400078e004e */
[----:B------:R-:W-:Y:S01]  /*21ac0*/  @!P1 IMAD.MOV.U32 R3, RZ, RZ, R0 ;  /* 0x000000ffff039224 */ /* 0x000fe200078e0000 */
[----:B------:R-:W-:-:S02]  /*21ad0*/  SHF.R.S32.HI R0, RZ, 0x1f, R24 ;  /* 0x0000001fff007819 */ /* 0x000fc40000011418 */
[----:B------:R1:W-:Y:S04]  /*21ae0*/  @!P0 ST.E.64 desc[UR50][R4.64], R6 ;  /* 0x0000000604008985 */ /* 0x0003e8000c101b32 */
[----:B------:R2:W-:Y:S01]  /*21af0*/  @!P1 ST.E.64 desc[UR50][R10.64], R2 ;  /* 0x000000020a009985 */ /* 0x0005e2000c101b32 */
[----:B------:R-:W-:Y:S01]  /*21b00*/  ISETP.GE.AND P1, PT, R34, UR4, PT ;  /* 0x0000000422007c0c */ /* 0x000fe2000bf26270 */
[----:B-1----:R-:W-:Y:S01]  /*21b10*/  @!P2 IMAD.MOV.U32 R6, RZ, RZ, R36 ;  /* 0x000000ffff06a224 */ /* 0x002fe200078e0024 */
[----:B------:R-:W-:Y:S02]  /*21b20*/  @!P2 MOV R7, R20 ;  /* 0x000000140007a202 */ /* 0x000fe40000000f00 */
[-C--:B------:R-:W-:Y:S02]  /*21b30*/  @!P3 LEA R4, P5, R224, R14.reuse, 0x2 ;  /* 0x0000000ee004b211 */ /* 0x080fe400078a10ff */
[----:B--2---:R-:W-:-:S02]  /*21b40*/  @!P2 LEA R2, P0, R24, R14, 0x2 ;  /* 0x0000000e1802a211 */ /* 0x004fc400078010ff */
[-C--:B------:R-:W-:Y:S02]  /*21b50*/  @!P3 LEA.HI.X R5, R224, R31.reuse, R12, 0x2, P5 ;  /* 0x0000001fe005b211 */ /* 0x080fe400028f140c */
[----:B------:R-:W-:Y:S02]  /*21b60*/  @!P2 LEA.HI.X R3, R24, R31, R0, 0x2, P0 ;  /* 0x0000001f1803a211 */ /* 0x000fe400000f1400 */
[----:B------:R-:W-:-:S03]  /*21b70*/  ISETP.GE.AND P0, PT, R15, UR4, PT ;  /* 0x000000040f007c0c */ /* 0x000fc6000bf06270 */
[----:B------:R1:W-:Y:S10]  /*21b80*/  @!P2 ST.E.64 desc[UR50][R2.64], R6 ;  /* 0x000000060200a985 */ /* 0x0003f4000c101b32 */
[----:B------:R-:W-:-:S02]  /*21b90*/  @!P0 LEA R8, P5, R15, R14, 0x2 ;  /* 0x0000000e0f088211 */ /* 0x000fc400078a10ff */
[C---:B-1----:R-:W-:Y:S01]  /*21ba0*/  @!P4 LEA R6, P2, R13.reuse, R14, 0x2 ;  /* 0x0000000e0d06c211 */ /* 0x042fe200078410ff */
[----:B------:R-:W-:Y:S02]  /*21bb0*/  @!P3 IMAD.MOV.U32 R2, RZ, RZ, R37 ;  /* 0x000000ffff02b224 */ /* 0x000fe400078e0025 */
[----:B------:R-:W-:Y:S01]  /*21bc0*/  @!P3 IMAD.MOV.U32 R3, RZ, RZ, R21 ;  /* 0x000000ffff03b224 */ /* 0x000fe200078e0015 */
[----:B------:R-:W-:Y:S01]  /*21bd0*/  @!P4 LEA.HI.X R7, R13, R31, R58, 0x2, P2 ;  /* 0x0000001f0d07c211 */ /* 0x000fe200010f143a */
[C---:B------:R-:W-:Y:S01]  /*21be0*/  VIADD R13, R218.reuse, 0x60 ;  /* 0x00000060da0d7836 */ /* 0x040fe20000000000 */
[----:B------:R-:W-:Y:S02]  /*21bf0*/  IADD3 R58, R218, 0x48, RZ ;  /* 0x00000048da3a7810 */ /* 0x000fe40007ffe0ff */
[----:B------:R1:W-:Y:S01]  /*21c00*/  @!P3 ST.E.64 desc[UR50][R4.64], R2 ;  /* 0x000000020400b985 */ /* 0x0003e2000c101b32 */
[----:B------:R-:W-:Y:S02]  /*21c10*/  ISETP.GE.AND P2, PT, R33, UR4, PT ;  /* 0x0000000421007c0c */ /* 0x000fe4000bf46270 */
[----:B------:R-:W-:-:S02]  /*21c20*/  SHF.R.S32.HI R58, RZ, 0x1f, R58 ;  /* 0x0000001fff3a7819 */ /* 0x000fc4000001143a */
[C---:B-1----:R-:W-:Y:S01]  /*21c30*/  @!P1 LEA R2, P3, R34.reuse, R14, 0x2 ;  /* 0x0000000e22029211 */ /* 0x042fe200078610ff */
[----:B------:R-:W-:Y:S02]  /*21c40*/  @!P4 IMAD.MOV.U32 R4, RZ, RZ, R40 ;  /* 0x000000ffff04c224 */ /* 0x000fe400078e0028 */
[----:B------:R-:W-:Y:S01]  /*21c50*/  @!P4 IMAD.MOV.U32 R5, RZ, RZ, R38 ;  /* 0x000000ffff05c224 */ /* 0x000fe200078e0026 */
[----:B------:R-:W-:Y:S01]  /*21c60*/  @!P1 LEA.HI.X R3, R34, R31, R58, 0x2, P3 ;  /* 0x0000001f22039211 */ /* 0x000fe200018f143a */
[----:B------:R-:W-:Y:S01]  /*21c70*/  VIADD R34, R218, 0x50 ;  /* 0x00000050da227836 */ /* 0x000fe20000000000 */
[----:B------:R-:W-:Y:S02]  /*21c80*/  @!P1 MOV R38, R41 ;  /* 0x0000002900269202 */ /* 0x000fe40000000f00 */
[----:B------:R-:W-:Y:S01]  /*21c90*/  ISETP.GE.AND P3, PT, R13, UR4, PT ;  /* 0x000000040d007c0c */ /* 0x000fe2000bf66270 */
[----:B------:R1:W-:Y:S01]  /*21ca0*/  @!P4 ST.E.64 desc[UR50][R6.64], R4 ;  /* 0x000000040600c985 */ /* 0x0003e2000c101b32 */
[----:B------:R-:W-:-:S02]  /*21cb0*/  SHF.R.S32.HI R34, RZ, 0x1f, R34 ;  /* 0x0000001fff227819 */ /* 0x000fc40000011422 */
[----:B------:R-:W-:Y:S01]  /*21cc0*/  ISETP.GE.AND P4, PT, R229, UR4, PT ;  /* 0x00000004e5007c0c */ /* 0x000fe2000bf86270 */
[----:B------:R2:W-:Y:S01]  /*21cd0*/  @!P1 ST.E.64 desc[UR50][R2.64], R38 ;  /* 0x0000002602009985 */ /* 0x0005e2000c101b32 */
[----:B------:R-:W-:Y:S01]  /*21ce0*/  @!P0 LEA.HI.X R9, R15, R31, R34, 0x2, P5 ;  /* 0x0000001f0f098211 */ /* 0x000fe200028f1422 */
[C---:B------:R-:W-:Y:S01]  /*21cf0*/  VIADD R34, R218.reuse, 0x58 ;  /* 0x00000058da227836 */ /* 0x040fe20000000000 */
[----:B------:R-:W-:Y:S01]  /*21d00*/  @!P2 LEA R10, P1, R33, R14, 0x2 ;  /* 0x0000000e210aa211 */ /* 0x000fe200078210ff */
[----:B------:R-:W-:Y:S01]  /*21d10*/  VIADD R15, R218, 0x60 ;  /* 0x00000060da0f7836 */ /* 0x000fe20000000000 */
[----:B------:R-:W-:Y:S02]  /*21d20*/  ISETP.GE.AND P5, PT, R228, UR4, PT ;  /* 0x00000004e4007c0c */ /* 0x000fe4000bfa6270 */
[----:B------:R-:W-:Y:S02]  /*21d30*/  SHF.R.S32.HI R34, RZ, 0x1f, R34 ;  /* 0x0000001fff227819 */ /* 0x000fe40000011422 */
[----:B------:R-:W-:-:S02]  /*21d40*/  SHF.R.S32.HI R15, RZ, 0x1f, R15 ;  /* 0x0000001fff0f7819 */ /* 0x000fc4000001140f */
[----:B------:R-:W-:Y:S02]  /*21d50*/  @!P2 LEA.HI.X R11, R33, R31, R34, 0x2, P1 ;  /* 0x0000001f210ba211 */ /* 0x000fe400008f1422 */
[C---:B-1----:R-:W-:Y:S01]  /*21d60*/  @!P3 LEA R4, P1, R13.reuse, R14, 0x2 ;  /* 0x0000000e0d04b211 */ /* 0x042fe200078210ff */
[----:B--2---:R-:W-:Y:S01]  /*21d70*/  @!P0 IMAD.MOV.U32 R2, RZ, RZ, R44 ;  /* 0x000000ffff028224 */ /* 0x004fe200078e002c */
[----:B------:R-:W-:Y:S01]  /*21d80*/  SHF.R.S32.HI R34, RZ, 0x1f, R229 ;  /* 0x0000001fff227819 */ /* 0x000fe200000114e5 */
[----:B------:R-:W-:Y:S01]  /*21d90*/  @!P0 IMAD.MOV.U32 R3, RZ, RZ, R42 ;  /* 0x000000ffff038224 */ /* 0x000fe200078e002a */
[----:B------:R-:W-:Y:S02]  /*21da0*/  @!P2 MOV R42, R45 ;  /* 0x0000002d002aa202 */ /* 0x000fe40000000f00 */
[----:B------:R-:W-:Y:S02]  /*21db0*/  @!P3 LEA.HI.X R5, R13, R31, R15, 0x2, P1 ;  /* 0x0000001f0d05b211 */ /* 0x000fe400008f140f */
[----:B------:R1:W-:Y:S01]  /*21dc0*/  @!P0 ST.E.64 desc[UR50][R8.64], R2 ;  /* 0x0000000208008985 */ /* 0x0003e2000c101b32 */
[----:B------:R-:W-:-:S02]  /*21dd0*/  ISETP.GE.AND P0, PT, R227, UR4, PT ;  /* 0x00000004e3007c0c */ /* 0x000fc4000bf06270 */
[CC--:B------:R-:W-:Y:S01]  /*21de0*/  @!P4 LEA R6, P1, R229.reuse, R14.reuse, 0x2 ;  /* 0x0000000ee506c211 */ /* 0x0c0fe200078210ff */
[----:B------:R-:W-:Y:S01]  /*21df0*/  @!P2 ST.E.64 desc[UR50][R10.64], R42 ;  /* 0x0000002a0a00a985 */ /* 0x000fe2000c101b32 */
[----:B------:R-:W-:Y:S02]  /*21e00*/  SHF.R.S32.HI R33, RZ, 0x1f, R228 ;  /* 0x0000001fff217819 */ /* 0x000fe400000114e4 */
[----:B------:R-:W-:Y:S02]  /*21e10*/  SHF.R.S32.HI R15, RZ, 0x1f, R227 ;  /* 0x0000001fff0f7819 */ /* 0x000fe400000114e3 */
[-C--:B------:R-:W-:Y:S01]  /*21e20*/  @!P4 LEA.HI.X R7, R229, R31.reuse, R34, 0x2, P1 ;  /* 0x0000001fe507c211 */ /* 0x080fe200008f1422 */
[----:B-1----:R-:W-:Y:S01]  /*21e30*/  @!P3 IMAD.MOV.U32 R2, RZ, RZ, R48 ;  /* 0x000000ffff02b224 */ /* 0x002fe200078e0030 */
[C---:B------:R-:W-:Y:S01]  /*21e40*/  @!P5 LEA R8, P2, R228.reuse, R14, 0x2 ;  /* 0x0000000ee408d211 */ /* 0x040fe200078410ff */
[----:B------:R-:W-:Y:S02]  /*21e50*/  @!P3 IMAD.MOV.U32 R3, RZ, RZ, R46 ;  /* 0x000000ffff03b224 */ /* 0x000fe400078e002e */
[----:B------:R-:W-:Y:S01]  /*21e60*/  @!P4 IMAD.MOV.U32 R46, RZ, RZ, R79 ;  /* 0x000000ffff2ec224 */ /* 0x000fe200078e004f */
[----:B------:R-:W-:-:S02]  /*21e70*/  @!P5 LEA.HI.X R9, R228, R31, R33, 0x2, P2 ;  /* 0x0000001fe409d211 */ /* 0x000fc400010f1421 */
[----:B------:R1:W-:Y:S01]  /*21e80*/  @!P3 ST.E.64 desc[UR50][R4.64], R2 ;  /* 0x000000020400b985 */ /* 0x0003e2000c101b32 */
[----:B------:R-:W-:-:S03]  /*21e90*/  @!P0 LEA R12, P3, R227, R14, 0x2 ;  /* 0x0000000ee30c8211 */ /* 0x000fc600078610ff */
[----:B------:R3:W-:Y:S01]  /*21ea0*/  @!P4 ST.E.64 desc[UR50][R6.64], R46 ;  /* 0x0000002e0600c985 */ /* 0x0007e2000c101b32 */
[----:B------:R-:W-:Y:S01]  /*21eb0*/  @!P0 LEA.HI.X R13, R227, R31, R15, 0x2, P3 ;  /* 0x0000001fe30d8211 */ /* 0x000fe200018f140f */
[----:B-1----:R-:W-:Y:S01]  /*21ec0*/  @!P5 IMAD.MOV.U32 R2, RZ, RZ, R82 ;  /* 0x000000ffff02d224 */ /* 0x002fe200078e0052 */
[----:B------:R-:W-:Y:S01]  /*21ed0*/  @!P5 MOV R3, R80 ;  /* 0x000000500003d202 */ /* 0x000fe20000000f00 */
[----:B------:R-:W-:-:S04]  /*21ee0*/  @!P0 IMAD.MOV.U32 R80, RZ, RZ, R83 ;  /* 0x000000ffff508224 */ /* 0x000fc800078e0053 */
[----:B------:R3:W-:Y:S04]  /*21ef0*/  @!P5 ST.E.64 desc[UR50][R8.64], R2 ;  /* 0x000000020800d985 */ /* 0x0007e8000c101b32 */
[----:B------:R3:W-:Y:S02]  /*21f00*/  @!P0 ST.E.64 desc[UR50][R12.64], R80 ;  /* 0x000000500c008985 */ /* 0x0007e4000c101b32 */
.L_x_620:
[----:B------:R-:W-:Y:S05]  /*21f10*/  BSYNC B1 ;  /* 0x0000000000017941 */ /* 0x000fea0003800000 */
.L_x_619:
[----:B------:R-:W-:-:S03]  /*21f20*/  UMOV UR4, 0xffffffff ;  /* 0xffffffff00047882 */ /* 0x000fc60000000000 */
[----:B------:R-:W-:Y:S05]  /*21f30*/  BRA.DIV UR4, `(.L_x_621) ;  /* 0x000000ca04187947 */ /* 0x000fea000b800000 */
[----:B---3--:R3:W4:Y:S04]  /*21f40*/  SHFL.IDX PT, R3, R32, 0x1, 0x1c1f ;  /* 0x003c1f0020037f89 */ /* 0x00872800000e0000 */
[----:B--2---:R3:W2:Y:S02]  /*21f50*/  SHFL.IDX PT, R14, R30, 0x1, 0x1c1f ;  /* 0x003c1f001e0e7f89 */ /* 0x0046a400000e0000 */
.L_x_907:
[----:B------:R-:W-:-:S13]  /*21f60*/  ISETP.GE.AND P0, PT, R27, R100, PT ;  /* 0x000000641b00720c */ /* 0x000fda0003f06270 */
[----:B------:R-:W-:Y:S05]  /*21f70*/  @P0 BRA `(.L_x_617) ;  /* 0x0000001000d40947 */ /* 0x000fea0003800000 */
[----:B------:R-:W-:Y:S01]  /*21f80*/  ULDC UR4, c[0x0][0xac8] ;  /* 0x0002b20000047ab9 */ /* 0x000fe20000000800 */
[----:B------:R-:W-:Y:S01]  /*21f90*/  SHF.R.S32.HI R4, RZ, 0x1f, R225 ;  /* 0x0000001fff047819 */ /* 0x000fe200000114e1 */
[C---:B-1----:R-:W-:Y:S01]  /*21fa0*/  VIADD R31, R218.reuse, 0x40 ;  /* 0x00000040da1f7836 */ /* 0x042fe20000000000 */
[C---:B------:R-:W-:Y:S01]  /*21fb0*/  ISETP.GE.AND P2, PT, R218.reuse, UR4, PT ;  /* 0x00000004da007c0c */ /* 0x040fe2000bf46270 */
[C---:B------:R-:W-:Y:S01]  /*21fc0*/  VIADD R33, R218.reuse, 0x40 ;  /* 0x00000040da217836 */ /* 0x040fe20000000000 */
[----:B------:R-:W-:Y:S01]  /*21fd0*/  ISETP.GE.AND P3, PT, R225, UR4, PT ;  /* 0x00000004e1007c0c */ /* 0x000fe2000bf66270 */
[----:B------:R-:W-:Y:S01]  /*21fe0*/  VIADD R15, R218, 0x58 ;  /* 0x00000058da0f7836 */ /* 0x000fe20000000000 */
[----:B------:R-:W-:Y:S02]  /*21ff0*/  ISETP.GE.AND P1, PT, R29, UR4, PT ;  /* 0x000000041d007c0c */ /* 0x000fe4000bf26270 */
[----:B------:R-:W-:Y:S02]  /*22000*/  ISETP.GE.AND P0, PT, R28, UR4, PT ;  /* 0x000000041c007c0c */ /* 0x000fe4000bf06270 */
[----:B------:R-:W-:-:S02]  /*22010*/  SHF.R.S32.HI R0, RZ, 0x1f, R29 ;  /* 0x0000001fff007819 */ /* 0x000fc4000001141d */
[----:B------:R-:W-:Y:S02]  /*22020*/  ISETP.GE.AND P4, PT, R26, UR4, PT ;  /* 0x000000041a007c0c */ /* 0x000fe4000bf86270 */
[C---:B0--3--:R-:W-:Y:S01]  /*22030*/  IADD3 R30, R218.reuse, 0x48, RZ ;  /* 0x00000048da1e7810 */ /* 0x049fe20007ffe0ff */
[----:B--2---:R-:W-:Y:S01]  /*22040*/  @!P2 IMAD.MOV.U32 R2, RZ, RZ, R14 ;  /* 0x000000ffff02a224 */ /* 0x004fe200078e000e */
[----:B------:R-:W-:Y:S01]  /*22050*/  SHF.R.S32.HI R33, RZ, 0x1f, R33 ;  /* 0x0000001fff217819 */ /* 0x000fe20000011421 */
[----:B------:R-:W-:Y:S01]  /*22060*/  @!P2 IMAD.MOV.U32 R10, RZ, RZ, R49 ;  /* 0x000000ffff0aa224 */ /* 0x000fe200078e0031 */
[C---:B------:R-:W-:Y:S01]  /*22070*/  @!P3 LEA R12, P5, R225.reuse, R14, 0x2 ;  /* 0x0000000ee10cb211 */ /* 0x040fe200078a10ff */
[----:B----4-:R-:W-:Y:S01]  /*22080*/  @!P2 IMAD.WIDE R8, R218, 0x4, R2 ;  /* 0x00000004da08a825 */ /* 0x010fe200078e0202 */
[----:B------:R-:W-:Y:S02]  /*22090*/  SHF.R.S32.HI R2, RZ, 0x1f, R28 ;  /* 0x0000001fff027819 */ /* 0x000fe4000001141c */
[-C--:B------:R-:W-:Y:S01]  /*220a0*/  @!P3 LEA.HI.X R13, R225, R3.reuse, R4, 0x2, P5 ;  /* 0x00000003e10db211 */ /* 0x080fe200028f1404 */
[----:B------:R-:W-:Y:S01]  /*220b0*/  @!P2 IMAD.MOV.U32 R11, RZ, RZ, R84 ;  /* 0x000000ffff0ba224 */ /* 0x000fe200078e0054 */
[----:B------:R-:W-:Y:S01]  /*220c0*/  @!P3 MOV R84, R50 ;  /* 0x000000320054b202 */ /* 0x000fe20000000f00 */
[----:B------:R-:W-:Y:S01]  /*220d0*/  @!P1 IMAD.MOV.U32 R50, RZ, RZ, R53 ;  /* 0x000000ffff329224 */ /* 0x000fe200078e0035 */
[CC--:B------:R-:W-:Y:S01]  /*220e0*/  @!P0 LEA R4, P5, R28.reuse, R14.reuse, 0x2 ;  /* 0x0000000e1c048211 */ /* 0x0c0fe200078a10ff */
[----:B------:R-:W-:Y:S01]  /*220f0*/  @!P0 IMAD.MOV.U32 R53, RZ, RZ, R52 ;  /* 0x000000ffff358224 */ /* 0x000fe200078e0034 */
[----:B------:R0:W-:Y:S01]  /*22100*/  @!P2 ST.E.64 desc[UR50][R8.64], R10 ;  /* 0x0000000a0800a985 */ /* 0x0001e2000c101b32 */
[C---:B------:R-:W-:Y:S01]  /*22110*/  @!P1 LEA R6, P2, R29.reuse, R14, 0x2 ;  /* 0x0000000e1d069211 */ /* 0x040fe200078410ff */
[----:B------:R-:W-:Y:S01]  /*22120*/  @!P0 IMAD.MOV.U32 R52, RZ, RZ, R54 ;  /* 0x000000ffff348224 */ /* 0x000fe200078e0036 */
[-C--:B------:R-:W-:Y:S01]  /*22130*/  @!P0 LEA.HI.X R5, R28, R3.reuse, R2, 0x2, P5 ;  /* 0x000000031c058211 */ /* 0x080fe200028f1402 */
[----:B------:R-:W-:Y:S01]  /*22140*/  @!P3 ST.E.64 desc[UR50][R12.64], R84 ;  /* 0x000000540c00b985 */ /* 0x000fe2000c101b32 */
[----:B------:R-:W-:Y:S01]  /*22150*/  @!P1 LEA.HI.X R7, R29, R3, R0, 0x2, P2 ;  /* 0x000000031d079211 */ /* 0x000fe200010f1400 */
[----:B------:R-:W-:Y:S01]  /*22160*/  @!P4 IMAD.MOV.U32 R54, RZ, RZ, R57 ;  /* 0x000000ffff36c224 */ /* 0x000fe200078e0039 */
[----:B------:R-:W-:-:S02]  /*22170*/  ISETP.GE.AND P2, PT, R25, UR4, PT ;  /* 0x0000000419007c0c */ /* 0x000fc4000bf46270 */
[----:B------:R-:W-:Y:S01]  /*22180*/  ISETP.GE.AND P3, PT, R24, UR4, PT ;  /* 0x0000000418007c0c */ /* 0x000fe2000bf66270 */
[----:B------:R1:W-:Y:S01]  /*22190*/  @!P1 ST.E.64 desc[UR50][R6.64], R50 ;  /* 0x0000003206009985 */ /* 0x0003e2000c101b32 */
[----:B------:R-:W-:Y:S02]  /*221a0*/  SHF.R.S32.HI R0, RZ, 0x1f, R26 ;  /* 0x0000001fff007819 */ /* 0x000fe4000001141a */
[----:B------:R-:W-:Y:S01]  /*221b0*/  ISETP.GE.AND P1, PT, R224, UR4, PT ;  /* 0x00000004e0007c0c */ /* 0x000fe2000bf26270 */
[----:B------:R2:W-:Y:S01]  /*221c0*/  @!P0 ST.E.64 desc[UR50][R4.64], R52 ;  /* 0x0000003404008985 */ /* 0x0005e2000c101b32 */
[CC--:B0-----:R-:W-:Y:S02]  /*221d0*/  @!P4 LEA R8, P5, R26.reuse, R14.reuse, 0x2 ;  /* 0x0000000e1a08c211 */ /* 0x0c1fe400078a10ff */
[----:B------:R-:W-:Y:S02]  /*221e0*/  ISETP.GE.AND P0, PT, R31, UR4, PT ;  /* 0x000000041f007c0c */ /* 0x000fe4000bf06270 */
[-C--:B------:R-:W-:Y:S01]  /*221f0*/  @!P4 LEA.HI.X R9, R26, R3.reuse, R0, 0x2, P5 ;  /* 0x000000031a09c211 */ /* 0x080fe200028f1400 */
[----:B------:R-:W-:Y:S01]  /*22200*/  @!P2 IMAD.MOV.U32 R57, RZ, RZ, R56 ;  /* 0x000000ffff39a224 */ /* 0x000fe200078e0038 */
[----:B------:R-:W-:Y:S01]  /*22210*/  SHF.R.S32.HI R0, RZ, 0x1f, R25 ;  /* 0x0000001fff007819 */ /* 0x000fe20000011419 */
[----:B------:R-:W-:Y:S01]  /*22220*/  @!P2 IMAD.MOV.U32 R56, RZ, RZ, R64 ;  /* 0x000000ffff38a224 */ /* 0x000fe200078e0040 */
[CC--:B------:R-:W-:Y:S01]  /*22230*/  @!P2 LEA R10, P5, R25.reuse, R14.reuse, 0x2 ;  /* 0x0000000e190aa211 */ /* 0x0c0fe200078a10ff */
[----:B------:R0:W-:Y:S01]  /*22240*/  @!P4 ST.E.64 desc[UR50][R8.64], R54 ;  /* 0x000000360800c985 */ /* 0x0001e2000c101b32 */
[----:B------:R-:W-:Y:S01]  /*22250*/  ISETP.GE.AND P4, PT, R30, UR4, PT ;  /* 0x000000041e007c0c */ /* 0x000fe2000bf86270 */
[----:B------:R-:W-:Y:S01]  /*22260*/  @!P3 IMAD.MOV.U32 R64, RZ, RZ, R67 ;  /* 0x000000ffff40b224 */ /* 0x000fe200078e0043 */
[-C--:B------:R-:W-:Y:S01]  /*22270*/  @!P2 LEA.HI.X R11, R25, R3.reuse, R0, 0x2, P5 ;  /* 0x00000003190ba211 */ /* 0x080fe200028f1400 */
[----:B------:R-:W-:Y:S01]  /*22280*/  @!P1 IMAD.MOV.U32 R67, RZ, RZ, R66 ;  /* 0x000000ffff439224 */ /* 0x000fe200078e0042 */
[----:B------:R-:W-:Y:S01]  /*22290*/  SHF.R.S32.HI R0, RZ, 0x1f, R24 ;  /* 0x0000001fff007819 */ /* 0x000fe20000011418 */
[----:B------:R-:W-:Y:S01]  /*222a0*/  @!P1 IMAD.MOV.U32 R66, RZ, RZ, R68 ;  /* 0x000000ffff429224 */ /* 0x000fe200078e0044 */
[-C--:B------:R-:W-:Y:S01]  /*222b0*/  @!P3 LEA R20, P5, R24, R14.reuse, 0x2 ;  /* 0x0000000e1814b211 */ /* 0x080fe200078a10ff */
[----:B------:R3:W-:Y:S01]  /*222c0*/  @!P2 ST.E.64 desc[UR50][R10.64], R56 ;  /* 0x000000380a00a985 */ /* 0x0007e2000c101b32 */
[----:B-1----:R-:W-:Y:S01]  /*222d0*/  @!P1 LEA R6, P2, R224, R14, 0x2 ;  /* 0x0000000ee0069211 */ /* 0x002fe200078410ff */
[----:B------:R-:W-:Y:S01]  /*222e0*/  @!P0 IMAD.MOV.U32 R68, RZ, RZ, R71 ;  /* 0x000000ffff448224 */ /* 0x000fe200078e0047 */
[----:B------:R-:W-:-:S02]  /*222f0*/  @!P3 LEA.HI.X R21, R24, R3, R0, 0x2, P5 ;  /* 0x000000031815b211 */ /* 0x000fc400028f1400 */
[----:B------:R-:W-:Y:S01]  /*22300*/  SHF.R.S32.HI R0, RZ, 0x1f, R224 ;  /* 0x0000001fff007819 */ /* 0x000fe200000114e0 */
[----:B------:R-:W-:Y:S01]  /*22310*/  @!P4 IMAD.MOV.U32 R71, RZ, RZ, R70 ;  /* 0x000000ffff47c224 */ /* 0x000fe200078e0046 */
[C---:B--2---:R-:W-:Y:S01]  /*22320*/  @!P0 LEA R4, P5, R31.reuse, R14, 0x2 ;  /* 0x0000000e1f048211 */ /* 0x044fe200078a10ff */
[----:B------:R-:W-:Y:S01]  /*22330*/  @!P3 ST.E.64 desc[UR50][R20.64], R64 ;  /* 0x000000401400b985 */ /* 0x000fe2000c101b32 */
[----:B------:R-:W-:Y:S01]  /*22340*/  IADD3 R32, R218, 0x50, RZ ;  /* 0x00000050da207810 */ /* 0x000fe20007ffe0ff */
[----:B------:R-:W-:Y:S01]  /*22350*/  @!P4 IMAD.MOV.U32 R70, RZ, RZ, R72 ;  /* 0x000000ffff46c224 */ /* 0x000fe200078e0048 */
[-C--:B------:R-:W-:Y:S02]  /*22360*/  @!P1 LEA.HI.X R7, R224, R3.reuse, R0, 0x2, P2 ;  /* 0x00000003e0079211 */ /* 0x080fe400010f1400 */
[----:B------:R-:W-:Y:S01]  /*22370*/  @!P0 LEA.HI.X R5, R31, R3, R33, 0x2, P5 ;  /* 0x000000031f058211 */ /* 0x000fe200028f1421 */
[----:B------:R-:W-:Y:S01]  /*22380*/  VIADD R31, R218, 0x60 ;  /* 0x00000060da1f7836 */ /* 0x000fe20000000000 */
[----:B------:R-:W-:Y:S01]  /*22390*/  ISETP.GE.AND P2, PT, R32, UR4, PT ;  /* 0x0000000420007c0c */ /* 0x000fe2000bf46270 */
[----:B------:R1:W-:Y:S01]  /*223a0*/  @!P1 ST.E.64 desc[UR50][R6.64], R66 ;  /* 0x0000004206009985 */ /* 0x0003e2000c101b32 */
[----:B------:R-:W-:-:S02]  /*223b0*/  IADD3 R33, R218, 0x48, RZ ;  /* 0x00000048da217810 */ /* 0x000fc40007ffe0ff */
[CC--:B0-----:R-:W-:Y:S01]  /*223c0*/  @!P4 LEA R8, P3, R30.reuse, R14.reuse, 0x2 ;  /* 0x0000000e1e08c211 */ /* 0x0c1fe200078610ff */
[----:B------:R0:W-:Y:S01]  /*223d0*/  @!P0 ST.E.64 desc[UR50][R4.64], R68 ;  /* 0x0000004404008985 */ /* 0x0001e2000c101b32 */
[----:B------:R-:W-:Y:S02]  /*223e0*/  SHF.R.S32.HI R33, RZ, 0x1f, R33 ;  /* 0x0000001fff217819 */ /* 0x000fe40000011421 */
[----:B------:R-:W-:Y:S02]  /*223f0*/  ISETP.GE.AND P1, PT, R15, UR4, PT ;  /* 0x000000040f007c0c */ /* 0x000fe4000bf26270 */
[----:B------:R-:W-:Y:S01]  /*22400*/  @!P4 LEA.HI.X R9, R30, R3, R33, 0x2, P3 ;  /* 0x000000031e09c211 */ /* 0x000fe200018f1421 */
[C---:B------:R-:W-:Y:S01]  /*22410*/  VIADD R30, R218.reuse, 0x58 ;  /* 0x00000058da1e7836 */ /* 0x040fe20000000000 */
[----:B------:R-:W-:Y:S01]  /*22420*/  IADD3 R33, R218, 0x50, RZ ;  /* 0x00000050da217810 */ /* 0x000fe20007ffe0ff */
[----:B------:R-:W-:Y:S01]  /*22430*/  @!P2 IMAD.MOV.U32 R72, RZ, RZ, R87 ;  /* 0x000000ffff48a224 */ /* 0x000fe200078e0057 */
[----:B---3--:R-:W-:Y:S01]  /*22440*/  @!P2 LEA R10, P0, R32, R14, 0x2 ;  /* 0x0000000e200aa211 */ /* 0x008fe200078010ff */
[----:B------:R2:W-:Y:S01]  /*22450*/  @!P4 ST.E.64 desc[UR50][R8.64], R70 ;  /* 0x000000460800c985 */ /* 0x0005e2000c101b32 */
[----:B------:R-:W-:-:S02]  /*22460*/  SHF.R.S32.HI R33, RZ, 0x1f, R33 ;  /* 0x0000001fff217819 */ /* 0x000fc40000011421 */
[----:B------:R-:W-:Y:S02]  /*22470*/  ISETP.GE.AND P3, PT, R31, UR4, PT ;  /* 0x000000041f007c0c */ /* 0x000fe4000bf66270 */
[----:B------:R-:W-:Y:S01]  /*22480*/  ISETP.GE.AND P5, PT, R229, UR4, PT ;  /* 0x00000004e5007c0c */ /* 0x000fe2000bfa6270 */
[----:B------:R-:W-:Y:S01]  /*22490*/  @!P1 IMAD.MOV.U32 R87, RZ, RZ, R86 ;  /* 0x000000ffff579224 */ /* 0x000fe200078e0056 */
[----:B------:R-:W-:Y:S01]  /*224a0*/  ISETP.GE.AND P4, PT, R228, UR4, PT ;  /* 0x00000004e4007c0c */ /* 0x000fe2000bf86270 */
[----:B------:R-:W-:Y:S01]  /*224b0*/  @!P1 IMAD.MOV.U32 R86, RZ, RZ, R90 ;  /* 0x000000ffff569224 */ /* 0x000fe200078e005a */
[-C--:B------:R-:W-:Y:S02]  /*224c0*/  @!P2 LEA.HI.X R11, R32, R3.reuse, R33, 0x2, P0 ;  /* 0x00000003200ba211 */ /* 0x080fe400000f1421 */
[----:B------:R-:W-:Y:S02]  /*224d0*/  SHF.R.S32.HI R30, RZ, 0x1f, R30 ;  /* 0x0000001fff1e7819 */ /* 0x000fe4000001141e */
[CC--:B-1----:R-:W-:Y:S01]  /*224e0*/  @!P1 LEA R6, P0, R15.reuse, R14.reuse, 0x2 ;  /* 0x0000000e0f069211 */ /* 0x0c2fe200078010ff */
[----:B------:R1:W-:Y:S01]  /*224f0*/  @!P2 ST.E.64 desc[UR50][R10.64], R72 ;  /* 0x000000480a00a985 */ /* 0x0003e2000c101b32 */
[----:B------:R-:W-:Y:S01]  /*22500*/  IADD3 R32, R218, 0x60, RZ ;  /* 0x00000060da207810 */ /* 0x000fe20007ffe0ff */
[----:B------:R-:W-:Y:S01]  /*22510*/  @!P3 IMAD.MOV.U32 R90, RZ, RZ, R93 ;  /* 0x000000ffff5ab224 */ /* 0x000fe200078e005d */
[----:B------:R-:W-:Y:S01]  /*22520*/  @!P1 LEA.HI.X R7, R15, R3, R30, 0x2, P0 ;  /* 0x000000030f079211 */ /* 0x000fe200000f141e */
[----:B------:R-:W-:Y:S01]  /*22530*/  @!P5 IMAD.MOV.U32 R95, RZ, RZ, R92 ;  /* 0x000000ffff5fd224 */ /* 0x000fe200078e005c */
[----:B0-----:R-:W-:-:S02]  /*22540*/  @!P3 LEA R4, P0, R31, R14, 0x2 ;  /* 0x0000000e1f04b211 */ /* 0x001fc400078010ff */
[----:B------:R-:W-:Y:S01]  /*22550*/  SHF.R.S32.HI R32, RZ, 0x1f, R32 ;  /* 0x0000001fff207819 */ /* 0x000fe20000011420 */
[----:B------:R1:W-:Y:S01]  /*22560*/  @!P1 ST.E.64 desc[UR50][R6.64], R86 ;  /* 0x0000005606009985 */ /* 0x0003e2000c101b32 */
[-C--:B--2---:R-:W-:Y:S02]  /*22570*/  @!P5 LEA R8, P1, R229, R14.reuse, 0x2 ;  /* 0x0000000ee508d211 */ /* 0x084fe400078210ff */
[----:B------:R-:W-:Y:S02]  /*22580*/  SHF.R.S32.HI R30, RZ, 0x1f, R229 ;  /* 0x0000001fff1e7819 */ /* 0x000fe400000114e5 */
[----:B------:R-:W-:Y:S02]  /*22590*/  @!P4 LEA R12, P2, R228, R14, 0x2 ;  /* 0x0000000ee40cc211 */ /* 0x000fe400078410ff */
[----:B------:R-:W-:Y:S02]  /*225a0*/  SHF.R.S32.HI R15, RZ, 0x1f, R228 ;  /* 0x0000001fff0f7819 */ /* 0x000fe400000114e4 */
[----:B------:R-:W-:-:S02]  /*225b0*/  @!P3 LEA.HI.X R5, R31, R3, R32, 0x2, P0 ;  /* 0x000000031f05b211 */ /* 0x000fc400000f1420 */
[-C--:B------:R-:W-:Y:S02]  /*225c0*/  @!P5 LEA.HI.X R9, R229, R3.reuse, R30, 0x2, P1 ;  /* 0x00000003e509d211 */ /* 0x080fe400008f141e */
[----:B------:R-:W-:Y:S01]  /*225d0*/  @!P4 LEA.HI.X R13, R228, R3, R15, 0x2, P2 ;  /* 0x00000003e40dc211 */ /* 0x000fe200010f140f */
[----:B------:R1:W-:Y:S01]  /*225e0*/  @!P3 ST.E.64 desc[UR50][R4.64], R90 ;  /* 0x0000005a0400b985 */ /* 0x0003e2000c101b32 */
[----:B------:R-:W-:-:S03]  /*225f0*/  ISETP.GE.AND P0, PT, R227, UR4, PT ;  /* 0x00000004e3007c0c */ /* 0x000fc6000bf06270 */
[----:B------:R1:W-:Y:S04]  /*22600*/  @!P5 ST.E.64 desc[UR50][R8.64], R94 ;  /* 0x0000005e0800d985 */ /* 0x0003e8000c101b32 */
[----:B------:R1:W-:Y:S06]  /*22610*/  @!P4 ST.E.64 desc[UR50][R12.64], R60 ;  /* 0x0000003c0c00c985 */ /* 0x0003ec000c101b32 */
[----:B------:R-:W-:Y:S05]  /*22620*/  @P0 BRA `(.L_x_617) ;  /* 0x0000000c00280947 */ /* 0x000fea0003800000 */
[----:B------:R-:W-:Y:S02]  /*22630*/  SHF.R.S32.HI R30, RZ, 0x1f, R227 ;  /* 0x0000001fff1e7819 */ /* 0x000fe400000114e3 */
[----:B------:R-:W-:-:S04]  /*22640*/  LEA R14, P0, R227, R14, 0x2 ;  /* 0x0000000ee30e7211 */ /* 0x000fc800078010ff */
[----:B------:R-:W-:-:S05]  /*22650*/  LEA.HI.X R15, R227, R3, R30, 0x2, P0 ;  /* 0x00000003e30f7211 */ /* 0x000fca00000f141e */
[----:B------:R0:W-:Y:S01]  /*22660*/  ST.E.64 desc[UR50][R14.64], R62 ;  /* 0x0000003e0e007985 */ /* 0x0001e2000c101b32 */
[----:B------:R-:W-:Y:S05]  /*22670*/  BRA `(.L_x_617) ;  /* 0x0000000c00147947 */ /* 0x000fea0003800000 */
.L_x_603:
[----:B------:R-:W-:Y:S01]  /*22680*/  ULDC.64 UR6, c[0x0][0xc08] ;  /* 0x0003020000067ab9 */ /* 0x000fe20000000a00 */
[----:B------:R-:W-:Y:S01]  /*22690*/  ULDC.64 UR4, c[0x0][0xc00] ;  /* 0x0003000000047ab9 */ /* 0x000fe20000000a00 */
[----:B------:R-:W-:Y:S01]  /*226a0*/  ISETP.NE.U32.AND P1, PT, RZ, UR6, PT ;  /* 0x00000006ff007c0c */ /* 0x000fe2000bf25070 */
[----:B------:R-:W-:Y:S01]  /*226b0*/  IMAD.MOV.U32 R13, RZ, RZ, RZ ;  /* 0x000000ffff0d7224 */ /* 0x000fe200078e00ff */
[----:B------:R-:W-:Y:S01]  /*226c0*/  ISETP.NE.U32.AND P0, PT, RZ, UR4, PT ;  /* 0x00000004ff007c0c */ /* 0x000fe2000bf05070 */
[----:B------:R-:W3:Y:S01]  /*226d0*/  S2R R0, SR_TID.X ;  /* 0x0000000000007919 */ /* 0x000ee20000002100 */
[----:B------:R-:W-:Y:S02]  /*226e0*/  ISETP.NE.AND.EX P1, PT, RZ, UR7, PT, P1 ;  /* 0x00000007ff007c0c */ /* 0x000fe4000bf25310 */
[----:B------:R-:W-:Y:S02]  /*226f0*/  IADD3 R2, P2, R220, UR4, RZ ;  /* 0x00000004dc027c10 */ /* 0x000fe4000ff5e0ff */
[----:B------:R-:W-:-:S02]  /*22700*/  ISETP.NE.AND.EX P0, PT, RZ, UR5, PT, P0 ;  /* 0x00000005ff007c0c */ /* 0x000fc4000bf05300 */
[----:B------:R-:W-:Y:S01]  /*22710*/  IADD3.X R3, R221, UR5, RZ, P2, !PT ;  /* 0x00000005dd037c10 */ /* 0x000fe200097fe4ff */
[----:B------:R-:W-:Y:S02]  /*22720*/  ULDC UR4, c[0x0][0xa88] ;  /* 0x0002a20000047ab9 */ /* 0x000fe40000000800 */
[----:B------:R-:W-:-:S04]  /*22730*/  MOV R20, UR4 ;  /* 0x0000000400147c02 */ /* 0x000fc80008000f00 */
[----:B------:R-:W-:-:S04]  /*22740*/  @P1 IADD3 R220, P2, R220, UR6, RZ ;  /* 0x00000006dcdc1c10 */ /* 0x000fc8000ff5e0ff */
[----:B------:R-:W-:Y:S01]  /*22750*/  @P1 IADD3.X R221, R221, UR7, RZ, P2, !PT ;  /* 0x00000007dddd1c10 */ /* 0x000fe200097fe4ff */
[----:B------:R4:W5:Y:S04]  /*22760*/  @P0 LDG.E R13, desc[UR50][R2.64] ;  /* 0x00000032020d0981 */ /* 0x000968000c1e1900 */
[----:B------:R4:W5:Y:S01]  /*22770*/  @P1 LDG.E R20, desc[UR50][R220.64] ;  /* 0x00000032dc141981 */ /* 0x000962000c1e1900 */
[----:B-1----:R-:W-:Y:S01]  /*22780*/  ISETP.GT.AND P2, PT, R219, 0x1, PT ;  /* 0x00000001db00780c */ /* 0x002fe20003f44270 */
[----:B---3--:R-:W-:-:S05]  /*22790*/  VIADD R24, R0, 0xffffff80 ;  /* 0xffffff8000187836 */ /* 0x008fca0000000000 */
[----:B------:R-:W-:Y:S01]  /*227a0*/  ISETP.GT.AND P3, PT, R24, 0x7f, PT ;  /* 0x0000007f1800780c */ /* 0x000fe20003f64270 */
[----:B----4-:R-:W-:-:S12]  /*227b0*/  @P1 BRA `(.L_x_622) ;  /* 0x0000000000101947 */ /* 0x010fd80003800000 */
[----:B------:R-:W-:Y:S05]  /*227c0*/  @!P0 BRA `(.L_x_622) ;  /* 0x00000000000c8947 */ /* 0x000fea0003800000 */
[----:B------:R-:W3:Y:S04]  /*227d0*/  LDG.E R5, desc[UR50][R2.64] ;  /* 0x0000003202057981 */ /* 0x000ee8000c1e1900 */
[----:B-----5:R-:W3:Y:S02]  /*227e0*/  LDG.E R20, desc[UR50][R2.64+0x4] ;  /* 0x0000043202147981 */ /* 0x020ee4000c1e1900 */
[----:B---3--:R-:W-:-:S07]  /*227f0*/  IMAD.IADD R20, R20, 0x1, -R5 ;  /* 0x0000000114147824 */ /* 0x008fce00078e0a05 */
.L_x_622:
[----:B------:R-:W-:Y:S01]  /*22800*/  BSSY B1, `(.L_x_623) ;  /* 0x0000036000017945 */ /* 0x000fe20003800000 */
[----:B------:R-:W-:Y:S02]  /*22810*/  SEL R21, R214, RZ, !P0 ;  /* 0x000000ffd6157207 */ /* 0x000fe40004000000 */
[----:B------:R-:W-:Y:S02]  /*22820*/  SEL R222, R222, RZ, !P0 ;  /* 0x000000ffdede7207 */ /* 0x000fe40004000000 */
[----:B-----5:R-:W-:Y:S01]  /*22830*/  SHF.R.S32.HI R12, RZ, 0x1f, R13 ;  /* 0x0000001fff0c7819 */ /* 0x020fe2000001140d */
[----:B------:R-:W-:Y:S06]  /*22840*/  @P3 BRA `(.L_x_624) ;  /* 0x0000000000c43947 */ /* 0x000fec0003800000 */
[----:B------:R-:W1:Y:S01]  /*22850*/  LDC R27, c[0x0][0xbe8] ;  /* 0x0002fa00ff1b7b82 */ /* 0x000e620000000800 */
[----:B------:R-:W-:-:S04]  /*22860*/  IMAD R0, R223, 0x80, R0 ;  /* 0x00000080df007824 */ /* 0x000fc800078e0200 */
[----:B------:R-:W-:Y:S02]  /*22870*/  VIADD R25, R0, 0xffffff80 ;  /* 0xffffff8000197836 */ /* 0x000fe40000000000 */
[----:B-1----:R-:W-:-:S05]  /*22880*/  IMAD R2, R20, R27, RZ ;  /* 0x0000001b14027224 */ /* 0x002fca00078e02ff */
[----:B------:R-:W-:-:S13]  /*22890*/  ISETP.GE.AND P0, PT, R25, R2, PT ;  /* 0x000000021900720c */ /* 0x000fda0003f06270 */
[----:B------:R-:W-:Y:S05]  /*228a0*/  @P0 BRA `(.L_x_624) ;  /* 0x0000000000ac0947 */ /* 0x000fea0003800000 */
[----:B------:R-:W-:Y:S01]  /*228b0*/  IMAD.MOV.U32 R0, RZ, RZ, 0x9b8 ;  /* 0x000009b8ff007424 */ /* 0x000fe200078e00ff */
[----:B------:R-:W-:Y:S01]  /*228c0*/  ISETP.GT.AND P3, PT, R219, 0x1, PT ;  /* 0x00000001db00780c */ /* 0x000fe20003f64270 */
[----:B------:R-:W1:Y:S01]  /*228d0*/  LDC.64 R28, c[0x0][0xba8] ;  /* 0x0002ea00ff1c7b82 */ /* 0x000e620000000a00 */
[----:B------:R-:W-:Y:S02]  /*228e0*/  ISETP.NE.AND P0, PT, R27, 0x1, PT ;  /* 0x000000011b00780c */ /* 0x000fe40003f05270 */
[----:B------:R-:W-:Y:S02]  /*228f0*/  SEL R14, R0, 0x978, P3 ;  /* 0x00000978000e7807 */ /* 0x000fe40001800000 */
[----:B------:R-:W-:-:S03]  /*22900*/  MOV R15, R25 ;  /* 0x00000019000f7202 */ /* 0x000fc60000000f00 */
[----:B------:R-:W3:Y:S08]  /*22910*/  LDC.64 R6, c[0x0][R14+0x220] ;  /* 0x000088000e067b82 */ /* 0x000ef00000000a00 */
[----:B------:R-:W4:Y:S08]  /*22920*/  LDC.64 R2, c[0x0][R14+0x218] ;  /* 0x000086000e027b82 */ /* 0x000f300000000a00 */
[----:B------:R-:W5:Y:S08]  /*22930*/  LDC.64 R8, c[0x0][R14+0x228] ;  /* 0x00008a000e087b82 */ /* 0x000f700000000a00 */
[----:B------:R-:W0:Y:S08]  /*22940*/  LDC.64 R4, c[0x0][R14+0x210] ;  /* 0x000084000e047b82 */ /* 0x000e300000000a00 */
[----:B------:R-:W2:Y:S08]  /*22950*/  @P0 LDC R0, c[0x0][0xbec] ;  /* 0x0002fb00ff000b82 */ /* 0x000eb00000000800 */
[----:B------:R-:W5:Y:S01]  /*22960*/  @P0 LDC R33, c[0x0][0xbf0] ;  /* 0x0002fc00ff210b82 */ /* 0x000f620000000800 */
[----:B---3--:R-:W-:-:S07]  /*22970*/  IMAD R7, R7, R21, RZ ;  /* 0x0000001507077224 */ /* 0x008fce00078e02ff */
[----:B-1----:R-:W1:Y:S01]  /*22980*/  @!P3 LDC R28, c[0x0][0xb50] ;  /* 0x0002d400ff1cbb82 */ /* 0x002e620000000800 */
[----:B------:R-:W-:Y:S02]  /*22990*/  IMAD R7, R6, R222, R7 ;  /* 0x000000de06077224 */ /* 0x000fe400078e0207 */
[----:B--2---:R-:W-:-:S05]  /*229a0*/  @P0 IMAD.HI.U32 R0, R25, R0, RZ ;  /* 0x0000000019000227 */ /* 0x004fca00078e00ff */
[----:B------:R-:W2:Y:S01]  /*229b0*/  @!P3 LDC R29, c[0x0][0xb54] ;  /* 0x0002d500ff1dbb82 */ /* 0x000ea20000000800 */
[-C--:B----4-:R-:W-:Y:S02]  /*229c0*/  IMAD R31, R3, R169.reuse, RZ ;  /* 0x000000a9031f7224 */ /* 0x090fe400078e02ff */
[----:B------:R-:W-:Y:S01]  /*229d0*/  IMAD.WIDE.U32 R10, R2, R169, RZ ;  /* 0x000000a9020a7225 */ /* 0x000fe200078e00ff */
[----:B-----5:R-:W-:-:S03]  /*229e0*/  @P0 SHF.R.U32.HI R15, RZ, R33, R0 ;  /* 0x00000021ff0f0219 */ /* 0x020fc60000011600 */
[----:B------:R-:W-:Y:S01]  /*229f0*/  IMAD.WIDE.U32 R2, R6, R21, RZ ;  /* 0x0000001506027225 */ /* 0x000fe200078e00ff */
[----:B------:R-:W-:-:S03]  /*22a00*/  SEL R33, R226, RZ, P3 ;  /* 0x000000ffe2217207 */ /* 0x000fc60001800000 */
[----:B------:R-:W-:Y:S01]  /*22a10*/  IMAD.IADD R11, R31, 0x1, R11 ;  /* 0x000000011f0b7824 */ /* 0x000fe200078e020b */
[----:B------:R-:W-:Y:S01]  /*22a20*/  IADD3 R10, P0, P1, R2, R10, R13 ;  /* 0x0000000a020a7210 */ /* 0x000fe2000791e00d */
[----:B------:R-:W-:Y:S02]  /*22a30*/  IMAD.MOV R0, RZ, RZ, -R15 ;  /* 0x000000ffff007224 */ /* 0x000fe400078e0a0f */
[----:B------:R-:W-:Y:S02]  /*22a40*/  IMAD.IADD R6, R3, 0x1, R7 ;  /* 0x0000000103067824 */ /* 0x000fe400078e0207 */
[----:B------:R-:W-:-:S04]  /*22a50*/  IMAD.WIDE.U32 R2, R8, R33, RZ ;  /* 0x0000002108027225 */ /* 0x000fc800078e00ff */
[----:B------:R-:W-:Y:S02]  /*22a60*/  IMAD R9, R9, R33, RZ ;  /* 0x0000002109097224 */ /* 0x000fe400078e02ff */
[----:B------:R-:W-:Y:S01]  /*22a70*/  IMAD R7, R27, R0, R25 ;  /* 0x000000001b077224 */ /* 0x000fe200078e0219 */
[----:B------:R-:W-:Y:S01]  /*22a80*/  IADD3.X R0, R6, R11, R12, P0, P1 ;  /* 0x0000000b06007210 */ /* 0x000fe200007e240c */
[----:B------:R-:W-:Y:S01]  /*22a90*/  IMAD.IADD R3, R9, 0x1, R3 ;  /* 0x0000000109037824 */ /* 0x000fe200078e0203 */
[----:B------:R-:W-:Y:S02]  /*22aa0*/  IADD3 R2, P0, P1, R15, R10, R2 ;  /* 0x0000000a0f027210 */ /* 0x000fe4000791e002 */
[----:B------:R-:W-:Y:S02]  /*22ab0*/  SHF.R.S32.HI R15, RZ, 0x1f, R15 ;  /* 0x0000001fff0f7819 */ /* 0x000fe4000001140f */
[----:B------:R-:W-:Y:S02]  /*22ac0*/  SHF.R.S32.HI R9, RZ, 0x1f, R7 ;  /* 0x0000001fff097819 */ /* 0x000fe40000011407 */
[----:B------:R-:W-:Y:S01]  /*22ad0*/  IADD3.X R3, R15, R0, R3, P0, P1 ;  /* 0x000000000f037210 */ /* 0x000fe200007e2403 */
[----:B0-----:R-:W-:-:S04]  /*22ae0*/  IMAD R0, R5, R7, RZ ;  /* 0x0000000705007224 */ /* 0x001fc800078e02ff */
[C---:B------:R-:W-:Y:S02]  /*22af0*/  IMAD R9, R4.reuse, R9, R0 ;  /* 0x0000000904097224 */ /* 0x040fe400078e0200 */
[----:B------:R-:W-:-:S05]  /*22b00*/  IMAD.WIDE.U32 R2, R4, R7, R2 ;  /* 0x0000000704027225 */ /* 0x000fca00078e0002 */
[----:B------:R-:W-:Y:S01]  /*22b10*/  IADD3 R0, R3, R9, RZ ;  /* 0x0000000903007210 */ /* 0x000fe20007ffe0ff */
[----:B------:R-:W-:Y:S01]  /*22b20*/  IMAD.MOV.U32 R3, RZ, RZ, -0x800000 ;  /* 0xff800000ff037424 */ /* 0x000fe200078e00ff */
[----:B-1----:R-:W-:-:S04]  /*22b30*/  LEA R4, P0, R2, R28, 0x2 ;  /* 0x0000001c02047211 */ /* 0x002fc800078010ff */
[----:B--2---:R-:W-:-:S05]  /*22b40*/  LEA.HI.X R5, R2, R29, R0, 0x2, P0 ;  /* 0x0000001d02057211 */ /* 0x004fca00000f1400 */
[----:B------:R1:W-:Y:S04]  /*22b50*/  STG.E desc[UR50][R4.64], R3 ;  /* 0x0000000304007986 */ /* 0x0003e8000c101932 */
.L_x_624:
[----:B------:R-:W-:Y:S05]  /*22b60*/  BSYNC B1 ;  /* 0x0000000000017941 */ /* 0x000fea0003800000 */
.L_x_623:
[----:B------:R-:W-:Y:S05]  /*22b70*/  @P2 BRA `(.L_x_617) ;  /* 0x0000000400d42947 */ /* 0x000fea0003800000 */
[----:B------:R-:W3:Y:S01]  /*22b80*/  LDC R25, c[0x0][0xbe8] ;  /* 0x0002fa00ff197b82 */ /* 0x000ee20000000800 */
[----:B------:R-:W-:Y:S01]  /*22b90*/  SHF.R.S32.HI R6, RZ, 0x1f, R24 ;  /* 0x0000001fff067819 */ /* 0x000fe20000011418 */
[----:B------:R-:W-:Y:S01]  /*22ba0*/  ULDC.64 UR4, c[0x0][0xaa0] ;  /* 0x0002a80000047ab9 */ /* 0x000fe20000000a00 */
[----:B------:R-:W-:Y:S01]  /*22bb0*/  ULDC.64 UR6, c[0x0][0xaf0] ;  /* 0x0002bc0000067ab9 */ /* 0x000fe20000000a00 */
[----:B------:R-:W-:Y:S01]  /*22bc0*/  IMAD R0, R12, UR4, RZ ;  /* 0x000000040c007c24 */ /* 0x000fe2000f8e02ff */
[----:B------:R-:W-:Y:S01]  /*22bd0*/  LEA.HI R6, R6, R24, RZ, 0x3 ;  /* 0x0000001806067211 */ /* 0x000fe200078f18ff */
[----:B-1----:R-:W-:-:S03]  /*22be0*/  IMAD.WIDE.U32 R2, R13, UR4, RZ ;  /* 0x000000040d027c25 */ /* 0x002fc6000f8e00ff */
[----:B------:R-:W-:Y:S01]  /*22bf0*/  SHF.R.S32.HI R6, RZ, 0x3, R6 ;  /* 0x00000003ff067819 */ /* 0x000fe20000011406 */
[----:B------:R-:W-:Y:S01]  /*22c00*/  IMAD R5, R13, UR5, R0 ;  /* 0x000000050d057c24 */ /* 0x000fe2000f8e0200 */
[----:B------:R-:W-:-:S03]  /*22c10*/  ULDC.64 UR4, c[0x0][0xae8] ;  /* 0x0002ba0000047ab9 */ /* 0x000fc60000000a00 */
[----:B------:R-:W-:Y:S02]  /*22c20*/  IMAD R0, R217, 0x20, R6 ;  /* 0x00000020d9007824 */ /* 0x000fe400078e0206 */
[----:B------:R-:W-:Y:S02]  /*22c30*/  IMAD.IADD R3, R3, 0x1, R5 ;  /* 0x0000000103037824 */ /* 0x000fe400078e0205 */
[----:B------:R-:W-:Y:S02]  /*22c40*/  IMAD R9, R223, 0x80, R0 ;  /* 0x00000080df097824 */ /* 0x000fe400078e0200 */
[----:B------:R-:W-:-:S03]  /*22c50*/  IMAD.WIDE.U32 R2, R169, UR4, R2 ;  /* 0x00000004a9027c25 */ /* 0x000fc6000f8e0002 */
[----:B------:R-:W-:Y:S01]  /*22c60*/  MOV R5, R9 ;  /* 0x0000000900057202 */ /* 0x000fe20000000f00 */
[----:B------:R-:W-:Y:S01]  /*22c70*/  IMAD R3, R169, UR5, R3 ;  /* 0x00000005a9037c24 */ /* 0x000fe2000f8e0203 */
[----:B---3--:R-:W-:Y:S01]  /*22c80*/  ISETP.NE.AND P0, PT, R25, 0x1, PT ;  /* 0x000000011900780c */ /* 0x008fe20003f05270 */
[----:B------:R-:W-:Y:S01]  /*22c90*/  ULDC.64 UR4, c[0x0][0xae0] ;  /* 0x0002b80000047ab9 */ /* 0x000fe20000000a00 */
[----:B------:R-:W-:-:S11]  /*22ca0*/  IMAD.WIDE.U32 R2, R21, UR6, R2 ;  /* 0x0000000615027c25 */ /* 0x000fd6000f8e0002 */
[----:B------:R-:W1:Y:S08]  /*22cb0*/  @P0 LDC R4, c[0x0][0xbec] ;  /* 0x0002fb00ff040b82 */ /* 0x000e700000000800 */
[----:B------:R-:W3:Y:S01]  /*22cc0*/  @P0 LDC R7, c[0x0][0xbf0] ;  /* 0x0002fc00ff070b82 */ /* 0x000ee20000000800 */
[----:B-1----:R-:W-:-:S04]  /*22cd0*/  @P0 IMAD.HI.U32 R0, R9, R4, RZ ;  /* 0x0000000409000227 */ /* 0x002fc800078e00ff */
[----:B------:R-:W-:Y:S01]  /*22ce0*/  IMAD R4, R222, UR6, RZ ;  /* 0x00000006de047c24 */ /* 0x000fe2000f8e02ff */
[----:B---3--:R-:W-:-:S03]  /*22cf0*/  @P0 SHF.R.U32.HI R5, RZ, R7, R0 ;  /* 0x00000007ff050219 */ /* 0x008fc60000011600 */
[----:B------:R-:W-:Y:S01]  /*22d00*/  IMAD R7, R21, UR7, R4 ;  /* 0x0000000715077c24 */ /* 0x000fe2000f8e0204 */
[--C-:B------:R-:W-:Y:S01]  /*22d10*/  SHF.R.S32.HI R0, RZ, 0x1f, R5.reuse ;  /* 0x0000001fff007819 */ /* 0x100fe20000011405 */
[----:B------:R-:W-:Y:S02]  /*22d20*/  IMAD.MOV R4, RZ, RZ, -R5 ;  /* 0x000000ffff047224 */ /* 0x000fe400078e0a05 */
[----:B------:R-:W-:Y:S02]  /*22d30*/  IMAD.IADD R3, R3, 0x1, R7 ;  /* 0x0000000103037824 */ /* 0x000fe400078e0207 */
[----:B------:R-:W-:Y:S02]  /*22d40*/  IMAD R0, R0, UR4, RZ ;  /* 0x0000000400007c24 */ /* 0x000fe4000f8e02ff */
[----:B------:R-:W-:Y:S02]  /*22d50*/  IMAD R7, R25, R4, R9 ;  /* 0x0000000419077224 */ /* 0x000fe400078e0209 */
[----:B------:R-:W-:-:S02]  /*22d60*/  IMAD R9, R5, UR5, R0 ;  /* 0x0000000505097c24 */ /* 0x000fc4000f8e0200 */
[----:B------:R-:W-:Y:S01]  /*22d70*/  IMAD.WIDE.U32 R2, R5, UR4, R2 ;  /* 0x0000000405027c25 */ /* 0x000fe2000f8e0002 */
[----:B------:R-:W-:Y:S01]  /*22d80*/  SHF.R.S32.HI R0, RZ, 0x1f, R7 ;  /* 0x0000001fff007819 */ /* 0x000fe20000011407 */
[----:B------:R-:W-:Y:S02]  /*22d90*/  ULDC.64 UR4, c[0x0][0xad8] ;  /* 0x0002b60000047ab9 */ /* 0x000fe40000000a00 */
[----:B------:R-:W-:Y:S02]  /*22da0*/  IMAD.IADD R3, R3, 0x1, R9 ;  /* 0x0000000103037824 */ /* 0x000fe400078e0209 */
[----:B------:R-:W-:Y:S02]  /*22db0*/  IMAD R0, R0, UR4, RZ ;  /* 0x0000000400007c24 */ /* 0x000fe4000f8e02ff */
[----:B------:R-:W-:-:S04]  /*22dc0*/  IMAD.WIDE.U32 R4, R7, UR4, R2 ;  /* 0x0000000407047c25 */ /* 0x000fc8000f8e0002 */
[----:B------:R-:W-:Y:S01]  /*22dd0*/  IMAD R3, R7, UR5, R0 ;  /* 0x0000000507037c24 */ /* 0x000fe2000f8e0200 */
[----:B------:R-:W-:Y:S01]  /*22de0*/  ULDC.64 UR4, c[0x0][0xa80] ;  /* 0x0002a00000047ab9 */ /* 0x000fe20000000a00 */
[----:B------:R-:W-:Y:S01]  /*22df0*/  IMAD.SHL.U32 R9, R217, 0x8, RZ ;  /* 0x00000008d9097824 */ /* 0x000fe200078e00ff */
[C---:B------:R-:W-:Y:S01]  /*22e00*/  LEA R2, P0, R4.reuse, UR4, 0x1 ;  /* 0x0000000404027c11 */ /* 0x040fe2000f8008ff */
[----:B------:R-:W-:Y:S01]  /*22e10*/  IMAD.IADD R3, R5, 0x1, R3 ;  /* 0x0000000105037824 */ /* 0x000fe200078e0203 */
[----:B------:R-:W-:Y:S02]  /*22e20*/  UMOV UR4, 0xffffffff ;  /* 0xffffffff00047882 */ /* 0x000fe40000000000 */
[----:B------:R-:W-:Y:S02]  /*22e30*/  IADD3 R7, R9, 0x40, RZ ;  /* 0x0000004009077810 */ /* 0x000fe40007ffe0ff */
[----:B------:R-:W-:Y:S02]  /*22e40*/  LEA.HI.X R3, R4, UR5, R3, 0x1, P0 ;  /* 0x0000000504037c11 */ /* 0x000fe400080f0c03 */
[----:B------:R-:W-:-:S02]  /*22e50*/  SHF.R.S32.HI R5, RZ, 0x1f, R9 ;  /* 0x0000001fff057819 */ /* 0x000fc40000011409 */
[----:B------:R-:W-:Y:S01]  /*22e60*/  SHF.R.S32.HI R8, RZ, 0x1f, R7 ;  /* 0x0000001fff087819 */ /* 0x000fe20000011407 */
[----:B------:R-:W-:Y:S06]  /*22e70*/  BRA.DIV UR4, `(.L_x_625) ;  /* 0x000000ba04907947 */ /* 0x000fec000b800000 */
[----:B------:R1:W3:Y:S04]  /*22e80*/  SHFL.IDX PT, R0, R3, RZ, 0x181f ;  /* 0x00181fff03007589 */ /* 0x0002e800000e0000 */
[----:B------:R1:W4:Y:S02]  /*22e90*/  SHFL.IDX PT, R14, R2, RZ, 0x181f ;  /* 0x00181fff020e7589 */ /* 0x00032400000e0000 */
.L_x_910:
[----:B------:R-:W-:Y:S01]  /*22ea0*/  IMAD R25, R20, R25, RZ ;  /* 0x0000001914197224 */ /* 0x000fe200078e02ff */
[----:B------:R-:W-:Y:S01]  /*22eb0*/  BSSY B1, `(.L_x_626) ;  /* 0x000000d000017945 */ /* 0x000fe20003800000 */
[----:B------:R-:W-:-:S05]  /*22ec0*/  IMAD R6, R223, 0x80, R6 ;  /* 0x00000080df067824 */ /* 0x000fca00078e0206 */
[----:B------:R-:W-:-:S13]  /*22ed0*/  ISETP.GE.AND P0, PT, R6, R25, PT ;  /* 0x000000190600720c */ /* 0x000fda0003f06270 */
[----:B------:R-:W-:Y:S05]  /*22ee0*/  @P0 BRA `(.L_x_627) ;  /* 0x0000000000240947 */ /* 0x000fea0003800000 */
[----:B------:R-:W-:Y:S02]  /*22ef0*/  ULDC UR4, c[0x0][0xac8] ;  /* 0x0002b20000047ab9 */ /* 0x000fe40000000800 */
[----:B------:R-:W-:Y:S02]  /*22f00*/  ISETP.GE.AND P2, PT, R9, UR4, PT ;  /* 0x0000000409007c0c */ /* 0x000fe4000bf46270 */
[----:B------:R-:W-:-:S11]  /*22f10*/  ISETP.GE.AND P3, PT, R7, UR4, PT ;  /* 0x0000000407007c0c */ /* 0x000fd6000bf66270 */
[-C--:B----4-:R-:W-:Y:S02]  /*22f20*/  @!P2 LEA R10, P0, R9, R14.reuse, 0x1 ;  /* 0x0000000e090aa211 */ /* 0x090fe400078008ff */
[----:B------:R-:W-:Y:S02]  /*22f30*/  @!P3 LEA R14, P1, R7, R14, 0x1 ;  /* 0x0000000e070eb211 */ /* 0x000fe400078208ff */
[-C--:B---3--:R-:W-:Y:S02]  /*22f40*/  @!P2 LEA.HI.X R11, R9, R0.reuse, R5, 0x1, P0 ;  /* 0x00000000090ba211 */ /* 0x088fe400000f0c05 */
[----:B------:R-:W-:-:S03]  /*22f50*/  @!P3 LEA.HI.X R15, R7, R0, R8, 0x1, P1 ;  /* 0x00000000070fb211 */ /* 0x000fc600008f0c08 */
[----:B------:R3:W-:Y:S04]  /*22f60*/  @!P2 ST.E.128 desc[UR50][R10.64], RZ ;  /* 0x000000ff0a00a985 */ /* 0x0007e8000c101d32 */
[----:B------:R3:W-:Y:S02]  /*22f70*/  @!P3 ST.E.128 desc[UR50][R14.64], RZ ;  /* 0x000000ff0e00b985 */ /* 0x0007e4000c101d32 */
.L_x_627:
[----:B------:R-:W-:Y:S05]  /*22f80*/  BSYNC B1 ;  /* 0x0000000000017941 */ /* 0x000fea0003800000 */
.L_x_626:
[----:B------:R-:W-:-:S03]  /*22f90*/  UMOV UR4, 0xffffffff ;  /* 0xffffffff00047882 */ /* 0x000fc60000000000 */
[----:B------:R-:W-:Y:S05]  /*22fa0*/  BRA.DIV UR4, `(.L_x_628) ;  /* 0x000000ba04787947 */ /* 0x000fea000b800000 */
[----:B---3--:R3:W0:Y:S04]  /*22fb0*/  SHFL.IDX PT, R0, R3, 0x1, 0x181f ;  /* 0x00381f0003007f89 */ /* 0x00862800000e0000 */
[----:B----4-:R3:W4:Y:S02]  /*22fc0*/  SHFL.IDX PT, R14, R2, 0x1, 0x181f ;  /* 0x00381f00020e7f89 */ /* 0x01072400000e0000 */
.L_x_914:
[----:B------:R-:W-:Y:S01]  /*22fd0*/  VIADD R4, R6, 0x20 ;  /* 0x0000002006047836 */ /* 0x000fe20000000000 */
[----:B------:R-:W-:Y:S04]  /*22fe0*/  BSSY B1, `(.L_x_629) ;  /* 0x000000c000017945 */ /* 0x000fe80003800000 */
[----:B------:R-:W-:-:S13]  /*22ff0*/  ISETP.GE.AND P0, PT, R4, R25, PT ;  /* 0x000000190400720c */ /* 0x000fda0003f06270 */
[----:B------:R-:W-:Y:S05]  /*23000*/  @P0 BRA `(.L_x_630) ;  /* 0x0000000000240947 */ /* 0x000fea0003800000 */
[----:B------:R-:W-:Y:S02]  /*23010*/  ULDC UR4, c[0x0][0xac8] ;  /* 0x0002b20000047ab9 */ /* 0x000fe40000000800 */
[----:B------:R-:W-:Y:S02]  /*23020*/  ISETP.GE.AND P2, PT, R9, UR4, PT ;  /* 0x0000000409007c0c */ /* 0x000fe4000bf46270 */
[----:B------:R-:W-:-:S11]  /*23030*/  ISETP.GE.AND P3, PT, R7, UR4, PT ;  /* 0x0000000407007c0c */ /* 0x000fd6000bf66270 */
[-C--:B----4-:R-:W-:Y:S02]  /*23040*/  @!P2 LEA R10, P0, R9, R14.reuse, 0x1 ;  /* 0x0000000e090aa211 */ /* 0x090fe400078008ff */
[----:B------:R-:W-:Y:S02]  /*23050*/  @!P3 LEA R14, P1, R7, R14, 0x1 ;  /* 0x0000000e070eb211 */ /* 0x000fe400078208ff */
[-C--:B0-----:R-:W-:Y:S02]  /*23060*/  @!P2 LEA.HI.X R11, R9, R0.reuse, R5, 0x1, P0 ;  /* 0x00000000090ba211 */ /* 0x081fe400000f0c05 */
[----:B------:R-:W-:-:S03]  /*23070*/  @!P3 LEA.HI.X R15, R7, R0, R8, 0x1, P1 ;  /* 0x00000000070fb211 */ /* 0x000fc600008f0c08 */
[----:B------:R0:W-:Y:S04]  /*23080*/  @!P2 ST.E.128 desc[UR50][R10.64], RZ ;  /* 0x000000ff0a00a985 */ /* 0x0001e8000c101d32 */
[----:B------:R0:W-:Y:S02]  /*23090*/  @!P3 ST.E.128 desc[UR50][R14.64], RZ ;  /* 0x000000ff0e00b985 */ /* 0x0001e4000c101d32 */
.L_x_630:
[----:B------:R-:W-:Y:S05]  /*230a0*/  BSYNC B1 ;  /* 0x0000000000017941 */ /* 0x000fea0003800000 */
.L_x_629:
[----:B------:R-:W-:-:S03]  /*230b0*/  UMOV UR4, 0xffffffff ;  /* 0xffffffff00047882 */ /* 0x000fc60000000000 */
[----:B------:R-:W-:Y:S05]  /*230c0*/  BRA.DIV UR4, `(.L_x_631) ;  /* 0x000000ba04787947 */ /* 0x000fea000b800000 */
[----:B0-----:R0:W0:Y:S04]  /*230d0*/  SHFL.IDX PT, R0, R3, 0x2, 0x181f ;  /* 0x00581f0003007f89 */ /* 0x00102800000e0000 */
[----:B----4-:R4:W0:Y:S02]  /*230e0*/  SHFL.IDX PT, R14, R2, 0x2, 0x181f ;  /* 0x00581f00020e7f89 */ /* 0x01082400000e0000 */
.L_x_918:
[----:B------:R-:W-:Y:S01]  /*230f0*/  VIADD R4, R6, 0x40 ;  /* 0x0000004006047836 */ /* 0x000fe20000000000 */
[----:B------:R-:W-:Y:S04]  /*23100*/  BSSY B1, `(.L_x_632) ;  /* 0x000000c000017945 */ /* 0x000fe80003800000 */
[----:B------:R-:W-:-:S13]  /*23110*/  ISETP.GE.AND P0, PT, R4, R25, PT ;  /* 0x000000190400720c */ /* 0x000fda0003f06270 */
[----:B------:R-:W-:Y:S05]  /*23120*/  @P0 BRA `(.L_x_633) ;  /* 0x0000000000240947 */ /* 0x000fea0003800000 */
[----:B------:R-:W-:Y:S02]  /*23130*/  ULDC UR4, c[0x0][0xac8] ;  /* 0x0002b20000047ab9 */ /* 0x000fe40000000800 */
[----:B------:R-:W-:Y:S02]  /*23140*/  ISETP.GE.AND P2, PT, R9, UR4, PT ;  /* 0x0000000409007c0c */ /* 0x000fe4000bf46270 */
[----:B------:R-:W-:-:S11]  /*23150*/  ISETP.GE.AND P3, PT, R7, UR4, PT ;  /* 0x0000000407007c0c */ /* 0x000fd6000bf66270 */
[-C--:B0-----:R-:W-:Y:S02]  /*23160*/  @!P2 LEA R10, P0, R9, R14.reuse, 0x1 ;  /* 0x0000000e090aa211 */ /* 0x081fe400078008ff */
[----:B------:R-:W-:Y:S02]  /*23170*/  @!P3 LEA R14, P1, R7, R14, 0x1 ;  /* 0x0000000e070eb211 */ /* 0x000fe400078208ff */
[-C--:B------:R-:W-:Y:S02]  /*23180*/  @!P2 LEA.HI.X R11, R9, R0.reuse, R5, 0x1, P0 ;  /* 0x00000000090ba211 */ /* 0x080fe400000f0c05 */
[----:B------:R-:W-:-:S03]  /*23190*/  @!P3 LEA.HI.X R15, R7, R0, R8, 0x1, P1 ;  /* 0x00000000070fb211 */ /* 0x000fc600008f0c08 */
[----:B------:R0:W-:Y:S04]  /*231a0*/  @!P2 ST.E.128 desc[UR50][R10.64], RZ ;  /* 0x000000ff0a00a985 */ /* 0x0001e8000c101d32 */
[----:B------:R0:W-:Y:S02]  /*231b0*/  @!P3 ST.E.128 desc[UR50][R14.64], RZ ;  /* 0x000000ff0e00b985 */ /* 0x0001e4000c101d32 */
.L_x_633:
[----:B------:R-:W-:Y:S05]  /*231c0*/  BSYNC B1 ;  /* 0x0000000000017941 */ /* 0x000fea0003800000 */
.L_x_632:
[----:B------:R-:W-:-:S03]  /*231d0*/  UMOV UR4, 0xffffffff ;  /* 0xffffffff00047882 */ /* 0x000fc60000000000 */
[----:B------:R-:W-:Y:S05]  /*231e0*/  BRA.DIV UR4, `(.L_x_634) ;  /* 0x000000ba04787947 */ /* 0x000fea000b800000 */
[----:B0-----:R0:W0:Y:S04]  /*231f0*/  SHFL.IDX PT, R0, R3, 0x3, 0x181f ;  /* 0x00781f0003007f89 */ /* 0x00102800000e0000 */
[----:B------:R0:W0:Y:S02]  /*23200*/  SHFL.IDX PT, R14, R2, 0x3, 0x181f ;  /* 0x00781f00020e7f89 */ /* 0x00002400000e0000 */
.L_x_922:
[----:B01-34-:R-:W-:-:S04]  /*23210*/  IADD3 R2, R6, 0x60, RZ ;  /* 0x0000006006027810 */ /* 0x01bfc80007ffe0ff */
[----:B------:R-:W-:-:S13]  /*23220*/  ISETP.GE.AND P0, PT, R2, R25, PT ;  /* 0x000000190200720c */ /* 0x000fda0003f06270 */
[----:B------:R-:W-:Y:S05]  /*23230*/  @P0 BRA `(.L_x_617) ;  /* 0x0000000000240947 */ /* 0x000fea0003800000 */
[----:B------:R-:W-:Y:S02]  /*23240*/  ULDC UR4, c[0x0][0xac8] ;  /* 0x0002b20000047ab9 */ /* 0x000fe40000000800 */
[----:B------:R-:W-:Y:S02]  /*23250*/  ISETP.GE.AND P2, PT, R9, UR4, PT ;  /* 0x0000000409007c0c */ /* 0x000fe4000bf46270 */
[----:B------:R-:W-:-:S11]  /*23260*/  ISETP.GE.AND P3, PT, R7, UR4, PT ;  /* 0x0000000407007c0c */ /* 0x000fd6000bf66270 */
[-C--:B------:R-:W-:Y:S02]  /*23270*/  @!P2 LEA R2, P0, R9, R14.reuse, 0x1 ;  /* 0x0000000e0902a211 */ /* 0x080fe400078008ff */
[----:B------:R-:W-:Y:S02]  /*23280*/  @!P3 LEA R14, P1, R7, R14, 0x1 ;  /* 0x0000000e070eb211 */ /* 0x000fe400078208ff */
[-C--:B------:R-:W-:Y:S02]  /*23290*/  @!P2 LEA.HI.X R3, R9, R0.reuse, R5, 0x1, P0 ;  /* 0x000000000903a211 */ /* 0x080fe400000f0c05 */
[----:B------:R-:W-:-:S03]  /*232a0*/  @!P3 LEA.HI.X R15, R7, R0, R8, 0x1, P1 ;  /* 0x00000000070fb211 */ /* 0x000fc600008f0c08 */
[----:B------:R0:W-:Y:S04]  /*232b0*/  @!P2 ST.E.128 desc[UR50][R2.64], RZ ;  /* 0x000000ff0200a985 */ /* 0x0001e8000c101d32 */
[----:B------:R0:W-:Y:S02]  /*232c0*/  @!P3 ST.E.128 desc[UR50][R14.64], RZ ;  /* 0x000000ff0e00b985 */ /* 0x0001e4000c101d32 */
.L_x_617:
[----:B------:R-:W-:Y:S05]  /*232d0*/  BSYNC B0 ;  /* 0x0000000000007941 */ /* 0x000fea0003800000 */
.L_x_602:
[----:B------:R-:W-:Y:S02]  /*232e0*/  ULDC UR4, c[0x0][0xc3c] ;  /* 0x00030f0000047ab9 */ /* 0x000fe40000000800 */
[----:B--2---:R-:W-:-:S13]  /*232f0*/  ISETP.GE.AND P0, PT, R139, UR4, PT ;  /* 0x000000048b007c0c */ /* 0x004fda000bf06270 */
[----:B------:R-:W-:Y:S05]  /*23300*/  @!P0 BRA `(.L_x_635) ;  /* 0xfffffde000988947 */ /* 0x000fea000383ffff */
[----:B------:R-:W-:Y:S05]  /*23310*/  BRA `(.L_x_423) ;  /* 0x0000008000a47947 */ /* 0x000fea0003800000 */
.L_x_421:
[----:B------:R-:W-:-:S08]  /*23320*/  NOP ;  /* 0x0000000000007918 */ /* 0x000fd00000000000 */
[----:B------:R-:W0:-:S00]  /*23330*/  USETMAXREG.DEALLOC.CTAPOOL 0x28 ;  /* 0x00000028000079c8 */ /* 0x000e0000080e0500 */
[----:B0-----:R-:W2:Y:S01]  /*23340*/  LDL.LU R3, [R1] ;  /* 0x0000000001037983 */ /* 0x001ea20000300800 */
[----:B------:R-:W-:-:S06]  /*23350*/  LOP3.LUT R0, R0, 0x3, RZ, 0xc0, !PT ;  /* 0x0000000300007812 */ /* 0x000fcc00078ec0ff */
[----:B------:R-:W0:Y:S02]  /*23360*/  SHFL.IDX PT, R0, R0, RZ, 0x1f ;  /* 0x00001fff00007589 */ /* 0x000e2400000e0000 */
[----:B0-----:R-:W-:-:S13]  /*23370*/  ISETP.NE.AND P0, PT, R0, RZ, PT ;  /* 0x000000ff0000720c */ /* 0x001fda0003f05270 */
[----:B------:R-:W-:Y:S01]  /*23380*/  @P0 BAR.SYNC.DEFER_BLOCKING 0x5, 0x180 ;  /* 0x0146000000000b1d */ /* 0x000fe20000010000 */
[----:B--2---:R-:W-:-:S04]  /*23390*/  LOP3.LUT R3, R3, 0xfffffeff, RZ, 0xc0, !PT ;  /* 0xfffffeff03037812 */ /* 0x004fc800078ec0ff */
[----:B------:R-:W-:-:S05]  /*233a0*/  @P0 LOP3.LUT R3, R3, 0x100, RZ, 0xfc, !PT ;  /* 0x0000010003030812 */ /* 0x000fca00078efcff */
[----:B------:R0:W-:Y:S02]  /*233b0*/  STL [R1], R3 ;  /* 0x0000000301007387 */ /* 0x0001e40000100800 */
[----:B0-----:R-:W-:-:S04]  /*233c0*/  @P0 MOV R3, 0x400 ;  /* 0x0000040000030802 */ /* 0x001fc80000000f00 */
[----:B------:R-:W-:-:S05]  /*233d0*/  @P0 LEA R2, R2, R3, 0x18 ;  /* 0x0000000302020211 */ /* 0x000fca00078ec0ff */
[----:B------:R0:W1:Y:S01]  /*233e0*/  @P0 LDS.128 R16, [R2+0x298d0] ;  /* 0x0298d00002100984 */ /* 0x0000620000000c00 */
[----:B------:R-:W-:Y:S06]  /*233f0*/  @P0 BAR.ARV 0x4, 0x180 ;  /* 0x0106000000000b1d */ /* 0x000fec0000002000 */
[----:B------:R-:W-:Y:S05]  /*23400*/  @P0 BRA `(.L_x_636) ;  /* 0x0000000800980947 */ /* 0x000fea0003800000 */
[----:B------:R-:W2:Y:S01]  /*23410*/  S2R R4, SR_TID.X ;  /* 0x0000000000047919 */ /* 0x000ea20000002100 */
[----:B------:R-:W-:Y:S01]  /*23420*/  ULDC UR4, c[0x0][0xc3c] ;  /* 0x00030f0000047ab9 */ /* 0x000fe20000000800 */
[----:B------:R-:W-:Y:S02]  /*23430*/  IMAD.MOV.U32 R0, RZ, RZ, RZ ;  /* 0x000000ffff007224 */ /* 0x000fe400078e00ff */
[----:B------:R-:W-:Y:S01]  /*23440*/  IMAD.MOV.U32 R9, RZ, RZ, RZ ;  /* 0x000000ffff097224 */ /* 0x000fe200078e00ff */
[----:B------:R-:W3:Y:S01]  /*23450*/  S2UR UR6, SR_CTAID.X ;  /* 0x00000000000679c3 */ /* 0x000ee20000002500 */
[----:B------:R-:W-:Y:S01]  /*23460*/  ULDC UR5, c[0x0][0xc38] ;  /* 0x00030e0000057ab9 */ /* 0x000fe20000000800 */
[----:B--2---:R-:W-:-:S04]  /*23470*/  LOP3.LUT R7, R4, 0x1f, RZ, 0xc0, !PT ;  /* 0x0000001f04077812 */ /* 0x004fc800078ec0ff */
[----:B------:R-:W-:-:S04]  /*23480*/  ISETP.NE.AND P0, PT, R7, 0x1f, PT ;  /* 0x0000001f0700780c */ /* 0x000fc80003f05270 */
[----:B------:R-:W-:-:S13]  /*23490*/  ISETP.GE.OR P1, PT, R7, UR4, !P0 ;  /* 0x0000000407007c0c */ /* 0x000fda000c726670 */
[----:B------:R-:W2:Y:S08]  /*234a0*/  @!P1 LDC.64 R4, c[0x0][0xc80] ;  /* 0x00032000ff049b82 */ /* 0x000eb00000000a00 */
[----:B0-----:R-:W0:Y:S01]  /*234b0*/  @!P1 LDC.64 R2, c[0x0][0xc78] ;  /* 0x00031e00ff029b82 */ /* 0x001e220000000a00 */
[----:B--2---:R-:W-:-:S05]  /*234c0*/  @!P1 IMAD.WIDE.U32 R4, R7, 0x4, R4 ;  /* 0x0000000407049825 */ /* 0x004fca00078e0004 */
[----:B------:R-:W2:Y:S01]  /*234d0*/  @!P1 LDG.E R0, desc[UR50][R4.64] ;  /* 0x0000003204009981 */ /* 0x000ea2000c1e1900 */
[----:B0-----:R-:W-:-:S05]  /*234e0*/  @!P1 IMAD.WIDE.U32 R2, R7, 0x4, R2 ;  /* 0x0000000407029825 */ /* 0x001fca00078e0002 */
[----:B------:R-:W2:Y:S01]  /*234f0*/  @!P1 LDG.E R9, desc[UR50][R2.64] ;  /* 0x0000003202099981 */ /* 0x000ea2000c1e1900 */
[C---:B------:R-:W-:Y:S02]  /*23500*/  ISETP.NE.AND P1, PT, R7.reuse, RZ, PT ;  /* 0x000000ff0700720c */ /* 0x040fe40003f25270 */
[C---:B------:R-:W-:Y:S02]  /*23510*/  ISETP.GE.U32.AND P2, PT, R7.reuse, 0x2, PT ;  /* 0x000000020700780c */ /* 0x040fe40003f46070 */
[C---:B------:R-:W-:Y:S02]  /*23520*/  ISETP.GE.U32.AND P3, PT, R7.reuse, 0x4, PT ;  /* 0x000000040700780c */ /* 0x040fe40003f66070 */
[C---:B------:R-:W-:Y:S02]  /*23530*/  ISETP.GE.U32.AND P4, PT, R7.reuse, 0x8, PT ;  /* 0x000000080700780c */ /* 0x040fe40003f86070 */
[----:B------:R-:W-:Y:S01]  /*23540*/  ISETP.GE.U32.AND P5, PT, R7, 0x10, PT ;  /* 0x000000100700780c */ /* 0x000fe20003fa6070 */
[----:B------:R-:W-:Y:S01]  /*23550*/  UMOV UR4, URZ ;  /* 0x0000003f00047c82 */ /* 0x000fe20008000000 */
        /* <DEDUP_REMOVED lines=8> */
[----:B0-----:R-:W-:-:S04]  /*235e0*/  SEL R3, R4, RZ, P3 ;  /* 0x000000ff04037207 */ /* 0x001fc80001800000 */
[----:B------:R-:W-:-:S05]  /*235f0*/  IADD3 R3, R8, R3, RZ ;  /* 0x0000000308037210 */ /* 0x000fca0007ffe0ff */
[----:B------:R-:W0:Y:S02]  /*23600*/  SHFL.UP PT, R2, R3, 0x8, RZ ;  /* 0x0500000003027989 */ /* 0x000e2400000e00ff */
[----:B0-----:R-:W-:-:S05]  /*23610*/  SEL R2, R2, RZ, P4 ;  /* 0x000000ff02027207 */ /* 0x001fca0002000000 */
[----:B------:R-:W-:-:S05]  /*23620*/  IMAD.IADD R2, R3, 0x1, R2 ;  /* 0x0000000103027824 */ /* 0x000fca00078e0202 */
[----:B------:R-:W0:Y:S02]  /*23630*/  SHFL.UP PT, R4, R2, 0x10, RZ ;  /* 0x0600000002047989 */ /* 0x000e2400000e00ff */
[----:B0-----:R-:W-:-:S05]  /*23640*/  SEL R5, R4, RZ, P5 ;  /* 0x000000ff04057207 */ /* 0x001fca0002800000 */
[----:B------:R-:W-:-:S05]  /*23650*/  IMAD.IADD R5, R2, 0x1, R5 ;  /* 0x0000000102057824 */ /* 0x000fca00078e0205 */
[----:B------:R-:W0:Y:S02]  /*23660*/  SHFL.IDX PT, R6, R5, 0x1f, 0x1f ;  /* 0x03e01f0005067f89 */ /* 0x000e2400000e0000 */
[----:B0-----:R-:W-:-:S05]  /*23670*/  IMAD R6, R6, UR5, RZ ;  /* 0x0000000506067c24 */ /* 0x001fca000f8e02ff */
[----:B---3--:R-:W-:Y:S01]  /*23680*/  ISETP.GT.AND P6, PT, R6, UR6, PT ;  /* 0x0000000606007c0c */ /* 0x008fe2000bfc4270 */
[----:B------:R-:W-:-:S12]  /*23690*/  IMAD.MOV.U32 R3, RZ, RZ, R6 ;  /* 0x000000ffff037224 */ /* 0x000fd800078e0006 */
[----:B------:R-:W-:Y:S05]  /*236a0*/  @P6 BRA `(.L_x_637) ;  /* 0x0000000000a06947 */ /* 0x000fea0003800000 */
[----:B------:R-:W-:Y:S01]  /*236b0*/  IMAD.MOV.U32 R6, RZ, RZ, R3 ;  /* 0x000000ffff067224 */ /* 0x000fe200078e0003 */
[----:B------:R-:W-:Y:S01]  /*236c0*/  UMOV UR4, URZ ;  /* 0x0000003f00047c82 */ /* 0x000fe20008000000 */
[----:B------:R-:W-:-:S05]  /*236d0*/  ULDC UR5, c[0x0][0xc38] ;  /* 0x00030e0000057ab9 */ /* 0x000fca0000000800 */
.L_x_639:
[----:B------:R-:W0:Y:S01]  /*236e0*/  LDC R0, c[0x0][0xc3c] ;  /* 0x00030f00ff007b82 */ /* 0x000e220000000800 */
[----:B------:R-:W-:Y:S01]  /*236f0*/  UIADD3 UR4, UR4, 0x1f, URZ ;  /* 0x0000001f04047890 */ /* 0x000fe2000fffe03f */
[----:B------:R-:W-:Y:S02]  /*23700*/  ULDC UR7, c[0x0][0xc3c] ;  /* 0x00030f0000077ab9 */ /* 0x000fe40000000800 */
[----:B-1----:R-:W-:-:S03]  /*23710*/  MOV R19, UR7 ;  /* 0x0000000700137c02 */ /* 0x002fc60008000f00 */
[----:B0-----:R-:W-:-:S13]  /*23720*/  ISETP.LE.AND P6, PT, R0, UR4, PT ;  /* 0x0000000400007c0c */ /* 0x001fda000bfc3270 */
[----:B------:R-:W-:Y:S05]  /*23730*/  @P6 BRA `(.L_x_638) ;  /* 0x0000000400a86947 */ /* 0x000fea0003800000 */
[----:B------:R-:W-:-:S05]  /*23740*/  VIADD R9, R7, UR4 ;  /* 0x0000000407097c36 */ /* 0x000fca0008000000 */
[----:B------:R-:W-:Y:S01]  /*23750*/  ISETP.GE.OR P6, PT, R9, R0, !P0 ;  /* 0x000000000900720c */ /* 0x000fe200047c6670 */
[----:B------:R-:W-:-:S12]  /*23760*/  IMAD.MOV.U32 R0, RZ, RZ, RZ ;  /* 0x000000ffff007224 */ /* 0x000fd800078e00ff */
[----:B------:R-:W0:Y:S08]  /*23770*/  @!P6 LDC.64 R4, c[0x0][0xc80] ;  /* 0x00032000ff04eb82 */ /* 0x000e300000000a00 */
[----:B------:R-:W1:Y:S01]  /*23780*/  @!P6 LDC.64 R2, c[0x0][0xc78] ;  /* 0x00031e00ff02eb82 */ /* 0x000e620000000a00 */
[----:B0-----:R-:W-:-:S05]  /*23790*/  @!P6 IMAD.WIDE R4, R9, 0x4, R4 ;  /* 0x000000040904e825 */ /* 0x001fca00078e0204 */
[----:B------:R-:W2:Y:S01]  /*237a0*/  @!P6 LDG.E R0, desc[UR50][R4.64] ;  /* 0x000000320400e981 */ /* 0x000ea2000c1e1900 */
[----:B-1----:R-:W-:-:S04]  /*237b0*/  @!P6 IMAD.WIDE R2, R9, 0x4, R2 ;  /* 0x000000040902e825 */ /* 0x002fc800078e0202 */
[----:B------:R-:W-:-:S06]  /*237c0*/  IMAD.MOV.U32 R9, RZ, RZ, RZ ;  /* 0x000000ffff097224 */ /* 0x000fcc00078e00ff */
[----:B------:R-:W2:Y:S02]  /*237d0*/  @!P6 LDG.E R9, desc[UR50][R2.64] ;  /* 0x000000320209e981 */ /* 0x000ea4000c1e1900 */
[----:B--2---:R-:W-:-:S05]  /*237e0*/  IMAD R13, R0, R9, RZ ;  /* 0x00000009000d7224 */ /* 0x004fca00078e02ff */
        /* <DEDUP_REMOVED lines=15> */
[----:B------:R-:W0:Y:S02]  /*238e0*/  SHFL.IDX PT, R2, R5, 0x1f, 0x1f ;  /* 0x03e01f0005027f89 */ /* 0x000e2400000e0000 */
[----:B0-----:R-:W-:-:S04]  /*238f0*/  IMAD R3, R2, UR5, RZ ;  /* 0x0000000502037c24 */ /* 0x001fc8000f8e02ff */
[----:B------:R-:W-:-:S05]  /*23900*/  IMAD.IADD R6, R3, 0x1, R6 ;  /* 0x0000000103067824 */ /* 0x000fca00078e0206 */
[----:B------:R-:W-:-:S13]  /*23910*/  ISETP.GT.AND P6, PT, R6, UR6, PT ;  /* 0x0000000606007c0c */ /* 0x000fda000bfc4270 */
[----:B------:R-:W-:Y:S05]  /*23920*/  @!P6 BRA `(.L_x_639) ;  /* 0xfffffffc006ce947 */ /* 0x000fea000383ffff */
.L_x_637:
[----:B------:R-:W-:Y:S01]  /*23930*/  IADD3 R10, -R3, R6, RZ ;  /* 0x00000006030a7210 */ /* 0x000fe20007ffe1ff */
[----:B-1----:R-:W-:-:S04]  /*23940*/  IMAD.MOV.U32 R16, RZ, RZ, RZ ;  /* 0x000000ffff107224 */ /* 0x002fc800078e00ff */
[----:B------:R-:W-:-:S05]  /*23950*/  IMAD R2, R5, UR5, R10 ;  /* 0x0000000505027c24 */ /* 0x000fca000f8e020a */
[----:B------:R-:W-:-:S13]  /*23960*/  ISETP.GT.AND P0, PT, R2, UR6, PT ;  /* 0x0000000602007c0c */ /* 0x000fda000bf04270 */
[----:B------:R-:W-:-:S04]  /*23970*/  VOTE.ANY R6, PT, !P0 ;  /* 0x0000000000067806 */ /* 0x000fc800040e0100 */
[----:B------:R-:W0:Y:S01]  /*23980*/  POPC R19, R6 ;  /* 0x0000000600137309 */ /* 0x000e220000000000 */
[----:B------:R-:W-:Y:S01]  /*23990*/  ISETP.NE.AND P0, PT, R6, RZ, PT ;  /* 0x000000ff0600720c */ /* 0x000fe20003f05270 */
[----:B0-----:R-:W0:Y:S04]  /*239a0*/  SHFL.IDX PT, R0, R0, R19, 0x1f ;  /* 0x00001f1300007589 */ /* 0x001e2800000e0000 */
        /* <DEDUP_REMOVED lines=8> */
[----:B------:R-:W-:-:S06]  /*23a30*/  VIADD R16, R19, 0xffffffff ;  /* 0xffffffff13107836 */ /* 0x000fcc0000000000 */
[----:B------:R0:W1:Y:S02]  /*23a40*/  SHFL.IDX PT, R16, R5, R16, 0x1f ;  /* 0x00001f1005107589 */ /* 0x00006400000e0000 */
.L_x_640:
[----:B-1----:R-:W-:Y:S01]  /*23a50*/  IMAD R16, R16, UR5, R10 ;  /* 0x0000000510107c24 */ /* 0x002fe2000f8e020a */
[----:B------:R-:W-:Y:S01]  /*23a60*/  MOV R2, RZ ;  /* 0x000000ff00027202 */ /* 0x000fe20000000f00 */
[----:B------:R-:W-:Y:S01]  /*23a70*/  IMAD R11, R11, R4, RZ ;  /* 0x000000040b0b7224 */ /* 0x000fe200078e02ff */
[----:B------:R-:W-:Y:S01]  /*23a80*/  IABS R10, R0 ;  /* 0x00000000000a7213 */ /* 0x000fe20000000000 */
[----:B------:R-:W-:Y:S01]  /*23a90*/  VIADD R19, R19, UR4 ;  /* 0x0000000413137c36 */ /* 0x000fe20008000000 */
[----:B------:R-:W-:Y:S01]  /*23aa0*/  IADD3 R17, -R16, UR6, RZ ;  /* 0x0000000610117c10 */ /* 0x000fe2000fffe1ff */
[----:B------:R-:W-:Y:S01]  /*23ab0*/  IMAD.HI.U32 R2, R3, R11, R2 ;  /* 0x0000000b03027227 */ /* 0x000fe200078e0002 */
[----:B0-----:R-:W-:Y:S02]  /*23ac0*/  IABS R5, R9 ;  /* 0x0000000900057213 */ /* 0x001fe40000000000 */
[----:B------:R-:W-:Y:S01]  /*23ad0*/  IABS R8, R17 ;  /* 0x0000001100087213 */ /* 0x000fe20000000000 */
[----:B------:R-:W-:Y:S01]  /*23ae0*/  IMAD.MOV R10, RZ, RZ, -R10 ;  /* 0x000000ffff0a7224 */ /* 0x000fe200078e0a0a */
[----:B------:R-:W0:Y:S03]  /*23af0*/  I2F.RP R6, R5 ;  /* 0x0000000500067306 */ /* 0x000e260000209400 */
[----:B------:R-:W-:-:S02]  /*23b00*/  IMAD.MOV.U32 R3, RZ, RZ, R8 ;  /* 0x000000ffff037224 */ /* 0x000fc400078e0008 */
[----:B------:R-:W-:Y:S02]  /*23b10*/  IMAD.MOV.U32 R8, RZ, RZ, R10 ;  /* 0x000000ffff087224 */ /* 0x000fe400078e000a */
[----:B------:R-:W-:-:S04]  /*23b20*/  IMAD.HI.U32 R2, R2, R3, RZ ;  /* 0x0000000302027227 */ /* 0x000fc800078e00ff */
[----:B------:R-:W-:Y:S01]  /*23b30*/  IMAD R3, R2, R8, R3 ;  /* 0x0000000802037224 */ /* 0x000fe200078e0203 */
[----:B0-----:R-:W0:Y:S04]  /*23b40*/  MUFU.RCP R6, R6 ;  /* 0x0000000600067308 */ /* 0x001e280000001000 */
[----:B------:R-:W-:-:S13]  /*23b50*/  ISETP.GT.U32.AND P1, PT, R4, R3, PT ;  /* 0x000000030400720c */ /* 0x000fda0003f24070 */
[----:B------:R-:W-:Y:S02]  /*23b60*/  @!P1 IMAD.IADD R3, R3, 0x1, -R4 ;  /* 0x0000000103039824 */ /* 0x000fe400078e0a04 */
[----:B------:R-:W-:Y:S01]  /*23b70*/  @!P1 VIADD R2, R2, 0x1 ;  /* 0x0000000102029836 */ /* 0x000fe20000000000 */
[----:B0-----:R-:W-:Y:S02]  /*23b80*/  IADD3 R8, R6, 0xffffffe, RZ ;  /* 0x0ffffffe06087810 */ /* 0x001fe40007ffe0ff */
[----:B------:R-:W-:Y:S02]  /*23b90*/  ISETP.GE.U32.AND P0, PT, R3, R4, PT ;  /* 0x000000040300720c */ /* 0x000fe40003f06070 */
[----:B------:R-:W-:Y:S01]  /*23ba0*/  LOP3.LUT R4, R17, R0, RZ, 0x3c, !PT ;  /* 0x0000000011047212 */ /* 0x000fe200078e3cff */
[----:B------:R0:W1:Y:S01]  /*23bb0*/  F2I.FTZ.U32.TRUNC.NTZ R3, R8 ;  /* 0x0000000800037305 */ /* 0x000062000021f000 */
[----:B------:R-:W-:Y:S02]  /*23bc0*/  ISETP.NE.AND P1, PT, R0, RZ, PT ;  /* 0x000000ff0000720c */ /* 0x000fe40003f25270 */
[----:B------:R-:W-:-:S02]  /*23bd0*/  ISETP.GE.AND P2, PT, R4, RZ, PT ;  /* 0x000000ff0400720c */ /* 0x000fc40003f46270 */
[----:B0-----:R-:W-:-:S05]  /*23be0*/  IABS R8, R9 ;  /* 0x0000000900087213 */ /* 0x001fca0000000000 */
[----:B------:R-:W-:-:S04]  /*23bf0*/  @P0 VIADD R2, R2, 0x1 ;  /* 0x0000000102020836 */ /* 0x000fc80000000000 */
[----:B------:R-:W-:Y:S02]  /*23c00*/  IMAD.MOV.U32 R6, RZ, RZ, R2 ;  /* 0x000000ffff067224 */ /* 0x000fe400078e0002 */
[----:B-1----:R-:W-:Y:S02]  /*23c10*/  IMAD.MOV R2, RZ, RZ, -R3 ;  /* 0x000000ffff027224 */ /* 0x002fe400078e0a03 */
[----:B------:R-:W-:Y:S01]  /*23c20*/  IMAD.MOV R8, RZ, RZ, -R8 ;  /* 0x000000ffff087224 */ /* 0x000fe200078e0a08 */
[----:B------:R-:W-:Y:S01]  /*23c30*/  @!P2 IADD3 R6, -R6, RZ, RZ ;  /* 0x000000ff0606a210 */ /* 0x000fe20007ffe1ff */
[----:B------:R-:W-:Y:S01]  /*23c40*/  IMAD R11, R2, R5, RZ ;  /* 0x00000005020b7224 */ /* 0x000fe200078e02ff */
[----:B------:R-:W-:Y:S01]  /*23c50*/  @!P1 LOP3.LUT R6, RZ, R0, RZ, 0x33, !PT ;  /* 0x00000000ff069212 */ /* 0x000fe200078e33ff */
[----:B------:R-:W-:-:S03]  /*23c60*/  IMAD.MOV.U32 R2, RZ, RZ, RZ ;  /* 0x000000ffff027224 */ /* 0x000fc600078e00ff */
[----:B------:R-:W-:Y:S01]  /*23c70*/  IABS R4, R6 ;  /* 0x0000000600047213 */ /* 0x000fe20000000000 */
[----:B------:R-:W-:-:S04]  /*23c80*/  IMAD.HI.U32 R2, R3, R11, R2 ;  /* 0x0000000b03027227 */ /* 0x000fc800078e0002 */
[----:B------:R-:W-:Y:S02]  /*23c90*/  IMAD.MOV.U32 R3, RZ, RZ, R4 ;  /* 0x000000ffff037224 */ /* 0x000fe400078e0004 */
[----:B------:R-:W-:Y:S02]  /*23ca0*/  IMAD.MOV.U32 R4, RZ, RZ, R8 ;  /* 0x000000ffff047224 */ /* 0x000fe400078e0008 */
[----:B------:R-:W-:-:S04]  /*23cb0*/  IMAD.HI.U32 R2, R2, R3, RZ ;  /* 0x0000000302027227 */ /* 0x000fc800078e00ff */
[----:B------:R-:W-:Y:S01]  /*23cc0*/  IMAD R4, R2, R4, R3 ;  /* 0x0000000402047224 */ /* 0x000fe200078e0203 */
[----:B------:R-:W-:Y:S01]  /*23cd0*/  LOP3.LUT R3, R6, R9, RZ, 0x3c, !PT ;  /* 0x0000000906037212 */ /* 0x000fe200078e3cff */
[----:B------:R-:W-:-:S03]  /*23ce0*/  IMAD R0, R0, R6, RZ ;  /* 0x0000000600007224 */ /* 0x000fc600078e02ff */
[----:B------:R-:W-:Y:S01]  /*23cf0*/  ISETP.GT.U32.AND P1, PT, R5, R4, PT ;  /* 0x000000040500720c */ /* 0x000fe20003f24070 */
[----:B------:R-:W-:Y:S01]  /*23d00*/  IMAD.IADD R17, R17, 0x1, -R0 ;  /* 0x0000000111117824 */ /* 0x000fe200078e0a00 */
[----:B------:R-:W-:-:S11]  /*23d10*/  ISETP.GE.AND P2, PT, R3, RZ, PT ;  /* 0x000000ff0300720c */ /* 0x000fd60003f46270 */
[-C--:B------:R-:W-:Y:S01]  /*23d20*/  @!P1 IADD3 R4, R4, -R5.reuse, RZ ;  /* 0x8000000504049210 */ /* 0x080fe20007ffe0ff */
[----:B------:R-:W-:Y:S01]  /*23d30*/  @!P1 VIADD R2, R2, 0x1 ;  /* 0x0000000102029836 */ /* 0x000fe20000000000 */
[----:B------:R-:W-:Y:S02]  /*23d40*/  ISETP.NE.AND P1, PT, R9, RZ, PT ;  /* 0x000000ff0900720c */ /* 0x000fe40003f25270 */
[----:B------:R-:W-:-:S13]  /*23d50*/  ISETP.GE.U32.AND P0, PT, R4, R5, PT ;  /* 0x000000050400720c */ /* 0x000fda0003f06070 */
[----:B------:R-:W-:-:S04]  /*23d60*/  @P0 VIADD R2, R2, 0x1 ;  /* 0x0000000102020836 */ /* 0x000fc80000000000 */
[----:B------:R-:W-:Y:S01]  /*23d70*/  @!P2 IMAD.MOV R2, RZ, RZ, -R2 ;  /* 0x000000ffff02a224 */ /* 0x000fe200078e0a02 */
[----:B------:R-:W-:-:S05]  /*23d80*/  @!P1 LOP3.LUT R2, RZ, R9, RZ, 0x33, !PT ;  /* 0x00000009ff029212 */ /* 0x000fca00078e33ff */
[----:B------:R-:W-:-:S04]  /*23d90*/  IMAD.MOV R18, RZ, RZ, -R2 ;  /* 0x000000ffff127224 */ /* 0x000fc800078e0a02 */
[C---:B------:R-:W-:Y:S01]  /*23da0*/  IMAD R18, R9.reuse, R18, R6 ;  /* 0x0000001209127224 */ /* 0x040fe200078e0206 */
[----:B------:R-:W-:-:S05]  /*23db0*/  LEA R9, R9, R2, 0x18 ;  /* 0x0000000209097211 */ /* 0x000fca00078ec0ff */
[----:B------:R-:W-:Y:S01]  /*23dc0*/  IMAD R18, R18, 0x10000, R9 ;  /* 0x0001000012127824 */ /* 0x000fe200078e0209 */
[----:B------:R-:W-:Y:S06]  /*23dd0*/  BRA `(.L_x_641) ;  /* 0x00000000000c7947 */ /* 0x000fec0003800000 */
.L_x_638:
[----:B------:R-:W-:Y:S01]  /*23de0*/  IMAD.MOV.U32 R17, RZ, RZ, RZ ;  /* 0x000000ffff117224 */ /* 0x000fe200078e00ff */
[----:B------:R-:W-:Y:S01]  /*23df0*/  MOV R16, UR6 ;  /* 0x0000000600107c02 */ /* 0x000fe20008000f00 */
[----:B------:R-:W-:-:S07]  /*23e00*/  IMAD.MOV.U32 R18, RZ, RZ, RZ ;  /* 0x000000ffff127224 */ /* 0x000fce00078e00ff */
.L_x_641:
[----:B------:R-:W-:-:S13]  /*23e10*/  ISETP.NE.AND P0, PT, R7, RZ, PT ;  /* 0x000000ff0700720c */ /* 0x000fda0003f05270 */
[----:B------:R-:W0:Y:S01]  /*23e20*/  @!P0 S2R R3, SR_CgaCtaId ;  /* 0x0000000000038919 */ /* 0x000e220000008800 */
[----:B------:R-:W-:-:S04]  /*23e30*/  @!P0 MOV R0, 0x400 ;  /* 0x0000040000008802 */ /* 0x000fc80000000f00 */
[----:B0-----:R-:W-:-:S05]  /*23e40*/  @!P0 LEA R0, R3, R0, 0x18 ;  /* 0x0000000003008211 */ /* 0x001fca00078ec0ff */
[----:B------:R2:W-:Y:S01]  /*23e50*/  @!P0 STS.128 [R0+0x298d0], R16 ;  /* 0x0298d01000008388 */ /* 0x0005e20000000c00 */
[----:B------:R-:W-:Y:S06]  /*23e60*/  BAR.ARV 0x5, 0x180 ;  /* 0x0146000000007b1d */ /* 0x000fec0000002000 */
.L_x_636:
[----:B------:R3:W-:Y:S01]  /*23e70*/  STL [R1+0x38], RZ ;  /* 0x000038ff01007387 */ /* 0x0007e20000100800 */
[----:B------:R-:W-:Y:S01]  /*23e80*/  ULDC UR4, c[0x0][0xc3c] ;  /* 0x00030f0000047ab9 */ /* 0x000fe20000000800 */
[----:B------:R-:W-:Y:S01]  /*23e90*/  IMAD.MOV.U32 R34, RZ, RZ, 0x1 ;  /* 0x00000001ff227424 */ /* 0x000fe200078e00ff */
[----:B-1----:R-:W-:Y:S01]  /*23ea0*/  ISETP.GE.AND P0, PT, R19, UR4, PT ;  /* 0x0000000413007c0c */ /* 0x002fe2000bf06270 */
[----:B------:R-:W-:-:S12]  /*23eb0*/  IMAD.MOV.U32 R23, RZ, RZ, RZ ;  /* 0x000000ffff177224 */ /* 0x000fd800078e00ff */
[----:B---3--:R-:W-:Y:S05]  /*23ec0*/  @P0 BRA `(.L_x_642) ;  /* 0x0000007000bc0947 */ /* 0x008fea0003800000 */
[----:B------:R-:W1:Y:S01]  /*23ed0*/  S2R R12, SR_TID.X ;  /* 0x00000000000c7919 */ /* 0x000e620000002100 */
[----:B------:R-:W3:Y:S01]  /*23ee0*/  S2UR UR4, SR_CgaCtaId ;  /* 0x00000000000479c3 */ /* 0x000ee20000008800 */
[----:B------:R-:W-:Y:S01]  /*23ef0*/  MOV R37, 0x40 ;  /* 0x0000004000257802 */ /* 0x000fe20000000f00 */
[----:B------:R-:W-:Y:S01]  /*23f00*/  BSSY B7, `(.L_x_642) ;  /* 0x000072b000077945 */ /* 0x000fe20003800000 */
[----:B------:R-:W-:Y:S01]  /*23f10*/  MOV R22, 0x400 ;  /* 0x0000040000167802 */ /* 0x000fe20000000f00 */
[----:B------:R-:W-:Y:S01]  /*23f20*/  IMAD.MOV.U32 R35, RZ, RZ, 0x1 ;  /* 0x00000001ff237424 */ /* 0x000fe200078e00ff */
[----:B------:R-:W-:Y:S01]  /*23f30*/  MOV R23, RZ ;  /* 0x000000ff00177202 */ /* 0x000fe20000000f00 */
[----:B------:R-:W-:Y:S01]  /*23f40*/  IMAD.MOV.U32 R28, RZ, RZ, RZ ;  /* 0x000000ffff1c7224 */ /* 0x000fe200078e00ff */
[----:B------:R-:W-:Y:S01]  /*23f50*/  ULDC.64 UR40, c[0x0][0x198] ;  /* 0x0000660000287ab9 */ /* 0x000fe20000000a00 */
[----:B------:R-:W-:Y:S01]  /*23f60*/  IMAD.MOV.U32 R34, RZ, RZ, 0x1 ;  /* 0x00000001ff227424 */ /* 0x000fe200078e00ff */
[----:B------:R-:W-:-:S02]  /*23f70*/  ULOP3.LUT UR39, UR36, 0x2, URZ, 0xfc, !UPT ;  /* 0x0000000224277892 */ /* 0x000fc4000f8efc3f */
[----:B------:R-:W-:Y:S01]  /*23f80*/  ULOP3.LUT UR37, UR36, 0x1, URZ, 0xfc, !UPT ;  /* 0x0000000124257892 */ /* 0x000fe2000f8efc3f */
[----:B------:R-:W-:Y:S01]  /*23f90*/  ULDC UR38, c[0x0][0xc] ;  /* 0x0000030000267ab9 */ /* 0x000fe20000000800 */
[C---:B-1----:R-:W-:Y:S01]  /*23fa0*/  LOP3.LUT R10, R12.reuse, 0x7f, RZ, 0xc0, !PT ;  /* 0x0000007f0c0a7812 */ /* 0x042fe200078ec0ff */
[C---:B0-----:R-:W-:Y:S01]  /*23fb0*/  IMAD.SHL.U32 R2, R12.reuse, 0x10, RZ ;  /* 0x000000100c027824 */ /* 0x041fe200078e00ff */
[C---:B------:R-:W-:Y:S01]  /*23fc0*/  SHF.L.U32 R3, R12.reuse, 0x7, RZ ;  /* 0x000000070c037819 */ /* 0x040fe200000006ff */
[C---:B------:R-:W-:Y:S01]  /*23fd0*/  IMAD.SHL.U32 R11, R12.reuse, 0x2, RZ ;  /* 0x000000020c0b7824 */ /* 0x040fe200078e00ff */
[----:B------:R-:W-:Y:S01]  /*23fe0*/  SHF.R.U32.HI R7, RZ, 0x5, R10 ;  /* 0x00000005ff077819 */ /* 0x000fe2000001160a */
[----:B------:R-:W-:Y:S01]  /*23ff0*/  IMAD.SHL.U32 R36, R12, 0x4, RZ ;  /* 0x000000040c247824 */ /* 0x000fe200078e00ff */
[----:B--2---:R-:W-:Y:S02]  /*24000*/  LOP3.LUT R0, R2, 0x1b0, RZ, 0xc0, !PT ;  /* 0x000001b002007812 */ /* 0x004fe400078ec0ff */
[----:B------:R-:W-:Y:S01]  /*24010*/  SHF.R.U32.HI R5, RZ, 0x1, R12 ;  /* 0x00000001ff057819 */ /* 0x000fe2000001160c */
[----:B------:R-:W-:Y:S01]  /*24020*/  IMAD.SHL.U32 R9, R7, 0x200, RZ ;  /* 0x0000020007097824 */ /* 0x000fe200078e00ff */
[----:B------:R-:W-:Y:S01]  /*24030*/  LOP3.LUT R11, R0, 0x30, R11, 0x78, !PT ;  /* 0x00000030000b7812 */ /* 0x000fe200078e780b */
[----:B------:R-:W-:Y:S01]  /*24040*/  IMAD.SHL.U32 R0, R12, 0x20, RZ ;  /* 0x000000200c007824 */ /* 0x000fe200078e00ff */
[----:B------:R-:W-:-:S02]  /*24050*/  LOP3.LUT R4, R3, 0x380, RZ, 0xc0, !PT ;  /* 0x0000038003047812 */ /* 0x000fc400078ec0ff */
[C---:B------:R-:W-:Y:S02]  /*24060*/  LOP3.LUT R6, R9.reuse, 0x40, R2, 0xf8, !PT ;  /* 0x0000004009067812 */ /* 0x040fe400078ef802 */
[----:B------:R-:W-:Y:S02]  /*24070*/  LOP3.LUT R5, R4, 0x30, R5, 0xf8, !PT ;  /* 0x0000003004057812 */ /* 0x000fe400078ef805 */
[----:B------:R-:W-:Y:S02]  /*24080*/  LOP3.LUT R4, R0, 0x80, RZ, 0xc0, !PT ;  /* 0x0000008000047812 */ /* 0x000fe400078ec0ff */
[----:B------:R-:W-:Y:S02]  /*24090*/  LOP3.LUT R8, R6, R11, RZ, 0xfc, !PT ;  /* 0x0000000b06087212 */ /* 0x000fe400078efcff */
[----:B------:R-:W-:Y:S02]  /*240a0*/  LOP3.LUT R6, R4, 0x10, R12, 0xf8, !PT ;  /* 0x0000001004067812 */ /* 0x000fe400078ef80c */
[----:B------:R-:W-:Y:S01]  /*240b0*/  LOP3.LUT R9, R9, 0x60, R0, 0xf8, !PT ;  /* 0x0000006009097812 */ /* 0x000fe200078ef800 */
[----:B------:R-:W-:Y:S01]  /*240c0*/  STL [R1+0x14], R8 ;  /* 0x0000140801007387 */ /* 0x000fe20000100800 */
[----:B------:R-:W-:Y:S01]  /*240d0*/  LOP3.LUT R4, R5, 0x70, R2, 0x78, !PT ;  /* 0x0000007005047812 */ /* 0x000fe200078e7802 */
[----:B------:R-:W-:Y:S01]  /*240e0*/  IMAD.SHL.U32 R5, R7, 0x400, RZ ;  /* 0x0000040007057824 */ /* 0x000fe200078e00ff */
[----:B------:R-:W-:-:S02]  /*240f0*/  LOP3.LUT R6, R6, 0x10, R36, 0x78, !PT ;  /* 0x0000001006067812 */ /* 0x000fc400078e7824 */
[----:B------:R-:W-:Y:S02]  /*24100*/  LOP3.LUT R9, R9, 0x100, R0, 0xf8, !PT ;  /* 0x0000010009097812 */ /* 0x000fe400078ef800 */
[----:B------:R-:W-:Y:S02]  /*24110*/  LOP3.LUT R4, R4, 0xc00, R3, 0xf8, !PT ;  /* 0x00000c0004047812 */ /* 0x000fe400078ef803 */
[----:B------:R-:W-:Y:S02]  /*24120*/  LOP3.LUT R3, R9, R6, RZ, 0xfc, !PT ;  /* 0x0000000609037212 */ /* 0x000fe400078efcff */
[----:B------:R-:W-:Y:S01]  /*24130*/  R2P PR, R12, 0x14 ;  /* 0x000000140c007804 */ /* 0x000fe20000000000 */
[----:B------:R0:W-:Y:S01]  /*24140*/  STL [R1+0x1c], R4 ;  /* 0x00001c0401007387 */ /* 0x0001e20000100800 */
[----:B------:R-:W-:-:S03]  /*24150*/  LOP3.LUT R11, R0, 0x380, RZ, 0xc0, !PT ;  /* 0x00000380000b7812 */ /* 0x000fc600078ec0ff */
[----:B------:R3:W-:Y:S01]  /*24160*/  STL [R1+0x18], R3 ;  /* 0x0000180301007387 */ /* 0x0007e20000100800 */
[----:B------:R-:W-:Y:S02]  /*24170*/  SEL R5, R37, 0xffffffc0, !P2 ;  /* 0xffffffc025057807 */ /* 0x000fe40005000000 */
[----:B------:R-:W-:Y:S02]  /*24180*/  LOP3.LUT R11, R11, 0x30, R2, 0xf8, !PT ;  /* 0x000000300b0b7812 */ /* 0x000fe400078ef802 */
[----:B------:R-:W-:Y:S01]  /*24190*/  LOP3.LUT R2, R2, 0x30, RZ, 0xc0, !PT ;  /* 0x0000003002027812 */ /* 0x000fe200078ec0ff */
[----:B------:R-:W-:Y:S01]  /*241a0*/  STL [R1+0x20], R5 ;  /* 0x0000200501007387 */ /* 0x000fe20000100800 */
[----:B0-----:R-:W-:Y:S02]  /*241b0*/  SHF.R.U32.HI R4, RZ, 0x2, R10 ;  /* 0x00000002ff047819 */ /* 0x001fe4000001160a */
[----:B------:R-:W-:Y:S01]  /*241c0*/  LOP3.LUT R36, R11, 0x70, R36, 0x78, !PT ;  /* 0x000000700b247812 */ /* 0x000fe200078e7824 */
[----:B---3--:R-:W-:Y:S01]  /*241d0*/  IMAD.U32 R3, RZ, RZ, UR4 ;  /* 0x00000004ff037e24 */ /* 0x008fe2000f8e00ff */
[----:B------:R-:W-:-:S02]  /*241e0*/  LOP3.LUT R0, R4, 0x60, R0, 0xf8, !PT ;  /* 0x0000006004007812 */ /* 0x000fc400078ef800 */
[----:B------:R-:W-:Y:S02]  /*241f0*/  LOP3.LUT R4, R2, 0x40, RZ, 0xfc, !PT ;  /* 0x0000004002047812 */ /* 0x000fe400078efcff */
[----:B------:R-:W-:Y:S01]  /*24200*/  LEA R22, R3, R22, 0x18 ;  /* 0x0000001603167211 */ /* 0x000fe200078ec0ff */
[----:B------:R0:W-:Y:S01]  /*24210*/  STL [R1+0x10], R3 ;  /* 0x0000100301007387 */ /* 0x0001e20000100800 */
[----:B------:R-:W-:-:S03]  /*24220*/  SEL R37, R37, 0xffffffc0, !P4 ;  /* 0xffffffc025257807 */ /* 0x000fc60006000000 */
[----:B------:R1:W-:Y:S01]  /*24230*/  STL [R1+0x38], RZ ;  /* 0x000038ff01007387 */ /* 0x0003e20000100800 */
[----:B0-----:R-:W-:Y:S02]  /*24240*/  LOP3.LUT R3, R2, 0x80, RZ, 0xfc, !PT ;  /* 0x0000008002037812 */ /* 0x001fe400078efcff */
[----:B------:R-:W-:Y:S01]  /*24250*/  LOP3.LUT R2, R0, 0x80, RZ, 0xfc, !PT ;  /* 0x0000008000027812 */ /* 0x000fe200078efcff */
[----:B------:R-:W-:-:S05]  /*24260*/  IMAD.IADD R0, R22, 0x1, R8 ;  /* 0x0000000116007824 */ /* 0x000fca00078e0208 */
[----:B------:R1:W-:Y:S02]  /*24270*/  STL [R1+0x24], R0 ;  /* 0x0000240001007387 */ /* 0x0003e40000100800 */
.L_x_760:
[----:B0-----:R-:W0:Y:S02]  /*24280*/  LDC.64 R24, c[0x0][0xc88] ;  /* 0x00032200ff187b82 */ /* 0x001e240000000a00 */
[----:B0-----:R-:W-:-:S06]  /*24290*/  IMAD.WIDE R24, R19, 0x4, R24 ;  /* 0x0000000413187825 */ /* 0x001fcc00078e0218 */
[----:B-1----:R-:W1:Y:S01]  /*242a0*/  LDG.E R24, desc[UR50][R24.64] ;  /* 0x0000003218187981 */ /* 0x002e62000c1e1900 */
[----:B------:R-:W-:Y:S05]  /*242b0*/  YIELD ;  /* 0x0000000000007946 */ /* 0x000fea0003800000 */
[----:B------:R-:W-:Y:S01]  /*242c0*/  ULDC.64 UR4, c[0x0][0xa28] ;  /* 0x00028a0000047ab9 */ /* 0x000fe20000000a00 */
[----:B------:R-:W-:Y:S01]  /*242d0*/  ULDC.64 UR8, c[0x0][0xa18] ;  /* 0x0002860000087ab9 */ /* 0x000fe20000000a00 */
[----:B------:R-:W-:Y:S01]  /*242e0*/  ISETP.NE.U32.AND P0, PT, RZ, UR4, PT ;  /* 0x00000004ff007c0c */ /* 0x000fe2000bf05070 */
[----:B------:R-:W-:Y:S01]  /*242f0*/  IMAD.MOV.U32 R9, RZ, RZ, RZ ;  /* 0x000000ffff097224 */ /* 0x000fe200078e00ff */
[----:B------:R-:W-:-:S02]  /*24300*/  ULDC.64 UR6, c[0x0][0xa10] ;  /* 0x0002840000067ab9 */ /* 0x000fc40000000a00 */
[----:B------:R-:W-:Y:S02]  /*24310*/  ISETP.NE.AND.EX P0, PT, RZ, UR5, PT, P0 ;  /* 0x00000005ff007c0c */ /* 0x000fe4000bf05300 */
[----:B------:R-:W-:-:S04]  /*24320*/  ISETP.NE.U32.AND P2, PT, RZ, UR6, PT ;  /* 0x00000006ff007c0c */ /* 0x000fc8000bf45070 */
[----:B------:R-:W-:Y:S02]  /*24330*/  ISETP.NE.AND.EX P2, PT, RZ, UR7, PT, P2 ;  /* 0x00000007ff007c0c */ /* 0x000fe4000bf45320 */
[----:B------:R-:W-:Y:S02]  /*24340*/  MOV R30, RZ ;  /* 0x000000ff001e7202 */ /* 0x000fe40000000f00 */
[----:B-1-3--:R-:W-:-:S03]  /*24350*/  SHF.R.S32.HI R0, RZ, 0x1f, R24 ;  /* 0x0000001fff007819 */ /* 0x00afc60000011418 */
[C---:B--2---:R-:W-:Y:S01]  /*24360*/  @P0 LEA R2, P1, R24.reuse, UR4, 0x2 ;  /* 0x0000000418020c11 */ /* 0x044fe2000f8210ff */
[C---:B------:R-:W-:Y:S01]  /*24370*/  IMAD.SHL.U32 R25, R24.reuse, 0x4, RZ ;  /* 0x0000000418197824 */ /* 0x040fe200078e00ff */
[C-C-:B------:R-:W-:Y:S01]  /*24380*/  SHF.L.U64.HI R26, R24.reuse, 0x2, R0.reuse ;  /* 0x00000002181a7819 */ /* 0x140fe20000010200 */
[----:B------:R0:W-:Y:S01]  /*24390*/  STL [R1+0x30], R0 ;  /* 0x0000300001007387 */ /* 0x0001e20000100800 */
[----:B------:R-:W-:Y:S01]  /*243a0*/  @P0 LEA.HI.X R3, R24, UR5, R0, 0x2, P1 ;  /* 0x0000000518030c11 */ /* 0x000fe200088f1400 */
[----:B------:R-:W-:Y:S01]  /*243b0*/  ULDC.64 UR4, c[0x0][0xa00] ;  /* 0x0002800000047ab9 */ /* 0x000fe20000000a00 */
[----:B------:R-:W-:-:S03]  /*243c0*/  ISETP.NE.U32.AND P1, PT, RZ, UR8, PT ;  /* 0x00000008ff007c0c */ /* 0x000fc6000bf25070 */
[----:B------:R1:W2:Y:S01]  /*243d0*/  @P0 LDG.E R9, desc[UR50][R2.64] ;  /* 0x0000003202090981 */ /* 0x0002a2000c1e1900 */
[----:B------:R-:W-:Y:S02]  /*243e0*/  ISETP.NE.AND.EX P1, PT, RZ, UR9, PT, P1 ;  /* 0x00000009ff007c0c */ /* 0x000fe4000bf25310 */
[----:B------:R-:W-:Y:S01]  /*243f0*/  ISETP.NE.U32.AND P0, PT, RZ, UR4, PT ;  /* 0x00000004ff007c0c */ /* 0x000fe2000bf05070 */
[----:B0-----:R-:W-:Y:S01]  /*24400*/  IMAD.MOV.U32 R0, RZ, RZ, RZ ;  /* 0x000000ffff007224 */ /* 0x001fe200078e00ff */
[C---:B------:R-:W-:Y:S02]  /*24410*/  IADD3 R4, P4, R25.reuse, UR6, RZ ;  /* 0x0000000619047c10 */ /* 0x040fe4000ff9e0ff */
[----:B------:R-:W-:Y:S02]  /*24420*/  ISETP.NE.AND.EX P0, PT, RZ, UR5, PT, P0 ;  /* 0x00000005ff007c0c */ /* 0x000fe4000bf05300 */
[----:B------:R-:W-:Y:S02]  /*24430*/  IADD3.X R5, R26, UR7, RZ, P4, !PT ;  /* 0x000000071a057c10 */ /* 0x000fe4000a7fe4ff */
[----:B-1----:R-:W-:Y:S01]  /*24440*/  IADD3 R2, P3, R25, UR4, RZ ;  /* 0x0000000419027c10 */ /* 0x002fe2000ff7e0ff */
[----:B------:R-:W-:-:S02]  /*24450*/  ULDC UR4, c[0x0][0x288] ;  /* 0x0000a20000047ab9 */ /* 0x000fc40000000800 */
[----:B------:R-:W5:Y:S01]  /*24460*/  @P2 LDG.E R0, desc[UR50][R4.64] ;  /* 0x0000003204002981 */ /* 0x000f62000c1e1900 */
[C---:B------:R-:W-:Y:S02]  /*24470*/  IADD3.X R3, R26.reuse, UR5, RZ, P3, !PT ;  /* 0x000000051a037c10 */ /* 0x040fe40009ffe4ff */
[----:B------:R-:W-:Y:S01]  /*24480*/  @P1 IADD3 R6, P3, R25, UR8, RZ ;  /* 0x0000000819061c10 */ /* 0x000fe2000ff7e0ff */
[----:B------:R-:W-:Y:S01]  /*24490*/  IMAD.U32 R8, RZ, RZ, UR4 ;  /* 0x00000004ff087e24 */ /* 0x000fe2000f8e00ff */
[----:B------:R-:W-:Y:S01]  /*244a0*/  ULDC.64 UR4, c[0x0][0x418] ;  /* 0x0001060000047ab9 */ /* 0x000fe20000000a00 */
[----:B------:R-:W5:Y:S01]  /*244b0*/  @P0 LDG.E R30, desc[UR50][R2.64] ;  /* 0x00000032021e0981 */ /* 0x000f62000c1e1900 */
[----:B------:R-:W-:-:S05]  /*244c0*/  @P1 IADD3.X R7, R26, UR9, RZ, P3, !PT ;  /* 0x000000091a071c10 */ /* 0x000fca0009ffe4ff */
[----:B------:R0:W3:Y:S01]  /*244d0*/  @P1 LDG.E R8, desc[UR50][R6.64] ;  /* 0x0000003206081981 */ /* 0x0000e2000c1e1900 */
[----:B------:R-:W-:-:S03]  /*244e0*/  UISETP.NE.U32.AND UP0, UPT, UR4, URZ, UPT ;  /* 0x0000003f0400728c */ /* 0x000fc6000bf05070 */
[----:B------:R-:W-:Y:S01]  /*244f0*/  ULDC UR4, c[0x0][0x424] ;  /* 0x0001090000047ab9 */ /* 0x000fe20000000800 */
[----:B------:R-:W-:-:S03]  /*24500*/  UISETP.NE.AND.EX UP0, UPT, UR5, URZ, UPT, UP0 ;  /* 0x0000003f0500728c */ /* 0x000fc6000bf05300 */
[----:B------:R-:W-:Y:S01]  /*24510*/  ULDC UR5, c[0x0][0x2f0] ;  /* 0x0000bc0000057ab9 */ /* 0x000fe20000000800 */
[----:B------:R-:W-:-:S04]  /*24520*/  USEL UR4, UR4, 0x1, UP0 ;  /* 0x0000000104047887 */ /* 0x000fc80008000000 */
[----:B------:R-:W-:-:S03]  /*24530*/  UIMAD UR4, UR4, UR5, URZ ;  /* 0x00000005040472a4 */ /* 0x000fc6000f8e023f */
[----:B------:R-:W-:Y:S02]  /*24540*/  ULDC UR5, c[0x0][0x348] ;  /* 0x0000d20000057ab9 */ /* 0x000fe40000000800 */
[----:B0-----:R-:W-:Y:S01]  /*24550*/  IMAD.U32 R6, RZ, RZ, UR5 ;  /* 0x00000005ff067e24 */ /* 0x001fe2000f8e00ff */
[----:B--2---:R-:W-:Y:S04]  /*24560*/  STL [R1+0x4], R9 ;  /* 0x0000040901007387 */ /* 0x004fe80000100800 */
[----:B---3--:R0:W-:Y:S02]  /*24570*/  STL [R1+0x34], R8 ;  /* 0x0000340801007387 */ /* 0x0081e40000100800 */
[----:B0-----:R-:W-:Y:S01]  /*24580*/  IMAD.U32 R8, RZ, RZ, UR4 ;  /* 0x00000004ff087e24 */ /* 0x001fe2000f8e00ff */
[----:B------:R-:W-:Y:S06]  /*24590*/  @P1 BRA `(.L_x_643) ;  /* 0x0000000000141947 */ /* 0x000fec0003800000 */
[----:B------:R-:W-:Y:S05]  /*245a0*/  @!P0 BRA `(.L_x_643) ;  /* 0x0000000000108947 */ /* 0x000fea0003800000 */
[----:B------:R-:W2:Y:S04]  /*245b0*/  LDG.E R7, desc[UR50][R2.64] ;  /* 0x0000003202077981 */ /* 0x000ea8000c1e1900 */
[----:B------:R-:W2:Y:S02]  /*245c0*/  LDG.E R2, desc[UR50][R2.64+0x4] ;  /* 0x0000043202027981 */ /* 0x000ea4000c1e1900 */
[----:B--2---:R-:W-:-:S05]  /*245d0*/  IADD3 R2, -R7, R2, RZ ;  /* 0x0000000207027210 */ /* 0x004fca0007ffe1ff */
[----:B------:R0:W-:Y:S02]  /*245e0*/  STL [R1+0x34], R2 ;  /* 0x0000340201007387 */ /* 0x0001e40000100800 */
.L_x_643:
[----:B------:R-:W-:Y:S01]  /*245f0*/  ULDC.64 UR4, c[0x0][0xa20] ;  /* 0x0002880000047ab9 */ /* 0x000fe20000000a00 */
[C---:B------:R-:W-:Y:S01]  /*24600*/  LOP3.LUT R7, R18.reuse, 0xff000000, RZ, 0xc0, !PT ;  /* 0xff00000012077812 */ /* 0x040fe200078ec0ff */
[----:B------:R-:W-:Y:S01]  /*24610*/  IMAD.MOV.U32 R33, RZ, RZ, R24 ;  /* 0x000000ffff217224 */ /* 0x000fe200078e0018 */
[----:B------:R-:W-:Y:S02]  /*24620*/  ISETP.NE.U32.AND P0, PT, RZ, UR4, PT ;  /* 0x00000004ff007c0c */ /* 0x000fe4000bf05070 */
[----:B------:R-:W-:Y:S02]  /*24630*/  SHF.R.U32.HI R7, RZ, 0x8, R7 ;  /* 0x00000008ff077819 */ /* 0x000fe40000011607 */
[----:B------:R-:W-:Y:S02]  /*24640*/  ISETP.NE.AND.EX P0, PT, RZ, UR5, PT, P0 ;  /* 0x00000005ff007c0c */ /* 0x000fe4000bf05300 */
[C---:B0-----:R-:W-:Y:S02]  /*24650*/  LOP3.LUT R2, R18.reuse, 0xff0000, RZ, 0xc0, !PT ;  /* 0x00ff000012027812 */ /* 0x041fe400078ec0ff */
[----:B------:R-:W-:-:S02]  /*24660*/  LOP3.LUT R18, R18, 0xffff, RZ, 0xc0, !PT ;  /* 0x0000ffff12127812 */ /* 0x000fc400078ec0ff */
[----:B------:R-:W-:-:S07]  /*24670*/  LEA.HI R7, R2, R7, RZ, 0x10 ;  /* 0x0000000702077211 */ /* 0x000fce00078f80ff */
[----:B------:R-:W-:Y:S05]  /*24680*/  @!P0 BRA `(.L_x_644) ;  /* 0x0000000000108947 */ /* 0x000fea0003800000 */
[----:B------:R-:W-:-:S04]  /*24690*/  IADD3 R2, P0, R25, UR4, RZ ;  /* 0x0000000419027c10 */ /* 0x000fc8000ff1e0ff */
[----:B------:R-:W-:-:S05]  /*246a0*/  IADD3.X R3, R26, UR5, RZ, P0, !PT ;  /* 0x000000051a037c10 */ /* 0x000fca00087fe4ff */
[----:B------:R0:W5:Y:S01]  /*246b0*/  LDG.E R8, desc[UR50][R2.64] ;  /* 0x0000003202087981 */ /* 0x000162000c1e1900 */
[----:B------:R-:W-:Y:S05]  /*246c0*/  BRA `(.L_x_645) ;  /* 0x0000000000247947 */ /* 0x000fea0003800000 */
.L_x_644:
        /* <DEDUP_REMOVED lines=9> */
.L_x_645:
[----:B0-----:R-:W2:Y:S04]  /*24760*/  @P2 LDG.E R2, desc[UR50][R4.64] ;  /* 0x0000003204022981 */ /* 0x001ea8000c1e1900 */
[----:B------:R0:W2:Y:S01]  /*24770*/  @P2 LDG.E R4, desc[UR50][R4.64+0x4] ;  /* 0x0000043204042981 */ /* 0x0000a2000c1e1900 */
[----:B-----5:R-:W-:Y:S01]  /*24780*/  IMAD.IADD R8, R8, 0x1, -R9 ;  /* 0x0000000108087824 */ /* 0x020fe200078e0a09 */
[----:B------:R-:W-:Y:S01]  /*24790*/  BSSY B0, `(.L_x_646) ;  /* 0x000002a000007945 */ /* 0x000fe20003800000 */
[----:B------:R-:W-:Y:S01]  /*247a0*/  LOP3.LUT R20, R7, 0xff, RZ, 0xc0, !PT ;  /* 0x000000ff07147812 */ /* 0x000fe200078ec0ff */
[----:B------:R-:W-:Y:S01]  /*247b0*/  IMAD.MOV.U32 R3, RZ, RZ, RZ ;  /* 0x000000ffff037224 */ /* 0x000fe200078e00ff */
[----:B0-----:R-:W-:Y:S01]  /*247c0*/  SHF.R.U32.HI R5, RZ, 0x10, R7 ;  /* 0x00000010ff057819 */ /* 0x001fe20000011607 */
[----:B--2---:R-:W-:-:S05]  /*247d0*/  @P2 IMAD.IADD R6, R4, 0x1, -R2 ;  /* 0x0000000104062824 */ /* 0x004fca00078e0a02 */
[----:B------:R-:W-:-:S04]  /*247e0*/  IADD3 R27, R8, R6, RZ ;  /* 0x00000006081b7210 */ /* 0x000fc80007ffe0ff */
[C---:B------:R-:W-:Y:S01]  /*247f0*/  ISETP.GE.AND P1, PT, R27.reuse, 0x1, PT ;  /* 0x000000011b00780c */ /* 0x040fe20003f26270 */
[----:B------:R-:W-:-:S04]  /*24800*/  VIADD R4, R27, 0x9f ;  /* 0x0000009f1b047836 */ /* 0x000fc80000000000 */
[----:B------:R-:W-:-:S05]  /*24810*/  IMAD.HI R4, R4, 0x66666667, RZ ;  /* 0x6666666704047827 */ /* 0x000fca00078e02ff */
[----:B------:R-:W-:-:S04]  /*24820*/  SHF.R.U32.HI R2, RZ, 0x1f, R4 ;  /* 0x0000001fff027819 */ /* 0x000fc80000011604 */
[----:B------:R-:W-:Y:S01]  /*24830*/  LEA.HI.SX32 R4, R4, R2, 0x1a ;  /* 0x0000000204047211 */ /* 0x000fe200078fd2ff */
[----:B------:R-:W-:Y:S06]  /*24840*/  @!P1 BRA `(.L_x_647) ;  /* 0x0000000000789947 */ /* 0x000fec0003800000 */
[----:B------:R-:W-:Y:S01]  /*24850*/  ISETP.NE.AND P0, PT, R5, RZ, PT ;  /* 0x000000ff0500720c */ /* 0x000fe20003f05270 */
[----:B------:R-:W-:-:S03]  /*24860*/  ULDC UR4, c[0x0][0x9f0] ;  /* 0x00027c0000047ab9 */ /* 0x000fc60000000800 */
[----:B------:R-:W-:-:S04]  /*24870*/  SEL R7, R5, UR4, P0 ;  /* 0x0000000405077c07 */ /* 0x000fc80008000000 */
[----:B------:R-:W-:Y:S02]  /*24880*/  IABS R9, R7 ;  /* 0x0000000700097213 */ /* 0x000fe40000000000 */
[----:B------:R-:W-:Y:S02]  /*24890*/  IADD3 R10, R7, -0x1, R4 ;  /* 0xffffffff070a7810 */ /* 0x000fe40007ffe004 */
[----:B------:R-:W0:Y:S08]  /*248a0*/  I2F.RP R2, R9 ;  /* 0x0000000900027306 */ /* 0x000e300000209400 */
[----:B0-----:R-:W0:Y:S02]  /*248b0*/  MUFU.RCP R2, R2 ;  /* 0x0000000200027308 */ /* 0x001e240000001000 */
[----:B0-----:R-:W-:-:S06]  /*248c0*/  VIADD R2, R2, 0xffffffe ;  /* 0x0ffffffe02027836 */ /* 0x001fcc0000000000 */
[----:B------:R0:W1:Y:S02]  /*248d0*/  F2I.FTZ.U32.TRUNC.NTZ R3, R2 ;  /* 0x0000000200037305 */ /* 0x000064000021f000 */
[----:B0-----:R-:W-:-:S04]  /*248e0*/  LOP3.LUT R2, R10, R7, RZ, 0x3c, !PT ;  /* 0x000000070a027212 */ /* 0x001fc800078e3cff */
[----:B------:R-:W-:Y:S01]  /*248f0*/  ISETP.GE.AND P4, PT, R2, RZ, PT ;  /* 0x000000ff0200720c */ /* 0x000fe20003f86270 */
[----:B-1----:R-:W-:-:S04]  /*24900*/  IMAD.MOV R2, RZ, RZ, -R3 ;  /* 0x000000ffff027224 */ /* 0x002fc800078e0a03 */
[----:B------:R-:W-:Y:S01]  /*24910*/  IMAD R11, R2, R9, RZ ;  /* 0x00000009020b7224 */ /* 0x000fe200078e02ff */
[----:B------:R-:W-:-:S05]  /*24920*/  MOV R2, RZ ;  /* 0x000000ff00027202 */ /* 0x000fca0000000f00 */
[----:B------:R-:W-:Y:S01]  /*24930*/  IMAD.HI.U32 R11, R3, R11, R2 ;  /* 0x0000000b030b7227 */ /* 0x000fe200078e0002 */
[----:B------:R-:W-:Y:S02]  /*24940*/  IABS R2, R7 ;  /* 0x0000000700027213 */ /* 0x000fe40000000000 */
[----:B------:R-:W-:-:S03]  /*24950*/  IABS R3, R10 ;  /* 0x0000000a00037213 */ /* 0x000fc60000000000 */
[----:B------:R-:W-:-:S04]  /*24960*/  IMAD.MOV R2, RZ, RZ, -R2 ;  /* 0x000000ffff027224 */ /* 0x000fc800078e0a02 */
[----:B------:R-:W-:Y:S02]  /*24970*/  IMAD.MOV.U32 R10, RZ, RZ, R2 ;  /* 0x000000ffff0a7224 */ /* 0x000fe400078e0002 */
[----:B------:R-:W-:-:S04]  /*24980*/  IMAD.HI.U32 R2, R11, R3, RZ ;  /* 0x000000030b027227 */ /* 0x000fc800078e00ff */
[----:B------:R-:W-:-:S05]  /*24990*/  IMAD R3, R2, R10, R3 ;  /* 0x0000000a02037224 */ /* 0x000fca00078e0203 */
[----:B------:R-:W-:-:S13]  /*249a0*/  ISETP.GT.U32.AND P3, PT, R9, R3, PT ;  /* 0x000000030900720c */ /* 0x000fda0003f64070 */
[----:B------:R-:W-:Y:S02]  /*249b0*/  @!P3 IMAD.IADD R3, R3, 0x1, -R9 ;  /* 0x000000010303b824 */ /* 0x000fe400078e0a09 */
[----:B------:R-:W-:Y:S01]  /*249c0*/  @!P3 VIADD R2, R2, 0x1 ;  /* 0x000000010202b836 */ /* 0x000fe20000000000 */
[----:B------:R-:W-:Y:S02]  /*249d0*/  ISETP.NE.AND P3, PT, R7, RZ, PT ;  /* 0x000000ff0700720c */ /* 0x000fe40003f65270 */
[----:B------:R-:W-:-:S13]  /*249e0*/  ISETP.GE.U32.AND P0, PT, R3, R9, PT ;  /* 0x000000090300720c */ /* 0x000fda0003f06070 */
[----:B------:R-:W-:-:S05]  /*249f0*/  @P0 IADD3 R2, R2, 0x1, RZ ;  /* 0x0000000102020810 */ /* 0x000fca0007ffe0ff */
[----:B------:R-:W-:Y:S01]  /*24a00*/  @!P4 IMAD.MOV R2, RZ, RZ, -R2 ;  /* 0x000000ffff02c224 */ /* 0x000fe200078e0a02 */
[----:B------:R-:W-:-:S05]  /*24a10*/  @!P3 LOP3.LUT R2, RZ, R7, RZ, 0x33, !PT ;  /* 0x00000007ff02b212 */ /* 0x000fca00078e33ff */
[----:B------:R-:W-:-:S07]  /*24a20*/  IMAD.MOV.U32 R3, RZ, RZ, R2 ;  /* 0x000000ffff037224 */ /* 0x000fce00078e0002 */
.L_x_647:
[----:B------:R-:W-:Y:S05]  /*24a30*/  BSYNC B0 ;  /* 0x0000000000007941 */ /* 0x000fea0003800000 */
.L_x_646:
[-C--:B------:R-:W-:Y:S01]  /*24a40*/  IMAD R2, R20, R3.reuse, RZ ;  /* 0x0000000314027224 */ /* 0x080fe200078e02ff */
[----:B------:R-:W-:Y:S04]  /*24a50*/  BSSY B0, `(.L_x_648) ;  /* 0x0000113000007945 */ /* 0x000fe80003800000 */
[C---:B------:R-:W-:Y:S01]  /*24a60*/  VIADDMNMX R3, R2.reuse, R3, R4, PT ;  /* 0x0000000302037246 */ /* 0x040fe20003800104 */
[----:B------:R-:W-:-:S04]  /*24a70*/  IMAD R2, R2, 0xa0, -R8 ;  /* 0x000000a002027824 */ /* 0x000fc800078e0a08 */
[----:B------:R-:W-:Y:S01]  /*24a80*/  IMAD R3, R3, 0xa0, -R8 ;  /* 0x000000a003037824 */ /* 0x000fe200078e0a08 */
[----:B------:R-:W-:-:S04]  /*24a90*/  VIMNMX R2, RZ, R2, !PT ;  /* 0x00000002ff027248 */ /* 0x000fc80007fe0100 */
[----:B------:R-:W-:-:S04]  /*24aa0*/  VIMNMX R3, R3, R6, PT ;  /* 0x0000000603037248 */ /* 0x000fc80003fe0100 */
[----:B------:R-:W-:-:S13]  /*24ab0*/  ISETP.GT.AND P0, PT, R3, R2, PT ;  /* 0x000000020300720c */ /* 0x000fda0003f04270 */
[----:B------:R-:W-:Y:S02]  /*24ac0*/  @P0 VIADD R6, R3, 0x9f ;  /* 0x0000009f03060836 */ /* 0x000fe40000000000 */
[----:B------:R-:W-:-:S04]  /*24ad0*/  IMAD.WIDE.U32 R2, R2, -0x33333333, RZ ;  /* 0xcccccccd02027825 */ /* 0x000fc800078e00ff */
[----:B------:R-:W-:Y:S01]  /*24ae0*/  @P0 IMAD.HI R2, R6, 0x66666667, RZ ;  /* 0x6666666706020827 */ /* 0x000fe200078e02ff */
[----:B------:R-:W-:-:S04]  /*24af0*/  SHF.R.U32.HI R3, RZ, 0x7, R3 ;  /* 0x00000007ff037819 */ /* 0x000fc80000011603 */
[----:B------:R-:W-:Y:S01]  /*24b00*/  @P0 SHF.R.U32.HI R7, RZ, 0x1f, R2 ;  /* 0x0000001fff070819 */ /* 0x000fe20000011602 */
[----:B------:R-:W-:-:S03]  /*24b10*/  IMAD.MOV.U32 R6, RZ, RZ, R3 ;  /* 0x000000ffff067224 */ /* 0x000fc600078e0003 */
[----:B------:R-:W-:Y:S02]  /*24b20*/  @P0 LEA.HI.SX32 R6, R2, R7, 0x1a ;  /* 0x0000000702060211 */ /* 0x000fe400078fd2ff */
[----:B------:R-:W-:Y:S02]  /*24b30*/  PLOP3.LUT P0, PT, PT, PT, PT, 0x80, 0x0 ;  /* 0x000000000000781c */ /* 0x000fe40003f0f070 */
[----:B------:R-:W-:-:S13]  /*24b40*/  ISETP.GT.AND P3, PT, R6, R3, PT ;  /* 0x000000030600720c */ /* 0x000fda0003f64270 */
[----:B------:R-:W-:Y:S05]  /*24b50*/  @!P3 BRA `(.L_x_649) ;  /* 0x000000100008b947 */ /* 0x000fea0003800000 */
[----:B------:R-:W-:Y:S01]  /*24b60*/  UMOV UR4, 0xffffffff ;  /* 0xffffffff00047882 */ /* 0x000fe20000000000 */
[----:B------:R-:W-:Y:S02]  /*24b70*/  SEL R2, R33, RZ, !P2 ;  /* 0x000000ff21027207 */ /* 0x000fe40005000000 */
[----:B------:R-:W-:Y:S05]  /*24b80*/  BRA.DIV UR4, `(.L_x_650) ;  /* 0x000000a204587947 */ /* 0x000fea000b800000 */
[----:B------:R-:W0:Y:S02]  /*24b90*/  S2R R7, SR_TID.X ;  /* 0x0000000000077919 */ /* 0x000e240000002100 */
[----:B0-----:R-:W-:-:S04]  /*24ba0*/  SHF.R.U32.HI R7, RZ, 0x5, R7 ;  /* 0x00000005ff077819 */ /* 0x001fc80000011607 */
[----:B------:R-:W-:-:S05]  /*24bb0*/  LOP3.LUT R7, R7, 0x3, RZ, 0xc0, !PT ;  /* 0x0000000307077812 */ /* 0x000fca00078ec0ff */
[----:B------:R0:W1:Y:S02]  /*24bc0*/  SHFL.IDX PT, R14, R7, RZ, 0x1f ;  /* 0x00001fff070e7589 */ /* 0x00006400000e0000 */
.L_x_925:
[----:B-1----:R-:W-:Y:S02]  /*24bd0*/  ISETP.NE.AND P0, PT, R14, RZ, PT ;  /* 0x000000ff0e00720c */ /* 0x002fe40003f05270 */
[----:B------:R-:W-:-:S11]  /*24be0*/  PLOP3.LUT P6, PT, PT, PT, PT, 0x8, 0x0 ;  /* 0x000000000000781c */ /* 0x000fd60003fce170 */
[----:B------:R-:W-:Y:S05]  /*24bf0*/  @P0 BRA `(.L_x_651) ;  /* 0x00000000000c0947 */ /* 0x000fea0003800000 */
[----:B------:R-:W-:-:S03]  /*24c00*/  UMOV UR4, 0xffffffff ;  /* 0xffffffff00047882 */ /* 0x000fc60000000000 */
[----:B------:R-:W-:Y:S05]  /*24c10*/  BRA.DIV UR4, `(.L_x_652) ;  /* 0x000000a204687947 */ /* 0x000fea000b800000 */
[----:B------:R-:W-:-:S13]  /*24c20*/  ELECT P6, URZ, PT ;  /* 0x00000000003f782f */ /* 0x000fda00038c0000 */
.L_x_651:
[----:B0-----:R-:W2:Y:S01]  /*24c30*/  LDL R7, [R1+0x38] ;  /* 0x0000380001077983 */ /* 0x001ea20000100800 */
[----:B------:R-:W-:Y:S01]  /*24c40*/  BSSY B1, `(.L_x_653) ;  /* 0x0000008000017945 */ /* 0x000fe20003800000 */
[----:B--2---:R-:W-:-:S04]  /*24c50*/  IADD3 R7, R7, 0x1, RZ ;  /* 0x0000000107077810 */ /* 0x004fc80007ffe0ff */
[----:B------:R-:W-:-:S04]  /*24c60*/  LEA.HI R8, R7, R7, RZ, 0x1 ;  /* 0x0000000707087211 */ /* 0x000fc800078f08ff */
[----:B------:R-:W-:-:S05]  /*24c70*/  LOP3.LUT R8, R8, 0xfffffffe, RZ, 0xc0, !PT ;  /* 0xfffffffe08087812 */ /* 0x000fca00078ec0ff */
[----:B------:R-:W-:-:S05]  /*24c80*/  IMAD.IADD R7, R7, 0x1, -R8 ;  /* 0x0000000107077824 */ /* 0x000fca00078e0a08 */
[----:B------:R-:W-:-:S04]  /*24c90*/  SHF.L.U32 R7, R7, 0x1f, RZ ;  /* 0x0000001f07077819 */ /* 0x000fc800000006ff */
[----:B------:R-:W0:Y:S02]  /*24ca0*/  SYNCS.PHASECHK.TRANS64.TRYWAIT P0, [R22+URZ+0x29820], R7 ;  /* 0x02982007160075a7 */ /* 0x000e24000800017f */
[----:B0-----:R-:W-:Y:S05]  /*24cb0*/  @!P0 BRA `(.L_x_654) ;  /* 0x000000a000608947 */ /* 0x001fea0003800000 */
.L_x_928:
[----:B------:R-:W-:Y:S05]  /*24cc0*/  BSYNC B1 ;  /* 0x0000000000017941 */ /* 0x000fea0003800000 */
.L_x_653:
[----:B------:R-:W-:Y:S04]  /*24cd0*/  BSSY B1, `(.L_x_655) ;  /* 0x000006c000017945 */ /* 0x000fe80003800000 */
[----:B------:R-:W-:Y:S05]  /*24ce0*/  @!P6 BRA `(.L_x_656) ;  /* 0x0000000400a8e947 */ /* 0x000fea0003800000 */
[----:B------:R-:W-:Y:S01]  /*24cf0*/  IMAD R10, R28, 0x8, R22 ;  /* 0x000000081c0a7824 */ /* 0x000fe200078e0216 */
[----:B------:R-:W-:Y:S01]  /*24d00*/  SHF.L.U32 R12, R35, 0x1f, RZ ;  /* 0x0000001f230c7819 */ /* 0x000fe200000006ff */
[----:B------:R-:W1:Y:S01]  /*24d10*/  S2R R8, SR_TID.X ;  /* 0x0000000000087919 */ /* 0x000e620000002100 */
[----:B------:R-:W-:Y:S02]  /*24d20*/  BSSY B2, `(.L_x_657) ;  /* 0x0000005000027945 */ /* 0x000fe40003800000 */
[----:B------:R-:W2:Y:S01]  /*24d30*/  SYNCS.PHASECHK.TRANS64.TRYWAIT P0, [R10+URZ+0x298a0], R12 ;  /* 0x0298a00c0a0075a7 */ /* 0x000ea2000800017f */
[----:B-1----:R-:W-:-:S04]  /*24d40*/  LOP3.LUT R8, R8, 0x7f, RZ, 0xc0, !PT ;  /* 0x0000007f08087812 */ /* 0x002fc800078ec0ff */
[----:B------:R-:W-:Y:S01]  /*24d50*/  ISETP.NE.AND P2, PT, R8, RZ, PT ;  /* 0x000000ff0800720c */ /* 0x000fe20003f45270 */
[----:B--2---:R-:W-:-:S12]  /*24d60*/  @!P0 BRA `(.L_x_658) ;  /* 0x000000a000488947 */ /* 0x004fd80003800000 */
.L_x_929:
[----:B------:R-:W-:Y:S05]  /*24d70*/  BSYNC B2 ;  /* 0x0000000000027941 */ /* 0x000fea0003800000 */
.L_x_657:
[----:B------:R-:W-:Y:S04]  /*24d80*/  BSSY B2, `(.L_x_659) ;  /* 0x0000009000027945 */ /* 0x000fe80003800000 */
[----:B------:R-:W-:Y:S05]  /*24d90*/  @P2 BRA `(.L_x_660) ;  /* 0x00000000001c2947 */ /* 0x000fea0003800000 */
[----:B0-----:R-:W0:Y:S02]  /*24da0*/  S2R R7, SR_TID.X ;  /* 0x0000000000077919 */ /* 0x001e240000002100 */
[----:B0-----:R-:W-:Y:S01]  /*24db0*/  LOP3.LUT R8, R7, 0x1f, RZ, 0xc0, !PT ;  /* 0x0000001f07087812 */ /* 0x001fe200078ec0ff */
[----:B------:R-:W-:-:S03]  /*24dc0*/  IMAD.MOV.U32 R7, RZ, RZ, 0x7800 ;  /* 0x00007800ff077424 */ /* 0x000fc600078e00ff */
[----:B------:R-:W-:Y:S01]  /*24dd0*/  ISETP.NE.AND P0, PT, R8, RZ, PT ;  /* 0x000000ff0800720c */ /* 0x000fe20003f05270 */
[----:B------:R2:W-:-:S12]  /*24de0*/  SYNCS.ARRIVE.TRANS64 RZ, [R10+URZ+0x29890], R7 ;  /* 0x029890070aff79a7 */ /* 0x0005d8000800003f */
[----:B--2---:R-:W-:Y:S05]  /*24df0*/  @!P0 BRA `(.L_x_660) ;  /* 0x0000000000048947 */ /* 0x004fea0003800000 */
[----:B------:R-:W-:Y:S01]  /*24e00*/  BPT.TRAP 0x1 ;  /* 0x000000040000795c */ /* 0x000fe20000300000 */
.L_x_660:
[----:B------:R-:W-:Y:S05]  /*24e10*/  BSYNC B2 ;  /* 0x0000000000027941 */ /* 0x000fea0003800000 */
.L_x_659:
[----:B------:R-:W-:Y:S01]  /*24e20*/  IMAD.MOV.U32 R13, RZ, RZ, RZ ;  /* 0x000000ffff0d7224 */ /* 0x000fe200078e00ff */
[----:B------:R-:W-:Y:S01]  /*24e30*/  UIADD3 UR4, UP0, UR40, 0x570, URZ ;  /* 0x0000057028047890 */ /* 0x000fe2000ff1e03f */
[----:B------:R-:W-:Y:S01]  /*24e40*/  IMAD R8, R6, 0xa0, R0 ;  /* 0x000000a006087824 */ /* 0x000fe200078e0200 */
[----:B------:R-:W-:Y:S01]  /*24e50*/  PLOP3.LUT P0, PT, PT, PT, PT, 0x80, 0x0 ;  /* 0x000000000000781c */ /* 0x000fe20003f0f070 */
[----:B------:R-:W-:Y:S01]  /*24e60*/  IMAD R9, R28, 0x7800, R22 ;  /* 0x000078001c097824 */ /* 0x000fe200078e0216 */
[----:B------:R-:W-:Y:S01]  /*24e70*/  R2UR UR10, R13 ;  /* 0x000000000d0a72ca */ /* 0x000fe200000e0000 */
[----:B0-----:R-:W-:Y:S01]  /*24e80*/  VIADD R7, R10, 0x29890 ;  /* 0x000298900a077836 */ /* 0x001fe20000000000 */
[----:B------:R-:W-:Y:S01]  /*24e90*/  IADD3 R8, R8, -0xa0, RZ ;  /* 0xffffff6008087810 */ /* 0x000fe20007ffe0ff */
[----:B------:R-:W-:Y:S01]  /*24ea0*/  VIADD R11, R9, 0x1a400 ;  /* 0x0001a400090b7836 */ /* 0x000fe20000000000 */
[----:B------:R-:W-:Y:S01]  /*24eb0*/  UIADD3.X UR5, URZ, UR41, URZ, UP0, !UPT ;  /* 0x000000293f057290 */ /* 0x000fe200087fe43f */
[----:B------:R-:W-:Y:S01]  /*24ec0*/  UMOV UR6, 0x0 ;  /* 0x0000000000067882 */ /* 0x000fe20000000000 */
[----:B------:R-:W-:-:S10]  /*24ed0*/  UMOV UR7, 0x12f00000 ;  /* 0x12f0000000077882 */ /* 0x000fd40000000000 */
.L_x_661:
[----:B------:R-:W-:-:S13]  /*24ee0*/  @P0 ELECT P3, URZ, PT ;  /* 0x00000000003f082f */ /* 0x000fda0003860000 */
[----:B------:R-:W-:Y:S02]  /*24ef0*/  @P3 R2UR UR13, R2 ;  /* 0x00000000020d32ca */ /* 0x000fe400000e0000 */
[----:B------:R-:W-:Y:S02]  /*24f00*/  @P3 R2UR UR12, R18 ;  /* 0x00000000120c32ca */ /* 0x000fe400000e0000 */
[----:B------:R-:W-:Y:S02]  /*24f10*/  @P3 R2UR UR11, R8 ;  /* 0x00000000080b32ca */ /* 0x000fe400000e0000 */
[----:B------:R-:W-:Y:S02]  /*24f20*/  @P3 R2UR UR9, R7 ;  /* 0x00000000070932ca */ /* 0x000fe400000e0000 */
[----:B------:R-:W-:Y:S02]  /*24f30*/  @P3 R2UR UR8, R11 ;  /* 0x000000000b0832ca */ /* 0x000fe400000e0000 */
[----:B------:R-:W-:-:S02]  /*24f40*/  @P3 PLOP3.LUT P0, PT, P3, PT, PT, 0x8, 0x0 ;  /* 0x000000000000381c */ /* 0x000fc40001f0e170 */
[----:B------:R-:W-:-:S09]  /*24f50*/  PLOP3.LUT P3, PT, PT, PT, PT, 0x8, 0x0 ;  /* 0x000000000000781c */ /* 0x000fd20003f6e170 */
[----:B------:R0:W-:Y:S02]  /*24f60*/  UTMALDG.4D [UR8], [UR4], desc[UR6] ;  /* 0x00000608040075b4 */ /* 0x0001e40008019000 */
[----:B0-----:R-:W-:Y:S05]  /*24f70*/  @P0 BRA.U.ANY `(.L_x_661) ;  /* 0xfffffffd00d80947 */ /* 0x001fea000393ffff */
[----:B------:R-:W-:Y:S01]  /*24f80*/  PLOP3.LUT P0, PT, PT, PT, PT, 0x80, 0x0 ;  /* 0x000000000000781c */ /* 0x000fe20003f0f070 */
[----:B------:R-:W-:Y:S01]  /*24f90*/  VIADD R11, R9, 0x1cc00 ;  /* 0x0001cc00090b7836 */ /* 0x000fe20000000000 */
[----:B------:R-:W-:Y:S01]  /*24fa0*/  UMOV UR6, 0x0 ;  /* 0x0000000000067882 */ /* 0x000fe20000000000 */
[----:B------:R-:W-:Y:S01]  /*24fb0*/  UMOV UR7, 0x12f00000 ;  /* 0x12f0000000077882 */ /* 0x000fe20000000000 */
[----:B------:R-:W-:-:S09]  /*24fc0*/  UMOV UR10, 0x40 ;  /* 0x00000040000a7882 */ /* 0x000fd20000000000 */
.L_x_662:
        /* <DEDUP_REMOVED lines=15> */
.L_x_663:
        /* <DEDUP_REMOVED lines=10> */
[----:B------:R-:W0:Y:S01]  /*25160*/  SYNCS.PHASECHK.TRANS64.TRYWAIT P0, [R10+URZ+0x298c0], R12 ;  /* 0x0298c00c0a0075a7 */ /* 0x000e22000800017f */
[----:B------:R-:W-:Y:S04]  /*25170*/  BSSY B2, `(.L_x_664) ;  /* 0x0000002000027945 */ /* 0x000fe80003800000 */
[----:B0-----:R-:W-:Y:S05]  /*25180*/  @!P0 BRA `(.L_x_665) ;  /* 0x0000009c00548947 */ /* 0x001fea0003800000 */
.L_x_930:
[----:B------:R-:W-:Y:S05]  /*25190*/  BSYNC B2 ;  /* 0x0000000000027941 */ /* 0x000fea0003800000 */
.L_x_664:
[----:B------:R-:W-:Y:S01]  /*251a0*/  BSSY B2, `(.L_x_666) ;  /* 0x000000b000027945 */ /* 0x000fe20003800000 */
[----:B------:R-:W-:Y:S01]  /*251b0*/  MOV R14, 0x0 ;  /* 0x00000000000e7802 */ /* 0x000fe20000000f00 */
[----:B------:R-:W-:Y:S02]  /*251c0*/  IMAD.MOV.U32 R15, RZ, RZ, 0x12f00000 ;  /* 0x12f00000ff0f7424 */ /* 0x000fe400078e00ff */
[----:B------:R-:W-:Y:S05]  /*251d0*/  @P2 BRA `(.L_x_667) ;  /* 0x00000000001c2947 */ /* 0x000fea0003800000 */
[----:B------:R-:W2:Y:S02]  /*251e0*/  S2R R7, SR_TID.X ;  /* 0x0000000000077919 */ /* 0x000ea40000002100 */
[----:B--2---:R-:W-:Y:S01]  /*251f0*/  LOP3.LUT R9, R7, 0x1f, RZ, 0xc0, !PT ;  /* 0x0000001f07097812 */ /* 0x004fe200078ec0ff */
[----:B------:R-:W-:-:S03]  /*25200*/  IMAD.MOV.U32 R7, RZ, RZ, 0x5000 ;  /* 0x00005000ff077424 */ /* 0x000fc600078e00ff */
[----:B------:R-:W-:Y:S01]  /*25210*/  ISETP.NE.AND P0, PT, R9, RZ, PT ;  /* 0x000000ff0900720c */ /* 0x000fe20003f05270 */
[----:B------:R2:W-:-:S12]  /*25220*/  SYNCS.ARRIVE.TRANS64 RZ, [R10+URZ+0x298b0], R7 ;  /* 0x0298b0070aff79a7 */ /* 0x0005d8000800003f */
[----:B--2---:R-:W-:Y:S05]  /*25230*/  @!P0 BRA `(.L_x_667) ;  /* 0x0000000000048947 */ /* 0x004fea0003800000 */
[----:B------:R-:W-:Y:S01]  /*25240*/  BPT.TRAP 0x1 ;  /* 0x000000040000795c */ /* 0x000fe20000300000 */
.L_x_667:
[----:B------:R-:W-:Y:S05]  /*25250*/  BSYNC B2 ;  /* 0x0000000000027941 */ /* 0x000fea0003800000 */
.L_x_666:
[----:B------:R-:W-:Y:S01]  /*25260*/  R2UR UR10, R13 ;  /* 0x000000000d0a72ca */ /* 0x000fe200000e0000 */
[----:B------:R-:W-:Y:S01]  /*25270*/  IMAD R7, R28, 0x5000, R22 ;  /* 0x000050001c077824 */ /* 0x000fe200078e0216 */
[----:B------:R-:W-:Y:S01]  /*25280*/  R2UR UR6, R14 ;  /* 0x000000000e0672ca */ /* 0x000fe200000e0000 */
[----:B------:R-:W-:Y:S01]  /*25290*/  UIADD3 UR4, UP0, UR40, 0x670, URZ ;  /* 0x0000067028047890 */ /* 0x000fe2000ff1e03f */
[----:B------:R-:W-:Y:S01]  /*252a0*/  R2UR UR7, R15 ;  /* 0x000000000f0772ca */ /* 0x000fe200000e0000 */
[----:B01----:R-:W-:Y:S01]  /*252b0*/  VIADD R10, R10, 0x298b0 ;  /* 0x000298b00a0a7836 */ /* 0x003fe20000000000 */
[----:B------:R-:W-:Y:S01]  /*252c0*/  PLOP3.LUT P0, PT, PT, PT, PT, 0x80, 0x0 ;  /* 0x000000000000781c */ /* 0x000fe20003f0f070 */
[----:B------:R-:W-:Y:S01]  /*252d0*/  VIADD R7, R7, 0xa400 ;  /* 0x0000a40007077836 */ /* 0x000fe20000000000 */
[----:B------:R-:W-:-:S12]  /*252e0*/  UIADD3.X UR5, URZ, UR41, URZ, UP0, !UPT ;  /* 0x000000293f057290 */ /* 0x000fd800087fe43f */
.L_x_668:
        /* <DEDUP_REMOVED lines=9> */
[----:B-1----:R-:W-:Y:S05]  /*25380*/  @P0 BRA.U.ANY `(.L_x_668) ;  /* 0xfffffffd00d80947 */ /* 0x002fea000393ffff */
.L_x_656:
[----:B------:R-:W-:Y:S05]  /*25390*/  BSYNC B1 ;  /* 0x0000000000017941 */ /* 0x000fea0003800000 */
.L_x_655:
[----:B------:R-:W-:Y:S01]  /*253a0*/  VIADD R11, R6, 0xfffffffe ;  /* 0xfffffffe060b7836 */ /* 0x000fe20000000000 */
[----:B------:R-:W-:Y:S02]  /*253b0*/  IADD3 R28, R28, 0x1, RZ ;  /* 0x000000011c1c7810 */ /* 0x000fe40007ffe0ff */
[----:B------:R-:W-:Y:S02]  /*253c0*/  PLOP3.LUT P0, PT, PT, PT, PT, 0x8, 0x0 ;  /* 0x000000000000781c */ /* 0x000fe40003f0e170 */
[----:B------:R-:W-:Y:S02]  /*253d0*/  ISETP.GE.AND P3, PT, R11, R3, PT ;  /* 0x000000030b00720c */ /* 0x000fe40003f66270 */
[----:B------:R-:W-:-:S04]  /*253e0*/  ISETP.NE.AND P2, PT, R28, 0x2, PT ;  /* 0x000000021c00780c */ /* 0x000fc80003f45270 */
[----:B------:R-:W-:Y:S02]  /*253f0*/  SEL R6, RZ, 0x1, P2 ;  /* 0x00000001ff067807 */ /* 0x000fe40001000000 */
[----:B------:R-:W-:Y:S02]  /*25400*/  SEL R28, R28, RZ, P2 ;  /* 0x000000ff1c1c7207 */ /* 0x000fe40001000000 */
[----:B------:R-:W-:-:S03]  /*25410*/  LOP3.LUT R35, R35, R6, RZ, 0x3c, !PT ;  /* 0x0000000623237212 */ /* 0x000fc600078e3cff */
[----:B------:R-:W-:Y:S05]  /*25420*/  @!P3 BRA `(.L_x_649) ;  /* 0x0000000400d4b947 */ /* 0x000fea0003800000 */
.L_x_683:
[----:B------:R-:W-:Y:S05]  /*25430*/  YIELD ;  /* 0x0000000000007946 */ /* 0x000fea0003800000 */
        /* <DEDUP_REMOVED lines=10> */
.L_x_931:
[----:B------:R-:W-:Y:S05]  /*254e0*/  BSYNC B2 ;  /* 0x0000000000027941 */ /* 0x000fea0003800000 */
.L_x_671:
[----:B------:R-:W-:Y:S04]  /*254f0*/  BSSY B2, `(.L_x_673) ;  /* 0x0000009000027945 */ /* 0x000fe80003800000 */
[----:B------:R-:W-:Y:S05]  /*25500*/  @P3 BRA `(.L_x_674) ;  /* 0x00000000001c3947 */ /* 0x000fea0003800000 */
[----:B------:R-:W0:Y:S02]  /*25510*/  S2R R6, SR_TID.X ;  /* 0x0000000000067919 */ /* 0x000e240000002100 */
[----:B0-----:R-:W-:Y:S01]  /*25520*/  LOP3.LUT R7, R6, 0x1f, RZ, 0xc0, !PT ;  /* 0x0000001f06077812 */ /* 0x001fe200078ec0ff */
[----:B------:R-:W-:-:S03]  /*25530*/  IMAD.MOV.U32 R6, RZ, RZ, 0x7800 ;  /* 0x00007800ff067424 */ /* 0x000fc600078e00ff */
[----:B------:R-:W-:Y:S01]  /*25540*/  ISETP.NE.AND P2, PT, R7, RZ, PT ;  /* 0x000000ff0700720c */ /* 0x000fe20003f45270 */
[----:B------:R2:W-:-:S12]  /*25550*/  SYNCS.ARRIVE.TRANS64 RZ, [R10+URZ+0x29890], R6 ;  /* 0x029890060aff79a7 */ /* 0x0005d8000800003f */
[----:B--2---:R-:W-:Y:S05]  /*25560*/  @!P2 BRA `(.L_x_674) ;  /* 0x000000000004a947 */ /* 0x004fea0003800000 */
[----:B------:R-:W-:Y:S01]  /*25570*/  BPT.TRAP 0x1 ;  /* 0x000000040000795c */ /* 0x000fe20000300000 */
.L_x_674:
[----:B------:R-:W-:Y:S05]  /*25580*/  BSYNC B2 ;  /* 0x0000000000027941 */ /* 0x000fea0003800000 */
.L_x_673:
[----:B------:R-:W-:Y:S01]  /*25590*/  IMAD.MOV.U32 R13, RZ, RZ, RZ ;  /* 0x000000ffff0d7224 */ /* 0x000fe200078e00ff */
[----:B------:R-:W-:Y:S01]  /*255a0*/  UIADD3 UR4, UP0, UR40, 0x570, URZ ;  /* 0x0000057028047890 */ /* 0x000fe2000ff1e03f */
[----:B------:R-:W-:Y:S01]  /*255b0*/  IMAD R8, R28, 0x7800, R22 ;  /* 0x000078001c087824 */ /* 0x000fe200078e0216 */
[----:B------:R-:W-:Y:S01]  /*255c0*/  PLOP3.LUT P2, PT, PT, PT, PT, 0x80, 0x0 ;  /* 0x000000000000781c */ /* 0x000fe20003f4f070 */
[----:B0-----:R-:W-:Y:S01]  /*255d0*/  IMAD R7, R11, 0xa0, R0 ;  /* 0x000000a00b077824 */ /* 0x001fe200078e0200 */
[----:B------:R-:W-:Y:S01]  /*255e0*/  R2UR UR10, R13 ;  /* 0x000000000d0a72ca */ /* 0x000fe200000e0000 */
[----:B------:R-:W-:Y:S01]  /*255f0*/  VIADD R12, R8, 0x1a400 ;  /* 0x0001a400080c7836 */ /* 0x000fe20000000000 */
[----:B------:R-:W-:Y:S01]  /*25600*/  IADD3 R6, R10, 0x29890, RZ ;  /* 0x000298900a067810 */ /* 0x000fe20007ffe0ff */
[----:B------:R-:W-:Y:S01]  /*25610*/  UIADD3.X UR5, URZ, UR41, URZ, UP0, !UPT ;  /* 0x000000293f057290 */ /* 0x000fe200087fe43f */
[----:B------:R-:W-:Y:S01]  /*25620*/  UMOV UR6, 0x0 ;  /* 0x0000000000067882 */ /* 0x000fe20000000000 */
[----:B------:R-:W-:-:S10]  /*25630*/  UMOV UR7, 0x12f00000 ;  /* 0x12f0000000077882 */ /* 0x000fd40000000000 */
.L_x_675:
        /* <DEDUP_REMOVED lines=15> */
.L_x_676:
        /* <DEDUP_REMOVED lines=15> */
.L_x_677:
        /* <DEDUP_REMOVED lines=13> */
.L_x_932:
[----:B------:R-:W-:Y:S05]  /*258f0*/  BSYNC B2 ;  /* 0x0000000000027941 */ /* 0x000fea0003800000 */
.L_x_678:
[----:B------:R-:W-:Y:S01]  /*25900*/  BSSY B2, `(.L_x_680) ;  /* 0x000000b000027945 */ /* 0x000fe20003800000 */
[----:B------:R-:W-:Y:S01]  /*25910*/  IMAD.MOV.U32 R8, RZ, RZ, 0x0 ;  /* 0x00000000ff087424 */ /* 0x000fe200078e00ff */
[----:B01----:R-:W-:Y:S02]  /*25920*/  MOV R9, 0x12f00000 ;  /* 0x12f0000000097802 */ /* 0x003fe40000000f00 */
[----:B------:R-:W-:Y:S05]  /*25930*/  @P3 BRA `(.L_x_681) ;  /* 0x00000000001c3947 */ /* 0x000fea0003800000 */
[----:B------:R-:W0:Y:S02]  /*25940*/  S2R R6, SR_TID.X ;  /* 0x0000000000067919 */ /* 0x000e240000002100 */
[----:B0-----:R-:W-:Y:S01]  /*25950*/  LOP3.LUT R12, R6, 0x1f, RZ, 0xc0, !PT ;  /* 0x0000001f060c7812 */ /* 0x001fe200078ec0ff */
[----:B------:R-:W-:-:S03]  /*25960*/  IMAD.MOV.U32 R6, RZ, RZ, 0x5000 ;  /* 0x00005000ff067424 */ /* 0x000fc600078e00ff */
[----:B------:R-:W-:Y:S01]  /*25970*/  ISETP.NE.AND P2, PT, R12, RZ, PT ;  /* 0x000000ff0c00720c */ /* 0x000fe20003f45270 */
[----:B------:R0:W-:-:S12]  /*25980*/  SYNCS.ARRIVE.TRANS64 RZ, [R10+URZ+0x298b0], R6 ;  /* 0x0298b0060aff79a7 */ /* 0x0001d8000800003f */
[----:B0-----:R-:W-:Y:S05]  /*25990*/  @!P2 BRA `(.L_x_681) ;  /* 0x000000000004a947 */ /* 0x001fea0003800000 */
[----:B------:R-:W-:Y:S01]  /*259a0*/  BPT.TRAP 0x1 ;  /* 0x000000040000795c */ /* 0x000fe20000300000 */
.L_x_681:
[----:B------:R-:W-:Y:S05]  /*259b0*/  BSYNC B2 ;  /* 0x0000000000027941 */ /* 0x000fea0003800000 */
.L_x_680:
[----:B------:R-:W-:Y:S01]  /*259c0*/  R2UR UR10, R13 ;  /* 0x000000000d0a72ca */ /* 0x000fe200000e0000 */
[----:B------:R-:W-:Y:S01]  /*259d0*/  IMAD R6, R28, 0x5000, R22 ;  /* 0x000050001c067824 */ /* 0x000fe200078e0216 */
[----:B------:R-:W-:Y:S01]  /*259e0*/  R2UR UR6, R8 ;  /* 0x00000000080672ca */ /* 0x000fe200000e0000 */
[----:B------:R-:W-:Y:S01]  /*259f0*/  UIADD3 UR4, UP0, UR40, 0x670, URZ ;  /* 0x0000067028047890 */ /* 0x000fe2000ff1e03f */
[----:B------:R-:W-:Y:S01]  /*25a00*/  R2UR UR7, R9 ;  /* 0x00000000090772ca */ /* 0x000fe200000e0000 */
[----:B------:R-:W-:Y:S01]  /*25a10*/  VIADD R10, R10, 0x298b0 ;  /* 0x000298b00a0a7836 */ /* 0x000fe20000000000 */
[----:B------:R-:W-:Y:S01]  /*25a20*/  PLOP3.LUT P2, PT, PT, PT, PT, 0x80, 0x0 ;  /* 0x000000000000781c */ /* 0x000fe20003f4f070 */
[----:B------:R-:W-:Y:S01]  /*25a30*/  VIADD R6, R6, 0xa400 ;  /* 0x0000a40006067836 */ /* 0x000fe20000000000 */
[----:B------:R-:W-:-:S12]  /*25a40*/  UIADD3.X UR5, URZ, UR41, URZ, UP0, !UPT ;  /* 0x000000293f057290 */ /* 0x000fd800087fe43f */
.L_x_682:
        /* <DEDUP_REMOVED lines=10> */
.L_x_670:
[----:B------:R-:W-:Y:S05]  /*25af0*/  BSYNC B1 ;  /* 0x0000000000017941 */ /* 0x000fea0003800000 */
.L_x_669:
[C---:B------:R-:W-:Y:S01]  /*25b00*/  ISETP.GT.AND P3, PT, R11.reuse, R3, PT ;  /* 0x000000030b00720c */ /* 0x040fe20003f64270 */
[----:B------:R-:W-:Y:S01]  /*25b10*/  VIADD R28, R28, 0x1 ;  /* 0x000000011c1c7836 */ /* 0x000fe20000000000 */
[----:B------:R-:W-:-:S04]  /*25b20*/  IADD3 R11, R11, -0x1, RZ ;  /* 0xffffffff0b0b7810 */ /* 0x000fc80007ffe0ff */
[----:B------:R-:W-:-:S04]  /*25b30*/  ISETP.NE.AND P2, PT, R28, 0x2, PT ;  /* 0x000000021c00780c */ /* 0x000fc80003f45270 */
[----:B------:R-:W-:Y:S02]  /*25b40*/  SEL R6, RZ, 0x1, P2 ;  /* 0x00000001ff067807 */ /* 0x000fe40001000000 */
[----:B------:R-:W-:Y:S02]  /*25b50*/  SEL R28, R28, RZ, P2 ;  /* 0x000000ff1c1c7207 */ /* 0x000fe40001000000 */
[----:B------:R-:W-:Y:S01]  /*25b60*/  LOP3.LUT R35, R35, R6, RZ, 0x3c, !PT ;  /* 0x0000000623237212 */ /* 0x000fe200078e3cff */
[----:B------:R-:W-:Y:S06]  /*25b70*/  @P3 BRA `(.L_x_683) ;  /* 0xfffffff8002c3947 */ /* 0x000fec000383ffff */
.L_x_649:
[----:B------:R-:W-:Y:S05]  /*25b80*/  BSYNC B0 ;  /* 0x0000000000007941 */ /* 0x000fea0003800000 */
.L_x_648:
[----:B------:R-:W-:Y:S05]  /*25b90*/  @!P0 WARPSYNC.ALL ;  /* 0x0000000000008948 */ /* 0x000fea0003800000 */
[----:B------:R-:W-:Y:S01]  /*25ba0*/  @!P0 BAR.SYNC.DEFER_BLOCKING 0xc, 0x180 ;  /* 0x0306000000008b1d */ /* 0x000fe20000010000 */
[----:B------:R-:W-:-:S05]  /*25bb0*/  IMAD.MOV.U32 R29, RZ, RZ, RZ ;  /* 0x000000ffff1d7224 */ /* 0x000fca00078e00ff */
[----:B------:R-:W-:Y:S04]  /*25bc0*/  BSSY B0, `(.L_x_684) ;  /* 0x000001e000007945 */ /* 0x000fe80003800000 */
[----:B------:R-:W-:Y:S05]  /*25bd0*/  @!P1 BRA `(.L_x_685) ;  /* 0x0000000000709947 */ /* 0x000fea0003800000 */
[----:B------:R-:W-:-:S13]  /*25be0*/  ISETP.NE.AND P0, PT, R5, RZ, PT ;  /* 0x000000ff0500720c */ /* 0x000fda0003f05270 */
[----:B------:R-:W1:Y:S02]  /*25bf0*/  @!P0 LDC R5, c[0x0][0x9f0] ;  /* 0x00027c00ff058b82 */ /* 0x000e640000000800 */
[-C--:B-1----:R-:W-:Y:S02]  /*25c00*/  IABS R0, R5.reuse ;  /* 0x0000000500007213 */ /* 0x082fe40000000000 */
[----:B0-----:R-:W-:Y:S02]  /*25c10*/  IABS R7, R5 ;  /* 0x0000000500077213 */ /* 0x001fe40000000000 */
[----:B------:R-:W0:Y:S02]  /*25c20*/  I2F.RP R2, R0 ;  /* 0x0000000000027306 */ /* 0x000e240000209400 */
[----:B------:R-:W-:-:S06]  /*25c30*/  IADD3 R7, RZ, -R7, RZ ;  /* 0x80000007ff077210 */ /* 0x000fcc0007ffe0ff */
[----:B0-----:R-:W0:Y:S02]  /*25c40*/  MUFU.RCP R2, R2 ;  /* 0x0000000200027308 */ /* 0x001e240000001000 */
[----:B0-----:R-:W-:-:S06]  /*25c50*/  VIADD R2, R2, 0xffffffe ;  /* 0x0ffffffe02027836 */ /* 0x001fcc0000000000 */
[----:B------:R-:W0:Y:S02]  /*25c60*/  F2I.FTZ.U32.TRUNC.NTZ R3, R2 ;  /* 0x0000000200037305 */ /* 0x000e24000021f000 */
[----:B0-----:R-:W-:-:S04]  /*25c70*/  IMAD.MOV R2, RZ, RZ, -R3 ;  /* 0x000000ffff027224 */ /* 0x001fc800078e0a03 */
[----:B------:R-:W-:Y:S02]  /*25c80*/  IMAD R6, R2, R0, RZ ;  /* 0x0000000002067224 */ /* 0x000fe400078e02ff */
[----:B------:R-:W-:-:S04]  /*25c90*/  IMAD.MOV.U32 R2, RZ, RZ, RZ ;  /* 0x000000ffff027224 */ /* 0x000fc800078e00ff */
[----:B------:R-:W-:Y:S01]  /*25ca0*/  IMAD.HI.U32 R6, R3, R6, R2 ;  /* 0x0000000603067227 */ /* 0x000fe200078e0002 */
[----:B------:R-:W-:-:S04]  /*25cb0*/  IADD3 R3, R4, -0x1, R5 ;  /* 0xffffffff04037810 */ /* 0x000fc80007ffe005 */
[----:B------:R-:W-:Y:S02]  /*25cc0*/  IABS R2, R3 ;  /* 0x0000000300027213 */ /* 0x000fe40000000000 */
[----:B------:R-:W-:-:S03]  /*25cd0*/  LOP3.LUT R3, R3, R5, RZ, 0x3c, !PT ;  /* 0x0000000503037212 */ /* 0x000fc600078e3cff */
[----:B------:R-:W-:Y:S01]  /*25ce0*/  IMAD.HI.U32 R6, R6, R2, RZ ;  /* 0x0000000206067227 */ /* 0x000fe200078e00ff */
[----:B------:R-:W-:-:S03]  /*25cf0*/  ISETP.GE.AND P2, PT, R3, RZ, PT ;  /* 0x000000ff0300720c */ /* 0x000fc60003f46270 */
        /* <DEDUP_REMOVED lines=10> */
.L_x_685:
[----:B------:R-:W-:Y:S05]  /*25da0*/  BSYNC B0 ;  /* 0x0000000000007941 */ /* 0x000fea0003800000 */
.L_x_684:
[----:B------:R-:W-:-:S05]  /*25db0*/  IMAD R0, R20, R29, RZ ;  /* 0x0000001d14007224 */ /* 0x000fca00078e02ff */
[----:B------:R1:W-:Y:S01]  /*25dc0*/  STL [R1+0xc], R0 ;  /* 0x00000c0001007387 */ /* 0x0003e20000100800 */
[----:B------:R-:W-:-:S04]  /*25dd0*/  VIADDMNMX R29, R0, R29, R4, PT ;  /* 0x0000001d001d7246 */ /* 0x000fc80003800104 */
[----:B------:R-:W-:-:S13]  /*25de0*/  ISETP.GT.AND P0, PT, R29, R0, PT ;  /* 0x000000001d00720c */ /* 0x000fda0003f04270 */
[----:B-1----:R-:W-:Y:S05]  /*25df0*/  @P0 BRA `(.L_x_686) ;  /* 0x0000000000440947 */ /* 0x002fea0003800000 */
[----:B------:R-:W1:Y:S02]  /*25e00*/  S2R R0, SR_TID.X ;  /* 0x0000000000007919 */ /* 0x000e640000002100 */
[----:B-1----:R-:W-:-:S04]  /*25e10*/  LOP3.LUT R0, R0, 0x7f, RZ, 0xc0, !PT ;  /* 0x0000007f00007812 */ /* 0x002fc800078ec0ff */
[----:B------:R-:W-:-:S13]  /*25e20*/  ISETP.NE.AND P0, PT, R0, RZ, PT ;  /* 0x000000ff0000720c */ /* 0x000fda0003f05270 */
[----:B------:R-:W-:Y:S05]  /*25e30*/  @P0 BRA `(.L_x_687) ;  /* 0x0000004400c40947 */ /* 0x000fea0003800000 */
[----:B------:R-:W1:Y:S01]  /*25e40*/  S2R R5, SR_LANEID ;  /* 0x0000000000057919 */ /* 0x000e620000000000 */
[----:B------:R-:W-:Y:S01]  /*25e50*/  VOTEU.ANY UR4, UPT, PT ;  /* 0x0000000000047886 */ /* 0x000fe200038e0100 */
[----:B------:R-:W2:Y:S01]  /*25e60*/  LDC.64 R2, c[0x0][0xc60] ;  /* 0x00031800ff027b82 */ /* 0x000ea20000000a00 */
[----:B------:R-:W1:Y:S02]  /*25e70*/  FLO.U32 R0, UR4 ;  /* 0x0000000400007d00 */ /* 0x000e6400080e0000 */
[----:B-1----:R-:W-:-:S06]  /*25e80*/  ISETP.EQ.U32.AND P0, PT, R0, R5, PT ;  /* 0x000000050000720c */ /* 0x002fcc0003f02070 */
[----:B------:R-:W2:Y:S07]  /*25e90*/  POPC R5, UR4 ;  /* 0x0000000400057d09 */ /* 0x000eae0008000000 */
[----:B--2---:R-:W2:Y:S01]  /*25ea0*/  @P0 ATOMG.E.ADD.STRONG.GPU PT, R3, desc[UR50][R2.64], R5 ;  /* 0x00000005020309a8 */ /* 0x004ea200081ee1f2 */
[----:B------:R-:W1:Y:S02]  /*25eb0*/  S2R R4, SR_LTMASK ;  /* 0x0000000000047919 */ /* 0x000e640000003900 */
[----:B-1----:R-:W-:-:S04]  /*25ec0*/  LOP3.LUT R4, R4, UR4, RZ, 0xc0, !PT ;  /* 0x0000000404047c12 */ /* 0x002fc8000f8ec0ff */
[----:B0-----:R-:W0:Y:S01]  /*25ed0*/  POPC R7, R4 ;  /* 0x0000000400077309 */ /* 0x001e220000000000 */
[----:B--2---:R-:W0:Y:S02]  /*25ee0*/  SHFL.IDX PT, R0, R3, R0, 0x1f ;  /* 0x00001f0003007589 */ /* 0x004e2400000e0000 */
[----:B0-----:R-:W-:Y:S01]  /*25ef0*/  IADD3 R16, R0, UR38, R7 ;  /* 0x0000002600107c10 */ /* 0x001fe2000fffe007 */
[----:B------:R-:W-:Y:S06]  /*25f00*/  BRA `(.L_x_687) ;  /* 0x0000004400907947 */ /* 0x000fec0003800000 */
.L_x_686:
        /* <DEDUP_REMOVED lines=8> */
[----:B------:R-:W-:Y:S01]  /*25f90*/  IMAD.U32 R4, RZ, RZ, UR6 ;  /* 0x00000006ff047e24 */ /* 0x000fe2000f8e00ff */
[----:B0-----:R-:W-:Y:S01]  /*25fa0*/  MOV R7, UR9 ;  /* 0x0000000900077c02 */ /* 0x001fe20008000f00 */
[----:B------:R-:W0:Y:S01]  /*25fb0*/  LDC.64 R2, c[0x4][R2] ;  /* 0x0100000002027b82 */ /* 0x000e220000000a00 */
[----:B------:R-:W-:Y:S01]  /*25fc0*/  IMAD.U32 R5, RZ, RZ, UR7 ;  /* 0x00000007ff057e24 */ /* 0x000fe2000f8e00ff */
[----:B------:R-:W-:Y:S01]  /*25fd0*/  MOV R13, RZ ;  /* 0x000000ff000d7202 */ /* 0x000fe20000000f00 */
[----:B------:R-:W-:Y:S02]  /*25fe0*/  IMAD.U32 R6, RZ, RZ, UR8 ;  /* 0x00000008ff067e24 */ /* 0x000fe4000f8e00ff */
[----:B------:R-:W-:-:S02]  /*25ff0*/  IMAD.U32 R10, RZ, RZ, UR4 ;  /* 0x00000004ff0a7e24 */ /* 0x000fc4000f8e00ff */
[----:B------:R-:W-:Y:S02]  /*26000*/  IMAD.U32 R11, RZ, RZ, UR5 ;  /* 0x00000005ff0b7e24 */ /* 0x000fe4000f8e00ff */
[----:B------:R-:W-:Y:S02]  /*26010*/  IMAD.MOV.U32 R8, RZ, RZ, 0x70 ;  /* 0x00000070ff087424 */ /* 0x000fe400078e00ff */
[----:B------:R-:W-:-:S07]  /*26020*/  IMAD.MOV.U32 R12, RZ, RZ, 0x1 ;  /* 0x00000001ff0c7424 */ /* 0x000fce00078e00ff */
[----:B------:R-:W-:-:S07]  /*26030*/  LEPC R20, `(.L_x_689) ;  /* 0x000000001014794e */ /* 0x000fce0000000000 */
[----:B0-----:R-:W-:Y:S05]  /*26040*/  CALL.ABS.NOINC R2 ;  /* 0x0000000002007343 */ /* 0x001fea0003c00000 */
.L_x_689:
[----:B------:R-:W-:Y:S05]  /*26050*/  BSYNC B6 ;  /* 0x0000000000067941 */ /* 0x000fea0003800000 */
.L_x_688:
[----:B------:R-:W2:Y:S01]  /*26060*/  LDL.LU R31, [R1] ;  /* 0x00000000011f7983 */ /* 0x000ea20000300800 */
[----:B------:R-:W-:Y:S01]  /*26070*/  VIADD R0, R22, 0xa400 ;  /* 0x0000a40016007836 */ /* 0x000fe20000000000 */
[----:B------:R-:W-:Y:S04]  /*26080*/  BSSY B6, `(.L_x_690) ;  /* 0x0000016000067945 */ /* 0x000fe80003800000 */
[----:B------:R-:W-:Y:S02]  /*26090*/  LOP3.LUT P0, RZ, R0, 0x3ff, RZ, 0xc0, !PT ;  /* 0x000003ff00ff7812 */ /* 0x000fe4000780c0ff */
[----:B--2---:R-:W-:-:S11]  /*260a0*/  LOP3.LUT R31, R31, 0xfffffffe, RZ, 0xc0, !PT ;  /* 0xfffffffe1f1f7812 */ /* 0x004fd600078ec0ff */
[----:B------:R-:W-:-:S05]  /*260b0*/  @P0 LOP3.LUT R31, R31, 0x1, RZ, 0xfc, !PT ;  /* 0x000000011f1f0812 */ /* 0x000fca00078efcff */
[----:B------:R1:W-:Y:S01]  /*260c0*/  STL [R1], R31 ;  /* 0x0000001f01007387 */ /* 0x0003e20000100800 */
        /* <DEDUP_REMOVED lines=16> */
[----:B01----:R-:W-:Y:S05]  /*261d0*/  CALL.ABS.NOINC R2 ;  /* 0x0000000002007343 */ /* 0x003fea0003c00000 */
.L_x_691:
[----:B------:R-:W-:Y:S05]  /*261e0*/  BSYNC B6 ;  /* 0x0000000000067941 */ /* 0x000fea0003800000 */
.L_x_690:
        /* <DEDUP_REMOVED lines=20> */
.L_x_693:
[----:B------:R-:W-:Y:S05]  /*26330*/  BSYNC B6 ;  /* 0x0000000000067941 */ /* 0x000fea0003800000 */
.L_x_692:
[----:B------:R-:W-:Y:S01]  /*26340*/  LOP3.LUT P6, RZ, R31, 0x1, RZ, 0xc0, !PT ;  /* 0x000000011fff7812 */ /* 0x000fe200078cc0ff */
[----:B------:R-:W-:-:S12]  /*26350*/  BSSY B6, `(.L_x_694) ;  /* 0x0000012000067945 */ /* 0x000fd80003800000 */
[----:B------:R-:W-:Y:S05]  /*26360*/  @!P6 BRA `(.L_x_695) ;  /* 0x000000000040e947 */ /* 0x000fea0003800000 */
[----:B------:R-:W-:Y:S01]  /*26370*/  MOV R2, 0x0 ;  /* 0x0000000000027802 */ /* 0x000fe20000000f00 */
[----:B------:R-:W-:Y:S01]  /*26380*/  ULDC.64 UR4, c[0x4][0xc8] ;  /* 0x0100320000047ab9 */ /* 0x000fe20000000a00 */
[----:B------:R-:W-:Y:S01]  /*26390*/  ULDC.64 UR6, c[0x4][0xd0] ;  /* 0x0100340000067ab9 */ /* 0x000fe20000000a00 */
[----:B------:R-:W-:Y:S01]  /*263a0*/  ULDC.64 UR8, c[0x4][0x20] ;  /* 0x0100080000087ab9 */ /* 0x000fe20000000a00 */
[----:B------:R-:W-:Y:S01]  /*263b0*/  IMAD.U32 R4, RZ, RZ, UR4 ;  /* 0x00000004ff047e24 */ /* 0x000fe2000f8e00ff */
[----:B------:R-:W-:Y:S01]  /*263c0*/  MOV R10, UR8 ;  /* 0x00000008000a7c02 */ /* 0x000fe20008000f00 */
[----:B------:R-:W2:Y:S01]  /*263d0*/  LDC.64 R2, c[0x4][R2] ;  /* 0x0100000002027b82 */ /* 0x000ea20000000a00 */
[----:B------:R-:W-:Y:S02]  /*263e0*/  IMAD.U32 R5, RZ, RZ, UR5 ;  /* 0x00000005ff057e24 */ /* 0x000fe4000f8e00ff */
[----:B------:R-:W-:Y:S02]  /*263f0*/  IMAD.U32 R6, RZ, RZ, UR6 ;  /* 0x00000006ff067e24 */ /* 0x000fe4000f8e00ff */
[----:B0-----:R-:W-:-:S02]  /*26400*/  IMAD.U32 R7, RZ, RZ, UR7 ;  /* 0x00000007ff077e24 */ /* 0x001fc4000f8e00ff */
[----:B------:R-:W-:Y:S02]  /*26410*/  IMAD.U32 R11, RZ, RZ, UR9 ;  /* 0x00000009ff0b7e24 */ /* 0x000fe4000f8e00ff */
[----:B------:R-:W-:Y:S02]  /*26420*/  IMAD.MOV.U32 R8, RZ, RZ, 0x70 ;  /* 0x00000070ff087424 */ /* 0x000fe400078e00ff */
[----:B------:R-:W-:Y:S02]  /*26430*/  IMAD.MOV.U32 R12, RZ, RZ, 0x1 ;  /* 0x00000001ff0c7424 */ /* 0x000fe400078e00ff */
[----:B------:R-:W-:-:S07]  /*26440*/  IMAD.MOV.U32 R13, RZ, RZ, RZ ;  /* 0x000000ffff0d7224 */ /* 0x000fce00078e00ff */
[----:B------:R-:W-:-:S07]  /*26450*/  LEPC R20, `(.L_x_695) ;  /* 0x000000001014794e */ /* 0x000fce0000000000 */
[----:B-12---:R-:W-:Y:S05]  /*26460*/  CALL.ABS.NOINC R2 ;  /* 0x0000000002007343 */ /* 0x006fea0003c00000 */
.L_x_695:
[----:B------:R-:W-:Y:S05]  /*26470*/  BSYNC B6 ;  /* 0x0000000000067941 */ /* 0x000fea0003800000 */
.L_x_694:
[----:B------:R-:W2:Y:S01]  /*26480*/  LDL R32, [R1+0x4] ;  /* 0x0000040001207983 */ /* 0x000ea20000100800 */
[----:B------:R-:W-:Y:S01]  /*26490*/  ULDC.64 UR4, c[0x0][0x9f8] ;  /* 0x00027e0000047ab9 */ /* 0x000fe20000000a00 */
[----:B------:R-:W3:Y:S01]  /*264a0*/  LDC R11, c[0x0][0x430] ;  /* 0x00010c00ff0b7b82 */ /* 0x000ee20000000800 */
[----:B------:R-:W-:Y:S01]  /*264b0*/  ISETP.NE.U32.AND P0, PT, RZ, UR4, PT ;  /* 0x00000004ff007c0c */ /* 0x000fe2000bf05070 */
[----:B------:R-:W4:Y:S03]  /*264c0*/  S2R R20, SR_TID.X ;  /* 0x0000000000147919 */ /* 0x000f260000002100 */
[----:B------:R-:W-:-:S13]  /*264d0*/  ISETP.NE.AND.EX P0, PT, RZ, UR5, PT, P0 ;  /* 0x00000005ff007c0c */ /* 0x000fda000bf05300 */
[----:B------:R-:W-:Y:S01]  /*264e0*/  @P0 IADD3 R2, P1, R25, UR4, RZ ;  /* 0x0000000419020c10 */ /* 0x000fe2000ff3e0ff */
[----:B------:R-:W-:Y:S01]  /*264f0*/  IMAD.MOV.U32 R8, RZ, RZ, 0xa0 ;  /* 0x000000a0ff087424 */ /* 0x000fe200078e00ff */
[----:B------:R-:W-:Y:S02]  /*26500*/  ULDC UR4, c[0x0][0x2f4] ;  /* 0x0000bd0000047ab9 */ /* 0x000fe40000000800 */
[----:B------:R-:W-:Y:S02]  /*26510*/  @P0 IADD3.X R3, R26, UR5, RZ, P1, !PT ;  /* 0x000000051a030c10 */ /* 0x000fe40008ffe4ff */
[----:B---3--:R-:W-:Y:S01]  /*26520*/  ISETP.NE.AND P2, PT, R11, 0x1, PT ;  /* 0x000000010b00780c */ /* 0x008fe20003f45270 */
[----:B------:R-:W-:Y:S01]  /*26530*/  IMAD R8, R29, R8, -0xa0 ;  /* 0xffffff601d087424 */ /* 0x000fe200078e0208 */
[----:B-1----:R-:W-:Y:S01]  /*26540*/  LOP3.LUT R31, R31, 0xffffffbf, RZ, 0xc0, !PT ;  /* 0xffffffbf1f1f7812 */ /* 0x002fe200078ec0ff */
[----:B------:R1:W3:Y:S01]  /*26550*/  @P0 LDG.E R33, desc[UR50][R2.64] ;  /* 0x0000003202210981 */ /* 0x0002e2000c1e1900 */
[----:B------:R-:W-:Y:S01]  /*26560*/  ULDC UR5, c[0x0][0x320] ;  /* 0x0000c80000057ab9 */ /* 0x000fe20000000800 */
[----:B----4-:R-:W-:-:S08]  /*26570*/  LOP3.LUT R21, R20, 0x7f, RZ, 0xc0, !PT ;  /* 0x0000007f14157812 */ /* 0x010fd000078ec0ff */
[----:B-1----:R-:W1:Y:S01]  /*26580*/  @P2 LDC R3, c[0x0][0x434] ;  /* 0x00010d00ff032b82 */ /* 0x002e620000000800 */
[----:B------:R-:W-:Y:S02]  /*26590*/  SHF.R.U32.HI R21, RZ, 0x2, R21 ;  /* 0x00000002ff157819 */ /* 0x000fe40000011615 */
[----:B------:R-:W-:-:S05]  /*265a0*/  SHF.L.U32 R20, R20, 0x5, RZ ;  /* 0x0000000514147819 */ /* 0x000fca00000006ff */
[----:B------:R-:W4:Y:S01]  /*265b0*/  @P2 LDC R2, c[0x0][0x438] ;  /* 0x00010e00ff022b82 */ /* 0x000f220000000800 */
[----:B------:R-:W-:-:S05]  /*265c0*/  LOP3.LUT R20, R21, 0x60, R20, 0xf8, !PT ;  /* 0x0000006015147812 */ /* 0x000fca00078ef814 */
[----:B------:R-:W-:-:S05]  /*265d0*/  IMAD.IADD R9, R20, 0x1, R8 ;  /* 0x0000000114097824 */ /* 0x000fca00078e0208 */
[----:B------:R-:W-:Y:S01]  /*265e0*/  ISETP.GE.AND P1, PT, R9, R27, PT ;  /* 0x0000001b0900720c */ /* 0x000fe20003f26270 */
[----:B------:R-:W0:Y:S01]  /*265f0*/  S2R R20, SR_TID.X ;  /* 0x0000000000147919 */ /* 0x000e220000002100 */
[----:B------:R-:W1:Y:S11]  /*26600*/  S2R R21, SR_TID.X ;  /* 0x0000000000157919 */ /* 0x000e760000002100 */
[----:B------:R-:W3:Y:S01]  /*26610*/  @!P1 LDC.64 R4, c[0x0][0x418] ;  /* 0x00010600ff049b82 */ /* 0x000ee20000000a00 */
[----:B0-----:R-:W-:-:S04]  /*26620*/  LOP3.LUT R20, R20, 0x7f, RZ, 0xc0, !PT ;  /* 0x0000007f14147812 */ /* 0x001fc800078ec0ff */
[----:B------:R-:W-:Y:S01]  /*26630*/  SHF.R.U32.HI R10, RZ, 0x2, R20 ;  /* 0x00000002ff0a7819 */ /* 0x000fe20000011614 */
[----:B-1----:R-:W-:-:S05]  /*26640*/  IMAD.SHL.U32 R20, R21, 0x20, RZ ;  /* 0x0000002015147824 */ /* 0x002fca00078e00ff */
[----:B------:R-:W-:-:S04]  /*26650*/  LOP3.LUT R20, R10, 0x60, R20, 0xf8, !PT ;  /* 0x000000600a147812 */ /* 0x000fc800078ef814 */
[----:B------:R-:W-:-:S05]  /*26660*/  LOP3.LUT R20, R20, 0x80, RZ, 0xfc, !PT ;  /* 0x0000008014147812 */ /* 0x000fca00078efcff */
[----:B------:R-:W-:Y:S02]  /*26670*/  IMAD.IADD R8, R20, 0x1, R8 ;  /* 0x0000000114087824 */ /* 0x000fe400078e0208 */
[----:B--2---:R-:W-:-:S04]  /*26680*/  IMAD.IADD R9, R9, 0x1, R32 ;  /* 0x0000000109097824 */ /* 0x004fc800078e0220 */
[----:B------:R-:W-:-:S04]  /*26690*/  @P2 IMAD.HI.U32 R3, R9, R3, RZ ;  /* 0x0000000309032227 */ /* 0x000fc800078e00ff */
[----:B------:R-:W-:Y:S01]  /*266a0*/  IMAD.MOV.U32 R0, RZ, RZ, R9 ;  /* 0x000000ffff007224 */ /* 0x000fe200078e0009 */
[----:B----4-:R-:W-:Y:S02]  /*266b0*/  @P2 SHF.R.U32.HI R0, RZ, R2, R3 ;  /* 0x00000002ff002219 */ /* 0x010fe40000011603 */
[----:B------:R-:W0:Y:S02]  /*266c0*/  @!P1 LDC.64 R2, c[0x0][0x428] ;  /* 0x00010a00ff029b82 */ /* 0x000e240000000a00 */
[----:B------:R-:W-:Y:S02]  /*266d0*/  @!P1 SHF.R.S32.HI R7, RZ, 0x1f, R0 ;  /* 0x0000001fff079819 */ /* 0x000fe40000011400 */
[----:B------:R-:W-:Y:S02]  /*266e0*/  @!P1 MOV R6, R0 ;  /* 0x0000000000069202 */ /* 0x000fe40000000f00 */
[----:B---3--:R-:W-:-:S03]  /*266f0*/  SHF.R.S32.HI R14, RZ, 0x1f, R33 ;  /* 0x0000001fff0e7819 */ /* 0x008fc60000011421 */
[----:B0-----:R-:W-:-:S04]  /*26700*/  @!P1 IMAD.WIDE.U32 R6, R33, R2, R6 ;  /* 0x0000000221069225 */ /* 0x001fc800078e0006 */
[----:B------:R-:W-:-:S04]  /*26710*/  @!P1 IMAD R2, R14, R2, RZ ;  /* 0x000000020e029224 */ /* 0x000fc800078e02ff */
[----:B------:R-:W-:Y:S02]  /*26720*/  @!P1 IMAD R2, R33, R3, R2 ;  /* 0x0000000321029224 */ /* 0x000fe400078e0202 */
[----:B------:R-:W0:Y:S01]  /*26730*/  @P2 LDC R3, c[0x0][0x434] ;  /* 0x00010d00ff032b82 */ /* 0x000e220000000800 */
[----:B------:R-:W-:-:S07]  /*26740*/  @!P1 LEA R12, P0, R6, R4, 0x2 ;  /* 0x00000004060c9211 */ /* 0x000fce00078010ff */
[----:B------:R-:W1:Y:S01]  /*26750*/  @P2 LDC R4, c[0x0][0x438] ;  /* 0x00010e00ff042b82 */ /* 0x000e620000000800 */
[----:B------:R-:W-:-:S05]  /*26760*/  @!P1 IMAD.IADD R2, R7, 0x1, R2 ;  /* 0x0000000107029824 */ /* 0x000fca00078e0202 */
[----:B------:R-:W-:Y:S01]  /*26770*/  @!P1 LEA.HI.X R13, R6, R5, R2, 0x2, P0 ;  /* 0x00000005060d9211 */ /* 0x000fe200000f1402 */
[C---:B------:R-:W-:Y:S01]  /*26780*/  IMAD.IADD R2, R8.reuse, 0x1, R32 ;  /* 0x0000000108027824 */ /* 0x040fe200078e0220 */
[----:B------:R-:W-:-:S04]  /*26790*/  ISETP.GE.AND P0, PT, R8, R27, PT ;  /* 0x0000001b0800720c */ /* 0x000fc80003f06270 */
[----:B------:R-:W-:Y:S01]  /*267a0*/  ISETP.GT.U32.OR P0, PT, R20, 0x9f, P0 ;  /* 0x0000009f1400780c */ /* 0x000fe20000704470 */
[----:B0-----:R-:W-:Y:S01]  /*267b0*/  @P2 IMAD.HI.U32 R3, R2, R3, RZ ;  /* 0x0000000302032227 */ /* 0x001fe200078e00ff */
[----:B------:R-:W-:-:S04]  /*267c0*/  MOV R6, R2 ;  /* 0x0000000200067202 */ /* 0x000fc80000000f00 */
[----:B-1----:R-:W-:Y:S01]  /*267d0*/  @P2 SHF.R.U32.HI R6, RZ, R4, R3 ;  /* 0x00000004ff062219 */ /* 0x002fe20000011603 */
[----:B------:R0:W-:Y:S06]  /*267e0*/  STL [R1+0x8], R14 ;  /* 0x0000080e01007387 */ /* 0x0001ec0000100800 */
[----:B------:R-:W1:Y:S01]  /*267f0*/  @!P0 LDC.64 R4, c[0x0][0x418] ;  /* 0x00010600ff048b82 */ /* 0x000e620000000a00 */
[----:B------:R-:W-:-:S04]  /*26800*/  IMAD.MOV R10, RZ, RZ, -R6 ;  /* 0x000000ffff0a7224 */ /* 0x000fc800078e0a06 */
[----:B------:R-:W-:-:S03]  /*26810*/  IMAD R10, R11, R10, R2 ;  /* 0x0000000a0b0a7224 */ /* 0x000fc600078e0202 */
[----:B------:R-:W2:Y:S01]  /*26820*/  @!P0 LDC.64 R2, c[0x0][0x428] ;  /* 0x00010a00ff028b82 */ /* 0x000ea20000000a00 */
[----:B------:R-:W-:Y:S01]  /*26830*/  @!P0 SHF.R.S32.HI R7, RZ, 0x1f, R6 ;  /* 0x0000001fff078819 */ /* 0x000fe20000011406 */
[----:B------:R-:W-:Y:S02]  /*26840*/  IMAD.MOV R0, RZ, RZ, -R0 ;  /* 0x000000ffff007224 */ /* 0x000fe400078e0a00 */
[----:B--2---:R-:W-:-:S04]  /*26850*/  @!P0 IMAD.WIDE.U32 R6, R33, R2, R6 ;  /* 0x0000000221068225 */ /* 0x004fc800078e0006 */
[----:B------:R-:W-:Y:S02]  /*26860*/  @!P0 IMAD R2, R14, R2, RZ ;  /* 0x000000020e028224 */ /* 0x000fe400078e02ff */
[----:B0-----:R-:W0:Y:S01]  /*26870*/  S2R R14, SR_TID.X ;  /* 0x00000000000e7919 */ /* 0x001e220000002100 */
[----:B------:R-:W-:Y:S02]  /*26880*/  IMAD R9, R11, R0, R9 ;  /* 0x000000000b097224 */ /* 0x000fe400078e0209 */
[----:B------:R-:W-:Y:S01]  /*26890*/  @!P0 IMAD R0, R33, R3, R2 ;  /* 0x0000000321008224 */ /* 0x000fe200078e0202 */
[----:B-1----:R-:W-:Y:S01]  /*268a0*/  @!P0 LEA R4, P2, R6, R4, 0x2 ;  /* 0x0000000406048211 */ /* 0x002fe200078410ff */
[----:B------:R-:W-:Y:S02]  /*268b0*/  IMAD.U32 R8, RZ, RZ, UR39 ;  /* 0x00000027ff087e24 */ /* 0x000fe4000f8e00ff */
[----:B------:R-:W-:-:S03]  /*268c0*/  @!P0 IMAD.IADD R0, R0, 0x1, R7 ;  /* 0x0000000100008824 */ /* 0x000fc600078e0207 */
[----:B------:R-:W-:Y:S02]  /*268d0*/  ISETP.NE.AND P3, PT, R8, 0x3, PT ;  /* 0x000000030800780c */ /* 0x000fe40003f65270 */
[----:B------:R-:W-:Y:S02]  /*268e0*/  @!P0 LEA.HI.X R5, R6, R5, R0, 0x2, P2 ;  /* 0x0000000506058211 */ /* 0x000fe400010f1400 */
[----:B------:R-:W-:-:S06]  /*268f0*/  CS2R R6, SRZ ;  /* 0x0000000000067805 */ /* 0x000fcc000001ff00 */
[----:B------:R1:W5:Y:S01]  /*26900*/  @!P1 LDG.E R6, desc[UR50][R12.64] ;  /* 0x000000320c069981 */ /* 0x000362000c1e1900 */
[C---:B0-----:R-:W-:Y:S01]  /*26910*/  SHF.L.U32 R32, R14.reuse, 0x4, RZ ;  /* 0x000000040e207819 */ /* 0x041fe200000006ff */
[----:B------:R-:W-:Y:S01]  /*26920*/  IMAD.SHL.U32 R15, R14, 0x10, RZ ;  /* 0x000000100e0f7824 */ /* 0x000fe200078e00ff */
[----:B------:R-:W-:Y:S01]  /*26930*/  @P3 LOP3.LUT R31, R31, 0x40, RZ, 0xfc, !PT ;  /* 0x000000401f1f3812 */ /* 0x000fe200078efcff */
[----:B------:R1:W5:Y:S01]  /*26940*/  @!P0 LDG.E R7, desc[UR50][R4.64] ;  /* 0x0000003204078981 */ /* 0x000362000c1e1900 */
[----:B------:R-:W-:-:S04]  /*26950*/  LOP3.LUT R32, R32, 0x30, RZ, 0xc0, !PT ;  /* 0x0000003020207812 */ /* 0x000fc800078ec0ff */
[C---:B------:R-:W-:Y:S02]  /*26960*/  ISETP.GE.AND P1, PT, R32.reuse, UR4, PT ;  /* 0x0000000420007c0c */ /* 0x040fe4000bf26270 */
[----:B------:R-:W-:Y:S02]  /*26970*/  LOP3.LUT R14, R32, 0x40, RZ, 0xfc, !PT ;  /* 0x00000040200e7812 */ /* 0x000fe400078efcff */
[----:B------:R-:W-:Y:S02]  /*26980*/  LOP3.LUT R15, R15, 0x30, RZ, 0xc0, !PT ;  /* 0x000000300f0f7812 */ /* 0x000fe400078ec0ff */
[----:B------:R-:W-:Y:S02]  /*26990*/  ISETP.GE.AND P0, PT, R14, UR4, PT ;  /* 0x000000040e007c0c */ /* 0x000fe4000bf06270 */
[----:B------:R-:W-:Y:S02]  /*269a0*/  LOP3.LUT R31, R31, 0xffffffef, RZ, 0xc0, !PT ;  /* 0xffffffef1f1f7812 */ /* 0x000fe400078ec0ff */
[----:B------:R-:W-:-:S03]  /*269b0*/  LOP3.LUT R15, R15, 0x80, RZ, 0xfc, !PT ;  /* 0x000000800f0f7812 */ /* 0x000fc600078efcff */
[----:B------:R-:W-:Y:S02]  /*269c0*/  @P1 LOP3.LUT R31, R31, 0x10, RZ, 0xfc, !PT ;  /* 0x000000101f1f1812 */ /* 0x000fe400078efcff */
[----:B------:R-:W-:Y:S02]  /*269d0*/  ISETP.GE.AND P2, PT, R15, UR4, PT ;  /* 0x000000040f007c0c */ /* 0x000fe4000bf46270 */
[----:B------:R-:W-:-:S04]  /*269e0*/  LOP3.LUT R31, R31, 0xfffffff7, RZ, 0xc0, !PT ;  /* 0xfffffff71f1f7812 */ /* 0x000fc800078ec0ff */
[----:B------:R-:W-:-:S04]  /*269f0*/  @P0 LOP3.LUT R31, R31, 0x8, RZ, 0xfc, !PT ;  /* 0x000000081f1f0812 */ /* 0x000fc800078efcff */
[----:B------:R-:W-:Y:S02]  /*26a00*/  LOP3.LUT R31, R31, 0xfffffffb, RZ, 0xc0, !PT ;  /* 0xfffffffb1f1f7812 */ /* 0x000fe400078ec0ff */
[----:B------:R-:W-:Y:S02]  /*26a10*/  ISETP.GE.AND P1, PT, R32, UR5, PT ;  /* 0x0000000520007c0c */ /* 0x000fe4000bf26270 */
[----:B------:R-:W-:Y:S02]  /*26a20*/  @P2 LOP3.LUT R31, R31, 0x4, RZ, 0xfc, !PT ;  /* 0x000000041f1f2812 */ /* 0x000fe400078efcff */
[----:B------:R-:W-:Y:S02]  /*26a30*/  ISETP.GE.AND P0, PT, R14, UR5, PT ;  /* 0x000000050e007c0c */ /* 0x000fe4000bf06270 */
[----:B------:R-:W-:-:S04]  /*26a40*/  LOP3.LUT R31, R31, 0xfffffffe, RZ, 0xc0, !PT ;  /* 0xfffffffe1f1f7812 */ /* 0x000fc800078ec0ff */
[----:B------:R-:W-:-:S04]  /*26a50*/  LOP3.LUT R31, R31, 0xfffffffd, RZ, 0xc0, !PT ;  /* 0xfffffffd1f1f7812 */ /* 0x000fc800078ec0ff */
[----:B------:R-:W-:-:S04]  /*26a60*/  @P1 LOP3.LUT R31, R31, 0x2, RZ, 0xfc, !PT ;  /* 0x000000021f1f1812 */ /* 0x000fc800078efcff */
[----:B------:R-:W-:-:S05]  /*26a70*/  @P0 LOP3.LUT R31, R31, 0x1, RZ, 0xfc, !PT ;  /* 0x000000011f1f0812 */ /* 0x000fca00078efcff */
[----:B------:R1:W-:Y:S01]  /*26a80*/  STL [R1], R31 ;  /* 0x0000001f01007387 */ /* 0x0003e20000100800 */
[----:B------:R-:W-:-:S03]  /*26a90*/  UMOV UR6, 0xffffffff ;  /* 0xffffffff00067882 */ /* 0x000fc60000000000 */
[----:B------:R-:W-:Y:S05]  /*26aa0*/  BRA.DIV UR6, `(.L_x_696) ;  /* 0x0000008606487947 */ /* 0x000fea000b800000 */
.L_x_935:
[----:B------:R-:W-:Y:S01]  /*26ab0*/  ISETP.GT.U32.AND P0, PT, R20, 0x9f, PT ;  /* 0x0000009f1400780c */ /* 0x000fe20003f04070 */
[----:B------:R-:W-:Y:S02]  /*26ac0*/  IMAD.MOV.U32 R0, RZ, RZ, R31 ;  /* 0x000000ffff007224 */ /* 0x000fe400078e001f */
[----:B-1----:R-:W-:-:S03]  /*26ad0*/  VIADD R5, R29, 0xffffffff ;  /* 0xffffffff1d057836 */ /* 0x002fc60000000000 */
[----:B------:R-:W-:-:S07]  /*26ae0*/  LOP3.LUT R0, R0, 0xffffffdf, RZ, 0xc0, !PT ;  /* 0xffffffdf00007812 */ /* 0x000fce00078ec0ff */
[----:B------:R-:W-:-:S05]  /*26af0*/  @P0 LOP3.LUT R0, R0, 0x20, RZ, 0xfc, !PT ;  /* 0x0000002000000812 */ /* 0x000fca00078efcff */
[----:B------:R0:W-:Y:S01]  /*26b00*/  STL [R1], R0 ;  /* 0x0000000001007387 */ /* 0x0001e20000100800 */
[----:B------:R-:W-:Y:S05]  /*26b10*/  @!P3 BRA `(.L_x_697) ;  /* 0x000000000004b947 */ /* 0x000fea0003800000 */
[----:B------:R-:W-:Y:S01]  /*26b20*/  BPT.TRAP 0x1 ;  /* 0x000000040000795c */ /* 0x000fe20000300000 */
.L_x_697:
[----:B0-----:R-:W-:Y:S01]  /*26b30*/  IMAD R0, R23, 0x8, R22 ;  /* 0x0000000817007824 */ /* 0x001fe200078e0216 */
[----:B------:R-:W-:Y:S01]  /*26b40*/  SHF.L.U32 R2, R34, 0x1f, RZ ;  /* 0x0000001f22027819 */ /* 0x000fe200000006ff */
[----:B------:R-:W-:Y:S01]  /*26b50*/  BSSY B0, `(.L_x_698) ;  /* 0x0000005000007945 */ /* 0x000fe20003800000 */
[----:B------:R-:W-:Y:S02]  /*26b60*/  SHF.R.S32.HI R31, RZ, 0x1f, R9 ;  /* 0x0000001fff1f7819 */ /* 0x000fe40000011409 */
[----:B------:R-:W0:Y:S01]  /*26b70*/  SYNCS.PHASECHK.TRANS64.TRYWAIT P0, [R0+URZ+0x29880], R2 ;  /* 0x02988002000075a7 */ /* 0x000e22000800017f */
[----:B------:R1:W-:Y:S02]  /*26b80*/  STL [R1+0x2c], R2 ;  /* 0x00002c0201007387 */ /* 0x0003e40000100800 */
[----:B01----:R-:W-:Y:S05]  /*26b90*/  @!P0 BRA `(.L_x_699) ;  /* 0x00000084003c8947 */ /* 0x003fea0003800000 */
.L_x_936:
[----:B------:R-:W-:Y:S05]  /*26ba0*/  BSYNC B0 ;  /* 0x0000000000007941 */ /* 0x000fea0003800000 */
.L_x_698:
[----:B------:R-:W2:Y:S01]  /*26bb0*/  LDL R20, [R1] ;  /* 0x0000000001147983 */ /* 0x000ea20000100800 */
[----:B------:R-:W-:Y:S01]  /*26bc0*/  ULDC.64 UR4, c[0x0][0x328] ;  /* 0x0000ca0000047ab9 */ /* 0x000fe20000000a00 */
[----:B-----5:R-:W-:Y:S01]  /*26bd0*/  SHF.R.S32.HI R32, RZ, 0x1f, R6 ;  /* 0x0000001fff207819 */ /* 0x020fe20000011406 */
[----:B------:R-:W-:Y:S01]  /*26be0*/  IMAD R4, R31, UR4, RZ ;  /* 0x000000041f047c24 */ /* 0x000fe2000f8e02ff */
[----:B------:R-:W-:Y:S01]  /*26bf0*/  ULDC.64 UR6, c[0x0][0x338] ;  /* 0x0000ce0000067ab9 */ /* 0x000fe20000000a00 */
[C---:B0-----:R-:W-:Y:S01]  /*26c00*/  IMAD.WIDE.U32 R2, R9.reuse, UR4, RZ ;  /* 0x0000000409027c25 */ /* 0x041fe2000f8e00ff */
[----:B------:R-:W0:Y:S01]  /*26c10*/  S2R R14, SR_TID.X ;  /* 0x00000000000e7919 */ /* 0x000e220000002100 */
[----:B------:R-:W-:Y:S02]  /*26c20*/  SHF.R.S32.HI R8, RZ, 0x1f, R7 ;  /* 0x0000001fff087819 */ /* 0x000fe40000011407 */
[----:B------:R-:W-:Y:S02]  /*26c30*/  IMAD R4, R9, UR5, R4 ;  /* 0x0000000509047c24 */ /* 0x000fe4000f8e0204 */
[----:B------:R-:W-:Y:S01]  /*26c40*/  IMAD R11, R5, -0xa0, R27 ;  /* 0xffffff60050b7824 */ /* 0x000fe200078e021b */
[----:B------:R-:W-:Y:S01]  /*26c50*/  SHF.R.S32.HI R27, RZ, 0x1f, R10 ;  /* 0x0000001fff1b7819 */ /* 0x000fe2000001140a */
[----:B------:R1:W-:Y:S01]  /*26c60*/  STL [R1+0x28], R8 ;  /* 0x0000280801007387 */ /* 0x0003e20000100800 */
[----:B------:R-:W-:Y:S01]  /*26c70*/  IADD3 R3, R3, R4, RZ ;  /* 0x0000000403037210 */ /* 0x000fe20007ffe0ff */
[----:B------:R-:W-:-:S02]  /*26c80*/  IMAD R4, R32, UR6, RZ ;  /* 0x0000000620047c24 */ /* 0x000fc4000f8e02ff */
[----:B------:R-:W-:-:S04]  /*26c90*/  IMAD.WIDE.U32 R2, R6, UR6, R2 ;  /* 0x0000000606027c25 */ /* 0x000fc8000f8e0002 */
[----:B------:R-:W-:Y:S02]  /*26ca0*/  IMAD R4, R6, UR7, R4 ;  /* 0x0000000706047c24 */ /* 0x000fe4000f8e0204 */
[----:B------:R-:W-:Y:S02]  /*26cb0*/  IMAD.MOV.U32 R12, RZ, RZ, R2 ;  /* 0x000000ffff0c7224 */ /* 0x000fe400078e0002 */
[----:B------:R-:W-:Y:S02]  /*26cc0*/  IMAD R2, R27, UR4, RZ ;  /* 0x000000041b027c24 */ /* 0x000fe4000f8e02ff */
[----:B------:R-:W-:Y:S02]  /*26cd0*/  IMAD.IADD R13, R3, 0x1, R4 ;  /* 0x00000001030d7824 */ /* 0x000fe400078e0204 */
[C---:B------:R-:W-:Y:S02]  /*26ce0*/  IMAD R4, R10.reuse, UR5, R2 ;  /* 0x000000050a047c24 */ /* 0x040fe4000f8e0202 */
[----:B------:R-:W-:Y:S01]  /*26cf0*/  IMAD.WIDE.U32 R2, R10, UR4, RZ ;  /* 0x000000040a027c25 */ /* 0x000fe2000f8e00ff */
[----:B------:R-:W-:-:S03]  /*26d00*/  ULDC.64 UR4, c[0x0][0x330] ;  /* 0x0000cc0000047ab9 */ /* 0x000fc60000000a00 */
[----:B------:R-:W-:Y:S01]  /*26d10*/  IMAD.IADD R3, R3, 0x1, R4 ;  /* 0x0000000103037824 */ /* 0x000fe200078e0204 */
[----:B0-----:R-:W-:Y:S01]  /*26d20*/  LOP3.LUT R14, R14, 0x7f, RZ, 0xc0, !PT ;  /* 0x0000007f0e0e7812 */ /* 0x001fe200078ec0ff */
[----:B------:R-:W-:Y:S02]  /*26d30*/  IMAD R4, R8, UR6, RZ ;  /* 0x0000000608047c24 */ /* 0x000fe4000f8e02ff */
[C---:B------:R-:W-:Y:S01]  /*26d40*/  IMAD.WIDE.U32 R2, R7.reuse, UR6, R2 ;  /* 0x0000000607027c25 */ /* 0x040fe2000f8e0002 */
[--C-:B------:R-:W-:Y:S02]  /*26d50*/  SHF.R.U32.HI R15, RZ, 0x2, R14.reuse ;  /* 0x00000002ff0f7819 */ /* 0x100fe4000001160e */
[----:B------:R-:W-:Y:S01]  /*26d60*/  SHF.R.U32.HI R14, RZ, 0x5, R14 ;  /* 0x00000005ff0e7819 */ /* 0x000fe2000001160e */
[----:B------:R-:W-:Y:S01]  /*26d70*/  IMAD R4, R7, UR7, R4 ;  /* 0x0000000707047c24 */ /* 0x000fe2000f8e0204 */
[----:B------:R-:W-:Y:S01]  /*26d80*/  ULDC.64 UR6, c[0x0][0x318] ;  /* 0x0000c60000067ab9 */ /* 0x000fe20000000a00 */
[----:B------:R-:W-:-:S04]  /*26d90*/  IMAD.WIDE.U32 R12, R18, UR4, R12 ;  /* 0x00000004120c7c25 */ /* 0x000fc8000f8e000c */
[----:B------:R-:W-:Y:S01]  /*26da0*/  IMAD.IADD R5, R3, 0x1, R4 ;  /* 0x0000000103057824 */ /* 0x000fe200078e0204 */
[----:B------:R-:W-:Y:S01]  /*26db0*/  MOV R4, R2 ;  /* 0x0000000200047202 */ /* 0x000fe20000000f00 */
[----:B-1----:R-:W-:Y:S01]  /*26dc0*/  IMAD R8, R18, UR5, RZ ;  /* 0x0000000512087c24 */ /* 0x002fe2000f8e02ff */
[----:B------:R-:W-:Y:S01]  /*26dd0*/  IADD3 R2, P0, R12, UR6, RZ ;  /* 0x000000060c027c10 */ /* 0x000fe2000ff1e0ff */
[----:B------:R-:W-:Y:S02]  /*26de0*/  IMAD.SHL.U32 R14, R14, 0x400, RZ ;  /* 0x000004000e0e7824 */ /* 0x000fe400078e00ff */
[----:B------:R-:W-:Y:S01]  /*26df0*/  IMAD.WIDE.U32 R4, R18, UR4, R4 ;  /* 0x0000000412047c25 */ /* 0x000fe2000f8e0004 */
[----:B------:R-:W-:Y:S01]  /*26e00*/  IADD3.X R3, R13, UR7, R8, P0, !PT ;  /* 0x000000070d037c10 */ /* 0x000fe200087fe408 */
[----:B------:R-:W-:Y:S01]  /*26e10*/  UMOV UR4, 0xffffffff ;  /* 0xffffffff00047882 */ /* 0x000fe20000000000 */
[----:B------:R-:W-:-:S04]  /*26e20*/  IADD3 R26, P0, R4, UR6, RZ ;  /* 0x00000006041a7c10 */ /* 0x000fc8000ff1e0ff */
[----:B------:R-:W-:Y:S01]  /*26e30*/  IADD3.X R25, R8, UR7, R5, P0, !PT ;  /* 0x0000000708197c10 */ /* 0x000fe200087fe405 */
[----:B------:R-:W-:Y:S02]  /*26e40*/  IMAD.IADD R8, R11, 0x1, -R15 ;  /* 0x000000010b087824 */ /* 0x000fe400078e0a0f */
[----:B------:R-:W-:-:S03]  /*26e50*/  IMAD R5, R23, 0x5000, R14 ;  /* 0x0000500017057824 */ /* 0x000fc600078e020e */
[----:B------:R-:W-:Y:S02]  /*26e60*/  ISETP.GE.AND P5, PT, R8, 0x1, PT ;  /* 0x000000010800780c */ /* 0x000fe40003fa6270 */
[----:B--2---:R-:W-:Y:S01]  /*26e70*/  LOP3.LUT P1, RZ, R20, 0x1, RZ, 0xc0, !PT ;  /* 0x0000000114ff7812 */ /* 0x004fe2000782c0ff */
[----:B------:R-:W-:-:S12]  /*26e80*/  BRA.DIV UR4, `(.L_x_700) ;  /* 0x0000008204987947 */ /* 0x000fd8000b800000 */
[----:B------:R-:W2:Y:S01]  /*26e90*/  LDL.LU R11, [R1] ;  /* 0x00000000010b7983 */ /* 0x000ea20000300800 */
[----:B------:R-:W0:Y:S03]  /*26ea0*/  S2R R12, SR_TID.X ;  /* 0x00000000000c7919 */ /* 0x000e260000002100 */
[----:B------:R-:W-:Y:S01]  /*26eb0*/  SHFL.IDX PT, R4, R3, RZ, 0x1c1f ;  /* 0x001c1fff03047589 */ /* 0x000fe200000e0000 */
[----:B0-----:R-:W-:-:S03]  /*26ec0*/  IMAD.SHL.U32 R14, R12, 0x10, RZ ;  /* 0x000000100c0e7824 */ /* 0x001fc600078e00ff */
[----:B------:R-:W0:Y:S02]  /*26ed0*/  SHFL.IDX PT, R12, R2, RZ, 0x1c1f ;  /* 0x001c1fff020c7589 */ /* 0x000e2400000e0000 */
[----:B------:R-:W-:-:S04]  /*26ee0*/  LOP3.LUT R14, R14, 0x30, RZ, 0xc0, !PT ;  /* 0x000000300e0e7812 */ /* 0x000fc800078ec0ff */
[----:B0-----:R-:W-:-:S05]  /*26ef0*/  IADD3 R12, P0, R14, R12, RZ ;  /* 0x0000000c0e0c7210 */ /* 0x001fca0007f1e0ff */
[----:B------:R-:W-:Y:S01]  /*26f00*/  IMAD.X R13, RZ, RZ, R4, P0 ;  /* 0x000000ffff0d7224 */ /* 0x000fe200000e0604 */
[----:B------:R-:W-:-:S04]  /*26f10*/  IADD3 R4, R22, R5, R36 ;  /* 0x0000000516047210 */ /* 0x000fc80007ffe024 */
[----:B------:R-:W-:Y:S01]  /*26f20*/  IADD3 R5, R37, R4, RZ ;  /* 0x0000000425057210 */ /* 0x000fe20007ffe0ff */
[----:B------:R-:W-:Y:S01]  /*26f30*/  SHFL.IDX PT, R21, R3, 0x1, 0x1c1f ;  /* 0x003c1f0003157f89 */ /* 0x000fe200000e0000 */
[C---:B------:R-:W-:Y:S02]  /*26f40*/  ISETP.GE.AND P4, PT, R8.reuse, 0x21, PT ;  /* 0x000000210800780c */ /* 0x040fe40003f86270 */
[C---:B------:R-:W-:Y:S02]  /*26f50*/  ISETP.GE.AND P3, PT, R8.reuse, 0x41, PT ;  /* 0x000000410800780c */ /* 0x040fe40003f66270 */
[----:B------:R-:W-:Y:S02]  /*26f60*/  ISETP.GE.AND P2, PT, R8, 0x61, PT ;  /* 0x000000610800780c */ /* 0x000fe40003f46270 */
[----:B--2---:R-:W-:-:S04]  /*26f70*/  LOP3.LUT P6, RZ, R11, 0x2, RZ, 0xc0, !PT ;  /* 0x000000020bff7812 */ /* 0x004fc800078cc0ff */
[----:B------:R-:W-:-:S13]  /*26f80*/  ISETP.LT.OR P0, PT, R8, 0x1, P6 ;  /* 0x000000010800780c */ /* 0x000fda0003701670 */
[----:B------:R-:W-:Y:S01]  /*26f90*/  LDGSTS.E.BYPASS.LTC128B.128 [R4+0xa400], desc[UR50][R12.64], !P0 ;  /* 0x0a4000000c047fae */ /* 0x000fe2000c101d72 */
[----:B------:R-:W-:-:S13]  /*26fa0*/  ISETP.LT.OR P0, PT, R8, 0x1, P1 ;  /* 0x000000010800780c */ /* 0x000fda0000f01670 */
[----:B------:R0:W-:Y:S04]  /*26fb0*/  LDGSTS.E.BYPASS.LTC128B.128 [R5+0xa400], desc[UR50][R12.64+0x40], !P0 ;  /* 0x0a4000400c057fae */ /* 0x0001e8000c101d72 */
[----:B0-----:R-:W0:Y:S02]  /*26fc0*/  SHFL.IDX PT, R12, R2, 0x1, 0x1c1f ;  /* 0x003c1f00020c7f89 */ /* 0x001e2400000e0000 */
[----:B0-----:R-:W-:-:S05]  /*26fd0*/  IADD3 R12, P0, R14, R12, RZ ;  /* 0x0000000c0e0c7210 */ /* 0x001fca0007f1e0ff */
[----:B------:R-:W-:Y:S01]  /*26fe0*/  IMAD.X R13, RZ, RZ, R21, P0 ;  /* 0x000000ffff0d7224 */ /* 0x000fe200000e0615 */
[----:B------:R-:W-:-:S13]  /*26ff0*/  ISETP.LT.OR P0, PT, R8, 0x21, P6 ;  /* 0x000000210800780c */ /* 0x000fda0003701670 */
[----:B------:R-:W-:Y:S01]  /*27000*/  LDGSTS.E.BYPASS.LTC128B.128 [R4+0xb400], desc[UR50][R12.64], !P0 ;  /* 0x0b4000000c047fae */ /* 0x000fe2000c101d72 */
[----:B------:R-:W-:-:S03]  /*27010*/  ISETP.LT.OR P0, PT, R8, 0x21, P1 ;  /* 0x000000210800780c */ /* 0x000fc60000f01670 */
[----:B------:R-:W-:Y:S10]  /*27020*/  SHFL.IDX PT, R21, R3, 0x2, 0x1c1f ;  /* 0x005c1f0003157f89 */ /* 0x000ff400000e0000 */
[----:B------:R0:W-:Y:S04]  /*27030*/  LDGSTS.E.BYPASS.LTC128B.128 [R5+0xb400], desc[UR50][R12.64+0x40], !P0 ;  /* 0x0b4000400c057fae */ /* 0x0001e8000c101d72 */
[----:B0-----:R-:W0:Y:S04]  /*27040*/  SHFL.IDX PT, R12, R2, 0x2, 0x1c1f ;  /* 0x005c1f00020c7f89 */ /* 0x001e2800000e0000 */
[----:B------:R-:W1:Y:S04]  /*27050*/  SHFL.IDX PT, R2, R2, 0x3, 0x1c1f ;  /* 0x007c1f0002027f89 */ /* 0x000e6800000e0000 */
[----:B------:R-:W2:Y:S01]  /*27060*/  SHFL.IDX PT, R3, R3, 0x3, 0x1c1f ;  /* 0x007c1f0003037f89 */ /* 0x000ea200000e0000 */
[----:B0-----:R-:W-:-:S05]  /*27070*/  IADD3 R12, P0, R14, R12, RZ ;  /* 0x0000000c0e0c7210 */ /* 0x001fca0007f1e0ff */
[----:B------:R-:W-:Y:S01]  /*27080*/  IMAD.X R13, RZ, RZ, R21, P0 ;  /* 0x000000ffff0d7224 */ /* 0x000fe200000e0615 */
[----:B------:R-:W-:-:S13]  /*27090*/  ISETP.LT.OR P0, PT, R8, 0x41, P6 ;  /* 0x000000410800780c */ /* 0x000fda0003701670 */
[----:B------:R-:W-:Y:S01]  /*270a0*/  LDGSTS.E.BYPASS.LTC128B.128 [R4+0xc400], desc[UR50][R12.64], !P0 ;  /* 0x0c4000000c047fae */ /* 0x000fe2000c101d72 */
[----:B------:R-:W-:-:S13]  /*270b0*/  ISETP.LT.OR P0, PT, R8, 0x41, P1 ;  /* 0x000000410800780c */ /* 0x000fda0000f01670 */
[----:B------:R-:W-:Y:S01]  /*270c0*/  LDGSTS.E.BYPASS.LTC128B.128 [R5+0xc400], desc[UR50][R12.64+0x40], !P0 ;  /* 0x0c4000400c057fae */ /* 0x000fe2000c101d72 */
[----:B-1----:R-:W-:-:S05]  /*270d0*/  IADD3 R2, P0, R14, R2, RZ ;  /* 0x000000020e027210 */ /* 0x002fca0007f1e0ff */
[----:B--2---:R-:W-:Y:S01]  /*270e0*/  IMAD.X R3, RZ, RZ, R3, P0 ;  /* 0x000000ffff037224 */ /* 0x004fe200000e0603 */
[----:B------:R-:W-:-:S13]  /*270f0*/  ISETP.LT.OR P0, PT, R8, 0x61, P6 ;  /* 0x000000610800780c */ /* 0x000fda0003701670 */
[----:B------:R-:W-:Y:S01]  /*27100*/  LDGSTS.E.BYPASS.LTC128B.128 [R4+0xd400], desc[UR50][R2.64], !P0 ;  /* 0x0d40000002047fae */ /* 0x000fe2000c101d72 */
[----:B------:R-:W-:Y:S02]  /*27110*/  ISETP.LT.OR P0, PT, R8, 0x61, P1 ;  /* 0x000000610800780c */ /* 0x000fe40000f01670 */
[----:B------:R-:W-:-:S11]  /*27120*/  LOP3.LUT R11, R11, 0xffffff7f, RZ, 0xc0, !PT ;  /* 0xffffff7f0b0b7812 */ /* 0x000fd600078ec0ff */
[----:B------:R0:W-:Y:S01]  /*27130*/  LDGSTS.E.BYPASS.LTC128B.128 [R5+0xd400], desc[UR50][R2.64+0x40], !P0 ;  /* 0x0d40004002057fae */ /* 0x0001e2000c101d72 */
[----:B------:R-:W-:-:S13]  /*27140*/  ISETP.GE.AND P0, PT, R8, 0x81, PT ;  /* 0x000000810800780c */ /* 0x000fda0003f06270 */
[----:B------:R-:W-:Y:S01]  /*27150*/  @P0 LOP3.LUT R11, R11, 0x80, RZ, 0xfc, !PT ;  /* 0x000000800b0b0812 */ /* 0x000fe200078efcff */
[----:B0-----:R0:W1:Y:S04]  /*27160*/  SHFL.IDX PT, R3, R25, RZ, 0x1c1f ;  /* 0x001c1fff19037589 */ /* 0x00106800000e0000 */
[----:B------:R0:W2:Y:S04]  /*27170*/  SHFL.IDX PT, R2, R26, RZ, 0x1c1f ;  /* 0x001c1fff1a027589 */ /* 0x0000a800000e0000 */
[----:B------:R0:W-:Y:S02]  /*27180*/  STL [R1], R11 ;  /* 0x0000000b01007387 */ /* 0x0001e40000100800 */
.L_x_948:
[----:B------:R-:W4:Y:S01]  /*27190*/  LDL R12, [R1] ;  /* 0x00000000010c7983 */ /* 0x000f220000100800 */
[----:B0-----:R-:W0:Y:S02]  /*271a0*/  S2R R11, SR_TID.X ;  /* 0x00000000000b7919 */ /* 0x001e240000002100 */
[----:B0-----:R-:W-:-:S05]  /*271b0*/  IMAD.SHL.U32 R11, R11, 0x10, RZ ;  /* 0x000000100b0b7824 */ /* 0x001fca00078e00ff */
[----:B------:R-:W-:-:S04]  /*271c0*/  LOP3.LUT R11, R11, 0x30, RZ, 0xc0, !PT ;  /* 0x000000300b0b7812 */ /* 0x000fc800078ec0ff */
[----:B--2---:R-:W-:-:S04]  /*271d0*/  IADD3 R2, P0, R11, R2, RZ ;  /* 0x000000020b027210 */ /* 0x004fc80007f1e0ff */
[----:B-1----:R-:W-:Y:S02]  /*271e0*/  IADD3.X R3, RZ, R3, RZ, P0, !PT ;  /* 0x00000003ff037210 */ /* 0x002fe400007fe4ff */
[----:B----4-:R-:W-:-:S04]  /*271f0*/  LOP3.LUT P6, RZ, R12, 0x2, RZ, 0xc0, !PT ;  /* 0x000000020cff7812 */ /* 0x010fc800078cc0ff */
        /* <DEDUP_REMOVED lines=9> */
.L_x_701:
        /* <DEDUP_REMOVED lines=11> */
.L_x_702:
[----:B------:R0:W-:Y:S01]  /*27340*/  SYNCS.ARRIVE.TRANS64.A1T0 RZ, [R0+URZ+0x29870], RZ ;  /* 0x029870ff00ff79a7 */ /* 0x0001e2000810003f */
[----:B------:R-:W-:Y:S05]  /*27350*/  @!P6 BRA `(.L_x_703) ;  /* 0x000000000004e947 */ /* 0x000fea0003800000 */
[----:B------:R-:W-:Y:S01]  /*27360*/  BPT.TRAP 0x1 ;  /* 0x000000040000795c */ /* 0x000fe20000300000 */
.L_x_703:
[----:B------:R-:W2:Y:S01]  /*27370*/  LDL R2, [R1+0x2c] ;  /* 0x00002c0001027983 */ /* 0x000ea20000100800 */
[----:B------:R-:W-:Y:S01]  /*27380*/  BSSY B0, `(.L_x_704) ;  /* 0x0000003000007945 */ /* 0x000fe20003800000 */
[----:B--2---:R-:W1:Y:S03]  /*27390*/  SYNCS.PHASECHK.TRANS64.TRYWAIT P0, [R0+URZ+0x29840], R2 ;  /* 0x02984002000075a7 */ /* 0x004e66000800017f */
[----:B-1----:R-:W-:Y:S05]  /*273a0*/  @!P0 BRA `(.L_x_705) ;  /* 0x0000008400388947 */ /* 0x002fea0003800000 */
.L_x_949:
[----:B------:R-:W-:Y:S05]  /*273b0*/  BSYNC B0 ;  /* 0x0000000000007941 */ /* 0x000fea0003800000 */
.L_x_704:
[----:B------:R-:W2:Y:S01]  /*273c0*/  LDL.LU R8, [R1+0x28] ;  /* 0x0000280001087983 */ /* 0x000ea20000300800 */
[----:B------:R-:W-:Y:S01]  /*273d0*/  ULDC.64 UR4, c[0x0][0x300] ;  /* 0x0000c00000047ab9 */ /* 0x000fe20000000a00 */
[----:B------:R-:W-:Y:S02]  /*273e0*/  ULDC.64 UR6, c[0x0][0x310] ;  /* 0x0000c40000067ab9 */ /* 0x000fe40000000a00 */
[----:B------:R-:W4:Y:S04]  /*273f0*/  LDL R11, [R1+0x14] ;  /* 0x00001400010b7983 */ /* 0x000f280000100800 */
[----:B------:R0:W5:Y:S01]  /*27400*/  LDL R20, [R1] ;  /* 0x0000000001147983 */ /* 0x0001620000100800 */
[----:B------:R-:W-:Y:S02]  /*27410*/  IMAD R4, R31, UR4, RZ ;  /* 0x000000041f047c24 */ /* 0x000fe4000f8e02ff */
[----:B-1----:R-:W-:-:S04]  /*27420*/  IMAD.WIDE.U32 R2, R9, UR4, RZ ;  /* 0x0000000409027c25 */ /* 0x002fc8000f8e00ff */
[----:B------:R-:W-:Y:S02]  /*27430*/  IMAD R4, R9, UR5, R4 ;  /* 0x0000000509047c24 */ /* 0x000fe4000f8e0204 */
[----:B------:R-:W-:Y:S02]  /*27440*/  IMAD R32, R32, UR6, RZ ;  /* 0x0000000620207c24 */ /* 0x000fe4000f8e02ff */
[----:B------:R-:W-:Y:S02]  /*27450*/  IMAD.IADD R3, R3, 0x1, R4 ;  /* 0x0000000103037824 */ /* 0x000fe400078e0204 */
[C---:B------:R-:W-:Y:S02]  /*27460*/  IMAD R32, R6.reuse, UR7, R32 ;  /* 0x0000000706207c24 */ /* 0x040fe4000f8e0220 */
[----:B------:R-:W-:-:S04]  /*27470*/  IMAD.WIDE.U32 R2, R6, UR6, R2 ;  /* 0x0000000606027c25 */ /* 0x000fc8000f8e0002 */
[----:B------:R-:W-:Y:S02]  /*27480*/  IMAD R6, R27, UR4, RZ ;  /* 0x000000041b067c24 */ /* 0x000fe4000f8e02ff */
[----:B------:R-:W-:Y:S02]  /*27490*/  IMAD.IADD R5, R3, 0x1, R32 ;  /* 0x0000000103057824 */ /* 0x000fe400078e0220 */
[----:B------:R-:W-:Y:S02]  /*274a0*/  IMAD.MOV.U32 R4, RZ, RZ, R2 ;  /* 0x000000ffff047224 */ /* 0x000fe400078e0002 */
[C---:B------:R-:W-:Y:S02]  /*274b0*/  IMAD R6, R10.reuse, UR5, R6 ;  /* 0x000000050a067c24 */ /* 0x040fe4000f8e0206 */
[----:B------:R-:W-:Y:S01]  /*274c0*/  IMAD.WIDE.U32 R2, R10, UR4, RZ ;  /* 0x000000040a027c25 */ /* 0x000fe2000f8e00ff */
[----:B------:R-:W-:-:S04]  /*274d0*/  ULDC.64 UR4, c[0x0][0x308] ;  /* 0x0000c20000047ab9 */ /* 0x000fc80000000a00 */
[----:B------:R-:W-:-:S03]  /*274e0*/  IADD3 R3, R3, R6, RZ ;  /* 0x0000000603037210 */ /* 0x000fc60007ffe0ff */
[----:B------:R-:W-:-:S04]  /*274f0*/  IMAD.WIDE.U32 R2, R7, UR6, R2 ;  /* 0x0000000607027c25 */ /* 0x000fc8000f8e0002 */
[----:B--2---:R-:W-:-:S04]  /*27500*/  IMAD R8, R8, UR6, RZ ;  /* 0x0000000608087c24 */ /* 0x004fc8000f8e02ff */
        /* <DEDUP_REMOVED lines=12> */
[----:B0-----:R-:W-:Y:S07]  /*275d0*/  BRA.DIV UR4, `(.L_x_706) ;  /* 0x0000008204c47947 */ /* 0x001fee000b800000 */
[----:B------:R-:W0:Y:S01]  /*275e0*/  S2R R3, SR_TID.X ;  /* 0x0000000000037919 */ /* 0x000e220000002100 */
[----:B-----5:R-:W-:Y:S01]  /*275f0*/  LOP3.LUT P6, RZ, R20, 0x8, RZ, 0xc0, !PT ;  /* 0x0000000814ff7812 */ /* 0x020fe200078cc0ff */
[--C-:B------:R-:W-:Y:S01]  /*27600*/  @P5 IMAD.IADD R9, R22, 0x1, R4.reuse ;  /* 0x0000000116095824 */ /* 0x100fe200078e0204 */
[----:B------:R-:W-:Y:S01]  /*27610*/  LOP3.LUT P1, RZ, R20, 0x4, RZ, 0xc0, !PT ;  /* 0x0000000414ff7812 */ /* 0x000fe2000782c0ff */
[----:B------:R-:W-:Y:S01]  /*27620*/  SHFL.IDX PT, R2, R6, RZ, 0x1c1f ;  /* 0x001c1fff06027589 */ /* 0x000fe200000e0000 */
[----:B---3--:R-:W-:-:S03]  /*27630*/  @P4 IMAD.IADD R21, R22, 0x1, R4 ;  /* 0x0000000116154824 */ /* 0x008fc600078e0204 */
[----:B------:R-:W-:Y:S01]  /*27640*/  SHFL.IDX PT, R7, R7, RZ, 0x1c1f ;  /* 0x001c1fff07077589 */ /* 0x000fe200000e0000 */
[----:B0-----:R-:W-:-:S03]  /*27650*/  IMAD.SHL.U32 R10, R3, 0x10, RZ ;  /* 0x00000010030a7824 */ /* 0x001fc600078e00ff */
[----:B------:R-:W0:Y:S02]  /*27660*/  SHFL.IDX PT, R3, R5, RZ, 0x1c1f ;  /* 0x001c1fff05037589 */ /* 0x000e2400000e0000 */
[----:B------:R-:W-:-:S04]  /*27670*/  LOP3.LUT R10, R10, 0x30, RZ, 0xc0, !PT ;  /* 0x000000300a0a7812 */ /* 0x000fc800078ec0ff */
[----:B0-----:R-:W-:-:S05]  /*27680*/  @P5 IADD3 R3, P0, R10, R3, RZ ;  /* 0x000000030a035210 */ /* 0x001fca0007f1e0ff */
[----:B------:R-:W-:Y:S01]  /*27690*/  @P5 IMAD.X R2, RZ, RZ, R2, P0 ;  /* 0x000000ffff025224 */ /* 0x000fe200000e0602 */
        /* <DEDUP_REMOVED lines=8> */
[----:B0-----:R-:W0:Y:S01]  /*27720*/  SHFL.IDX PT, R3, R5, 0x1, 0x1c1f ;  /* 0x003c1f0005037f89 */ /* 0x001e2200000e0000 */
[----:B------:R-:W-:-:S03]  /*27730*/  @P3 IMAD.IADD R9, R22, 0x1, R4 ;  /* 0x0000000116093824 */ /* 0x000fc600078e0204 */
[----:B------:R-:W1:Y:S01]  /*27740*/  SHFL.IDX PT, R2, R6, 0x1, 0x1c1f ;  /* 0x003c1f0006027f89 */ /* 0x000e6200000e0000 */
[----:B0-----:R-:W-:-:S04]  /*27750*/  @P4 IADD3 R3, P0, R10, R3, RZ ;  /* 0x000000030a034210 */ /* 0x001fc80007f1e0ff */
[----:B-1----:R-:W-:-:S04]  /*27760*/  @P4 IADD3.X R2, RZ, R2, RZ, P0, !PT ;  /* 0x00000002ff024210 */ /* 0x002fc800007fe4ff */
[----:B------:R-:W-:-:S04]  /*27770*/  @P4 LOP3.LUT R3, R3, R2, RZ, 0x3c, !PT ;  /* 0x0000000203034212 */ /* 0x000fc800078e3cff */
[----:B------:R-:W-:-:S04]  /*27780*/  @P4 LOP3.LUT R2, R3, R2, RZ, 0x3c, !PT ;  /* 0x0000000203024212 */ /* 0x000fc800078e3cff */
[----:B------:R-:W-:-:S05]  /*27790*/  @P4 LOP3.LUT R3, R3, R2, RZ, 0x3c, !PT ;  /* 0x0000000203034212 */ /* 0x000fca00078e3cff */
[----:B------:R-:W-:Y:S04]  /*277a0*/  @P4 LDGSTS.E.BYPASS.LTC128B.128 [R21+0x1ac00], desc[UR50][R2.64], !P5 ;  /* 0x1ac0000002154fae */ /* 0x000fe8000e901d72 */
[----:B------:R-:W-:Y:S04]  /*277b0*/  @P4 LDGSTS.E.BYPASS.LTC128B.128 [R21+0x1d400], desc[UR50][R2.64+0x40], !P6 ;  /* 0x1d40004002154fae */ /* 0x000fe8000f101d72 */
[----:B------:R0:W-:Y:S04]  /*277c0*/  @P4 LDGSTS.E.BYPASS.LTC128B.128 [R21+0x1fc00], desc[UR50][R2.64+0x80], !P1 ;  /* 0x1fc0008002154fae */ /* 0x0001e8000c901d72 */
[----:B0-----:R-:W0:Y:S01]  /*277d0*/  SHFL.IDX PT, R3, R5, 0x2, 0x1c1f ;  /* 0x005c1f0005037f89 */ /* 0x001e2200000e0000 */
[----:B------:R-:W-:-:S03]  /*277e0*/  @P2 IADD3 R21, R22, R4, RZ ;  /* 0x0000000416152210 */ /* 0x000fc60007ffe0ff */
[----:B------:R-:W1:Y:S04]  /*277f0*/  SHFL.IDX PT, R2, R6, 0x2, 0x1c1f ;  /* 0x005c1f0006027f89 */ /* 0x000e6800000e0000 */
[----:B------:R-:W-:Y:S01]  /*27800*/  SHFL.IDX PT, R6, R6, 0x3, 0x1c1f ;  /* 0x007c1f0006067f89 */ /* 0x000fe200000e0000 */
[----:B0-----:R-:W-:-:S05]  /*27810*/  @P3 IADD3 R3, P0, R10, R3, RZ ;  /* 0x000000030a033210 */ /* 0x001fca0007f1e0ff */
[----:B-1----:R-:W-:-:S05]  /*27820*/  @P3 IMAD.X R2, RZ, RZ, R2, P0 ;  /* 0x000000ffff023224 */ /* 0x002fca00000e0602 */
[----:B------:R-:W-:-:S04]  /*27830*/  @P3 LOP3.LUT R3, R3, R2, RZ, 0x3c, !PT ;  /* 0x0000000203033212 */ /* 0x000fc800078e3cff */
[----:B------:R-:W-:-:S04]  /*27840*/  @P3 LOP3.LUT R2, R3, R2, RZ, 0x3c, !PT ;  /* 0x0000000203023212 */ /* 0x000fc800078e3cff */
[----:B------:R-:W-:-:S05]  /*27850*/  @P3 LOP3.LUT R3, R3, R2, RZ, 0x3c, !PT ;  /* 0x0000000203033212 */ /* 0x000fca00078e3cff */
[----:B------:R-:W-:Y:S04]  /*27860*/  @P3 LDGSTS.E.BYPASS.LTC128B.128 [R9+0x1b400], desc[UR50][R2.64], !P5 ;  /* 0x1b40000002093fae */ /* 0x000fe8000e901d72 */
[----:B------:R-:W-:Y:S04]  /*27870*/  @P3 LDGSTS.E.BYPASS.LTC128B.128 [R9+0x1dc00], desc[UR50][R2.64+0x40], !P6 ;  /* 0x1dc0004002093fae */ /* 0x000fe8000f101d72 */
[----:B------:R0:W-:Y:S04]  /*27880*/  @P3 LDGSTS.E.BYPASS.LTC128B.128 [R9+0x20400], desc[UR50][R2.64+0x80], !P1 ;  /* 0x2040008002093fae */ /* 0x0001e8000c901d72 */
[----:B0-----:R-:W0:Y:S02]  /*27890*/  SHFL.IDX PT, R2, R5, 0x3, 0x1c1f ;  /* 0x007c1f0005027f89 */ /* 0x001e2400000e0000 */
[----:B0-----:R-:W-:-:S05]  /*278a0*/  @P2 IADD3 R2, P0, R10, R2, RZ ;  /* 0x000000020a022210 */ /* 0x001fca0007f1e0ff */
[----:B------:R-:W-:-:S05]  /*278b0*/  @P2 IMAD.X R3, RZ, RZ, R6, P0 ;  /* 0x000000ffff032224 */ /* 0x000fca00000e0606 */
[----:B------:R-:W-:Y:S04]  /*278c0*/  @P2 LDGSTS.E.BYPASS.LTC128B.128 [R21+0x1bc00], desc[UR50][R2.64], !P5 ;  /* 0x1bc0000002152fae */ /* 0x000fe8000e901d72 */
[----:B------:R-:W-:Y:S04]  /*278d0*/  @P2 LDGSTS.E.BYPASS.LTC128B.128 [R21+0x1e400], desc[UR50][R2.64+0x40], !P6 ;  /* 0x1e40004002152fae */ /* 0x000fe8000f101d72 */
[----:B------:R0:W-:Y:S04]  /*278e0*/  @P2 LDGSTS.E.BYPASS.LTC128B.128 [R21+0x20c00], desc[UR50][R2.64+0x80], !P1 ;  /* 0x20c0008002152fae */ /* 0x0001e8000c901d72 */
[----:B0-----:R0:W1:Y:S02]  /*278f0*/  SHFL.IDX PT, R2, R8, RZ, 0x1c1f ;  /* 0x001c1fff08027589 */ /* 0x00106400000e0000 */
.L_x_961:
[----:B------:R-:W-:Y:S01]  /*27900*/  LOP3.LUT P0, RZ, R20, 0x80, RZ, 0xc0, !PT ;  /* 0x0000008014ff7812 */ /* 0x000fe2000780c0ff */
[----:B------:R-:W-:-:S12]  /*27910*/  BSSY B0, `(.L_x_707) ;  /* 0x0000011000007945 */ /* 0x000fd80003800000 */
[----:B------:R-:W-:Y:S05]  /*27920*/  @!P0 BRA `(.L_x_708) ;  /* 0x00000000003c8947 */ /* 0x000fea0003800000 */
[----:B------:R-:W2:Y:S01]  /*27930*/  S2R R3, SR_TID.X ;  /* 0x0000000000037919 */ /* 0x000ea20000002100 */
[----:B------:R-:W-:Y:S01]  /*27940*/  LOP3.LUT P3, RZ, R20, 0x10, RZ, 0xc0, !PT ;  /* 0x0000001014ff7812 */ /* 0x000fe2000786c0ff */
[----:B------:R-:W-:Y:S01]  /*27950*/  IMAD.IADD R4, R22, 0x1, R4 ;  /* 0x0000000116047824 */ /* 0x000fe200078e0204 */
[C---:B------:R-:W-:Y:S02]  /*27960*/  LOP3.LUT P2, RZ, R20.reuse, 0x8, RZ, 0xc0, !PT ;  /* 0x0000000814ff7812 */ /* 0x040fe4000784c0ff */
[----:B------:R-:W-:Y:S01]  /*27970*/  LOP3.LUT P1, RZ, R20, 0x4, RZ, 0xc0, !PT ;  /* 0x0000000414ff7812 */ /* 0x000fe2000782c0ff */
[----:B--2---:R-:W-:-:S05]  /*27980*/  IMAD.SHL.U32 R3, R3, 0x10, RZ ;  /* 0x0000001003037824 */ /* 0x004fca00078e00ff */
[----:B------:R-:W-:-:S04]  /*27990*/  LOP3.LUT R3, R3, 0x30, RZ, 0xc0, !PT ;  /* 0x0000003003037812 */ /* 0x000fc800078ec0ff */
[----:B-1----:R-:W-:-:S05]  /*279a0*/  IADD3 R2, P0, R3, R2, RZ ;  /* 0x0000000203027210 */ /* 0x002fca0007f1e0ff */
[----:B------:R-:W-:-:S05]  /*279b0*/  IMAD.X R3, RZ, RZ, R7, P0 ;  /* 0x000000ffff037224 */ /* 0x000fca00000e0607 */
[----:B------:R-:W-:Y:S01]  /*279c0*/  @!PT LDS RZ, [RZ] ;  /* 0x00000000fffff984 */ /* 0x000fe20000000800 */
[----:B------:R-:W-:Y:S01]  /*279d0*/  @!PT LDS RZ, [RZ] ;  /* 0x00000000fffff984 */ /* 0x000fe20000000800 */
[----:B------:R-:W-:Y:S01]  /*279e0*/  @!PT LDS RZ, [RZ] ;  /* 0x00000000fffff984 */ /* 0x000fe20000000800 */
[----:B------:R2:W-:Y:S04]  /*279f0*/  LDGSTS.E.BYPASS.LTC128B.128 [R4+0x1c400], desc[UR50][R2.64], !P3 ;  /* 0x1c40000002047fae */ /* 0x0005e8000d901d72 */
[----:B------:R2:W-:Y:S04]  /*27a00*/  LDGSTS.E.BYPASS.LTC128B.128 [R4+0x1ec00], desc[UR50][R2.64+0x40], !P2 ;  /* 0x1ec0004002047fae */ /* 0x0005e8000d101d72 */
[----:B------:R2:W-:Y:S02]  /*27a10*/  LDGSTS.E.BYPASS.LTC128B.128 [R4+0x21400], desc[UR50][R2.64+0x80], !P1 ;  /* 0x2140008002047fae */ /* 0x0005e4000c901d72 */
.L_x_708:
[----:B------:R-:W-:Y:S05]  /*27a20*/  BSYNC B0 ;  /* 0x0000000000007941 */ /* 0x000fea0003800000 */
.L_x_707:
[----:B------:R-:W-:Y:S01]  /*27a30*/  NOP ;  /* 0x0000000000007918 */ /* 0x000fe20000000000 */
[----:B------:R-:W-:-:S13]  /*27a40*/  PLOP3.LUT P0, PT, PT, PT, PT, 0x80, 0x0 ;  /* 0x000000000000781c */ /* 0x000fda0003f0f070 */
.L_x_709:
[----:B------:R-:W-:Y:S02]  /*27a50*/  PLOP3.LUT P1, PT, P1, P0, PT, 0xa2, 0x0 ;  /* 0x000000000000781c */ /* 0x000fe40000f21472 */
[----:B------:R-:W-:-:S08]  /*27a60*/  @P0 R2UR P1, UR4, R0 ;  /* 0x00000000000402ca */ /* 0x000fd00000020000 */
[----:B------:R-:W-:-:S05]  /*27a70*/  @P0 PLOP3.LUT P0, PT, P1, PT, PT, 0x80, 0x0 ;  /* 0x000000000000081c */ /* 0x000fca0000f0f070 */
[----:B------:R-:W-:Y:S01]  /*27a80*/  @!P1 SYNCS.ARRIVE.TRANS64.RED.A0T1 RZ, [UR4+0x29830], RZ ;  /* 0x029830ffffff99a7 */ /* 0x000fe20008200404 */
[----:B------:R-:W-:Y:S07]  /*27a90*/  @!P1 ARRIVES.LDGSTSBAR.64.TRANSCNT [UR4+0x29830] ;  /* 0x02983000ff0099b0 */ /* 0x000fee0008000a84 */
[----:B------:R-:W-:Y:S05]  /*27aa0*/  @P0 BRA.U.ANY `(.L_x_709) ;  /* 0xfffffffd00e80947 */ /* 0x000fea000393ffff */
[----:B------:R-:W-:Y:S01]  /*27ab0*/  NOP ;  /* 0x0000000000007918 */ /* 0x000fe20000000000 */
[----:B-12---:R-:W-:-:S05]  /*27ac0*/  IMAD.U32 R2, RZ, RZ, UR39 ;  /* 0x00000027ff027e24 */ /* 0x006fca000f8e00ff */
[----:B------:R-:W-:-:S13]  /*27ad0*/  ISETP.NE.AND P2, PT, R2, 0x3, PT ;  /* 0x000000030200780c */ /* 0x000fda0003f45270 */
[----:B------:R-:W-:Y:S05]  /*27ae0*/  @!P2 BRA `(.L_x_710) ;  /* 0x000000000004a947 */ /* 0x000fea0003800000 */
[----:B------:R-:W-:Y:S01]  /*27af0*/  BPT.TRAP 0x1 ;  /* 0x000000040000795c */ /* 0x000fe20000300000 */
.L_x_710:
[----:B------:R1:W5:Y:S01]  /*27b00*/  LDL.LU R2, [R1+0x30] ;  /* 0x0000300001027983 */ /* 0x0003620000300800 */
[----:B------:R1:W-:Y:S02]  /*27b10*/  SYNCS.ARRIVE.TRANS64.A1T0 RZ, [R0+URZ+0x29830], RZ ;  /* 0x029830ff00ff79a7 */ /* 0x0003e4000810003f */
[----:B------:R-:W-:Y:S05]  /*27b20*/  WARPSYNC.ALL ;  /* 0x0000000000007948 */ /* 0x000fea0003800000 */
[----:B------:R-:W-:Y:S01]  /*27b30*/  ULDC.64 UR4, c[0x0][0xa00] ;  /* 0x0002800000047ab9 */ /* 0x000fe20000000a00 */
[----:B------:R-:W-:Y:S01]  /*27b40*/  SHF.R.S32.HI R27, RZ, 0x1f, R30 ;  /* 0x0000001fff1b7819 */ /* 0x000fe2000001141e */
[----:B------:R-:W-:Y:S01]  /*27b50*/  BSSY B6, `(.L_x_711) ;  /* 0x000001e000067945 */ /* 0x000fe20003800000 */
[----:B------:R-:W-:Y:S01]  /*27b60*/  BAR.SYNC.DEFER_BLOCKING 0x8, 0x180 ;  /* 0x0206000000007b1d */ /* 0x000fe20000010000 */
[----:B------:R-:W-:Y:S02]  /*27b70*/  ISETP.NE.U32.AND P0, PT, RZ, UR4, PT ;  /* 0x00000004ff007c0c */ /* 0x000fe4000bf05070 */
[----:B-1----:R-:W-:-:S02]  /*27b80*/  IADD3 R0, R22, 0x14400, RZ ;  /* 0x0001440016007810 */ /* 0x002fc40007ffe0ff */
[----:B------:R-:W-:Y:S01]  /*27b90*/  ISETP.NE.AND.EX P0, PT, RZ, UR5, PT, P0 ;  /* 0x00000005ff007c0c */ /* 0x000fe2000bf05300 */
[----:B------:R-:W-:Y:S02]  /*27ba0*/  ULDC.64 UR4, c[0x0][0x298] ;  /* 0x0000a60000047ab9 */ /* 0x000fe40000000a00 */
[----:B------:R-:W-:Y:S01]  /*27bb0*/  IMAD R27, R27, UR4, RZ ;  /* 0x000000041b1b7c24 */ /* 0x000fe2000f8e02ff */
[----:B------:R-:W-:Y:S01]  /*27bc0*/  SEL R26, R24, RZ, !P0 ;  /* 0x000000ff181a7207 */ /* 0x000fe20004000000 */
[----:B------:R-:W-:-:S04]  /*27bd0*/  IMAD.WIDE.U32 R24, R30, UR4, RZ ;  /* 0x000000041e187c25 */ /* 0x000fc8000f8e00ff */
[----:B------:R-:W-:-:S04]  /*27be0*/  IMAD R27, R30, UR5, R27 ;  /* 0x000000051e1b7c24 */ /* 0x000fc8000f8e021b */
[----:B------:R-:W-:Y:S01]  /*27bf0*/  IMAD.IADD R27, R25, 0x1, R27 ;  /* 0x00000001191b7824 */ /* 0x000fe200078e021b */
[----:B-----5:R-:W-:Y:S02]  /*27c00*/  SEL R31, R2, RZ, !P0 ;  /* 0x000000ff021f7207 */ /* 0x020fe40004000000 */
[----:B------:R-:W-:-:S13]  /*27c10*/  LOP3.LUT P0, RZ, R0, 0x1bf, RZ, 0xc0, !PT ;  /* 0x000001bf00ff7812 */ /* 0x000fda000780c0ff */
[----:B------:R-:W-:Y:S05]  /*27c20*/  @!P0 BRA `(.L_x_712) ;  /* 0x0000000000408947 */ /* 0x000fea0003800000 */
[----:B------:R-:W-:Y:S01]  /*27c30*/  MOV R2, 0x0 ;  /* 0x0000000000027802 */ /* 0x000fe20000000f00 */
[----:B------:R-:W-:Y:S01]  /*27c40*/  ULDC.64 UR4, c[0x4][0xc8] ;  /* 0x0100320000047ab9 */ /* 0x000fe20000000a00 */
[----:B------:R-:W-:Y:S01]  /*27c50*/  ULDC.64 UR6, c[0x4][0xd0] ;  /* 0x0100340000067ab9 */ /* 0x000fe20000000a00 */
[----:B------:R-:W-:Y:S01]  /*27c60*/  ULDC.64 UR8, c[0x4][0x28] ;  /* 0x01000a0000087ab9 */ /* 0x000fe20000000a00 */
[----:B------:R-:W-:Y:S01]  /*27c70*/  IMAD.U32 R4, RZ, RZ, UR4 ;  /* 0x00000004ff047e24 */ /* 0x000fe2000f8e00ff */
[----:B------:R-:W-:Y:S01]  /*27c80*/  MOV R7, UR7 ;  /* 0x0000000700077c02 */ /* 0x000fe20008000f00 */
[----:B------:R-:W1:Y:S01]  /*27c90*/  LDC.64 R2, c[0x4][R2] ;  /* 0x0100000002027b82 */ /* 0x000e620000000a00 */
[----:B------:R-:W-:Y:S01]  /*27ca0*/  IMAD.U32 R5, RZ, RZ, UR5 ;  /* 0x00000005ff057e24 */ /* 0x000fe2000f8e00ff */
[----:B------:R-:W-:Y:S01]  /*27cb0*/  MOV R13, RZ ;  /* 0x000000ff000d7202 */ /* 0x000fe20000000f00 */
[----:B------:R-:W-:Y:S02]  /*27cc0*/  IMAD.U32 R6, RZ, RZ, UR6 ;  /* 0x00000006ff067e24 */ /* 0x000fe4000f8e00ff */
[----:B------:R-:W-:-:S02]  /*27cd0*/  IMAD.U32 R10, RZ, RZ, UR8 ;  /* 0x00000008ff0a7e24 */ /* 0x000fc4000f8e00ff */
[----:B------:R-:W-:Y:S02]  /*27ce0*/  IMAD.U32 R11, RZ, RZ, UR9 ;  /* 0x00000009ff0b7e24 */ /* 0x000fe4000f8e00ff */
[----:B0-----:R-:W-:Y:S02]  /*27cf0*/  IMAD.MOV.U32 R8, RZ, RZ, 0x70 ;  /* 0x00000070ff087424 */ /* 0x001fe400078e00ff */
[----:B------:R-:W-:-:S07]  /*27d00*/  IMAD.MOV.U32 R12, RZ, RZ, 0x1 ;  /* 0x00000001ff0c7424 */ /* 0x000fce00078e00ff */
[----:B------:R-:W-:-:S07]  /*27d10*/  LEPC R20, `(.L_x_712) ;  /* 0x000000001014794e */ /* 0x000fce0000000000 */
[----:B-1----:R-:W-:Y:S05]  /*27d20*/  CALL.ABS.NOINC R2 ;  /* 0x0000000002007343 */ /* 0x002fea0003c00000 */
.L_x_712:
[----:B------:R-:W-:Y:S05]  /*27d30*/  BSYNC B6 ;  /* 0x0000000000067941 */ /* 0x000fea0003800000 */
.L_x_711:
[----:B------:R-:W-:Y:S01]  /*27d40*/  SHF.L.U32 R5, R17, 0x7, RZ ;  /* 0x0000000711057819 */ /* 0x000fe200000006ff */
[----:B------:R1:W5:Y:S01]  /*27d50*/  LDL R9, [R1+0x24] ;  /* 0x0000240001097983 */ /* 0x0003620000100800 */
[----:B0-----:R-:W0:Y:S01]  /*27d60*/  LDC R8, c[0x0][0x448] ;  /* 0x00011200ff087b82 */ /* 0x001e220000000800 */
[----:B------:R-:W-:Y:S01]  /*27d70*/  IMAD.MOV.U32 R2, RZ, RZ, R24 ;  /* 0x000000ffff027224 */ /* 0x000fe200078e0018 */
[----:B------:R-:W-:Y:S01]  /*27d80*/  ULDC.64 UR4, c[0x0][0x2d8] ;  /* 0x0000b60000047ab9 */ /* 0x000fe20000000a00 */
[----:B------:R1:W5:Y:S01]  /*27d90*/  LDL R17, [R1+0x34] ;  /* 0x0000340001117983 */ /* 0x0003620000100800 */
[----:B------:R-:W-:Y:S01]  /*27da0*/  IMAD.MOV.U32 R3, RZ, RZ, R27 ;  /* 0x000000ffff037224 */ /* 0x000fe200078e001b */
[----:B------:R-:W2:Y:S01]  /*27db0*/  S2R R20, SR_TID.X ;  /* 0x0000000000147919 */ /* 0x000ea20000002100 */
[----:B------:R-:W-:-:S04]  /*27dc0*/  IMAD.WIDE.U32 R2, R18, UR4, R2 ;  /* 0x0000000412027c25 */ /* 0x000fc8000f8e0002 */
[----:B------:R-:W-:Y:S01]  /*27dd0*/  IMAD R3, R18, UR5, R3 ;  /* 0x0000000512037c24 */ /* 0x000fe2000f8e0203 */
[----:B------:R-:W-:Y:S02]  /*27de0*/  ULDC.64 UR4, c[0x0][0x2e0] ;  /* 0x0000b80000047ab9 */ /* 0x000fe40000000a00 */
[----:B------:R-:W-:Y:S02]  /*27df0*/  IMAD R0, R31, UR4, RZ ;  /* 0x000000041f007c24 */ /* 0x000fe4000f8e02ff */
[----:B------:R-:W-:-:S04]  /*27e00*/  IMAD.WIDE.U32 R2, R26, UR4, R2 ;  /* 0x000000041a027c25 */ /* 0x000fc8000f8e0002 */
[----:B------:R-:W-:Y:S01]  /*27e10*/  IMAD R0, R26, UR5, R0 ;  /* 0x000000051a007c24 */ /* 0x000fe2000f8e0200 */
[----:B------:R-:W3:Y:S01]  /*27e20*/  S2R R30, SR_TID.X ;  /* 0x00000000001e7919 */ /* 0x000ee20000002100 */
[----:B------:R-:W-:Y:S01]  /*27e30*/  ULDC.64 UR4, c[0x0][0x2d0] ;  /* 0x0000b40000047ab9 */ /* 0x000fe20000000a00 */
[----:B0-----:R-:W-:Y:S01]  /*27e40*/  ISETP.NE.AND P0, PT, R8, 0x1, PT ;  /* 0x000000010800780c */ /* 0x001fe20003f05270 */
[----:B------:R-:W-:-:S12]  /*27e50*/  IMAD.IADD R3, R3, 0x1, R0 ;  /* 0x0000000103037824 */ /* 0x000fd800078e0200 */
[----:B------:R-:W0:Y:S01]  /*27e60*/  @P0 LDC R4, c[0x0][0x44c] ;  /* 0x00011300ff040b82 */ /* 0x000e220000000800 */
[C---:B--2---:R-:W-:Y:S01]  /*27e70*/  LOP3.LUT R21, R20.reuse, 0x7f, RZ, 0xc0, !PT ;  /* 0x0000007f14157812 */ /* 0x044fe200078ec0ff */
[----:B------:R-:W-:-:S03]  /*27e80*/  IMAD.SHL.U32 R20, R20, 0x20, RZ ;  /* 0x0000002014147824 */ /* 0x000fc600078e00ff */
[----:B------:R-:W-:-:S03]  /*27e90*/  SHF.R.U32.HI R21, RZ, 0x2, R21 ;  /* 0x00000002ff157819 */ /* 0x000fc60000011615 */
[----:B------:R-:W2:Y:S01]  /*27ea0*/  @P0 LDC R0, c[0x0][0x450] ;  /* 0x00011400ff000b82 */ /* 0x000ea20000000800 */
[----:B------:R-:W-:-:S04]  /*27eb0*/  LOP3.LUT R20, R21, 0x60, R20, 0xf8, !PT ;  /* 0x0000006015147812 */ /* 0x000fc800078ef814 */
[----:B------:R-:W-:-:S05]  /*27ec0*/  LOP3.LUT R6, R20, R5, RZ, 0xfc, !PT ;  /* 0x0000000514067212 */ /* 0x000fca00078efcff */
[----:B0-----:R-:W-:-:S04]  /*27ed0*/  @P0 IMAD.HI.U32 R7, R6, R4, RZ ;  /* 0x0000000406070227 */ /* 0x001fc800078e00ff */
[----:B------:R-:W-:Y:S01]  /*27ee0*/  IMAD.MOV.U32 R4, RZ, RZ, R6 ;  /* 0x000000ffff047224 */ /* 0x000fe200078e0006 */
[----:B--2---:R-:W-:-:S05]  /*27ef0*/  @P0 SHF.R.U32.HI R4, RZ, R0, R7 ;  /* 0x00000000ff040219 */ /* 0x004fca0000011607 */
[----:B------:R-:W-:-:S04]  /*27f00*/  IMAD.MOV R0, RZ, RZ, -R4 ;  /* 0x000000ffff007224 */ /* 0x000fc800078e0a04 */
[----:B------:R-:W-:Y:S01]  /*27f10*/  IMAD R0, R8, R0, R6 ;  /* 0x0000000008007224 */ /* 0x000fe200078e0206 */
[----:B------:R-:W-:Y:S01]  /*27f20*/  SHF.R.S32.HI R6, RZ, 0x1f, R4 ;  /* 0x0000001fff067819 */ /* 0x000fe20000011404 */
[----:B------:R-:W-:-:S04]  /*27f30*/  IMAD.WIDE.U32 R2, R4, UR4, R2 ;  /* 0x0000000404027c25 */ /* 0x000fc8000f8e0002 */
[----:B------:R-:W-:-:S04]  /*27f40*/  IMAD R6, R6, UR4, RZ ;  /* 0x0000000406067c24 */ /* 0x000fc8000f8e02ff */
[----:B------:R-:W-:Y:S01]  /*27f50*/  IMAD R6, R4, UR5, R6 ;  /* 0x0000000504067c24 */ /* 0x000fe2000f8e0206 */
[----:B------:R-:W-:Y:S01]  /*27f60*/  SHF.R.S32.HI R4, RZ, 0x1f, R0 ;  /* 0x0000001fff047819 */ /* 0x000fe20000011400 */
[----:B------:R-:W-:Y:S02]  /*27f70*/  ULDC.64 UR4, c[0x0][0x2c8] ;  /* 0x0000b20000047ab9 */ /* 0x000fe40000000a00 */
[----:B------:R-:W-:Y:S01]  /*27f80*/  IMAD.IADD R3, R3, 0x1, R6 ;  /* 0x0000000103037824 */ /* 0x000fe200078e0206 */
[----:B---3--:R-:W-:Y:S01]  /*27f90*/  SHF.L.U32 R21, R30, 0x4, RZ ;  /* 0x000000041e157819 */ /* 0x008fe200000006ff */
[----:B------:R-:W-:Y:S02]  /*27fa0*/  IMAD R4, R4, UR4, RZ ;  /* 0x0000000404047c24 */ /* 0x000fe4000f8e02ff */
[----:B------:R-:W-:Y:S01]  /*27fb0*/  IMAD.WIDE.U32 R2, R0, UR4, R2 ;  /* 0x0000000400027c25 */ /* 0x000fe2000f8e0002 */
[----:B------:R-:W-:-:S03]  /*27fc0*/  LOP3.LUT R21, R21, 0x30, RZ, 0xc0, !PT ;  /* 0x0000003015157812 */ /* 0x000fc600078ec0ff */
[----:B------:R-:W-:Y:S01]  /*27fd0*/  IMAD R4, R0, UR5, R4 ;  /* 0x0000000500047c24 */ /* 0x000fe2000f8e0204 */
[----:B------:R-:W-:Y:S01]  /*27fe0*/  ULDC.64 UR4, c[0x0][0x280] ;  /* 0x0000a00000047ab9 */ /* 0x000fe20000000a00 */
[----:B------:R-:W-:Y:S01]  /*27ff0*/  IMAD.SHL.U32 R20, R30, 0x10, RZ ;  /* 0x000000101e147824 */ /* 0x000fe200078e00ff */
[----:B------:R-:W-:Y:S01]  /*28000*/  IADD3 R0, P0, R2, UR4, RZ ;  /* 0x0000000402007c10 */ /* 0x000fe2000ff1e0ff */
[----:B------:R-:W-:Y:S01]  /*28010*/  ULDC UR4, c[0x0][0x2b8] ;  /* 0x0000ae0000047ab9 */ /* 0x000fe20000000800 */
[C---:B------:R-:W-:Y:S02]  /*28020*/  LOP3.LUT R32, R21.reuse, 0x40, RZ, 0xfc, !PT ;  /* 0x0000004015207812 */ /* 0x040fe400078efcff */
[----:B------:R-:W-:Y:S02]  /*28030*/  LOP3.LUT R20, R20, 0x30, RZ, 0xc0, !PT ;  /* 0x0000003014147812 */ /* 0x000fe400078ec0ff */
[----:B------:R-:W-:Y:S02]  /*28040*/  LOP3.LUT R21, R21, 0x80, RZ, 0xfc, !PT ;  /* 0x0000008015157812 */ /* 0x000fe400078efcff */
[----:B------:R-:W-:Y:S01]  /*28050*/  IADD3.X R4, R3, UR5, R4, P0, !PT ;  /* 0x0000000503047c10 */ /* 0x000fe200087fe404 */
[----:B------:R-:W-:Y:S01]  /*28060*/  UMOV UR5, 0xffffffff ;  /* 0xffffffff00057882 */ /* 0x000fe20000000000 */
[----:B------:R-:W-:-:S02]  /*28070*/  LOP3.LUT R30, R30, 0x7f, RZ, 0xc0, !PT ;  /* 0x0000007f1e1e7812 */ /* 0x000fc400078ec0ff */
[----:B------:R-:W-:Y:S02]  /*28080*/  ISETP.GE.AND P3, PT, R20, UR4, PT ;  /* 0x0000000414007c0c */ /* 0x000fe4000bf66270 */
[----:B------:R-:W-:Y:S02]  /*28090*/  ISETP.GE.AND P2, PT, R32, UR4, PT ;  /* 0x0000000420007c0c */ /* 0x000fe4000bf46270 */
[----:B------:R-:W-:Y:S02]  /*280a0*/  ISETP.GE.AND P1, PT, R21, UR4, PT ;  /* 0x0000000415007c0c */ /* 0x000fe4000bf26270 */
[----:B------:R-:W-:Y:S01]  /*280b0*/  SHF.R.U32.HI R10, RZ, 0x2, R30 ;  /* 0x00000002ff0a7819 */ /* 0x000fe2000001161e */
[----:B-1----:R-:W-:Y:S10]  /*280c0*/  BRA.DIV UR5, `(.L_x_713) ;  /* 0x0000007e05f47947 */ /* 0x002ff4000b800000 */
[----:B------:R-:W0:Y:S01]  /*280d0*/  SHFL.IDX PT, R3, R0, RZ, 0x1c1f ;  /* 0x001c1fff00037589 */ /* 0x000e2200000e0000 */
[----:B-----5:R-:W-:Y:S02]  /*280e0*/  IMAD R6, R17, R8, RZ ;  /* 0x0000000811067224 */ /* 0x020fe400078e02ff */
[----:B------:R-:W-:Y:S01]  /*280f0*/  IMAD.IADD R5, R10, 0x1, R5 ;  /* 0x000000010a057824 */ /* 0x000fe200078e0205 */
[----:B------:R-:W1:Y:S04]  /*28100*/  SHFL.IDX PT, R2, R4, RZ, 0x1c1f ;  /* 0x001c1fff04027589 */ /* 0x000e6800000e0000 */
[----:B------:R-:W-:-:S13]  /*28110*/  ISETP.GE.AND P0, PT, R5, R6, PT ;  /* 0x000000060500720c */ /* 0x000fda0003f06270 */
[----:B0-----:R-:W-:-:S05]  /*28120*/  @!P0 IADD3 R3, P4, R20, R3, RZ ;  /* 0x0000000314038210 */ /* 0x001fca0007f9e0ff */
[----:B-1----:R-:W-:-:S05]  /*28130*/  @!P0 IMAD.X R2, RZ, RZ, R2, P4 ;  /* 0x000000ffff028224 */ /* 0x002fca00020e0602 */
[----:B------:R-:W-:-:S04]  /*28140*/  @!P0 LOP3.LUT R3, R3, R2, RZ, 0x3c, !PT ;  /* 0x0000000203038212 */ /* 0x000fc800078e3cff */
[----:B------:R-:W-:-:S04]  /*28150*/  @!P0 LOP3.LUT R2, R3, R2, RZ, 0x3c, !PT ;  /* 0x0000000203028212 */ /* 0x000fc800078e3cff */
[----:B------:R-:W-:-:S05]  /*28160*/  @!P0 LOP3.LUT R3, R3, R2, RZ, 0x3c, !PT ;  /* 0x0000000203038212 */ /* 0x000fca00078e3cff */
[----:B------:R-:W-:Y:S01]  /*28170*/  @!PT LDS RZ, [RZ] ;  /* 0x00000000fffff984 */ /* 0x000fe20000000800 */
[----:B------:R-:W-:Y:S04]  /*28180*/  @!P0 LDGSTS.E.BYPASS.LTC128B.128 [R9+0x14400], desc[UR50][R2.64], !P3 ;  /* 0x1440000002098fae */ /* 0x000fe8000d901d72 */
[----:B------:R-:W-:Y:S04]  /*28190*/  @!P0 LDGSTS.E.BYPASS.LTC128B.128 [R9+0x16400], desc[UR50][R2.64+0x40], !P2 ;  /* 0x1640004002098fae */ /* 0x000fe8000d101d72 */
[----:B------:R0:W-:Y:S02]  /*281a0*/  @!P0 LDGSTS.E.BYPASS.LTC128B.128 [R9+0x18400], desc[UR50][R2.64+0x80], !P1 ;  /* 0x1840008002098fae */ /* 0x0001e4000c901d72 */
[----:B0-----:R-:W-:-:S02]  /*281b0*/  VIADD R2, R5, 0x20 ;  /* 0x0000002005027836 */ /* 0x001fc40000000000 */
[----:B------:R-:W0:Y:S03]  /*281c0*/  SHFL.IDX PT, R3, R0, 0x1, 0x1c1f ;  /* 0x003c1f0000037f89 */ /* 0x000e2600000e0000 */
[----:B------:R-:W-:Y:S02]  /*281d0*/  ISETP.GE.AND P0, PT, R2, R6, PT ;  /* 0x000000060200720c */ /* 0x000fe40003f06270 */
[----:B------:R-:W1:Y:S11]  /*281e0*/  SHFL.IDX PT, R2, R4, 0x1, 0x1c1f ;  /* 0x003c1f0004027f89 */ /* 0x000e7600000e0000 */
[----:B0-----:R-:W-:-:S05]  /*281f0*/  @!P0 IADD3 R3, P4, R20, R3, RZ ;  /* 0x0000000314038210 */ /* 0x001fca0007f9e0ff */
[----:B-1----:R-:W-:-:S05]  /*28200*/  @!P0 IMAD.X R2, RZ, RZ, R2, P4 ;  /* 0x000000ffff028224 */ /* 0x002fca00020e0602 */
[----:B------:R-:W-:-:S04]  /*28210*/  @!P0 LOP3.LUT R3, R3, R2, RZ, 0x3c, !PT ;  /* 0x0000000203038212 */ /* 0x000fc800078e3cff */
[----:B------:R-:W-:-:S04]  /*28220*/  @!P0 LOP3.LUT R2, R3, R2, RZ, 0x3c, !PT ;  /* 0x0000000203028212 */ /* 0x000fc800078e3cff */
[----:B------:R-:W-:-:S05]  /*28230*/  @!P0 LOP3.LUT R3, R3, R2, RZ, 0x3c, !PT ;  /* 0x0000000203038212 */ /* 0x000fca00078e3cff */
[----:B------:R-:W-:Y:S04]  /*28240*/  @!P0 LDGSTS.E.BYPASS.LTC128B.128 [R9+0x14c00], desc[UR50][R2.64], !P3 ;  /* 0x14c0000002098fae */ /* 0x000fe8000d901d72 */
[----:B------:R-:W-:Y:S04]  /*28250*/  @!P0 LDGSTS.E.BYPASS.LTC128B.128 [R9+0x16c00], desc[UR50][R2.64+0x40], !P2 ;  /* 0x16c0004002098fae */ /* 0x000fe8000d101d72 */
[----:B------:R0:W-:Y:S02]  /*28260*/  @!P0 LDGSTS.E.BYPASS.LTC128B.128 [R9+0x18c00], desc[UR50][R2.64+0x80], !P1 ;  /* 0x18c0008002098fae */ /* 0x0001e4000c901d72 */
[----:B0-----:R-:W-:-:S02]  /*28270*/  IADD3 R2, R5, 0x40, RZ ;  /* 0x0000004005027810 */ /* 0x001fc40007ffe0ff */
[----:B------:R-:W0:Y:S02]  /*28280*/  SHFL.IDX PT, R3, R0, 0x2, 0x1c1f ;  /* 0x005c1f0000037f89 */ /* 0x000e2400000e0000 */
[----:B------:R-:W-:Y:S02]  /*28290*/  ISETP.GE.AND P0, PT, R2, R6, PT ;  /* 0x000000060200720c */ /* 0x000fe40003f06270 */
[----:B------:R-:W-:Y:S04]  /*282a0*/  SHFL.IDX PT, R0, R0, 0x3, 0x1c1f ;  /* 0x007c1f0000007f89 */ /* 0x000fe800000e0000 */
[----:B------:R-:W1:Y:S04]  /*282b0*/  SHFL.IDX PT, R2, R4, 0x2, 0x1c1f ;  /* 0x005c1f0004027f89 */ /* 0x000e6800000e0000 */
[----:B------:R-:W2:Y:S03]  /*282c0*/  SHFL.IDX PT, R4, R4, 0x3, 0x1c1f ;  /* 0x007c1f0004047f89 */ /* 0x000ea600000e0000 */
[----:B0-----:R-:W-:-:S05]  /*282d0*/  @!P0 IADD3 R3, P4, R20, R3, RZ ;  /* 0x0000000314038210 */ /* 0x001fca0007f9e0ff */
[----:B-1----:R-:W-:-:S05]  /*282e0*/  @!P0 IMAD.X R2, RZ, RZ, R2, P4 ;  /* 0x000000ffff028224 */ /* 0x002fca00020e0602 */
[----:B------:R-:W-:-:S04]  /*282f0*/  @!P0 LOP3.LUT R3, R3, R2, RZ, 0x3c, !PT ;  /* 0x0000000203038212 */ /* 0x000fc800078e3cff */
[----:B------:R-:W-:-:S04]  /*28300*/  @!P0 LOP3.LUT R2, R3, R2, RZ, 0x3c, !PT ;  /* 0x0000000203028212 */ /* 0x000fc800078e3cff */
[----:B------:R-:W-:-:S05]  /*28310*/  @!P0 LOP3.LUT R3, R3, R2, RZ, 0x3c, !PT ;  /* 0x0000000203038212 */ /* 0x000fca00078e3cff */
[----:B------:R0:W-:Y:S04]  /*28320*/  @!P0 LDGSTS.E.BYPASS.LTC128B.128 [R9+0x15400], desc[UR50][R2.64], !P3 ;  /* 0x1540000002098fae */ /* 0x0001e8000d901d72 */
[----:B------:R0:W-:Y:S04]  /*28330*/  @!P0 LDGSTS.E.BYPASS.LTC128B.128 [R9+0x17400], desc[UR50][R2.64+0x40], !P2 ;  /* 0x1740004002098fae */ /* 0x0001e8000d101d72 */
[----:B--2---:R0:W-:Y:S02]  /*28340*/  @!P0 LDGSTS.E.BYPASS.LTC128B.128 [R9+0x19400], desc[UR50][R2.64+0x80], !P1 ;  /* 0x1940008002098fae */ /* 0x0041e4000c901d72 */
.L_x_970:
[----:B------:R-:W-:Y:S01]  /*28350*/  VIADD R5, R5, 0x60 ;  /* 0x0000006005057836 */ /* 0x000fe20000000000 */
[----:B------:R-:W-:Y:S04]  /*28360*/  BSSY B0, `(.L_x_714) ;  /* 0x000000b000007945 */ /* 0x000fe80003800000 */
[----:B------:R-:W-:-:S13]  /*28370*/  ISETP.GE.AND P0, PT, R5, R6, PT ;  /* 0x000000060500720c */ /* 0x000fda0003f06270 */
[----:B------:R-:W-:Y:S05]  /*28380*/  @P0 BRA `(.L_x_715) ;  /* 0x0000000000200947 */ /* 0x000fea0003800000 */
[----:B01----:R-:W-:-:S05]  /*28390*/  IADD3 R2, P0, R20, R0, RZ ;  /* 0x0000000014027210 */ /* 0x003fca0007f1e0ff */
[----:B------:R-:W-:-:S05]  /*283a0*/  IMAD.X R3, RZ, RZ, R4, P0 ;  /* 0x000000ffff037224 */ /* 0x000fca00000e0604 */
[----:B------:R-:W-:Y:S01]  /*283b0*/  @!PT LDS RZ, [RZ] ;  /* 0x00000000fffff984 */ /* 0x000fe20000000800 */
[----:B------:R-:W-:Y:S01]  /*283c0*/  @!PT LDS RZ, [RZ] ;  /* 0x00000000fffff984 */ /* 0x000fe20000000800 */
[----:B------:R-:W-:Y:S01]  /*283d0*/  @!PT LDS RZ, [RZ] ;  /* 0x00000000fffff984 */ /* 0x000fe20000000800 */
[----:B------:R2:W-:Y:S04]  /*283e0*/  LDGSTS.E.BYPASS.LTC128B.128 [R9+0x15c00], desc[UR50][R2.64], !P3 ;  /* 0x15c0000002097fae */ /* 0x0005e8000d901d72 */
[----:B------:R2:W-:Y:S04]  /*283f0*/  LDGSTS.E.BYPASS.LTC128B.128 [R9+0x17c00], desc[UR50][R2.64+0x40], !P2 ;  /* 0x17c0004002097fae */ /* 0x0005e8000d101d72 */
[----:B------:R2:W-:Y:S02]  /*28400*/  LDGSTS.E.BYPASS.LTC128B.128 [R9+0x19c00], desc[UR50][R2.64+0x80], !P1 ;  /* 0x19c0008002097fae */ /* 0x0005e4000c901d72 */
.L_x_715:
[----:B------:R-:W-:Y:S05]  /*28410*/  BSYNC B0 ;  /* 0x0000000000007941 */ /* 0x000fea0003800000 */
.L_x_714:
[----:B------:R-:W-:Y:S01]  /*28420*/  NOP ;  /* 0x0000000000007918 */ /* 0x000fe20000000000 */
[----:B------:R-:W-:-:S13]  /*28430*/  PLOP3.LUT P0, PT, PT, PT, PT, 0x80, 0x0 ;  /* 0x000000000000781c */ /* 0x000fda0003f0f070 */
.L_x_716:
[----:B------:R-:W-:Y:S02]  /*28440*/  PLOP3.LUT P1, PT, P1, P0, PT, 0xa2, 0x0 ;  /* 0x000000000000781c */ /* 0x000fe40000f21472 */
[----:B------:R-:W-:-:S08]  /*28450*/  @P0 R2UR P1, UR4, R22 ;  /* 0x00000000160402ca */ /* 0x000fd00000020000 */
[----:B------:R-:W-:-:S05]  /*28460*/  @P0 PLOP3.LUT P0, PT, P1, PT, PT, 0x80, 0x0 ;  /* 0x000000000000081c */ /* 0x000fca0000f0f070 */
[----:B------:R-:W-:Y:S01]  /*28470*/  @!P1 SYNCS.ARRIVE.TRANS64.RED.A0T1 RZ, [UR4+0x29800], RZ ;  /* 0x029800ffffff99a7 */ /* 0x000fe20008200404 */
[----:B------:R-:W-:Y:S07]  /*28480*/  @!P1 ARRIVES.LDGSTSBAR.64.TRANSCNT [UR4+0x29800] ;  /* 0x02980000ff0099b0 */ /* 0x000fee0008000a84 */
[----:B------:R-:W-:Y:S05]  /*28490*/  @P0 BRA.U.ANY `(.L_x_716) ;  /* 0xfffffffd00e80947 */ /* 0x000fea000393ffff */
[----:B012---:R-:W2:Y:S01]  /*284a0*/  LDL.LU R2, [R1+0x38] ;  /* 0x0000380001027983 */ /* 0x007ea20000300800 */
[----:B------:R-:W-:Y:S02]  /*284b0*/  VIADD R32, R29, 0xfffffffe ;  /* 0xfffffffe1d207836 */ /* 0x000fe40000000000 */
[----:B--2---:R-:W-:-:S05]  /*284c0*/  VIADD R2, R2, 0x1 ;  /* 0x0000000102027836 */ /* 0x004fca0000000000 */
[----:B------:R0:W-:Y:S01]  /*284d0*/  STL [R1+0x38], R2 ;  /* 0x0000380201007387 */ /* 0x0001e20000100800 */
[----:B------:R-:W-:-:S04]  /*284e0*/  LEA.HI R0, R2, R2, RZ, 0x1 ;  /* 0x0000000202007211 */ /* 0x000fc800078f08ff */
[----:B------:R-:W-:-:S04]  /*284f0*/  LOP3.LUT R0, R0, 0xfffffffe, RZ, 0xc0, !PT ;  /* 0xfffffffe00007812 */ /* 0x000fc800078ec0ff */
[----:B------:R-:W-:-:S04]  /*28500*/  IADD3 R0, R2, -R0, RZ ;  /* 0x8000000002007210 */ /* 0x000fc80007ffe0ff */
[----:B------:R-:W-:Y:S01]  /*28510*/  SHF.L.U32 R3, R0, 0x1f, RZ ;  /* 0x0000001f00037819 */ /* 0x000fe200000006ff */
[----:B------:R-:W-:Y:S01]  /*28520*/  NOP ;  /* 0x0000000000007918 */ /* 0x000fe20000000000 */
[----:B------:R0:W-:Y:S01]  /*28530*/  SYNCS.ARRIVE.TRANS64.A1T0 RZ, [R22+URZ+0x29800], RZ ;  /* 0x029800ff16ff79a7 */ /* 0x0001e2000810003f */
[----:B------:R-:W-:Y:S01]  /*28540*/  BSSY B0, `(.L_x_717) ;  /* 0x0000003000007945 */ /* 0x000fe20003800000 */
[----:B------:R-:W1:Y:S03]  /*28550*/  SYNCS.PHASECHK.TRANS64.TRYWAIT P0, [R22+URZ+0x29820], R3 ;  /* 0x02982003160075a7 */ /* 0x000e66000800017f */
[----:B01----:R-:W-:Y:S05]  /*28560*/  @!P0 BRA `(.L_x_718) ;  /* 0x0000008000288947 */ /* 0x003fea0003800000 */
.L_x_971:
[----:B------:R-:W-:Y:S05]  /*28570*/  BSYNC B0 ;  /* 0x0000000000007941 */ /* 0x000fea0003800000 */
.L_x_717:
[----:B------:R-:W2:Y:S02]  /*28580*/  LDL R0, [R1+0xc] ;  /* 0x00000c0001007983 */ /* 0x000ea40000100800 */
[----:B--2---:R-:W-:-:S13]  /*28590*/  ISETP.GE.AND P0, PT, R32, R0, PT ;  /* 0x000000002000720c */ /* 0x004fda0003f06270 */
[----:B------:R-:W-:Y:S05]  /*285a0*/  @!P0 BRA `(.L_x_719) ;  /* 0x0000001400e48947 */ /* 0x000fea0003800000 */
[----:B------:R-:W-:Y:S02]  /*285b0*/  IMAD.MOV.U32 R17, RZ, RZ, R23 ;  /* 0x000000ffff117224 */ /* 0x000fe400078e0017 */
[----:B------:R-:W-:-:S07]  /*285c0*/  IMAD.MOV.U32 R21, RZ, RZ, R34 ;  /* 0x000000ffff157224 */ /* 0x000fce00078e0022 */
.L_x_739:
[----:B------:R-:W2:Y:S01]  /*285d0*/  LDL R0, [R1+0x4] ;  /* 0x0000040001007983 */ /* 0x000ea20000100800 */
[----:B-1----:R-:W1:Y:S03]  /*285e0*/  LDC R4, c[0x0][0x430] ;  /* 0x00010c00ff047b82 */ /* 0x002e660000000800 */
[----:B------:R-:W3:Y:S01]  /*285f0*/  LDL R10, [R1+0x8] ;  /* 0x00000800010a7983 */ /* 0x000ee20000100800 */
[----:B------:R-:W0:Y:S03]  /*28600*/  S2R R2, SR_TID.X ;  /* 0x0000000000027919 */ /* 0x000e260000002100 */
[----:B------:R-:W4:Y:S01]  /*28610*/  LDL R9, [R1+0xc] ;  /* 0x00000c0001097983 */ /* 0x000f220000100800 */
[----:B-1----:R-:W-:Y:S01]  /*28620*/  ISETP.NE.AND P0, PT, R4, 0x1, PT ;  /* 0x000000010400780c */ /* 0x002fe20003f05270 */
[----:B------:R-:W1:-:S12]  /*28630*/  S2R R7, SR_TID.X ;  /* 0x0000000000077919 */ /* 0x000e580000002100 */
[----:B------:R-:W2:Y:S01]  /*28640*/  @P0 LDC R6, c[0x0][0x434] ;  /* 0x00010d00ff060b82 */ /* 0x000ea20000000800 */
[C---:B0-----:R-:W-:Y:S01]  /*28650*/  LOP3.LUT R3, R2.reuse, 0x7f, RZ, 0xc0, !PT ;  /* 0x0000007f02037812 */ /* 0x041fe200078ec0ff */
[----:B------:R-:W-:-:S03]  /*28660*/  IMAD.SHL.U32 R5, R2, 0x20, RZ ;  /* 0x0000002002057824 */ /* 0x000fc600078e00ff */
[----:B------:R-:W-:-:S04]  /*28670*/  SHF.R.U32.HI R3, RZ, 0x2, R3 ;  /* 0x00000002ff037819 */ /* 0x000fc80000011603 */
[----:B------:R-:W-:Y:S02]  /*28680*/  LOP3.LUT R5, R3, 0x60, R5, 0xf8, !PT ;  /* 0x0000006003057812 */ /* 0x000fe400078ef805 */
[----:B------:R-:W0:Y:S01]  /*28690*/  @P0 LDC R3, c[0x0][0x438] ;  /* 0x00010e00ff030b82 */ /* 0x000e220000000800 */
[----:B------:R-:W-:-:S04]  /*286a0*/  LOP3.LUT R2, R2, 0x7f, RZ, 0xc0, !PT ;  /* 0x0000007f02027812 */ /* 0x000fc800078ec0ff */
[----:B------:R-:W-:Y:S01]  /*286b0*/  SHF.R.U32.HI R8, RZ, 0x2, R2 ;  /* 0x00000002ff087819 */ /* 0x000fe20000011602 */
[----:B-1----:R-:W-:-:S05]  /*286c0*/  IMAD.SHL.U32 R7, R7, 0x20, RZ ;  /* 0x0000002007077824 */ /* 0x002fca00078e00ff */
[----:B------:R-:W-:-:S04]  /*286d0*/  LOP3.LUT R7, R8, 0x60, R7, 0xf8, !PT ;  /* 0x0000006008077812 */ /* 0x000fc800078ef807 */
[----:B------:R-:W-:Y:S01]  /*286e0*/  LOP3.LUT R7, R7, 0x80, RZ, 0xfc, !PT ;  /* 0x0000008007077812 */ /* 0x000fe200078efcff */
[----:B------:R-:W-:Y:S05]  /*286f0*/  YIELD ;  /* 0x0000000000007946 */ /* 0x000fea0003800000 */
[----:B------:R-:W-:Y:S01]  /*28700*/  ULDC.64 UR4, c[0x0][0x428] ;  /* 0x00010a0000047ab9 */ /* 0x000fe20000000a00 */
[----:B------:R-:W-:Y:S01]  /*28710*/  ULDC.64 UR6, c[0x0][0x418] ;  /* 0x0001060000067ab9 */ /* 0x000fe20000000a00 */
[----:B------:R-:W-:Y:S01]  /*28720*/  ISETP.GT.U32.AND P1, PT, R7, 0x9f, PT ;  /* 0x0000009f0700780c */ /* 0x000fe20003f24070 */
[----:B--2---:R-:W-:-:S05]  /*28730*/  IMAD R0, R32, 0xa0, R0 ;  /* 0x000000a020007824 */ /* 0x004fca00078e0200 */
[----:B------:R-:W-:-:S05]  /*28740*/  IADD3 R5, R5, R0, RZ ;  /* 0x0000000005057210 */ /* 0x000fca0007ffe0ff */
[----:B------:R-:W-:-:S04]  /*28750*/  @P0 IMAD.HI.U32 R6, R5, R6, RZ ;  /* 0x0000000605060227 */ /* 0x000fc800078e00ff */
[----:B------:R-:W-:Y:S01]  /*28760*/  IMAD.MOV.U32 R2, RZ, RZ, R5 ;  /* 0x000000ffff027224 */ /* 0x000fe200078e0005 */
[----:B0-----:R-:W-:Y:S02]  /*28770*/  @P0 SHF.R.U32.HI R2, RZ, R3, R6 ;  /* 0x00000003ff020219 */ /* 0x001fe40000011606 */
[----:B------:R-:W0:Y:S08]  /*28780*/  @P0 LDC R6, c[0x0][0x434] ;  /* 0x00010d00ff060b82 */ /* 0x000e300000000800 */
[----:B------:R-:W1:Y:S01]  /*28790*/  @P0 LDC R3, c[0x0][0x438] ;  /* 0x00010e00ff030b82 */ /* 0x000e620000000800 */
[----:B------:R-:W-:-:S04]  /*287a0*/  IMAD.IADD R0, R7, 0x1, R0 ;  /* 0x0000000107007824 */ /* 0x000fc800078e0200 */
[----:B------:R-:W-:Y:S02]  /*287b0*/  IMAD.MOV.U32 R8, RZ, RZ, R0 ;  /* 0x000000ffff087224 */ /* 0x000fe400078e0000 */
[----:B0-----:R-:W-:-:S05]  /*287c0*/  @P0 IMAD.HI.U32 R6, R0, R6, RZ ;  /* 0x0000000600060227 */ /* 0x001fca00078e00ff */
[----:B-1----:R-:W-:Y:S02]  /*287d0*/  @P0 SHF.R.U32.HI R8, RZ, R3, R6 ;  /* 0x00000003ff080219 */ /* 0x002fe40000011606 */
[----:B------:R-:W-:-:S03]  /*287e0*/  IADD3 R6, -R2, RZ, RZ ;  /* 0x000000ff02067210 */ /* 0x000fc60007ffe1ff */
[----:B------:R-:W-:Y:S02]  /*287f0*/  IMAD.MOV R3, RZ, RZ, -R8 ;  /* 0x000000ffff037224 */ /* 0x000fe400078e0a08 */
[C---:B------:R-:W-:Y:S02]  /*28800*/  IMAD R5, R4.reuse, R6, R5 ;  /* 0x0000000604057224 */ /* 0x040fe400078e0205 */
[----:B------:R-:W-:Y:S01]  /*28810*/  IMAD R4, R4, R3, R0 ;  /* 0x0000000304047224 */ /* 0x000fe200078e0200 */
[----:B------:R-:W-:Y:S01]  /*28820*/  SHF.R.S32.HI R3, RZ, 0x1f, R2 ;  /* 0x0000001fff037819 */ /* 0x000fe20000011402 */
[----:B---3--:R-:W-:-:S04]  /*28830*/  IMAD R0, R10, UR4, RZ ;  /* 0x000000040a007c24 */ /* 0x008fc8000f8e02ff */
[C---:B------:R-:W-:Y:S02]  /*28840*/  IMAD R0, R33.reuse, UR5, R0 ;  /* 0x0000000521007c24 */ /* 0x040fe4000f8e0200 */
[----:B------:R-:W-:-:S04]  /*28850*/  IMAD.WIDE.U32 R2, R33, UR4, R2 ;  /* 0x0000000421027c25 */ /* 0x000fc8000f8e0002 */
[----:B------:R-:W-:Y:S01]  /*28860*/  IMAD.IADD R3, R0, 0x1, R3 ;  /* 0x0000000100037824 */ /* 0x000fe200078e0203 */
[----:B------:R-:W-:-:S04]  /*28870*/  LEA R6, P0, R2, UR6, 0x2 ;  /* 0x0000000602067c11 */ /* 0x000fc8000f8010ff */
[----:B------:R-:W-:-:S05]  /*28880*/  LEA.HI.X R7, R2, UR7, R3, 0x2, P0 ;  /* 0x0000000702077c11 */ /* 0x000fca00080f1403 */
[----:B------:R-:W2:Y:S01]  /*28890*/  LDG.E R6, desc[UR50][R6.64] ;  /* 0x0000003206067981 */ /* 0x000ea2000c1e1900 */
[--C-:B------:R-:W-:Y:S01]  /*288a0*/  @!P1 SHF.R.S32.HI R3, RZ, 0x1f, R8.reuse ;  /* 0x0000001fff039819 */ /* 0x100fe20000011408 */
[----:B------:R-:W-:-:S04]  /*288b0*/  @!P1 IMAD.MOV.U32 R2, RZ, RZ, R8 ;  /* 0x000000ffff029224 */ /* 0x000fc800078e0008 */
[----:B------:R-:W-:-:S04]  /*288c0*/  @!P1 IMAD.WIDE.U32 R2, R33, UR4, R2 ;  /* 0x0000000421029c25 */ /* 0x000fc8000f8e0002 */
[----:B------:R-:W-:Y:S01]  /*288d0*/  @!P1 IMAD.IADD R0, R0, 0x1, R3 ;  /* 0x0000000100009824 */ /* 0x000fe200078e0203 */
[C---:B------:R-:W-:Y:S01]  /*288e0*/  @!P1 LEA R10, P0, R2.reuse, UR6, 0x2 ;  /* 0x00000006020a9c11 */ /* 0x040fe2000f8010ff */
[----:B------:R-:W-:Y:S02]  /*288f0*/  IMAD.MOV.U32 R8, RZ, RZ, RZ ;  /* 0x000000ffff087224 */ /* 0x000fe400078e00ff */
[----:B------:R-:W-:Y:S01]  /*28900*/  IMAD.U32 R12, RZ, RZ, UR39 ;  /* 0x00000027ff0c7e24 */ /* 0x000fe2000f8e00ff */
[----:B------:R-:W-:-:S05]  /*28910*/  @!P1 LEA.HI.X R11, R2, UR7, R0, 0x2, P0 ;  /* 0x00000007020b9c11 */ /* 0x000fca00080f1400 */
[----:B------:R0:W5:Y:S01]  /*28920*/  @!P1 LDG.E R8, desc[UR50][R10.64] ;  /* 0x000000320a089981 */ /* 0x000162000c1e1900 */
[----:B------:R-:W-:Y:S02]  /*28930*/  ISETP.NE.AND P1, PT, R12, 0x3, PT ;  /* 0x000000030c00780c */ /* 0x000fe40003f25270 */
[----:B------:R-:W-:Y:S01]  /*28940*/  IADD3 R23, R17, 0x1, RZ ;  /* 0x0000000111177810 */ /* 0x000fe20007ffe0ff */
[----:B------:R-:W-:-:S03]  /*28950*/  IMAD.MOV.U32 R0, RZ, RZ, R32 ;  /* 0x000000ffff007224 */ /* 0x000fc600078e0020 */
[----:B------:R-:W-:-:S04]  /*28960*/  ISETP.NE.AND P0, PT, R23, 0x2, PT ;  /* 0x000000021700780c */ /* 0x000fc80003f05270 */
[----:B------:R-:W-:Y:S01]  /*28970*/  SEL R34, RZ, 0x1, P0 ;  /* 0x00000001ff227807 */ /* 0x000fe20000000000 */
[----:B------:R-:W-:Y:S01]  /*28980*/  VIADD R32, R32, 0xffffffff ;  /* 0xffffffff20207836 */ /* 0x000fe20000000000 */
[----:B------:R-:W-:Y:S02]  /*28990*/  SEL R23, R23, RZ, P0 ;  /* 0x000000ff17177207 */ /* 0x000fe40000000000 */
[----:B------:R-:W-:Y:S02]  /*289a0*/  LOP3.LUT R34, R21, R34, RZ, 0x3c, !PT ;  /* 0x0000002215227212 */ /* 0x000fe400078e3cff */
[----:B----4-:R-:W-:Y:S02]  /*289b0*/  ISETP.GT.AND P2, PT, R0, R9, PT ;  /* 0x000000090000720c */ /* 0x010fe40003f44270 */
[----:B--2---:R-:W-:Y:S01]  /*289c0*/  SHF.R.S32.HI R30, RZ, 0x1f, R6 ;  /* 0x0000001fff1e7819 */ /* 0x004fe20000011406 */
[----:B0-----:R-:W-:Y:S10]  /*289d0*/  @!P1 BRA `(.L_x_720) ;  /* 0x0000000000049947 */ /* 0x001ff40003800000 */
[----:B------:R-:W-:Y:S01]  /*289e0*/  BPT.TRAP 0x1 ;  /* 0x000000040000795c */ /* 0x000fe20000300000 */
.L_x_720:
[----:B------:R-:W-:Y:S01]  /*289f0*/  LEA R0, R23, R22, 0x3 ;  /* 0x0000001617007211 */ /* 0x000fe200078e18ff */
[----:B------:R-:W-:Y:S01]  /*28a00*/  BSSY B0, `(.L_x_721) ;  /* 0x0000005000007945 */ /* 0x000fe20003800000 */
[----:B------:R-:W-:Y:S02]  /*28a10*/  SHF.L.U32 R31, R34, 0x1f, RZ ;  /* 0x0000001f221f7819 */ /* 0x000fe400000006ff */
[----:B------:R-:W-:Y:S02]  /*28a20*/  SHF.R.S32.HI R26, RZ, 0x1f, R5 ;  /* 0x0000001fff1a7819 */ /* 0x000fe40000011405 */
[----:B------:R-:W0:Y:S02]  /*28a30*/  SYNCS.PHASECHK.TRANS64.TRYWAIT P0, [R0+URZ+0x29880], R31 ;  /* 0x0298801f000075a7 */ /* 0x000e24000800017f */
[----:B0-----:R-:W-:Y:S05]  /*28a40*/  @!P0 BRA `(.L_x_722) ;  /* 0x0000007c00048947 */ /* 0x001fea0003800000 */
.L_x_972:
[----:B------:R-:W-:Y:S05]  /*28a50*/  BSYNC B0 ;  /* 0x0000000000007941 */ /* 0x000fea0003800000 */
.L_x_721:
[----:B------:R-:W2:Y:S01]  /*28a60*/  LDL R2, [R1] ;  /* 0x0000000001027983 */ /* 0x000ea20000100800 */
[----:B------:R-:W-:Y:S01]  /*28a70*/  ULDC.64 UR4, c[0x0][0x328] ;  /* 0x0000ca0000047ab9 */ /* 0x000fe20000000a00 */
[----:B------:R-:W-:Y:S01]  /*28a80*/  ULDC.64 UR6, c[0x0][0x338] ;  /* 0x0000ce0000067ab9 */ /* 0x000fe20000000a00 */
[----:B------:R-:W-:Y:S01]  /*28a90*/  IMAD R7, R26, UR4, RZ ;  /* 0x000000041a077c24 */ /* 0x000fe2000f8e02ff */
[----:B------:R-:W1:Y:S01]  /*28aa0*/  S2R R9, SR_TID.X ;  /* 0x0000000000097919 */ /* 0x000e620000002100 */
[----:B------:R-:W-:Y:S01]  /*28ab0*/  IMAD R10, R30, UR6, RZ ;  /* 0x000000061e0a7c24 */ /* 0x000fe2000f8e02ff */
[----:B------:R-:W-:Y:S01]  /*28ac0*/  SHF.R.S32.HI R27, RZ, 0x1f, R4 ;  /* 0x0000001fff1b7819 */ /* 0x000fe20000011404 */
[----:B------:R-:W-:Y:S01]  /*28ad0*/  IMAD R7, R5, UR5, R7 ;  /* 0x0000000505077c24 */ /* 0x000fe2000f8e0207 */
[----:B-----5:R-:W-:Y:S01]  /*28ae0*/  SHF.R.S32.HI R29, RZ, 0x1f, R8 ;  /* 0x0000001fff1d7819 */ /* 0x020fe20000011408 */
[----:B------:R-:W-:Y:S01]  /*28af0*/  IMAD R10, R6, UR7, R10 ;  /* 0x00000007060a7c24 */ /* 0x000fe2000f8e020a */
[----:B-1----:R-:W-:-:S04]  /*28b00*/  LOP3.LUT R9, R9, 0x7f, RZ, 0xc0, !PT ;  /* 0x0000007f09097812 */ /* 0x002fc800078ec0ff */
[----:B------:R-:W-:-:S05]  /*28b10*/  SHF.R.U32.HI R9, RZ, 0x5, R9 ;  /* 0x00000005ff097819 */ /* 0x000fca0000011609 */
[----:B------:R-:W-:-:S04]  /*28b20*/  IMAD.SHL.U32 R9, R9, 0x400, RZ ;  /* 0x0000040009097824 */ /* 0x000fc800078e00ff */
[----:B------:R-:W-:Y:S01]  /*28b30*/  IMAD R9, R23, 0x5000, R9 ;  /* 0x0000500017097824 */ /* 0x000fe200078e0209 */
[C---:B--2---:R-:W-:Y:S02]  /*28b40*/  LOP3.LUT P3, RZ, R2.reuse, 0x2, RZ, 0xc0, !PT ;  /* 0x0000000202ff7812 */ /* 0x044fe4000786c0ff */
[----:B------:R-:W-:Y:S01]  /*28b50*/  LOP3.LUT P1, RZ, R2, 0x1, RZ, 0xc0, !PT ;  /* 0x0000000102ff7812 */ /* 0x000fe2000782c0ff */
[----:B------:R-:W-:-:S04]  /*28b60*/  IMAD.WIDE.U32 R2, R5, UR4, RZ ;  /* 0x0000000405027c25 */ /* 0x000fc8000f8e00ff */
[----:B------:R-:W-:Y:S02]  /*28b70*/  IMAD.IADD R3, R3, 0x1, R7 ;  /* 0x0000000103037824 */ /* 0x000fe400078e0207 */
[----:B------:R-:W-:Y:S02]  /*28b80*/  IMAD R7, R27, UR4, RZ ;  /* 0x000000041b077c24 */ /* 0x000fe4000f8e02ff */
[----:B------:R-:W-:-:S04]  /*28b90*/  IMAD.WIDE.U32 R2, R6, UR6, R2 ;  /* 0x0000000606027c25 */ /* 0x000fc8000f8e0002 */
[----:B------:R-:W-:Y:S02]  /*28ba0*/  IMAD.IADD R11, R3, 0x1, R10 ;  /* 0x00000001030b7824 */ /* 0x000fe400078e020a */
[----:B------:R-:W-:Y:S02]  /*28bb0*/  IMAD.MOV.U32 R10, RZ, RZ, R2 ;  /* 0x000000ffff0a7224 */ /* 0x000fe400078e0002 */
[C---:B------:R-:W-:Y:S02]  /*28bc0*/  IMAD R7, R4.reuse, UR5, R7 ;  /* 0x0000000504077c24 */ /* 0x040fe4000f8e0207 */
[----:B------:R-:W-:Y:S01]  /*28bd0*/  IMAD.WIDE.U32 R2, R4, UR4, RZ ;  /* 0x0000000404027c25 */ /* 0x000fe2000f8e00ff */
[----:B------:R-:W-:-:S03]  /*28be0*/  ULDC.64 UR4, c[0x0][0x330] ;  /* 0x0000cc0000047ab9 */ /* 0x000fc60000000a00 */
[----:B------:R-:W-:Y:S02]  /*28bf0*/  IMAD.IADD R3, R3, 0x1, R7 ;  /* 0x0000000103037824 */ /* 0x000fe400078e0207 */
[----:B------:R-:W-:Y:S02]  /*28c00*/  IMAD R7, R29, UR6, RZ ;  /* 0x000000061d077c24 */ /* 0x000fe4000f8e02ff */
[----:B------:R-:W-:-:S04]  /*28c10*/  IMAD.WIDE.U32 R2, R8, UR6, R2 ;  /* 0x0000000608027c25 */ /* 0x000fc8000f8e0002 */
[----:B------:R-:W-:Y:S01]  /*28c20*/  IMAD R7, R8, UR7, R7 ;  /* 0x0000000708077c24 */ /* 0x000fe2000f8e0207 */
[----:B------:R-:W-:Y:S01]  /*28c30*/  ULDC.64 UR6, c[0x0][0x318] ;  /* 0x0000c60000067ab9 */ /* 0x000fe20000000a00 */
[----:B------:R-:W-:-:S03]  /*28c40*/  IMAD.WIDE.U32 R10, R18, UR4, R10 ;  /* 0x00000004120a7c25 */ /* 0x000fc6000f8e000a */
[----:B------:R-:W-:Y:S01]  /*28c50*/  IADD3 R3, R3, R7, RZ ;  /* 0x0000000703037210 */ /* 0x000fe20007ffe0ff */
[----:B------:R-:W-:Y:S01]  /*28c60*/  IMAD R24, R18, UR5, RZ ;  /* 0x0000000512187c24 */ /* 0x000fe2000f8e02ff */
[----:B------:R-:W-:Y:S01]  /*28c70*/  IADD3 R7, P0, R10, UR6, RZ ;  /* 0x000000060a077c10 */ /* 0x000fe2000ff1e0ff */
[----:B------:R-:W-:-:S03]  /*28c80*/  IMAD.WIDE.U32 R2, R18, UR4, R2 ;  /* 0x0000000412027c25 */ /* 0x000fc6000f8e0002 */
[----:B------:R-:W-:Y:S01]  /*28c90*/  IADD3.X R20, R24, UR7, R11, P0, !PT ;  /* 0x0000000718147c10 */ /* 0x000fe200087fe40b */
[----:B------:R-:W-:Y:S01]  /*28ca0*/  UMOV UR4, 0xffffffff ;  /* 0xffffffff00047882 */ /* 0x000fe20000000000 */
[----:B------:R-:W-:-:S04]  /*28cb0*/  IADD3 R25, P0, R2, UR6, RZ ;  /* 0x0000000602197c10 */ /* 0x000fc8000ff1e0ff */
[----:B------:R-:W-:Y:S01]  /*28cc0*/  IADD3.X R24, R24, UR7, R3, P0, !PT ;  /* 0x0000000718187c10 */ /* 0x000fe200087fe403 */
[----:B------:R-:W-:Y:S08]  /*28cd0*/  BRA.DIV UR4, `(.L_x_723) ;  /* 0x0000007a04747947 */ /* 0x000ff0000b800000 */
[----:B------:R-:W1:Y:S01]  /*28ce0*/  S2R R3, SR_TID.X ;  /* 0x0000000000037919 */ /* 0x000e620000002100 */
[----:B------:R-:W-:Y:S01]  /*28cf0*/  IADD3 R9, R22, R9, R36 ;  /* 0x0000000916097210 */ /* 0x000fe20007ffe024 */
[----:B------:R-:W2:Y:S04]  /*28d00*/  SHFL.IDX PT, R2, R7, RZ, 0x1c1f ;  /* 0x001c1fff07027589 */ /* 0x000ea800000e0000 */
[----:B------:R-:W-:Y:S01]  /*28d10*/  IMAD.IADD R10, R37, 0x1, R9 ;  /* 0x00000001250a7824 */ /* 0x000fe200078e0209 */
[----:B------:R-:W-:Y:S01]  /*28d20*/  SHFL.IDX PT, R24, R24, RZ, 0x1c1f ;  /* 0x001c1fff18187589 */ /* 0x000fe200000e0000 */
[----:B-1----:R-:W-:-:S03]  /*28d30*/  IMAD.SHL.U32 R11, R3, 0x10, RZ ;  /* 0x00000010030b7824 */ /* 0x002fc600078e00ff */
[----:B------:R-:W1:Y:S02]  /*28d40*/  SHFL.IDX PT, R3, R20, RZ, 0x1c1f ;  /* 0x001c1fff14037589 */ /* 0x000e6400000e0000 */
[----:B------:R-:W-:-:S04]  /*28d50*/  LOP3.LUT R11, R11, 0x30, RZ, 0xc0, !PT ;  /* 0x000000300b0b7812 */ /* 0x000fc800078ec0ff */
[----:B--2---:R-:W-:-:S05]  /*28d60*/  IADD3 R2, P0, R11, R2, RZ ;  /* 0x000000020b027210 */ /* 0x004fca0007f1e0ff */
[----:B-1----:R-:W-:-:S05]  /*28d70*/  IMAD.X R3, RZ, RZ, R3, P0 ;  /* 0x000000ffff037224 */ /* 0x002fca00000e0603 */
[----:B------:R-:W-:Y:S04]  /*28d80*/  LDGSTS.E.BYPASS.LTC128B.128 [R9+0xa400], desc[UR50][R2.64], !P3 ;  /* 0x0a40000002097fae */ /* 0x000fe8000d901d72 */
[----:B------:R1:W-:Y:S04]  /*28d90*/  LDGSTS.E.BYPASS.LTC128B.128 [R10+0xa400], desc[UR50][R2.64+0x40], !P1 ;  /* 0x0a400040020a7fae */ /* 0x0003e8000c901d72 */
[----:B-1----:R-:W1:Y:S04]  /*28da0*/  SHFL.IDX PT, R2, R7, 0x1, 0x1c1f ;  /* 0x003c1f0007027f89 */ /* 0x002e6800000e0000 */
[----:B------:R-:W2:Y:S01]  /*28db0*/  SHFL.IDX PT, R3, R20, 0x1, 0x1c1f ;  /* 0x003c1f0014037f89 */ /* 0x000ea200000e0000 */
[----:B-1----:R-:W-:-:S04]  /*28dc0*/  IADD3 R2, P0, R11, R2, RZ ;  /* 0x000000020b027210 */ /* 0x002fc80007f1e0ff */
[----:B--2---:R-:W-:-:S05]  /*28dd0*/  IADD3.X R3, RZ, R3, RZ, P0, !PT ;  /* 0x00000003ff037210 */ /* 0x004fca00007fe4ff */
        /* <DEDUP_REMOVED lines=15> */
.L_x_984:
[----:B------:R-:W3:Y:S02]  /*28ed0*/  S2R R3, SR_TID.X ;  /* 0x0000000000037919 */ /* 0x000ee40000002100 */
[----:B---3--:R-:W-:-:S05]  /*28ee0*/  IMAD.SHL.U32 R3, R3, 0x10, RZ ;  /* 0x0000001003037824 */ /* 0x008fca00078e00ff */
[----:B------:R-:W-:-:S04]  /*28ef0*/  LOP3.LUT R3, R3, 0x30, RZ, 0xc0, !PT ;  /* 0x0000003003037812 */ /* 0x000fc800078ec0ff */
        /* <DEDUP_REMOVED lines=9> */
.L_x_724:
[----:B------:R-:W-:Y:S02]  /*28f90*/  PLOP3.LUT P1, PT, P1, P0, PT, 0xa2, 0x0 ;  /* 0x000000000000781c */ /* 0x000fe40000f21472 */
[----:B------:R-:W-:-:S08]  /*28fa0*/  @P0 R2UR P1, UR4, R0 ;  /* 0x00000000000402ca */ /* 0x000fd00000020000 */
[----:B------:R-:W-:-:S05]  /*28fb0*/  @P0 PLOP3.LUT P0, PT, P1, PT, PT, 0x80, 0x0 ;  /* 0x000000000000081c */ /* 0x000fca0000f0f070 */
[----:B------:R-:W-:Y:S01]  /*28fc0*/  @!P1 SYNCS.ARRIVE.TRANS64.RED.A0T1 RZ, [UR4+0x29870], RZ ;  /* 0x029870ffffff99a7 */ /* 0x000fe20008200404 */
[----:B------:R-:W-:Y:S07]  /*28fd0*/  @!P1 ARRIVES.LDGSTSBAR.64.TRANSCNT [UR4+0x29870] ;  /* 0x02987000ff0099b0 */ /* 0x000fee0008000a84 */
[----:B------:R-:W-:Y:S05]  /*28fe0*/  @P0 BRA.U.ANY `(.L_x_724) ;  /* 0xfffffffd00e80947 */ /* 0x000fea000393ffff */
[----:B------:R-:W-:Y:S01]  /*28ff0*/  NOP ;  /* 0x0000000000007918 */ /* 0x000fe20000000000 */
[----:B--2---:R-:W-:-:S04]  /*29000*/  MOV R2, UR39 ;  /* 0x0000002700027c02 */ /* 0x004fc80008000f00 */
[----:B------:R-:W-:-:S13]  /*29010*/  ISETP.NE.AND P3, PT, R2, 0x3, PT ;  /* 0x000000030200780c */ /* 0x000fda0003f65270 */
[----:B------:R-:W-:Y:S05]  /*29020*/  @!P3 BRA `(.L_x_725) ;  /* 0x000000000004b947 */ /* 0x000fea0003800000 */
[----:B------:R-:W-:Y:S01]  /*29030*/  BPT.TRAP 0x1 ;  /* 0x000000040000795c */ /* 0x000fe20000300000 */
.L_x_725:
[----:B------:R2:W-:Y:S01]  /*29040*/  SYNCS.ARRIVE.TRANS64.A1T0 RZ, [R0+URZ+0x29870], RZ ;  /* 0x029870ff00ff79a7 */ /* 0x0005e2000810003f */
[----:B------:R-:W-:Y:S05]  /*29050*/  @!P3 BRA `(.L_x_726) ;  /* 0x000000000004b947 */ /* 0x000fea0003800000 */
[----:B------:R-:W-:Y:S01]  /*29060*/  BPT.TRAP 0x1 ;  /* 0x000000040000795c */ /* 0x000fe20000300000 */
.L_x_726:
[----:B------:R-:W3:Y:S01]  /*29070*/  SYNCS.PHASECHK.TRANS64.TRYWAIT P0, [R0+URZ+0x29840], R31 ;  /* 0x0298401f000075a7 */ /* 0x000ee2000800017f */
[----:B------:R-:W-:Y:S04]  /*29080*/  BSSY B0, `(.L_x_727) ;  /* 0x0000002000007945 */ /* 0x000fe80003800000 */
[----:B---3--:R-:W-:Y:S05]  /*29090*/  @!P0 BRA `(.L_x_728) ;  /* 0x0000007c00308947 */ /* 0x008fea0003800000 */
.L_x_985:
[----:B------:R-:W-:Y:S05]  /*290a0*/  BSYNC B0 ;  /* 0x0000000000007941 */ /* 0x000fea0003800000 */
.L_x_727:
[----:B------:R-:W4:Y:S01]  /*290b0*/  LDL R2, [R1] ;  /* 0x0000000001027983 */ /* 0x000f220000100800 */
[----:B------:R-:W-:Y:S01]  /*290c0*/  ULDC.64 UR4, c[0x0][0x300] ;  /* 0x0000c00000047ab9 */ /* 0x000fe20000000a00 */
[----:B------:R-:W-:Y:S02]  /*290d0*/  ULDC.64 UR6, c[0x0][0x310] ;  /* 0x0000c40000067ab9 */ /* 0x000fe40000000a00 */
[----:B------:R-:W5:Y:S01]  /*290e0*/  LDL R10, [R1+0x14] ;  /* 0x00001400010a7983 */ /* 0x000f620000100800 */
[----:B------:R-:W-:-:S04]  /*290f0*/  IMAD R7, R26, UR4, RZ ;  /* 0x000000041a077c24 */ /* 0x000fc8000f8e02ff */
[C---:B------:R-:W-:Y:S02]  /*29100*/  IMAD R7, R5.reuse, UR5, R7 ;  /* 0x0000000505077c24 */ /* 0x040fe4000f8e0207 */
[----:B------:R-:W-:Y:S01]  /*29110*/  IMAD R30, R30, UR6, RZ ;  /* 0x000000061e1e7c24 */ /* 0x000fe2000f8e02ff */
[----:B------:R-:W0:Y:S01]  /*29120*/  S2R R9, SR_TID.X ;  /* 0x0000000000097919 */ /* 0x000e220000002100 */
[C---:B----4-:R-:W-:Y:S02]  /*29130*/  LOP3.LUT P4, RZ, R2.reuse, 0x10, RZ, 0xc0, !PT ;  /* 0x0000001002ff7812 */ /* 0x050fe4000788c0ff */
[C---:B------:R-:W-:Y:S02]  /*29140*/  LOP3.LUT P3, RZ, R2.reuse, 0x8, RZ, 0xc0, !PT ;  /* 0x0000000802ff7812 */ /* 0x040fe4000786c0ff */
[----:B------:R-:W-:Y:S01]  /*29150*/  LOP3.LUT P1, RZ, R2, 0x4, RZ, 0xc0, !PT ;  /* 0x0000000402ff7812 */ /* 0x000fe2000782c0ff */
[----:B------:R-:W-:-:S04]  /*29160*/  IMAD.WIDE.U32 R2, R5, UR4, RZ ;  /* 0x0000000405027c25 */ /* 0x000fc8000f8e00ff */
[----:B------:R-:W-:Y:S02]  /*29170*/  IMAD.IADD R3, R3, 0x1, R7 ;  /* 0x0000000103037824 */ /* 0x000fe400078e0207 */
[----:B------:R-:W-:-:S04]  /*29180*/  IMAD.WIDE.U32 R2, R6, UR6, R2 ;  /* 0x0000000606027c25 */ /* 0x000fc8000f8e0002 */
[----:B------:R-:W-:Y:S02]  /*29190*/  IMAD R6, R6, UR7, R30 ;  /* 0x0000000706067c24 */ /* 0x000fe4000f8e021e */
[----:B------:R-:W-:Y:S02]  /*291a0*/  IMAD R5, R27, UR4, RZ ;  /* 0x000000041b057c24 */ /* 0x000fe4000f8e02ff */
        /* <DEDUP_REMOVED lines=17> */
[----:B-----5:R-:W-:Y:S01]  /*292c0*/  IMAD R7, R23, 0x7800, R10 ;  /* 0x0000780017077824 */ /* 0x020fe200078e020a */
[----:B------:R-:W-:Y:S01]  /*292d0*/  IADD3 R5, P0, R2, UR6, RZ ;  /* 0x0000000602057c10 */ /* 0x000fe2000ff1e0ff */
[----:B0-----:R-:W-:-:S03]  /*292e0*/  IMAD.SHL.U32 R10, R9, 0x10, RZ ;  /* 0x00000010090a7824 */ /* 0x001fc600078e00ff */
[----:B------:R-:W-:Y:S02]  /*292f0*/  IADD3.X R8, R8, UR7, R3, P0, !PT ;  /* 0x0000000708087c10 */ /* 0x000fe400087fe403 */
[----:B------:R-:W-:Y:S01]  /*29300*/  LOP3.LUT R10, R10, 0x30, RZ, 0xc0, !PT ;  /* 0x000000300a0a7812 */ /* 0x000fe200078ec0ff */
[----:B------:R-:W-:Y:S06]  /*29310*/  BRA.DIV UR4, `(.L_x_729) ;  /* 0x0000007a04a47947 */ /* 0x000fec000b800000 */
[----:B------:R-:W0:Y:S01]  /*29320*/  SHFL.IDX PT, R2, R4, RZ, 0x1c1f ;  /* 0x001c1fff04027589 */ /* 0x000e2200000e0000 */
[----:B------:R-:W-:-:S03]  /*29330*/  IMAD.IADD R7, R22, 0x1, R7 ;  /* 0x0000000116077824 */ /* 0x000fc600078e0207 */
[----:B------:R-:W4:Y:S04]  /*29340*/  SHFL.IDX PT, R3, R6, RZ, 0x1c1f ;  /* 0x001c1fff06037589 */ /* 0x000f2800000e0000 */
[----:B------:R-:W-:Y:S04]  /*29350*/  SHFL.IDX PT, R9, R6, 0x2, 0x1c1f ;  /* 0x005c1f0006097f89 */ /* 0x000fe800000e0000 */
[----:B------:R-:W-:Y:S01]  /*29360*/  SHFL.IDX PT, R8, R8, RZ, 0x1c1f ;  /* 0x001c1fff08087589 */ /* 0x000fe200000e0000 */
[----:B0-----:R-:W-:-:S05]  /*29370*/  IADD3 R2, P0, R10, R2, RZ ;  /* 0x000000020a027210 */ /* 0x001fca0007f1e0ff */
[----:B----4-:R-:W-:-:S05]  /*29380*/  IMAD.X R3, RZ, RZ, R3, P0 ;  /* 0x000000ffff037224 */ /* 0x010fca00000e0603 */
[----:B------:R-:W-:Y:S04]  /*29390*/  LDGSTS.E.BYPASS.LTC128B.128 [R7+0x1a400], desc[UR50][R2.64], !P4 ;  /* 0x1a40000002077fae */ /* 0x000fe8000e101d72 */
[----:B------:R-:W-:Y:S04]  /*293a0*/  LDGSTS.E.BYPASS.LTC128B.128 [R7+0x1cc00], desc[UR50][R2.64+0x40], !P3 ;  /* 0x1cc0004002077fae */ /* 0x000fe8000d901d72 */
[----:B------:R0:W-:Y:S04]  /*293b0*/  LDGSTS.E.BYPASS.LTC128B.128 [R7+0x1f400], desc[UR50][R2.64+0x80], !P1 ;  /* 0x1f40008002077fae */ /* 0x0001e8000c901d72 */
[----:B0-----:R-:W0:Y:S04]  /*293c0*/  SHFL.IDX PT, R2, R4, 0x1, 0x1c1f ;  /* 0x003c1f0004027f89 */ /* 0x001e2800000e0000 */
[----:B------:R-:W4:Y:S01]  /*293d0*/  SHFL.IDX PT, R3, R6, 0x1, 0x1c1f ;  /* 0x003c1f0006037f89 */ /* 0x000f2200000e0000 */
[----:B0-----:R-:W-:-:S05]  /*293e0*/  IADD3 R2, P0, R10, R2, RZ ;  /* 0x000000020a027210 */ /* 0x001fca0007f1e0ff */
[----:B----4-:R-:W-:-:S05]  /*293f0*/  IMAD.X R3, RZ, RZ, R3, P0 ;  /* 0x000000ffff037224 */ /* 0x010fca00000e0603 */
[----:B------:R-:W-:Y:S04]  /*29400*/  LDGSTS.E.BYPASS.LTC128B.128 [R7+0x1ac00], desc[UR50][R2.64], !P4 ;  /* 0x1ac0000002077fae */ /* 0x000fe8000e101d72 */
[----:B------:R-:W-:Y:S04]  /*29410*/  LDGSTS.E.BYPASS.LTC128B.128 [R7+0x1d400], desc[UR50][R2.64+0x40], !P3 ;  /* 0x1d40004002077fae */ /* 0x000fe8000d901d72 */
[----:B------:R0:W-:Y:S04]  /*29420*/  LDGSTS.E.BYPASS.LTC128B.128 [R7+0x1fc00], desc[UR50][R2.64+0x80], !P1 ;  /* 0x1fc0008002077fae */ /* 0x0001e8000c901d72 */
[----:B0-----:R-:W0:Y:S02]  /*29430*/  SHFL.IDX PT, R2, R4, 0x2, 0x1c1f ;  /* 0x005c1f0004027f89 */ /* 0x001e2400000e0000 */
[----:B0-----:R-:W-:-:S04]  /*29440*/  IADD3 R2, P0, R10, R2, RZ ;  /* 0x000000020a027210 */ /* 0x001fc80007f1e0ff */
[----:B------:R-:W-:Y:S02]  /*29450*/  IADD3.X R3, RZ, R9, RZ, P0, !PT ;  /* 0x00000009ff037210 */ /* 0x000fe400007fe4ff */
[----:B------:R-:W-:Y:S04]  /*29460*/  SHFL.IDX PT, R9, R6, 0x3, 0x1c1f ;  /* 0x007c1f0006097f89 */ /* 0x000fe800000e0000 */
[----:B------:R-:W-:Y:S04]  /*29470*/  LDGSTS.E.BYPASS.LTC128B.128 [R7+0x1b400], desc[UR50][R2.64], !P4 ;  /* 0x1b40000002077fae */ /* 0x000fe8000e101d72 */
[----:B------:R-:W-:Y:S04]  /*29480*/  LDGSTS.E.BYPASS.LTC128B.128 [R7+0x1dc00], desc[UR50][R2.64+0x40], !P3 ;  /* 0x1dc0004002077fae */ /* 0x000fe8000d901d72 */
[----:B------:R0:W-:Y:S04]  /*29490*/  LDGSTS.E.BYPASS.LTC128B.128 [R7+0x20400], desc[UR50][R2.64+0x80], !P1 ;  /* 0x2040008002077fae */ /* 0x0001e8000c901d72 */
[----:B0-----:R-:W0:Y:S02]  /*294a0*/  SHFL.IDX PT, R2, R4, 0x3, 0x1c1f ;  /* 0x007c1f0004027f89 */ /* 0x001e2400000e0000 */
[----:B0-----:R-:W-:-:S05]  /*294b0*/  IADD3 R2, P0, R10, R2, RZ ;  /* 0x000000020a027210 */ /* 0x001fca0007f1e0ff */
[----:B------:R-:W-:-:S05]  /*294c0*/  IMAD.X R3, RZ, RZ, R9, P0 ;  /* 0x000000ffff037224 */ /* 0x000fca00000e0609 */
[----:B------:R-:W-:Y:S04]  /*294d0*/  LDGSTS.E.BYPASS.LTC128B.128 [R7+0x1bc00], desc[UR50][R2.64], !P4 ;  /* 0x1bc0000002077fae */ /* 0x000fe8000e101d72 */
[----:B------:R-:W-:Y:S04]  /*294e0*/  LDGSTS.E.BYPASS.LTC128B.128 [R7+0x1e400], desc[UR50][R2.64+0x40], !P3 ;  /* 0x1e40004002077fae */ /* 0x000fe8000d901d72 */
[----:B------:R0:W-:Y:S04]  /*294f0*/  LDGSTS.E.BYPASS.LTC128B.128 [R7+0x20c00], desc[UR50][R2.64+0x80], !P1 ;  /* 0x20c0008002077fae */ /* 0x0001e8000c901d72 */
[----:B0-----:R0:W4:Y:S02]  /*29500*/  SHFL.IDX PT, R2, R5, RZ, 0x1c1f ;  /* 0x001c1fff05027589 */ /* 0x00112400000e0000 */
.L_x_997:
[----:B----4-:R-:W-:-:S05]  /*29510*/  IADD3 R2, P0, R10, R2, RZ ;  /* 0x000000020a027210 */ /* 0x010fca0007f1e0ff */
        /* <DEDUP_REMOVED lines=9> */
.L_x_730:
        /* <DEDUP_REMOVED lines=11> */
.L_x_731:
[----:B------:R2:W-:Y:S02]  /*29660*/  SYNCS.ARRIVE.TRANS64.A1T0 RZ, [R0+URZ+0x29830], RZ ;  /* 0x029830ff00ff79a7 */ /* 0x0005e4000810003f */
[----:B--23--:R-:W-:-:S05]  /*29670*/  IMAD.U32 R0, RZ, RZ, UR37 ;  /* 0x00000025ff007e24 */ /* 0x00cfca000f8e00ff */
[----:B------:R-:W-:-:S13]  /*29680*/  ISETP.NE.AND P1, PT, R0, 0x3, PT ;  /* 0x000000030000780c */ /* 0x000fda0003f25270 */
[----:B------:R-:W-:Y:S05]  /*29690*/  @!P1 BRA `(.L_x_732) ;  /* 0x0000000000049947 */ /* 0x000fea0003800000 */
[----:B------:R-:W-:Y:S01]  /*296a0*/  BPT.TRAP 0x1 ;  /* 0x000000040000795c */ /* 0x000fe20000300000 */
.L_x_732:
[----:B------:R-:W-:Y:S01]  /*296b0*/  LOP3.LUT R0, R21, 0x1, RZ, 0x3c, !PT ;  /* 0x0000000115007812 */ /* 0x000fe200078e3cff */
[----:B------:R-:W-:Y:S01]  /*296c0*/  BSSY B0, `(.L_x_733) ;  /* 0x0000005000007945 */ /* 0x000fe20003800000 */
[----:B------:R-:W-:Y:S02]  /*296d0*/  LEA R3, R17, R22, 0x3 ;  /* 0x0000001611037211 */ /* 0x000fe400078e18ff */
[----:B------:R-:W-:-:S04]  /*296e0*/  SHF.L.U32 R0, R0, 0x1f, RZ ;  /* 0x0000001f00007819 */ /* 0x000fc800000006ff */
[----:B------:R-:W2:Y:S02]  /*296f0*/  SYNCS.PHASECHK.TRANS64.TRYWAIT P0, [R3+URZ+0x29870], R0 ;  /* 0x02987000030075a7 */ /* 0x000ea4000800017f */
[----:B--2---:R-:W-:Y:S05]  /*29700*/  @!P0 BRA `(.L_x_734) ;  /* 0x0000007c00288947 */ /* 0x004fea0003800000 */
.L_x_998:
[----:B------:R-:W-:Y:S05]  /*29710*/  BSYNC B0 ;  /* 0x0000000000007941 */ /* 0x000fea0003800000 */
.L_x_733:
[----:B------:R-:W-:-:S05]  /*29720*/  IMAD.U32 R2, RZ, RZ, UR39 ;  /* 0x00000027ff027e24 */ /* 0x000fca000f8e00ff */
[----:B------:R-:W-:-:S13]  /*29730*/  ISETP.NE.AND P0, PT, R2, 0x3, PT ;  /* 0x000000030200780c */ /* 0x000fda0003f05270 */
[----:B------:R-:W-:Y:S05]  /*29740*/  @!P0 BRA `(.L_x_735) ;  /* 0x0000000000048947 */ /* 0x000fea0003800000 */
[----:B------:R-:W-:Y:S01]  /*29750*/  BPT.TRAP 0x1 ;  /* 0x000000040000795c */ /* 0x000fe20000300000 */
.L_x_735:
[----:B--2---:R-:W-:Y:S01]  /*29760*/  SHF.L.U32 R0, R21, 0x1f, RZ ;  /* 0x0000001f15007819 */ /* 0x004fe200000006ff */
[----:B------:R-:W-:-:S03]  /*29770*/  IMAD R12, R17, 0x5000, RZ ;  /* 0x00005000110c7824 */ /* 0x000fc600078e02ff */
[----:B------:R-:W2:Y:S02]  /*29780*/  SYNCS.PHASECHK.TRANS64.TRYWAIT P0, [R3+URZ+0x29860], R0 ;  /* 0x02986000030075a7 */ /* 0x000ea4000800017f */
[----:B--2---:R-:W-:Y:S05]  /*29790*/  @!P0 BRA `(.L_x_736) ;  /* 0x0000007c00188947 */ /* 0x004fea0003800000 */
.L_x_999:
[----:B------:R-:W0:Y:S04]  /*297a0*/  LDL R4, [R1+0x1c] ;  /* 0x00001c0001047983 */ /* 0x000e280000100800 */
[----:B------:R-:W3:Y:S04]  /*297b0*/  LDL R2, [R1+0x20] ;  /* 0x0000200001027983 */ /* 0x000ee80000100800 */
[----:B------:R-:W4:Y:S01]  /*297c0*/  LDL R13, [R1+0x18] ;  /* 0x00001800010d7983 */ /* 0x000f220000100800 */
[----:B------:R-:W-:Y:S05]  /*297d0*/  WARPSYNC.ALL ;  /* 0x0000000000007948 */ /* 0x000fea0003800000 */
[----:B------:R-:W-:-:S04]  /*297e0*/  MOV R20, UR39 ;  /* 0x0000002700147c02 */ /* 0x000fc80008000f00 */
[----:B------:R-:W-:Y:S02]  /*297f0*/  ISETP.NE.AND P0, PT, R20, 0x3, PT ;  /* 0x000000031400780c */ /* 0x000fe40003f05270 */
[----:B0-----:R-:W-:-:S05]  /*29800*/  LOP3.LUT R5, R12, R4, RZ, 0xfc, !PT ;  /* 0x000000040c057212 */ /* 0x001fca00078efcff */
[----:B--2---:R-:W-:Y:S01]  /*29810*/  IMAD.IADD R0, R22, 0x1, R5 ;  /* 0x0000000116007824 */ /* 0x004fe200078e0205 */
[----:B----4-:R-:W-:-:S03]  /*29820*/  LOP3.LUT R17, R12, R13, RZ, 0xfc, !PT ;  /* 0x0000000d0c117212 */ /* 0x010fc600078efcff */
[----:B---3--:R-:W-:Y:S01]  /*29830*/  IMAD.IADD R2, R2, 0x1, R0 ;  /* 0x0000000102027824 */ /* 0x008fe200078e0200 */
[----:B------:R-:W0:Y:S01]  /*29840*/  LDSM.16.MT88.4 R4, [R0+0xa400] ;  /* 0x00a400000004783b */ /* 0x000e220000004200 */
        /* <DEDUP_REMOVED lines=20> */
[----:B-1----:R-:W-:Y:S02]  /*29990*/  PRMT R25, R8, 0x7531, R9 ;  /* 0x0000753108197816 */ /* 0x002fe40000000009 */
        /* <DEDUP_REMOVED lines=47> */
.L_x_737:
[----:B-1----:R1:W-:Y:S01]  /*29c90*/  SYNCS.ARRIVE.TRANS64.A1T0 RZ, [R3+URZ+0x29850], RZ ;  /* 0x029850ff03ff79a7 */ /* 0x0023e2000810003f */
[----:B------:R-:W-:Y:S06]  /*29ca0*/  BAR.SYNC.DEFER_BLOCKING 0x2, 0x80 ;  /* 0x0082000000007b1d */ /* 0x000fec0000010000 */
[----:B------:R-:W-:Y:S05]  /*29cb0*/  @!P1 BRA `(.L_x_738) ;  /* 0x0000000000049947 */ /* 0x000fea0003800000 */
[----:B------:R-:W-:Y:S01]  /*29cc0*/  BPT.TRAP 0x1 ;  /* 0x000000040000795c */ /* 0x000fe20000300000 */
.L_x_738:
[----:B------:R-:W2:Y:S01]  /*29cd0*/  LDL R0, [R1+0x10] ;  /* 0x0000100001007983 */ /* 0x000ea20000100800 */
[----:B-1----:R-:W-:Y:S02]  /*29ce0*/  VIADD R3, R3, 0x29880 ;  /* 0x0002988003037836 */ /* 0x002fe40000000000 */
[----:B0-----:R-:W-:Y:S02]  /*29cf0*/  IMAD.MOV.U32 R17, RZ, RZ, R23 ;  /* 0x000000ffff117224 */ /* 0x001fe400078e0017 */
[----:B------:R-:W-:Y:S01]  /*29d00*/  IMAD.MOV.U32 R21, RZ, RZ, R34 ;  /* 0x000000ffff157224 */ /* 0x000fe200078e0022 */
[----:B--2---:R-:W-:-:S04]  /*29d10*/  PRMT R3, R0, 0x654, R3 ;  /* 0x0000065400037816 */ /* 0x004fc80000000003 */
[----:B------:R1:W-:Y:S01]  /*29d20*/  SYNCS.ARRIVE.TRANS64.RED.A1T0 RZ, [R3+URZ], RZ ;  /* 0x000000ff03ff79a7 */ /* 0x0003e2000810043f */
[----:B------:R-:W-:Y:S05]  /*29d30*/  @P2 BRA `(.L_x_739) ;  /* 0xffffffe800242947 */ /* 0x000fea000383ffff */
.L_x_719:
[----:B------:R-:W2:Y:S01]  /*29d40*/  S2R R0, SR_TID.X ;  /* 0x0000000000007919 */ /* 0x000ea20000002100 */
        /* <DEDUP_REMOVED lines=8> */
[----:B01----:R-:W0:Y:S01]  /*29dd0*/  LDC.64 R2, c[0x0][0xc60] ;  /* 0x00031800ff027b82 */ /* 0x003e220000000a00 */
        /* <DEDUP_REMOVED lines=8> */
[----:B0-----:R-:W-:-:S07]  /*29e60*/  IADD3 R16, R0, UR38, R7 ;  /* 0x0000002600107c10 */ /* 0x001fce000fffe007 */
.L_x_741:
[----:B------:R-:W-:Y:S05]  /*29e70*/  BSYNC B0 ;  /* 0x0000000000007941 */ /* 0x000fea0003800000 */
.L_x_740:
[----:B------:R-:W-:Y:S05]  /*29e80*/  @!P0 BRA `(.L_x_742) ;  /* 0x0000000000048947 */ /* 0x000fea0003800000 */
[----:B------:R-:W-:Y:S01]  /*29e90*/  BPT.TRAP 0x1 ;  /* 0x000000040000795c */ /* 0x000fe20000300000 */
.L_x_742:
[----:B------:R-:W-:Y:S01]  /*29ea0*/  LOP3.LUT R0, R34, 0x1, RZ, 0x3c, !PT ;  /* 0x0000000122007812 */ /* 0x000fe200078e3cff */
[----:B------:R-:W-:Y:S01]  /*29eb0*/  BSSY B0, `(.L_x_743) ;  /* 0x0000005000007945 */ /* 0x000fe20003800000 */
[----:B------:R-:W-:Y:S02]  /*29ec0*/  LEA R17, R23, R22, 0x3 ;  /* 0x0000001617117211 */ /* 0x000fe400078e18ff */
[----:B------:R-:W-:-:S04]  /*29ed0*/  SHF.L.U32 R0, R0, 0x1f, RZ ;  /* 0x0000001f00007819 */ /* 0x000fc800000006ff */
[----:B------:R-:W2:Y:S02]  /*29ee0*/  SYNCS.PHASECHK.TRANS64.TRYWAIT P1, [R17+URZ+0x29870], R0 ;  /* 0x02987000110075a7 */ /* 0x000ea4000802017f */
[----:B--2---:R-:W-:Y:S05]  /*29ef0*/  @!P1 BRA `(.L_x_744) ;  /* 0x0000007400549947 */ /* 0x004fea0003800000 */
.L_x_1000:
[----:B------:R-:W-:Y:S05]  /*29f00*/  BSYNC B0 ;  /* 0x0000000000007941 */ /* 0x000fea0003800000 */
.L_x_743:
[----:B------:R-:W-:-:S05]  /*29f10*/  IMAD.U32 R2, RZ, RZ, UR39 ;  /* 0x00000027ff027e24 */ /* 0x000fca000f8e00ff */
[----:B------:R-:W-:-:S13]  /*29f20*/  ISETP.NE.AND P1, PT, R2, 0x3, PT ;  /* 0x000000030200780c */ /* 0x000fda0003f25270 */
[----:B------:R-:W-:Y:S05]  /*29f30*/  @!P1 BRA `(.L_x_745) ;  /* 0x0000000000049947 */ /* 0x000fea0003800000 */
[----:B------:R-:W-:Y:S01]  /*29f40*/  BPT.TRAP 0x1 ;  /* 0x000000040000795c */ /* 0x000fe20000300000 */
.L_x_745:
[----:B--2---:R-:W-:-:S04]  /*29f50*/  SHF.L.U32 R0, R34, 0x1f, RZ ;  /* 0x0000001f22007819 */ /* 0x004fc800000006ff */
[----:B------:R-:W2:Y:S02]  /*29f60*/  SYNCS.PHASECHK.TRANS64.TRYWAIT P1, [R17+URZ+0x29860], R0 ;  /* 0x02986000110075a7 */ /* 0x000ea4000802017f */
[----:B--2---:R-:W-:Y:S05]  /*29f70*/  @!P1 BRA `(.L_x_746) ;  /* 0x0000007400489947 */ /* 0x004fea0003800000 */
.L_x_1001:
[----:B------:R-:W0:Y:S04]  /*29f80*/  LDL R2, [R1+0x1c] ;  /* 0x00001c0001027983 */ /* 0x000e280000100800 */
[----:B------:R-:W3:Y:S04]  /*29f90*/  LDL R13, [R1+0x20] ;  /* 0x00002000010d7983 */ /* 0x000ee80000100800 */
[----:B------:R-:W4:Y:S01]  /*29fa0*/  LDL R12, [R1+0x18] ;  /* 0x00001800010c7983 */ /* 0x000f220000100800 */
[----:B--2---:R-:W-:Y:S01]  /*29fb0*/  IMAD R0, R23, 0x5000, RZ ;  /* 0x0000500017007824 */ /* 0x004fe200078e02ff */
[----:B------:R-:W-:Y:S05]  /*29fc0*/  WARPSYNC.ALL ;  /* 0x0000000000007948 */ /* 0x000fea0003800000 */
[----:B------:R-:W-:-:S04]  /*29fd0*/  MOV R18, UR39 ;  /* 0x0000002700127c02 */ /* 0x000fc80008000f00 */
[----:B------:R-:W-:Y:S02]  /*29fe0*/  ISETP.NE.AND P1, PT, R18, 0x3, PT ;  /* 0x000000031200780c */ /* 0x000fe40003f25270 */
[----:B01----:R-:W-:-:S05]  /*29ff0*/  LOP3.LUT R3, R0, R2, RZ, 0xfc, !PT ;  /* 0x0000000200037212 */ /* 0x003fca00078efcff */
[----:B------:R-:W-:Y:S01]  /*2a000*/  IMAD.IADD R2, R22, 0x1, R3 ;  /* 0x0000000116027824 */ /* 0x000fe200078e0203 */
        /* <DEDUP_REMOVED lines=9> */
[----:B------:R0:W-:Y:S02]  /*2a0a0*/  STSM.16.M88.4 [R0+0x400], R8 ;  /* 0x0004000800007844 */ /* 0x0001e40000000200 */
        /* <DEDUP_REMOVED lines=47> */
[----:B------:R1:W-:Y:S01]  /*2a3a0*/  STSM.16.M88.4 [R0+0x4400], R12 ;  /* 0x0044000c00007844 */ /* 0x0003e20000000200 */
[C-C-:B0-----:R-:W-:Y:S02]  /*2a3b0*/  PRMT R8, R4.reuse, 0x6420, R5.reuse ;  /* 0x0000642004087816 */ /* 0x141fe40000000005 */
[----:B------:R-:W-:Y:S02]  /*2a3c0*/  PRMT R9, R4, 0x7531, R5 ;  /* 0x0000753104097816 */ /* 0x000fe40000000005 */
[----:B------:R-:W-:-:S02]  /*2a3d0*/  PRMT R10, R6, 0x6420, R7 ;  /* 0x00006420060a7816 */ /* 0x000fc40000000007 */
[----:B------:R-:W-:-:S05]  /*2a3e0*/  PRMT R11, R6, 0x7531, R7 ;  /* 0x00007531060b7816 */ /* 0x000fca0000000007 */
[----:B------:R1:W-:Y:S01]  /*2a3f0*/  STSM.16.M88.4 [R0+0x4c00], R8 ;  /* 0x004c000800007844 */ /* 0x0003e20000000200 */
[----:B------:R-:W-:Y:S01]  /*2a400*/  @!PT LDS RZ, [RZ] ;  /* 0x00000000fffff984 */ /* 0x000fe20000000800 */
[----:B------:R-:W-:Y:S01]  /*2a410*/  @!PT LDS RZ, [RZ] ;  /* 0x00000000fffff984 */ /* 0x000fe20000000800 */
[----:B------:R-:W-:Y:S01]  /*2a420*/  @!PT LDS RZ, [RZ] ;  /* 0x00000000fffff984 */ /* 0x000fe20000000800 */
[----:B------:R-:W-:Y:S01]  /*2a430*/  @!PT LDS RZ, [RZ] ;  /* 0x00000000fffff984 */ /* 0x000fe20000000800 */
[----:B------:R0:W-:Y:S06]  /*2a440*/  MEMBAR.ALL.CTA ;  /* 0x0000000000007992 */ /* 0x0001ec0000008000 */
[----:B0-----:R-:W0:Y:S01]  /*2a450*/  FENCE.VIEW.ASYNC.S ;  /* 0x00000000000073c6 */ /* 0x001e220000000000 */
[----:B------:R-:W-:Y:S05]  /*2a460*/  @!P1 BRA `(.L_x_747) ;  /* 0x0000000000049947 */ /* 0x000fea0003800000 */
[----:B------:R-:W-:Y:S01]  /*2a470*/  BPT.TRAP 0x1 ;  /* 0x000000040000795c */ /* 0x000fe20000300000 */
.L_x_747:
[----:B0-----:R0:W-:Y:S01]  /*2a480*/  SYNCS.ARRIVE.TRANS64.A1T0 RZ, [R17+URZ+0x29850], RZ ;  /* 0x029850ff11ff79a7 */ /* 0x0011e2000810003f */
[----:B------:R-:W-:Y:S06]  /*2a490*/  BAR.SYNC.DEFER_BLOCKING 0x2, 0x80 ;  /* 0x0082000000007b1d */ /* 0x000fec0000010000 */
[----:B------:R-:W-:Y:S05]  /*2a4a0*/  @!P0 BRA `(.L_x_748) ;  /* 0x0000000000048947 */ /* 0x000fea0003800000 */
[----:B------:R-:W-:Y:S01]  /*2a4b0*/  BPT.TRAP 0x1 ;  /* 0x000000040000795c */ /* 0x000fe20000300000 */
.L_x_748:
[----:B-1----:R-:W2:Y:S01]  /*2a4c0*/  LDL R0, [R1+0x10] ;  /* 0x0000100001007983 */ /* 0x002ea20000100800 */
[----:B0-----:R-:W-:Y:S02]  /*2a4d0*/  VIADD R17, R17, 0x29880 ;  /* 0x0002988011117836 */ /* 0x001fe40000000000 */
[----:B------:R-:W-:-:S05]  /*2a4e0*/  VIADD R23, R23, 0x1 ;  /* 0x0000000117177836 */ /* 0x000fca0000000000 */
[----:B------:R-:W-:-:S04]  /*2a4f0*/  ISETP.NE.AND P0, PT, R23, 0x2, PT ;  /* 0x000000021700780c */ /* 0x000fc80003f05270 */
[----:B------:R-:W-:Y:S02]  /*2a500*/  SEL R3, RZ, 0x1, P0 ;  /* 0x00000001ff037807 */ /* 0x000fe40000000000 */
[----:B------:R-:W-:Y:S02]  /*2a510*/  SEL R23, R23, RZ, P0 ;  /* 0x000000ff17177207 */ /* 0x000fe40000000000 */
[----:B------:R-:W-:Y:S02]  /*2a520*/  LOP3.LUT R34, R34, R3, RZ, 0x3c, !PT ;  /* 0x0000000322227212 */ /* 0x000fe400078e3cff */
[----:B--2---:R-:W-:-:S04]  /*2a530*/  PRMT R17, R0, 0x654, R17 ;  /* 0x0000065400117816 */ /* 0x004fc80000000011 */
[----:B------:R0:W-:Y:S03]  /*2a540*/  SYNCS.ARRIVE.TRANS64.RED.A1T0 RZ, [R17+URZ], RZ ;  /* 0x000000ff11ff79a7 */ /* 0x0001e6000810043f */
.L_x_687:
[----:B------:R-:W2:Y:S02]  /*2a550*/  LDL R0, [R1] ;  /* 0x0000000001007983 */ /* 0x000ea40000100800 */
[----:B--2---:R-:W-:-:S13]  /*2a560*/  LOP3.LUT P0, RZ, R0, 0x100, RZ, 0xc0, !PT ;  /* 0x0000010000ff7812 */ /* 0x004fda000780c0ff */
[----:B------:R-:W-:Y:S05]  /*2a570*/  @!P0 BRA `(.L_x_749) ;  /* 0x0000000000288947 */ /* 0x000fea0003800000 */
[----:B------:R-:W-:Y:S05]  /*2a580*/  WARPSYNC.ALL ;  /* 0x0000000000007948 */ /* 0x000fea0003800000 */
[----:B------:R-:W1:Y:S08]  /*2a590*/  S2UR UR4, SR_CgaCtaId ;  /* 0x00000000000479c3 */ /* 0x000e700000008800 */
[----:B------:R-:W-:Y:S01]  /*2a5a0*/  BAR.SYNC.DEFER_BLOCKING 0x5, 0x180 ;  /* 0x0146000000007b1d */ /* 0x000fe20000010000 */
[----:B0-----:R-:W-:Y:S01]  /*2a5b0*/  MOV R22, 0x400 ;  /* 0x0000040000167802 */ /* 0x001fe20000000f00 */
[----:B-1----:R-:W-:-:S05]  /*2a5c0*/  IMAD.U32 R0, RZ, RZ, UR4 ;  /* 0x00000004ff007e24 */ /* 0x002fca000f8e00ff */
[----:B------:R-:W-:Y:S01]  /*2a5d0*/  LEA R22, R0, R22, 0x18 ;  /* 0x0000001600167211 */ /* 0x000fe200078ec0ff */
[----:B------:R3:W-:Y:S04]  /*2a5e0*/  STL [R1+0x10], R0 ;  /* 0x0000100001007387 */ /* 0x0007e80000100800 */
[----:B------:R3:W4:Y:S01]  /*2a5f0*/  LDS.128 R16, [R22+0x298d0] ;  /* 0x0298d00016107984 */ /* 0x0007220000000c00 */
[----:B------:R-:W-:Y:S06]  /*2a600*/  BAR.ARV 0x4, 0x180 ;  /* 0x0106000000007b1d */ /* 0x000fec0000002000 */
[----:B------:R-:W-:Y:S05]  /*2a610*/  BRA `(.L_x_750) ;  /* 0x0000000800d87947 */ /* 0x000fea0003800000 */
.L_x_749:
[----:B------:R-:W1:Y:S01]  /*2a620*/  S2R R0, SR_TID.X ;  /* 0x0000000000007919 */ /* 0x000e620000002100 */
[----:B------:R-:W-:Y:S01]  /*2a630*/  UMOV UR4, 0xffffffff ;  /* 0xffffffff00047882 */ /* 0x000fe20000000000 */
[----:B-1----:R-:W-:-:S04]  /*2a640*/  LOP3.LUT R9, R0, 0x1f, RZ, 0xc0, !PT ;  /* 0x0000001f00097812 */ /* 0x002fc800078ec0ff */
[----:B------:R-:W-:Y:S01]  /*2a650*/  ISETP.NE.AND P0, PT, R9, 0x1f, PT ;  /* 0x0000001f0900780c */ /* 0x000fe20003f05270 */
[----:B------:R-:W-:-:S12]  /*2a660*/  BRA.DIV UR4, `(.L_x_751) ;  /* 0x0000006e04a07947 */ /* 0x000fd8000b800000 */
[----:B0-----:R-:W-:Y:S01]  /*2a670*/  IMAD.IADD R7, R19, 0x1, R9 ;  /* 0x0000000113077824 */ /* 0x001fe200078e0209 */
[----:B------:R-:W-:-:S04]  /*2a680*/  ULDC UR4, c[0x0][0xc3c] ;  /* 0x00030f0000047ab9 */ /* 0x000fc80000000800 */
[----:B------:R-:W-:-:S13]  /*2a690*/  ISETP.GE.OR P1, PT, R7, UR4, !P0 ;  /* 0x0000000407007c0c */ /* 0x000fda000c726670 */
[----:B------:R-:W0:Y:S08]  /*2a6a0*/  @!P1 LDC.64 R2, c[0x0][0xc80] ;  /* 0x00032000ff029b82 */ /* 0x000e300000000a00 */
[----:B------:R-:W1:Y:S01]  /*2a6b0*/  @!P1 LDC.64 R4, c[0x0][0xc78] ;  /* 0x00031e00ff049b82 */ /* 0x000e620000000a00 */
[----:B0-----:R-:W-:-:S05]  /*2a6c0*/  @!P1 IMAD.WIDE R2, R7, 0x4, R2 ;  /* 0x0000000407029825 */ /* 0x001fca00078e0202 */
[----:B------:R1:W2:Y:S02]  /*2a6d0*/  @!P1 LDG.E R8, desc[UR50][R2.64] ;  /* 0x0000003202089981 */ /* 0x0002a4000c1e1900 */
[----:B-1----:R-:W-:-:S05]  /*2a6e0*/  @!P1 IMAD.WIDE R2, R7, 0x4, R4 ;  /* 0x0000000407029825 */ /* 0x002fca00078e0204 */
[----:B------:R-:W3:Y:S01]  /*2a6f0*/  @!P1 LDG.E R5, desc[UR50][R2.64] ;  /* 0x0000003202059981 */ /* 0x000ee2000c1e1900 */
[----:B------:R-:W-:Y:S01]  /*2a700*/  MOV R7, RZ ;  /* 0x000000ff00077202 */ /* 0x000fe20000000f00 */
[----:B------:R-:W-:Y:S01]  /*2a710*/  IMAD.MOV.U32 R4, RZ, RZ, RZ ;  /* 0x000000ffff047224 */ /* 0x000fe200078e00ff */
[C---:B------:R-:W-:Y:S01]  /*2a720*/  ISETP.GE.U32.AND P2, PT, R9.reuse, 0x2, PT ;  /* 0x000000020900780c */ /* 0x040fe20003f46070 */
[----:B------:R-:W-:Y:S01]  /*2a730*/  SHFL.IDX PT, R0, R16, RZ, 0x1f ;  /* 0x00001fff10007589 */ /* 0x000fe200000e0000 */
[C---:B------:R-:W-:Y:S02]  /*2a740*/  ISETP.GE.U32.AND P3, PT, R9.reuse, 0x4, PT ;  /* 0x000000040900780c */ /* 0x040fe40003f66070 */
[C---:B------:R-:W-:Y:S01]  /*2a750*/  ISETP.GE.U32.AND P4, PT, R9.reuse, 0x8, PT ;  /* 0x000000080900780c */ /* 0x040fe20003f86070 */
[----:B------:R0:W-:Y:S01]  /*2a760*/  SHFL.IDX PT, R6, R16, 0x1, 0x1f ;  /* 0x00201f0010067f89 */ /* 0x0001e200000e0000 */
[----:B------:R-:W-:Y:S01]  /*2a770*/  ISETP.GE.U32.AND P5, PT, R9, 0x10, PT ;  /* 0x000000100900780c */ /* 0x000fe20003fa6070 */
[----:B0-----:R-:W-:-:S02]  /*2a780*/  IMAD.MOV.U32 R16, RZ, RZ, RZ ;  /* 0x000000ffff107224 */ /* 0x001fc400078e00ff */
[----:B--2---:R-:W-:Y:S02]  /*2a790*/  @!P1 IMAD.MOV.U32 R7, RZ, RZ, R8 ;  /* 0x000000ffff079224 */ /* 0x004fe400078e0008 */
[----:B---3--:R-:W-:Y:S01]  /*2a7a0*/  @!P1 IMAD.MOV.U32 R4, RZ, RZ, R5 ;  /* 0x000000ffff049224 */ /* 0x008fe200078e0005 */
[----:B------:R-:W-:-:S03]  /*2a7b0*/  ISETP.NE.AND P1, PT, R9, RZ, PT ;  /* 0x000000ff0900720c */ /* 0x000fc60003f25270 */
[----:B------:R-:W-:-:S05]  /*2a7c0*/  IMAD R13, R4, R7, RZ ;  /* 0x00000007040d7224 */ /* 0x000fca00078e02ff */
        /* <DEDUP_REMOVED lines=15> */
[----:B------:R0:W1:Y:S02]  /*2a8c0*/  SHFL.IDX PT, R14, R3, 0x1f, 0x1f ;  /* 0x03e01f00030e7f89 */ /* 0x00006400000e0000 */
.L_x_1011:
[----:B------:R-:W-:Y:S02]  /*2a8d0*/  ULDC UR4, c[0x0][0xc38] ;  /* 0x00030e0000047ab9 */ /* 0x000fe40000000800 */
[----:B------:R-:W-:-:S05]  /*2a8e0*/  MOV R2, UR4 ;  /* 0x0000000400027c02 */ /* 0x000fca0008000f00 */
[----:B-1----:R-:W-:-:S04]  /*2a8f0*/  IMAD R5, R14, R2, RZ ;  /* 0x000000020e057224 */ /* 0x002fc800078e02ff */
[----:B------:R-:W-:-:S05]  /*2a900*/  IMAD.IADD R6, R6, 0x1, R5 ;  /* 0x0000000106067824 */ /* 0x000fca00078e0205 */
[----:B------:R-:W-:-:S13]  /*2a910*/  ISETP.GT.AND P6, PT, R6, R0, PT ;  /* 0x000000000600720c */ /* 0x000fda0003fc4270 */
[----:B------:R-:W-:Y:S05]  /*2a920*/  @P6 BRA `(.L_x_752) ;  /* 0x0000000000a46947 */ /* 0x000fea0003800000 */
.L_x_755:
[----:B------:R-:W1:Y:S01]  /*2a930*/  LDC R2, c[0x0][0xc3c] ;  /* 0x00030f00ff027b82 */ /* 0x000e620000000800 */
[----:B------:R-:W-:-:S05]  /*2a940*/  VIADD R19, R19, 0x1f ;  /* 0x0000001f13137836 */ /* 0x000fca0000000000 */
[----:B-1----:R-:W-:-:S13]  /*2a950*/  ISETP.GE.AND P6, PT, R19, R2, PT ;  /* 0x000000021300720c */ /* 0x002fda0003fc6270 */
[----:B------:R-:W-:Y:S05]  /*2a960*/  @P6 BRA `(.L_x_753) ;  /* 0x0000000400b86947 */ /* 0x000fea0003800000 */
[----:B0-----:R-:W0:Y:S01]  /*2a970*/  S2R R3, SR_TID.X ;  /* 0x0000000000037919 */ /* 0x001e220000002100 */
[----:B------:R-:W-:Y:S01]  /*2a980*/  IMAD.MOV.U32 R7, RZ, RZ, RZ ;  /* 0x000000ffff077224 */ /* 0x000fe200078e00ff */
[----:B0-----:R-:W-:-:S05]  /*2a990*/  LOP3.LUT R3, R3, 0x1f, RZ, 0xc0, !PT ;  /* 0x0000001f03037812 */ /* 0x001fca00078ec0ff */
[----:B------:R-:W-:-:S05]  /*2a9a0*/  IMAD.IADD R9, R19, 0x1, R3 ;  /* 0x0000000113097824 */ /* 0x000fca00078e0203 */
[----:B------:R-:W-:-:S13]  /*2a9b0*/  ISETP.GE.OR P6, PT, R9, R2, !P0 ;  /* 0x000000020900720c */ /* 0x000fda00047c6670 */
[----:B------:R-:W0:Y:S08]  /*2a9c0*/  @!P6 LDC.64 R2, c[0x0][0xc80] ;  /* 0x00032000ff02eb82 */ /* 0x000e300000000a00 */
[----:B------:R-:W1:Y:S01]  /*2a9d0*/  @!P6 LDC.64 R4, c[0x0][0xc78] ;  /* 0x00031e00ff04eb82 */ /* 0x000e620000000a00 */
[----:B0-----:R-:W-:-:S05]  /*2a9e0*/  @!P6 IMAD.WIDE R2, R9, 0x4, R2 ;  /* 0x000000040902e825 */ /* 0x001fca00078e0202 */
[----:B------:R1:W2:Y:S02]  /*2a9f0*/  @!P6 LDG.E R7, desc[UR50][R2.64] ;  /* 0x000000320207e981 */ /* 0x0002a4000c1e1900 */
[----:B-1----:R-:W-:Y:S01]  /*2aa00*/  @!P6 IMAD.WIDE R2, R9, 0x4, R4 ;  /* 0x000000040902e825 */ /* 0x002fe200078e0204 */
[----:B------:R-:W-:-:S06]  /*2aa10*/  MOV R4, RZ ;  /* 0x000000ff00047202 */ /* 0x000fcc0000000f00 */
[----:B------:R-:W2:Y:S01]  /*2aa20*/  @!P6 LDG.E R4, desc[UR50][R2.64] ;  /* 0x000000320204e981 */ /* 0x000ea2000c1e1900 */
[----:B------:R-:W-:Y:S01]  /*2aa30*/  UMOV UR4, 0xffffffff ;  /* 0xffffffff00047882 */ /* 0x000fe20000000000 */
[----:B--2---:R-:W-:Y:S02]  /*2aa40*/  IMAD R13, R4, R7, RZ ;  /* 0x00000007040d7224 */ /* 0x004fe400078e02ff */
[----:B------:R-:W-:Y:S05]  /*2aa50*/  BRA.DIV UR4, `(.L_x_754) ;  /* 0x0000006e04e07947 */ /* 0x000fea000b800000 */
        /* <DEDUP_REMOVED lines=15> */
[----:B------:R0:W1:Y:S02]  /*2ab50*/  SHFL.IDX PT, R14, R3, 0x1f, 0x1f ;  /* 0x03e01f00030e7f89 */ /* 0x00006400000e0000 */
.L_x_1019:
[----:B------:R-:W-:Y:S02]  /*2ab60*/  ULDC UR4, c[0x0][0xc38] ;  /* 0x00030e0000047ab9 */ /* 0x000fe40000000800 */
[----:B------:R-:W-:-:S04]  /*2ab70*/  IMAD.U32 R2, RZ, RZ, UR4 ;  /* 0x00000004ff027e24 */ /* 0x000fc8000f8e00ff */
[----:B-1----:R-:W-:-:S04]  /*2ab80*/  IMAD R5, R14, R2, RZ ;  /* 0x000000020e057224 */ /* 0x002fc800078e02ff */
[----:B------:R-:W-:-:S05]  /*2ab90*/  IMAD.IADD R6, R5, 0x1, R6 ;  /* 0x0000000105067824 */ /* 0x000fca00078e0206 */
[----:B------:R-:W-:-:S13]  /*2aba0*/  ISETP.GT.AND P6, PT, R6, R0, PT ;  /* 0x000000000600720c */ /* 0x000fda0003fc4270 */
[----:B------:R-:W-:Y:S05]  /*2abb0*/  @!P6 BRA `(.L_x_755) ;  /* 0xfffffffc005ce947 */ /* 0x000fea000383ffff */
.L_x_752:
[----:B------:R-:W-:Y:S01]  /*2abc0*/  IMAD.IADD R6, R6, 0x1, -R5 ;  /* 0x0000000106067824 */ /* 0x000fe200078e0a05 */
[----:B------:R-:W-:-:S03]  /*2abd0*/  UMOV UR4, 0xffffffff ;  /* 0xffffffff00047882 */ /* 0x000fc60000000000 */
[----:B------:R-:W-:-:S05]  /*2abe0*/  IMAD R5, R3, R2, R6 ;  /* 0x0000000203057224 */ /* 0x000fca00078e0206 */
[----:B------:R-:W-:Y:S01]  /*2abf0*/  ISETP.GT.AND P6, PT, R5, R0, PT ;  /* 0x000000000500720c */ /* 0x000fe20003fc4270 */
[----:B------:R-:W-:-:S12]  /*2ac00*/  BRA.DIV UR4, `(.L_x_756) ;  /* 0x00000072042c7947 */ /* 0x000fd8000b800000 */
[----:B------:R-:W-:-:S04]  /*2ac10*/  VOTE.ANY R8, PT, !P6 ;  /* 0x0000000000087806 */ /* 0x000fc800070e0100 */
[----:B------:R-:W1:Y:S02]  /*2ac20*/  POPC R5, R8 ;  /* 0x0000000800057309 */ /* 0x000e640000000000 */
[----:B-1----:R1:W2:Y:S04]  /*2ac30*/  SHFL.IDX PT, R7, R7, R5, 0x1f ;  /* 0x00001f0507077589 */ /* 0x0022a800000e0000 */
[----:B------:R1:W3:Y:S02]  /*2ac40*/  SHFL.IDX PT, R4, R4, R5, 0x1f ;  /* 0x00001f0504047589 */ /* 0x0002e400000e0000 */
.L_x_1024:
[----:B------:R-:W-:-:S13]  /*2ac50*/  ISETP.NE.AND P0, PT, R8, RZ, PT ;  /* 0x000000ff0800720c */ /* 0x000fda0003f05270 */
[----:B------:R-:W-:Y:S05]  /*2ac60*/  @!P0 BRA `(.L_x_757) ;  /* 0x0000000000108947 */ /* 0x000fea0003800000 */
[----:B------:R-:W-:Y:S01]  /*2ac70*/  UMOV UR4, 0xffffffff ;  /* 0xffffffff00047882 */ /* 0x000fe20000000000 */
[----:B------:R-:W-:Y:S02]  /*2ac80*/  VIADD R12, R5, 0xffffffff ;  /* 0xffffffff050c7836 */ /* 0x000fe40000000000 */
[----:B------:R-:W-:Y:S05]  /*2ac90*/  BRA.DIV UR4, `(.L_x_758) ;  /* 0x0000007204647947 */ /* 0x000fea000b800000 */
[----:B------:R4:W0:Y:S02]  /*2aca0*/  SHFL.IDX PT, R16, R3, R12, 0x1f ;  /* 0x00001f0c03107589 */ /* 0x00082400000e0000 */
.L_x_757:
[-C--:B--2---:R-:W-:Y:S01]  /*2acb0*/  IABS R8, R7.reuse ;  /* 0x0000000700087213 */ /* 0x084fe20000000000 */
[----:B0-----:R-:W-:Y:S01]  /*2acc0*/  IMAD R16, R16, R2, R6 ;  /* 0x0000000210107224 */ /* 0x001fe200078e0206 */
[----:B------:R-:W-:Y:S01]  /*2acd0*/  IABS R6, R7 ;  /* 0x0000000700067213 */ /* 0x000fe20000000000 */
[----:B------:R-:W-:Y:S01]  /*2ace0*/  IMAD.MOV.U32 R2, RZ, RZ, RZ ;  /* 0x000000ffff027224 */ /* 0x000fe200078e00ff */
[----:B------:R-:W0:Y:S01]  /*2acf0*/  I2F.RP R9, R8 ;  /* 0x0000000800097306 */ /* 0x000e220000209400 */
[----:B------:R-:W-:Y:S02]  /*2ad00*/  IMAD.IADD R0, R0, 0x1, -R16 ;  /* 0x0000000100007824 */ /* 0x000fe400078e0a10 */
[----:B------:R-:W-:Y:S02]  /*2ad10*/  IMAD.MOV R6, RZ, RZ, -R6 ;  /* 0x000000ffff067224 */ /* 0x000fe400078e0a06 */
[----:B------:R-:W-:-:S03]  /*2ad20*/  IMAD.IADD R19, R5, 0x1, R19 ;  /* 0x0000000105137824 */ /* 0x000fc600078e0213 */
[----:B0-----:R-:W4:Y:S02]  /*2ad30*/  MUFU.RCP R9, R9 ;  /* 0x0000000900097308 */ /* 0x001f240000001000 */
[----:B----4-:R-:W-:-:S06]  /*2ad40*/  IADD3 R3, R9, 0xffffffe, RZ ;  /* 0x0ffffffe09037810 */ /* 0x010fcc0007ffe0ff */
[----:B------:R-:W0:Y:S02]  /*2ad50*/  F2I.FTZ.U32.TRUNC.NTZ R3, R3 ;  /* 0x0000000300037305 */ /* 0x000e24000021f000 */
[----:B0-----:R-:W-:-:S04]  /*2ad60*/  IMAD.MOV R11, RZ, RZ, -R3 ;  /* 0x000000ffff0b7224 */ /* 0x001fc800078e0a03 */
[----:B------:R-:W-:-:S04]  /*2ad70*/  IMAD R11, R11, R8, RZ ;  /* 0x000000080b0b7224 */ /* 0x000fc800078e02ff */
[----:B------:R-:W-:Y:S01]  /*2ad80*/  IMAD.HI.U32 R2, R3, R11, R2 ;  /* 0x0000000b03027227 */ /* 0x000fe200078e0002 */
[----:B------:R-:W-:-:S05]  /*2ad90*/  IABS R3, R0 ;  /* 0x0000000000037213 */ /* 0x000fca0000000000 */
[----:B------:R-:W-:-:S04]  /*2ada0*/  IMAD.HI.U32 R9, R2, R3, RZ ;  /* 0x0000000302097227 */ /* 0x000fc800078e00ff */
[----:B------:R-:W-:Y:S01]  /*2adb0*/  IMAD R3, R9, R6, R3 ;  /* 0x0000000609037224 */ /* 0x000fe200078e0203 */
[----:B---3--:R-:W-:Y:S01]  /*2adc0*/  IABS R6, R4 ;  /* 0x0000000400067213 */ /* 0x008fe20000000000 */
[----:B------:R-:W-:-:S03]  /*2add0*/  IMAD.MOV.U32 R2, RZ, RZ, RZ ;  /* 0x000000ffff027224 */ /* 0x000fc600078e00ff */
[----:B------:R-:W-:-:S13]  /*2ade0*/  ISETP.GT.U32.AND P1, PT, R8, R3, PT ;  /* 0x000000030800720c */ /* 0x000fda0003f24070 */
[-C--:B------:R-:W-:Y:S01]  /*2adf0*/  @!P1 IADD3 R3, R3, -R8.reuse, RZ ;  /* 0x8000000803039210 */ /* 0x080fe20007ffe0ff */
[----:B------:R-:W-:Y:S01]  /*2ae00*/  @!P1 VIADD R9, R9, 0x1 ;  /* 0x0000000109099836 */ /* 0x000fe20000000000 */
[----:B------:R-:W-:Y:S02]  /*2ae10*/  ISETP.NE.AND P1, PT, R7, RZ, PT ;  /* 0x000000ff0700720c */ /* 0x000fe40003f25270 */
[----:B------:R-:W-:Y:S02]  /*2ae20*/  ISETP.GE.U32.AND P0, PT, R3, R8, PT ;  /* 0x000000080300720c */ /* 0x000fe40003f06070 */
[----:B------:R-:W0:Y:S11]  /*2ae30*/  I2F.RP R8, R6 ;  /* 0x0000000600087306 */ /* 0x000e360000209400 */
[----:B------:R-:W-:Y:S01]  /*2ae40*/  @P0 IADD3 R9, R9, 0x1, RZ ;  /* 0x0000000109090810 */ /* 0x000fe20007ffe0ff */
        /* <DEDUP_REMOVED lines=8> */
[----:B------:R-:W-:-:S04]  /*2aed0*/  LOP3.LUT R3, R0, R7, RZ, 0x3c, !PT ;  /* 0x0000000700037212 */ /* 0x000fc800078e3cff */
[----:B------:R-:W-:-:S13]  /*2aee0*/  ISETP.GE.AND P2, PT, R3, RZ, PT ;  /* 0x000000ff0300720c */ /* 0x000fda0003f46270 */
[----:B------:R-:W-:Y:S01]  /*2aef0*/  @!P2 IMAD.MOV R9, RZ, RZ, -R9 ;  /* 0x000000ffff09a224 */ /* 0x000fe200078e0a09 */
[----:B------:R-:W-:-:S04]  /*2af00*/  @!P1 LOP3.LUT R9, RZ, R7, RZ, 0x33, !PT ;  /* 0x00000007ff099212 */ /* 0x000fc800078e33ff */
[-C--:B------:R-:W-:Y:S01]  /*2af10*/  IABS R3, R9.reuse ;  /* 0x0000000900037213 */ /* 0x080fe20000000000 */
[----:B------:R-:W-:-:S04]  /*2af20*/  IMAD R7, R7, R9, RZ ;  /* 0x0000000907077224 */ /* 0x000fc800078e02ff */
[----:B------:R-:W-:Y:S01]  /*2af30*/  IMAD.HI.U32 R2, R2, R3, RZ ;  /* 0x0000000302027227 */ /* 0x000fe200078e00ff */
[----:B------:R-:W-:-:S03]  /*2af40*/  IADD3 R17, R0, -R7, RZ ;  /* 0x8000000700117210 */ /* 0x000fc60007ffe0ff */
        /* <DEDUP_REMOVED lines=8> */
[----:B------:R-:W-:-:S06]  /*2afd0*/  @P0 IADD3 R2, R2, 0x1, RZ ;  /* 0x0000000102020810 */ /* 0x000fcc0007ffe0ff */
[----:B------:R-:W-:Y:S01]  /*2afe0*/  @!P2 IMAD.MOV R2, RZ, RZ, -R2 ;  /* 0x000000ffff02a224 */ /* 0x000fe200078e0a02 */
[----:B------:R-:W-:-:S05]  /*2aff0*/  @!P1 LOP3.LUT R2, RZ, R4, RZ, 0x33, !PT ;  /* 0x00000004ff029212 */ /* 0x000fca00078e33ff */
[--C-:B------:R-:W-:Y:S02]  /*2b000*/  IMAD.MOV R3, RZ, RZ, -R2.reuse ;  /* 0x000000ffff037224 */ /* 0x100fe400078e0a02 */
[C---:B------:R-:W-:Y:S02]  /*2b010*/  IMAD R2, R4.reuse, 0x1000000, R2 ;  /* 0x0100000004027824 */ /* 0x040fe400078e0202 */
[----:B------:R-:W-:-:S04]  /*2b020*/  IMAD R9, R4, R3, R9 ;  /* 0x0000000304097224 */ /* 0x000fc800078e0209 */
[----:B------:R-:W-:Y:S01]  /*2b030*/  IMAD R18, R9, 0x10000, R2 ;  /* 0x0001000009127824 */ /* 0x000fe200078e0202 */
[----:B------:R-:W-:Y:S06]  /*2b040*/  BRA `(.L_x_759) ;  /* 0x00000000001c7947 */ /* 0x000fec0003800000 */
.L_x_753:
[----:B------:R-:W-:Y:S01]  /*2b050*/  UMOV UR4, URZ ;  /* 0x0000003f00047c82 */ /* 0x000fe20008000000 */
[----:B------:R-:W-:Y:S01]  /*2b060*/  UMOV UR5, URZ ;  /* 0x0000003f00057c82 */ /* 0x000fe20008000000 */
[----:B------:R-:W-:Y:S01]  /*2b070*/  ULDC UR6, c[0x0][0xc3c] ;  /* 0x00030f0000067ab9 */ /* 0x000fe20000000800 */
[----:B------:R-:W-:Y:S01]  /*2b080*/  IMAD.MOV.U32 R16, RZ, RZ, R0 ;  /* 0x000000ffff107224 */ /* 0x000fe200078e0000 */
[----:B------:R-:W-:Y:S01]  /*2b090*/  MOV R19, UR6 ;  /* 0x0000000600137c02 */ /* 0x000fe20008000f00 */
[----:B------:R-:W-:Y:S02]  /*2b0a0*/  IMAD.U32 R17, RZ, RZ, UR4 ;  /* 0x00000004ff117e24 */ /* 0x000fe4000f8e00ff */
[----:B------:R-:W-:-:S07]  /*2b0b0*/  IMAD.U32 R18, RZ, RZ, UR5 ;  /* 0x00000005ff127e24 */ /* 0x000fce000f8e00ff */
.L_x_759:
[----:B------:R2:W3:Y:S01]  /*2b0c0*/  LDL R2, [R1+0x10] ;  /* 0x0000100001027983 */ /* 0x0004e20000100800 */
[----:B------:R-:W4:Y:S01]  /*2b0d0*/  S2R R0, SR_TID.X ;  /* 0x0000000000007919 */ /* 0x000f220000002100 */
[----:B------:R-:W-:Y:S05]  /*2b0e0*/  WARPSYNC.ALL ;  /* 0x0000000000007948 */ /* 0x000fea0003800000 */
[----:B----4-:R-:W-:Y:S01]  /*2b0f0*/  LOP3.LUT R0, R0, 0x1f, RZ, 0xc0, !PT ;  /* 0x0000001f00007812 */ /* 0x010fe200078ec0ff */
[----:B------:R-:W-:Y:S03]  /*2b100*/  BAR.SYNC.DEFER_BLOCKING 0x4, 0x180 ;  /* 0x0106000000007b1d */ /* 0x000fe60000010000 */
[----:B------:R-:W-:-:S13]  /*2b110*/  ISETP.NE.AND P0, PT, R0, RZ, PT ;  /* 0x000000ff0000720c */ /* 0x000fda0003f05270 */
[----:B------:R-:W-:Y:S01]  /*2b120*/  @!P0 MOV R0, 0x400 ;  /* 0x0000040000008802 */ /* 0x000fe20000000f00 */
[----:B---3--:R-:W3:Y:S03]  /*2b130*/  @!P0 S2R R2, SR_CgaCtaId ;  /* 0x0000000000028919 */ /* 0x008ee60000008800 */
[----:B---3--:R-:W-:Y:S01]  /*2b140*/  @!P0 LEA R22, R2, R0, 0x18 ;  /* 0x0000000002168211 */ /* 0x008fe200078ec0ff */
[----:B------:R2:W-:Y:S04]  /*2b150*/  @!P0 STL [R1+0x10], R2 ;  /* 0x0000100201008387 */ /* 0x0005e80000100800 */
[----:B------:R2:W-:Y:S01]  /*2b160*/  @!P0 STS.128 [R22+0x298d0], R16 ;  /* 0x0298d01016008388 */ /* 0x0005e20000000c00 */
[----:B------:R-:W-:Y:S06]  /*2b170*/  BAR.ARV 0x5, 0x180 ;  /* 0x0146000000007b1d */ /* 0x000fec0000002000 */
.L_x_750:
[----:B------:R-:W-:Y:S02]  /*2b180*/  ULDC UR4, c[0x0][0xc3c] ;  /* 0x00030f0000047ab9 */ /* 0x000fe40000000800 */
[----:B----4-:R-:W-:-:S13]  /*2b190*/  ISETP.GE.AND P0, PT, R19, UR4, PT ;  /* 0x0000000413007c0c */ /* 0x010fda000bf06270 */
[----:B------:R-:W-:Y:S05]  /*2b1a0*/  @!P0 BRA `(.L_x_760) ;  /* 0xffffff9000348947 */ /* 0x000fea000383ffff */
[----:B------:R-:W-:Y:S05]  /*2b1b0*/  BSYNC B7 ;  /* 0x0000000000077941 */ /* 0x000fea0003800000 */
.L_x_642:
[----:B--23--:R-:W2:Y:S01]  /*2b1c0*/  LDL.LU R0, [R1+0x38] ;  /* 0x0000380001007983 */ /* 0x00cea20000300800 */
[----:B------:R-:W-:Y:S01]  /*2b1d0*/  BSSY B0, `(.L_x_761) ;  /* 0x000000b000007945 */ /* 0x000fe20003800000 */
[----:B-1----:R-:W1:Y:S01]  /*2b1e0*/  S2R R5, SR_CgaCtaId ;  /* 0x0000000000057919 */ /* 0x002e620000008800 */
[----:B--2---:R-:W-:-:S05]  /*2b1f0*/  VIADD R0, R0, 0x1 ;  /* 0x0000000100007836 */ /* 0x004fca0000000000 */
[----:B0-----:R-:W-:-:S04]  /*2b200*/  LEA.HI R2, R0, R0, RZ, 0x1 ;  /* 0x0000000000027211 */ /* 0x001fc800078f08ff */
[----:B------:R-:W-:Y:S02]  /*2b210*/  LOP3.LUT R3, R2, 0xfffffffe, RZ, 0xc0, !PT ;  /* 0xfffffffe02037812 */ /* 0x000fe400078ec0ff */
[----:B------:R-:W-:-:S03]  /*2b220*/  MOV R2, 0x400 ;  /* 0x0000040000027802 */ /* 0x000fc60000000f00 */
[----:B------:R-:W-:Y:S01]  /*2b230*/  IMAD.IADD R0, R0, 0x1, -R3 ;  /* 0x0000000100007824 */ /* 0x000fe200078e0a03 */
[----:B-1----:R-:W-:-:S04]  /*2b240*/  LEA R4, R5, R2, 0x18 ;  /* 0x0000000205047211 */ /* 0x002fc800078ec0ff */
[----:B------:R-:W-:-:S04]  /*2b250*/  SHF.L.U32 R0, R0, 0x1f, RZ ;  /* 0x0000001f00007819 */ /* 0x000fc800000006ff */
[----:B------:R-:W0:Y:S02]  /*2b260*/  SYNCS.PHASECHK.TRANS64.TRYWAIT P0, [R4+URZ+0x29820], R0 ;  /* 0x02982000040075a7 */ /* 0x000e24000800017f */
[----:B0-----:R-:W-:Y:S05]  /*2b270*/  @!P0 BRA `(.L_x_762) ;  /* 0x0000006c00148947 */ /* 0x001fea0003800000 */
.L_x_1027:
[----:B------:R-:W-:Y:S05]  /*2b280*/  BSYNC B0 ;  /* 0x0000000000007941 */ /* 0x000fea0003800000 */
.L_x_761:
[----:B------:R-:W-:-:S03]  /*2b290*/  UMOV UR4, 0xffffffff ;  /* 0xffffffff00047882 */ /* 0x000fc60000000000 */
[----:B------:R-:W-:Y:S05]  /*2b2a0*/  BRA.DIV UR4, `(.L_x_763) ;  /* 0x0000006e041c7947 */ /* 0x000fea000b800000 */
[----:B0-----:R-:W0:Y:S02]  /*2b2b0*/  S2R R0, SR_TID.X ;  /* 0x0000000000007919 */ /* 0x001e240000002100 */
[----:B0-----:R-:W-:-:S04]  /*2b2c0*/  SHF.R.U32.HI R0, RZ, 0x5, R0 ;  /* 0x00000005ff007819 */ /* 0x001fc80000011600 */
[----:B------:R-:W-:-:S05]  /*2b2d0*/  LOP3.LUT R0, R0, 0x3, RZ, 0xc0, !PT ;  /* 0x0000000300007812 */ /* 0x000fca00078ec0ff */
[----:B------:R0:W1:Y:S02]  /*2b2e0*/  SHFL.IDX PT, R14, R0, RZ, 0x1f ;  /* 0x00001fff000e7589 */ /* 0x00006400000e0000 */
.L_x_1030:
[----:B-1----:R-:W-:-:S13]  /*2b2f0*/  ISETP.NE.AND P0, PT, R14, RZ, PT ;  /* 0x000000ff0e00720c */ /* 0x002fda0003f05270 */
[----:B------:R-:W-:Y:S05]  /*2b300*/  @P0 BRA `(.L_x_423) ;  /* 0x0000000000a80947 */ /* 0x000fea0003800000 */
[----:B------:R-:W-:-:S03]  /*2b310*/  UMOV UR4, 0xffffffff ;  /* 0xffffffff00047882 */ /* 0x000fc60000000000 */
[----:B------:R-:W-:Y:S05]  /*2b320*/  BRA.DIV UR4, `(.L_x_764) ;  /* 0x0000006e04307947 */ /* 0x000fea000b800000 */
[----:B------:R-:W-:-:S13]  /*2b330*/  ELECT P6, URZ, PT ;  /* 0x00000000003f782f */ /* 0x000fda00038c0000 */
.L_x_1033:
[----:B------:R-:W-:Y:S05]  /*2b340*/  @!P6 BRA `(.L_x_423) ;  /* 0x000000000098e947 */ /* 0x000fea0003800000 */
[----:B------:R-:W-:-:S06]  /*2b350*/  ULOP3.LUT UR4, UR36, 0x2, URZ, 0xfc, !UPT ;  /* 0x0000000224047892 */ /* 0x000fcc000f8efc3f */
[----:B0-----:R-:W-:-:S05]  /*2b360*/  IMAD.U32 R0, RZ, RZ, UR4 ;  /* 0x00000004ff007e24 */ /* 0x001fca000f8e00ff */
[----:B------:R-:W-:-:S13]  /*2b370*/  ISETP.NE.AND P0, PT, R0, 0x3, PT ;  /* 0x000000030000780c */ /* 0x000fda0003f05270 */
[----:B------:R-:W-:Y:S05]  /*2b380*/  @!P0 BRA `(.L_x_765) ;  /* 0x0000000000048947 */ /* 0x000fea0003800000 */
[----:B------:R-:W-:Y:S01]  /*2b390*/  BPT.TRAP 0x1 ;  /* 0x000000040000795c */ /* 0x000fe20000300000 */
.L_x_765:
[C---:B------:R-:W-:Y:S01]  /*2b3a0*/  IMAD R5, R23.reuse, 0x8, R4 ;  /* 0x0000000817057824 */ /* 0x040fe200078e0204 */
[----:B------:R-:W-:Y:S02]  /*2b3b0*/  SHF.L.U32 R0, R34, 0x1f, RZ ;  /* 0x0000001f22007819 */ /* 0x000fe400000006ff */
[----:B------:R-:W-:Y:S02]  /*2b3c0*/  IADD3 R23, R23, 0x1, RZ ;  /* 0x0000000117177810 */ /* 0x000fe40007ffe0ff */
[----:B------:R-:W0:Y:S02]  /*2b3d0*/  SYNCS.PHASECHK.TRANS64.TRYWAIT P1, [R5+URZ+0x29840], R0 ;  /* 0x02984000050075a7 */ /* 0x000e24000802017f */
[----:B------:R-:W-:-:S04]  /*2b3e0*/  ISETP.NE.AND P2, PT, R23, 0x2, PT ;  /* 0x000000021700780c */ /* 0x000fc80003f45270 */
[----:B------:R-:W-:Y:S01]  /*2b3f0*/  SEL R3, RZ, 0x1, P2 ;  /* 0x00000001ff037807 */ /* 0x000fe20001000000 */
[----:B0-----:R-:W-:Y:S08]  /*2b400*/  @!P1 BRA `(.L_x_766) ;  /* 0x0000006c00189947 */ /* 0x001ff00003800000 */
.L_x_1034:
[----:B------:R-:W-:Y:S02]  /*2b410*/  SEL R23, R23, RZ, P2 ;  /* 0x000000ff17177207 */ /* 0x000fe40001000000 */
[----:B------:R-:W-:Y:S01]  /*2b420*/  LOP3.LUT R2, R34, R3, RZ, 0x3c, !PT ;  /* 0x0000000322027212 */ /* 0x000fe200078e3cff */
[----:B------:R-:W-:Y:S06]  /*2b430*/  @!P0 BRA `(.L_x_767) ;  /* 0x0000000000048947 */ /* 0x000fec0003800000 */
[----:B------:R-:W-:Y:S01]  /*2b440*/  BPT.TRAP 0x1 ;  /* 0x000000040000795c */ /* 0x000fe20000300000 */
.L_x_767:
[----:B------:R-:W-:Y:S01]  /*2b450*/  IMAD R23, R23, 0x8, R4 ;  /* 0x0000000817177824 */ /* 0x000fe200078e0204 */
[----:B------:R-:W-:-:S04]  /*2b460*/  SHF.L.U32 R2, R2, 0x1f, RZ ;  /* 0x0000001f02027819 */ /* 0x000fc800000006ff */
[----:B------:R-:W1:Y:S02]  /*2b470*/  SYNCS.PHASECHK.TRANS64.TRYWAIT P1, [R23+URZ+0x29840], R2 ;  /* 0x02984002170075a7 */ /* 0x000e64000802017f */
[----:B-1----:R-:W-:Y:S05]  /*2b480*/  @!P1 BRA `(.L_x_768) ;  /* 0x0000006c000c9947 */ /* 0x002fea0003800000 */
.L_x_1035:
[----:B------:R-:W-:Y:S05]  /*2b490*/  @!P0 BRA `(.L_x_769) ;  /* 0x0000000000048947 */ /* 0x000fea0003800000 */
[----:B------:R-:W-:Y:S01]  /*2b4a0*/  BPT.TRAP 0x1 ;  /* 0x000000040000795c */ /* 0x000fe20000300000 */
.L_x_769:
[----:B------:R-:W2:Y:S02]  /*2b4b0*/  SYNCS.PHASECHK.TRANS64.TRYWAIT P1, [R5+URZ+0x29860], R0 ;  /* 0x02986000050075a7 */ /* 0x000ea4000802017f */
[----:B--2---:R-:W-:Y:S05]  /*2b4c0*/  @!P1 BRA `(.L_x_770) ;  /* 0x0000006c00109947 */ /* 0x004fea0003800000 */
.L_x_1036:
[----:B------:R-:W-:Y:S05]  /*2b4d0*/  @!P0 BRA `(.L_x_771) ;  /* 0x0000000000048947 */ /* 0x000fea0003800000 */
[----:B------:R-:W-:Y:S01]  /*2b4e0*/  BPT.TRAP 0x1 ;  /* 0x000000040000795c */ /* 0x000fe20000300000 */
.L_x_771:
[----:B------:R-:W3:Y:S02]  /*2b4f0*/  SYNCS.PHASECHK.TRANS64.TRYWAIT P1, [R23+URZ+0x29860], R2 ;  /* 0x02986002170075a7 */ /* 0x000ee4000802017f */
[----:B---3--:R-:W-:Y:S05]  /*2b500*/  @!P1 BRA `(.L_x_772) ;  /* 0x0000006c00149947 */ /* 0x008fea0003800000 */
.L_x_1037:
[----:B------:R-:W-:Y:S05]  /*2b510*/  @!P0 BRA `(.L_x_773) ;  /* 0x0000000000048947 */ /* 0x000fea0003800000 */
[----:B------:R-:W-:Y:S01]  /*2b520*/  BPT.TRAP 0x1 ;  /* 0x000000040000795c */ /* 0x000fe20000300000 */
.L_x_773:
[----:B------:R-:W4:Y:S02]  /*2b530*/  SYNCS.PHASECHK.TRANS64.TRYWAIT P1, [R5+URZ+0x29880], R0 ;  /* 0x02988000050075a7 */ /* 0x000f24000802017f */
[----:B----4-:R-:W-:Y:S05]  /*2b540*/  @!P1 BRA `(.L_x_774) ;  /* 0x0000006c00189947 */ /* 0x010fea0003800000 */
.L_x_1038:
[----:B------:R-:W-:Y:S05]  /*2b550*/  @!P0 BRA `(.L_x_775) ;  /* 0x0000000000048947 */ /* 0x000fea0003800000 */
[----:B------:R-:W-:Y:S01]  /*2b560*/  BPT.TRAP 0x1 ;  /* 0x000000040000795c */ /* 0x000fe20000300000 */
.L_x_775:
[----:B------:R0:W0:Y:S02]  /*2b570*/  SYNCS.PHASECHK.TRANS64.TRYWAIT P0, [R23+URZ+0x29880], R2 ;  /* 0x02988002170075a7 */ /* 0x000024000800017f */
[----:B0-----:R-:W-:Y:S05]  /*2b580*/  @!P0 NANOSLEEP.SYNCS 0x989680 ;  /* 0x009896800000895d */ /* 0x001fea0003900000 */
[----:B------:R-:W0:Y:S02]  /*2b590*/  @!P0 SYNCS.PHASECHK.TRANS64 P0, [R23+URZ+0x29880], R2 ;  /* 0x02988002170085a7 */ /* 0x000e24000800007f */
[----:B0-----:R-:W-:Y:S05]  /*2b5a0*/  @!P0 BRA `(.L_x_775) ;  /* 0xfffffffc00f08947 */ /* 0x001fea000383ffff */
.L_x_423:
[----:B------:R-:W-:Y:S05]  /*2b5b0*/  BSYNC B8 ;  /* 0x0000000000087941 */ /* 0x000fea0003800000 */
.L_x_420:
[----:B------:R-:W-:Y:S05]  /*2b5c0*/  EXIT ;  /* 0x000000000000794d */ /* 0x000fea0003800000 */
.L_x_443:
[----:B-1----:R1:W2:Y:S02]  /*2b5d0*/  SYNCS.PHASECHK.TRANS64.TRYWAIT P5, [R91+URZ+0x29890], R92 ;  /* 0x0298905c5b0075a7 */ /* 0x0022a400080a017f */
[----:B--2---:R-:W-:Y:S05]  /*2b5e0*/  @!P5 NANOSLEEP.SYNCS 0x989680 ;  /* 0x009896800000d95d */ /* 0x004fea0003900000 */
[----:B------:R-:W2:Y:S02]  /*2b5f0*/  @!P5 SYNCS.PHASECHK.TRANS64 P5, [R91+URZ+0x29890], R92 ;  /* 0x0298905c5b00d5a7 */ /* 0x000ea400080a007f */
[----:B--2---:R-:W-:Y:S05]  /*2b600*/  @!P5 BRA `(.L_x_443) ;  /* 0xfffffffc00f0d947 */ /* 0x004fea000383ffff */
[----:B------:R-:W-:Y:S05]  /*2b610*/  BRA `(.L_x_776) ;  /* 0xfffffd8000bc7947 */ /* 0x000fea000383ffff */
.L_x_444:
[----:B------:R-:W-:Y:S01]  /*2b620*/  BSSY B1, `(.L_x_777) ;  /* 0x0000008000017945 */ /* 0x000fe20003800000 */
[----:B0-----:R-:W-:Y:S01]  /*2b630*/  IMAD.MOV.U32 R13, RZ, RZ, R120 ;  /* 0x000000ffff0d7224 */ /* 0x001fe200078e0078 */
[----:B------:R-:W-:Y:S01]  /*2b640*/  MOV R15, 0xffffffff ;  /* 0xffffffff000f7802 */ /* 0x000fe20000000f00 */
[----:B------:R-:W-:Y:S02]  /*2b650*/  IMAD.MOV.U32 R12, RZ, RZ, RZ ;  /* 0x000000ffff0c7224 */ /* 0x000fe400078e00ff */
[----:B------:R-:W-:-:S07]  /*2b660*/  IMAD.MOV.U32 R11, RZ, RZ, 0x1e1f ;  /* 0x00001e1fff0b7424 */ /* 0x000fce00078e00ff */
[----:B-1----:R-:W-:Y:S05]  /*2b670*/  WARPSYNC.COLLECTIVE R15, `(.L_x_778) ;  /* 0x000000000f087348 */ /* 0x002fea0003c00000 */
[----:B------:R0:W2:Y:S02]  /*2b680*/  SHFL.IDX P6, R14, R13, R12, R11 ;  /* 0x0000000c0d0e7389 */ /* 0x0000a400000c000b */
[----:B012---:R-:W-:Y:S01]  /*2b690*/  ENDCOLLECTIVE ;  /* 0x000000000000791b */ /* 0x007fe20003800000 */
.L_x_778:
[----:B------:R-:W-:Y:S05]  /*2b6a0*/  BSYNC B1 ;  /* 0x0000000000017941 */ /* 0x000fea0003800000 */
.L_x_777:
[----:B------:R-:W-:Y:S01]  /*2b6b0*/  IMAD.MOV.U32 R13, RZ, RZ, R121 ;  /* 0x000000ffff0d7224 */ /* 0x000fe200078e0079 */
[----:B------:R-:W-:Y:S01]  /*2b6c0*/  MOV R15, 0xffffffff ;  /* 0xffffffff000f7802 */ /* 0x000fe20000000f00 */
[----:B------:R-:W-:Y:S02]  /*2b6d0*/  IMAD.MOV.U32 R12, RZ, RZ, RZ ;  /* 0x000000ffff0c7224 */ /* 0x000fe400078e00ff */
[----:B------:R-:W-:Y:S02]  /*2b6e0*/  IMAD.MOV.U32 R11, RZ, RZ, 0x1e1f ;  /* 0x00001e1fff0b7424 */ /* 0x000fe400078e00ff */
[----:B------:R-:W-:-:S07]  /*2b6f0*/  IMAD.MOV.U32 R151, RZ, RZ, R14 ;  /* 0x000000ffff977224 */ /* 0x000fce00078e000e */
[----:B------:R-:W-:Y:S05]  /*2b700*/  WARPSYNC.COLLECTIVE R15, `(.L_x_779) ;  /* 0x000000000f087348 */ /* 0x000fea0003c00000 */
[----:B------:R0:W1:Y:S02]  /*2b710*/  SHFL.IDX P6, R14, R13, R12, R11 ;  /* 0x0000000c0d0e7389 */ /* 0x00006400000c000b */
[----:B01----:R-:W-:Y:S01]  /*2b720*/  ENDCOLLECTIVE ;  /* 0x000000000000791b */ /* 0x003fe20003800000 */
.L_x_779:
[----:B------:R-:W-:Y:S01]  /*2b730*/  IMAD.MOV.U32 R11, RZ, RZ, R14 ;  /* 0x000000ffff0b7224 */ /* 0x000fe200078e000e */
[----:B------:R-:W-:Y:S06]  /*2b740*/  BRA `(.L_x_780) ;  /* 0xfffffd8000847947 */ /* 0x000fec000383ffff */
.L_x_469:
[----:B------:R-:W-:Y:S01]  /*2b750*/  BSSY B1, `(.L_x_781) ;  /* 0x0000008000017945 */ /* 0x000fe20003800000 */
[----:B0-----:R-:W-:Y:S01]  /*2b760*/  IMAD.MOV.U32 R13, RZ, RZ, R120 ;  /* 0x000000ffff0d7224 */ /* 0x001fe200078e0078 */
[----:B------:R-:W-:Y:S01]  /*2b770*/  MOV R15, 0xffffffff ;  /* 0xffffffff000f7802 */ /* 0x000fe20000000f00 */
[----:B------:R-:W-:Y:S02]  /*2b780*/  IMAD.MOV.U32 R12, RZ, RZ, 0x1 ;  /* 0x00000001ff0c7424 */ /* 0x000fe400078e00ff */
[----:B----4-:R-:W-:-:S07]  /*2b790*/  IMAD.MOV.U32 R11, RZ, RZ, 0x1e1f ;  /* 0x00001e1fff0b7424 */ /* 0x010fce00078e00ff */
[----:B-123--:R-:W-:Y:S05]  /*2b7a0*/  WARPSYNC.COLLECTIVE R15, `(.L_x_782) ;  /* 0x000000000f087348 */ /* 0x00efea0003c00000 */
[----:B------:R0:W4:Y:S02]  /*2b7b0*/  SHFL.IDX P6, R14, R13, R12, R11 ;  /* 0x0000000c0d0e7389 */ /* 0x00012400000c000b */
[----:B01234-:R-:W-:Y:S01]  /*2b7c0*/  ENDCOLLECTIVE ;  /* 0x000000000000791b */ /* 0x01ffe20003800000 */
.L_x_782:
[----:B------:R-:W-:Y:S05]  /*2b7d0*/  BSYNC B1 ;  /* 0x0000000000017941 */ /* 0x000fea0003800000 */
.L_x_781:
[----:B------:R-:W-:Y:S01]  /*2b7e0*/  IMAD.MOV.U32 R13, RZ, RZ, R121 ;  /* 0x000000ffff0d7224 */ /* 0x000fe200078e0079 */
[----:B------:R-:W-:Y:S01]  /*2b7f0*/  MOV R15, 0xffffffff ;  /* 0xffffffff000f7802 */ /* 0x000fe20000000f00 */
[----:B------:R-:W-:Y:S02]  /*2b800*/  IMAD.MOV.U32 R12, RZ, RZ, 0x1 ;  /* 0x00000001ff0c7424 */ /* 0x000fe400078e00ff */
[----:B------:R-:W-:Y:S02]  /*2b810*/  IMAD.MOV.U32 R11, RZ, RZ, 0x1e1f ;  /* 0x00001e1fff0b7424 */ /* 0x000fe400078e00ff */
[----:B------:R-:W-:-:S07]  /*2b820*/  IMAD.MOV.U32 R65, RZ, RZ, R14 ;  /* 0x000000ffff417224 */ /* 0x000fce00078e000e */
[----:B------:R-:W-:Y:S05]  /*2b830*/  WARPSYNC.COLLECTIVE R15, `(.L_x_783) ;  /* 0x000000000f087348 */ /* 0x000fea0003c00000 */
[----:B------:R0:W1:Y:S02]  /*2b840*/  SHFL.IDX P6, R14, R13, R12, R11 ;  /* 0x0000000c0d0e7389 */ /* 0x00006400000c000b */
[----:B01----:R-:W-:Y:S01]  /*2b850*/  ENDCOLLECTIVE ;  /* 0x000000000000791b */ /* 0x003fe20003800000 */
.L_x_783:
[----:B------:R-:W-:Y:S01]  /*2b860*/  IMAD.MOV.U32 R121, RZ, RZ, R14 ;  /* 0x000000ffff797224 */ /* 0x000fe200078e000e */
[----:B------:R-:W-:Y:S06]  /*2b870*/  BRA `(.L_x_784) ;  /* 0xfffffdac00487947 */ /* 0x000fec000383ffff */
.L_x_499:
[----:B--2---:R2:W3:Y:S02]  /*2b880*/  SYNCS.PHASECHK.TRANS64.TRYWAIT P5, [R91+URZ+0x29890], R92 ;  /* 0x0298905c5b0075a7 */ /* 0x0044e400080a017f */
[----:B---3--:R-:W-:Y:S05]  /*2b890*/  @!P5 NANOSLEEP.SYNCS 0x989680 ;  /* 0x009896800000d95d */ /* 0x008fea0003900000 */
[----:B------:R-:W3:Y:S02]  /*2b8a0*/  @!P5 SYNCS.PHASECHK.TRANS64 P5, [R91+URZ+0x29890], R92 ;  /* 0x0298905c5b00d5a7 */ /* 0x000ee400080a007f */
[----:B---3--:R-:W-:Y:S05]  /*2b8b0*/  @!P5 BRA `(.L_x_499) ;  /* 0xfffffffc00f0d947 */ /* 0x008fea000383ffff */
[----:B------:R-:W-:Y:S05]  /*2b8c0*/  BRA `(.L_x_785) ;  /* 0xfffffde000087947 */ /* 0x000fea000383ffff */
.L_x_500:
[----:B------:R-:W-:Y:S01]  /*2b8d0*/  BSSY B1, `(.L_x_786) ;  /* 0x0000008000017945 */ /* 0x000fe20003800000 */
[----:B0-----:R-:W-:Y:S01]  /*2b8e0*/  IMAD.MOV.U32 R13, RZ, RZ, R120 ;  /* 0x000000ffff0d7224 */ /* 0x001fe200078e0078 */
[----:B------:R-:W-:Y:S01]  /*2b8f0*/  MOV R15, 0xffffffff ;  /* 0xffffffff000f7802 */ /* 0x000fe20000000f00 */
[----:B------:R-:W-:Y:S02]  /*2b900*/  IMAD.MOV.U32 R12, RZ, RZ, RZ ;  /* 0x000000ffff0c7224 */ /* 0x000fe400078e00ff */
[----:B------:R-:W-:-:S07]  /*2b910*/  IMAD.MOV.U32 R11, RZ, RZ, 0x1e1f ;  /* 0x00001e1fff0b7424 */ /* 0x000fce00078e00ff */
[----:B--2---:R-:W-:Y:S05]  /*2b920*/  WARPSYNC.COLLECTIVE R15, `(.L_x_787) ;  /* 0x000000000f087348 */ /* 0x004fea0003c00000 */
[----:B------:R0:W1:Y:S02]  /*2b930*/  SHFL.IDX P6, R14, R13, R12, R11 ;  /* 0x0000000c0d0e7389 */ /* 0x00006400000c000b */
[----:B012---:R-:W-:Y:S01]  /*2b940*/  ENDCOLLECTIVE ;  /* 0x000000000000791b */ /* 0x007fe20003800000 */
.L_x_787:
[----:B------:R-:W-:Y:S05]  /*2b950*/  BSYNC B1 ;  /* 0x0000000000017941 */ /* 0x000fea0003800000 */
.L_x_786:
        /* <DEDUP_REMOVED lines=8> */
.L_x_788:
[----:B------:R-:W-:Y:S01]  /*2b9e0*/  IMAD.MOV.U32 R11, RZ, RZ, R14 ;  /* 0x000000ffff0b7224 */ /* 0x000fe200078e000e */
[----:B------:R-:W-:Y:S06]  /*2b9f0*/  BRA `(.L_x_789) ;  /* 0xfffffddc00d47947 */ /* 0x000fec000383ffff */
.L_x_513:
        /* <DEDUP_REMOVED lines=8> */
.L_x_791:
[----:B------:R-:W-:Y:S05]  /*2ba80*/  BSYNC B1 ;  /* 0x0000000000017941 */ /* 0x000fea0003800000 */
.L_x_790:
        /* <DEDUP_REMOVED lines=8> */
.L_x_792:
[----:B------:R-:W-:Y:S01]  /*2bb10*/  IMAD.MOV.U32 R44, RZ, RZ, R14 ;  /* 0x000000ffff2c7224 */ /* 0x000fe200078e000e */
[----:B------:R-:W-:Y:S06]  /*2bb20*/  BRA `(.L_x_793) ;  /* 0xfffffe0c00087947 */ /* 0x000fec000383ffff */
.L_x_526:
[----:B-1----:R1:W2:Y:S02]  /*2bb30*/  SYNCS.PHASECHK.TRANS64.TRYWAIT P2, [R91+URZ+0x29890], R92 ;  /* 0x0298905c5b0075a7 */ /* 0x0022a4000804017f */
[----:B--2---:R-:W-:Y:S05]  /*2bb40*/  @!P2 NANOSLEEP.SYNCS 0x989680 ;  /* 0x009896800000a95d */ /* 0x004fea0003900000 */
[----:B------:R-:W2:Y:S02]  /*2bb50*/  @!P2 SYNCS.PHASECHK.TRANS64 P2, [R91+URZ+0x29890], R92 ;  /* 0x0298905c5b00a5a7 */ /* 0x000ea4000804007f */
[----:B--2---:R-:W-:Y:S05]  /*2bb60*/  @!P2 BRA `(.L_x_526) ;  /* 0xfffffffc00f0a947 */ /* 0x004fea000383ffff */
[----:B------:R-:W-:Y:S05]  /*2bb70*/  BRA `(.L_x_794) ;  /* 0xfffffe3800a47947 */ /* 0x000fea000383ffff */
.L_x_527:
[----:B------:R-:W-:Y:S01]  /*2bb80*/  BSSY B1, `(.L_x_795) ;  /* 0x0000008000017945 */ /* 0x000fe20003800000 */
[----:B------:R-:W-:Y:S01]  /*2bb90*/  IMAD.MOV.U32 R13, RZ, RZ, R46 ;  /* 0x000000ffff0d7224 */ /* 0x000fe200078e002e */
[----:B------:R-:W-:Y:S01]  /*2bba0*/  MOV R15, 0xffffffff ;  /* 0xffffffff000f7802 */ /* 0x000fe20000000f00 */
[----:B------:R-:W-:Y:S02]  /*2bbb0*/  IMAD.MOV.U32 R12, RZ, RZ, RZ ;  /* 0x000000ffff0c7224 */ /* 0x000fe400078e00ff */
[----:B------:R-:W-:-:S07]  /*2bbc0*/  IMAD.MOV.U32 R11, RZ, RZ, 0x1e1f ;  /* 0x00001e1fff0b7424 */ /* 0x000fce00078e00ff */
[----:B-1----:R-:W-:Y:S05]  /*2bbd0*/  WARPSYNC.COLLECTIVE R15, `(.L_x_796) ;  /* 0x000000000f087348 */ /* 0x002fea0003c00000 */
[----:B------:R0:W2:Y:S02]  /*2bbe0*/  SHFL.IDX P6, R14, R13, R12, R11 ;  /* 0x0000000c0d0e7389 */ /* 0x0000a400000c000b */
[----:B012---:R-:W-:Y:S01]  /*2bbf0*/  ENDCOLLECTIVE ;  /* 0x000000000000791b */ /* 0x007fe20003800000 */
.L_x_796:
[----:B------:R-:W-:Y:S05]  /*2bc00*/  BSYNC B1 ;  /* 0x0000000000017941 */ /* 0x000fea0003800000 */
.L_x_795:
        /* <DEDUP_REMOVED lines=8> */
.L_x_797:
[----:B------:R-:W-:Y:S01]  /*2bc90*/  IMAD.MOV.U32 R47, RZ, RZ, R14 ;  /* 0x000000ffff2f7224 */ /* 0x000fe200078e000e */
[----:B------:R-:W-:Y:S06]  /*2bca0*/  BRA `(.L_x_798) ;  /* 0xfffffe3800c07947 */ /* 0x000fec000383ffff */
.L_x_530:
[----:B------:R-:W-:Y:S01]  /*2bcb0*/  BSSY B1, `(.L_x_799) ;  /* 0x0000008000017945 */ /* 0x000fe20003800000 */
[----:B----4-:R-:W-:Y:S01]  /*2bcc0*/  IMAD.MOV.U32 R13, RZ, RZ, R46 ;  /* 0x000000ffff0d7224 */ /* 0x010fe200078e002e */
[----:B------:R-:W-:Y:S01]  /*2bcd0*/  MOV R15, 0xffffffff ;  /* 0xffffffff000f7802 */ /* 0x000fe20000000f00 */
[----:B------:R-:W-:Y:S02]  /*2bce0*/  IMAD.MOV.U32 R12, RZ, RZ, 0x1 ;  /* 0x00000001ff0c7424 */ /* 0x000fe400078e00ff */
[----:B------:R-:W-:-:S07]  /*2bcf0*/  IMAD.MOV.U32 R11, RZ, RZ, 0x1e1f ;  /* 0x00001e1fff0b7424 */ /* 0x000fce00078e00ff */
[----:B0123--:R-:W-:Y:S05]  /*2bd00*/  WARPSYNC.COLLECTIVE R15, `(.L_x_800) ;  /* 0x000000000f087348 */ /* 0x00ffea0003c00000 */
[----:B------:R4:W0:Y:S02]  /*2bd10*/  SHFL.IDX P6, R14, R13, R12, R11 ;  /* 0x0000000c0d0e7389 */ /* 0x00082400000c000b */
[----:B01234-:R-:W-:Y:S01]  /*2bd20*/  ENDCOLLECTIVE ;  /* 0x000000000000791b */ /* 0x01ffe20003800000 */
.L_x_800:
[----:B------:R-:W-:Y:S05]  /*2bd30*/  BSYNC B1 ;  /* 0x0000000000017941 */ /* 0x000fea0003800000 */
.L_x_799:
        /* <DEDUP_REMOVED lines=8> */
.L_x_801:
[----:B------:R-:W-:Y:S01]  /*2bdc0*/  IMAD.MOV.U32 R47, RZ, RZ, R14 ;  /* 0x000000ffff2f7224 */ /* 0x000fe200078e000e */
[----:B------:R-:W-:Y:S06]  /*2bdd0*/  BRA `(.L_x_802) ;  /* 0xfffffe3c00147947 */ /* 0x000fec000383ffff */
.L_x_534:
[----:B------:R0:W0:Y:S02]  /*2bde0*/  SYNCS.PHASECHK.TRANS64.TRYWAIT P1, [R91+URZ+0x298b0], R92 ;  /* 0x0298b05c5b0075a7 */ /* 0x000024000802017f */
[----:B0-----:R-:W-:Y:S05]  /*2bdf0*/  @!P1 NANOSLEEP.SYNCS 0x989680 ;  /* 0x009896800000995d */ /* 0x001fea0003900000 */
[----:B------:R-:W0:Y:S02]  /*2be00*/  @!P1 SYNCS.PHASECHK.TRANS64 P1, [R91+URZ+0x298b0], R92 ;  /* 0x0298b05c5b0095a7 */ /* 0x000e24000802007f */
[----:B0-----:R-:W-:Y:S05]  /*2be10*/  @!P1 BRA `(.L_x_534) ;  /* 0xfffffffc00f09947 */ /* 0x001fea000383ffff */
[----:B------:R-:W-:Y:S05]  /*2be20*/  BRA `(.L_x_803) ;  /* 0xfffffe3c00e07947 */ /* 0x000fea000383ffff */
.L_x_544:
[----:B------:R-:W0:Y:S01]  /*2be30*/  S2R R3, SR_TID.X ;  /* 0x0000000000037919 */ /* 0x000e220000002100 */
[----:B------:R-:W-:Y:S01]  /*2be40*/  BSSY B0, `(.L_x_804) ;  /* 0x000000c000007945 */ /* 0x000fe20003800000 */
[----:B------:R-:W-:Y:S01]  /*2be50*/  IMAD.MOV.U32 R12, RZ, RZ, RZ ;  /* 0x000000ffff0c7224 */ /* 0x000fe200078e00ff */
[----:B------:R-:W-:Y:S01]  /*2be60*/  MOV R11, 0x1f ;  /* 0x0000001f000b7802 */ /* 0x000fe20000000f00 */
[----:B------:R-:W-:Y:S02]  /*2be70*/  IMAD.MOV.U32 R15, RZ, RZ, -0x1 ;  /* 0xffffffffff0f7424 */ /* 0x000fe400078e00ff */
[----:B0-----:R-:W-:-:S05]  /*2be80*/  VIADD R5, R3, 0xffffff80 ;  /* 0xffffff8003057836 */ /* 0x001fca0000000000 */
[----:B------:R-:W-:-:S04]  /*2be90*/  SHF.R.S32.HI R3, RZ, 0x1f, R5 ;  /* 0x0000001fff037819 */ /* 0x000fc80000011405 */
[----:B------:R-:W-:-:S04]  /*2bea0*/  LEA.HI R3, R3, R5, RZ, 0x7 ;  /* 0x0000000503037211 */ /* 0x000fc800078f38ff */
[----:B------:R-:W-:-:S05]  /*2beb0*/  SHF.R.S32.HI R3, RZ, 0x7, R3 ;  /* 0x00000007ff037819 */ /* 0x000fca0000011403 */
[----:B------:R-:W-:-:S07]  /*2bec0*/  IMAD.MOV.U32 R13, RZ, RZ, R3 ;  /* 0x000000ffff0d7224 */ /* 0x000fce00078e0003 */
[----:B-----5:R-:W-:Y:S05]  /*2bed0*/  WARPSYNC.COLLECTIVE R15, `(.L_x_805) ;  /* 0x000000000f087348 */ /* 0x020fea0003c00000 */
[----:B------:R0:W1:Y:S02]  /*2bee0*/  SHFL.IDX P6, R14, R13, R12, R11 ;  /* 0x0000000c0d0e7389 */ /* 0x00006400000c000b */
[----:B01---5:R-:W-:Y:S01]  /*2bef0*/  ENDCOLLECTIVE ;  /* 0x000000000000791b */ /* 0x023fe20003800000 */
.L_x_805:
[----:B------:R-:W-:Y:S05]  /*2bf00*/  BSYNC B0 ;  /* 0x0000000000007941 */ /* 0x000fea0003800000 */
.L_x_804:
[----:B------:R-:W-:Y:S01]  /*2bf10*/  IMAD.MOV.U32 R212, RZ, RZ, R14 ;  /* 0x000000ffffd47224 */ /* 0x000fe200078e000e */
[----:B------:R-:W-:Y:S06]  /*2bf20*/  BRA `(.L_x_806) ;  /* 0xfffffe4c00387947 */ /* 0x000fec000383ffff */
.L_x_554:
[----:B------:R-:W-:Y:S01]  /*2bf30*/  BSSY B1, `(.L_x_807) ;  /* 0x0000008000017945 */ /* 0x000fe20003800000 */
[----:B------:R-:W-:Y:S01]  /*2bf40*/  IMAD.MOV.U32 R13, RZ, RZ, R26 ;  /* 0x000000ffff0d7224 */ /* 0x000fe200078e001a */
[----:B------:R-:W-:Y:S01]  /*2bf50*/  MOV R11, 0x1e1f ;  /* 0x00001e1f000b7802 */ /* 0x000fe20000000f00 */
[----:B------:R-:W-:Y:S02]  /*2bf60*/  IMAD.MOV.U32 R12, RZ, RZ, RZ ;  /* 0x000000ffff0c7224 */ /* 0x000fe400078e00ff */
[----:B------:R-:W-:-:S07]  /*2bf70*/  IMAD.MOV.U32 R15, RZ, RZ, -0x1 ;  /* 0xffffffffff0f7424 */ /* 0x000fce00078e00ff */
[----:B------:R-:W-:Y:S05]  /*2bf80*/  WARPSYNC.COLLECTIVE R15, `(.L_x_808) ;  /* 0x000000000f087348 */ /* 0x000fea0003c00000 */
[----:B------:R0:W1:Y:S02]  /*2bf90*/  SHFL.IDX P6, R14, R13, R12, R11 ;  /* 0x0000000c0d0e7389 */ /* 0x00006400000c000b */
[----:B01----:R-:W-:Y:S01]  /*2bfa0*/  ENDCOLLECTIVE ;  /* 0x000000000000791b */ /* 0x003fe20003800000 */
.L_x_808:
[----:B------:R-:W-:Y:S05]  /*2bfb0*/  BSYNC B1 ;  /* 0x0000000000017941 */ /* 0x000fea0003800000 */
.L_x_807:
[----:B------:R-:W-:Y:S01]  /*2bfc0*/  IMAD.MOV.U32 R13, RZ, RZ, R24 ;  /* 0x000000ffff0d7224 */ /* 0x000fe200078e0018 */
[----:B------:R-:W-:Y:S01]  /*2bfd0*/  MOV R11, 0x1e1f ;  /* 0x00001e1f000b7802 */ /* 0x000fe20000000f00 */
[----:B------:R-:W-:Y:S02]  /*2bfe0*/  IMAD.MOV.U32 R12, RZ, RZ, RZ ;  /* 0x000000ffff0c7224 */ /* 0x000fe400078e00ff */
[----:B------:R-:W-:Y:S02]  /*2bff0*/  IMAD.MOV.U32 R15, RZ, RZ, -0x1 ;  /* 0xffffffffff0f7424 */ /* 0x000fe400078e00ff */
[----:B------:R-:W-:-:S07]  /*2c000*/  IMAD.MOV.U32 R0, RZ, RZ, R14 ;  /* 0x000000ffff007224 */ /* 0x000fce00078e000e */
[----:B------:R-:W-:Y:S05]  /*2c010*/  WARPSYNC.COLLECTIVE R15, `(.L_x_809) ;  /* 0x000000000f087348 */ /* 0x000fea0003c00000 */
[----:B------:R0:W1:Y:S02]  /*2c020*/  SHFL.IDX P6, R14, R13, R12, R11 ;  /* 0x0000000c0d0e7389 */ /* 0x00006400000c000b */
[----:B01----:R-:W-:Y:S01]  /*2c030*/  ENDCOLLECTIVE ;  /* 0x000000000000791b */ /* 0x003fe20003800000 */
.L_x_809:
[----:B------:R-:W-:Y:S02]  /*2c040*/  IMAD.MOV.U32 R13, RZ, RZ, R37 ;  /* 0x000000ffff0d7224 */ /* 0x000fe400078e0025 */
[----:B------:R-:W-:-:S07]  /*2c050*/  IMAD.MOV.U32 R3, RZ, RZ, R14 ;  /* 0x000000ffff037224 */ /* 0x000fce00078e000e */
[----:B------:R-:W-:Y:S05]  /*2c060*/  WARPSYNC.COLLECTIVE R15, `(.L_x_810) ;  /* 0x000000000f087348 */ /* 0x000fea0003c00000 */
[----:B------:R0:W1:Y:S02]  /*2c070*/  SHFL.IDX P6, R14, R13, R12, R11 ;  /* 0x0000000c0d0e7389 */ /* 0x00006400000c000b */
[----:B01----:R-:W-:Y:S01]  /*2c080*/  ENDCOLLECTIVE ;  /* 0x000000000000791b */ /* 0x003fe20003800000 */
.L_x_810:
[----:B------:R-:W-:Y:S01]  /*2c090*/  MOV R13, R138 ;  /* 0x0000008a000d7202 */ /* 0x000fe20000000f00 */
[----:B------:R-:W-:-:S07]  /*2c0a0*/  IMAD.MOV.U32 R4, RZ, RZ, R14 ;  /* 0x000000ffff047224 */ /* 0x000fce00078e000e */
[----:B------:R-:W-:Y:S05]  /*2c0b0*/  WARPSYNC.COLLECTIVE R15, `(.L_x_811) ;  /* 0x000000000f087348 */ /* 0x000fea0003c00000 */
[----:B------:R0:W1:Y:S02]  /*2c0c0*/  SHFL.IDX P6, R14, R13, R12, R11 ;  /* 0x0000000c0d0e7389 */ /* 0x00006400000c000b */
[----:B01----:R-:W-:Y:S01]  /*2c0d0*/  ENDCOLLECTIVE ;  /* 0x000000000000791b */ /* 0x003fe20003800000 */
.L_x_811:
[----:B------:R-:W-:Y:S05]  /*2c0e0*/  BRA `(.L_x_812) ;  /* 0xfffffe5000247947 */ /* 0x000fea000383ffff */
.L_x_558:
[----:B-1----:R1:W3:Y:S02]  /*2c0f0*/  SYNCS.PHASECHK.TRANS64.TRYWAIT P0, [R18+URZ+0x29800], R3 ;  /* 0x02980003120075a7 */ /* 0x0022e4000800017f */
[----:B---3--:R-:W-:Y:S05]  /*2c100*/  @!P0 NANOSLEEP.SYNCS 0x989680 ;  /* 0x009896800000895d */ /* 0x008fea0003900000 */
[----:B------:R-:W3:Y:S02]  /*2c110*/  @!P0 SYNCS.PHASECHK.TRANS64 P0, [R18+URZ+0x29800], R3 ;  /* 0x02980003120085a7 */ /* 0x000ee4000800007f */
[----:B---3--:R-:W-:Y:S05]  /*2c120*/  @!P0 BRA `(.L_x_558) ;  /* 0xfffffffc00f08947 */ /* 0x008fea000383ffff */
[----:B------:R-:W-:Y:S05]  /*2c130*/  BRA `(.L_x_813) ;  /* 0xfffffe5400787947 */ /* 0x000fea000383ffff */
.L_x_570:
        /* <DEDUP_REMOVED lines=8> */
.L_x_815:
[----:B------:R-:W-:Y:S05]  /*2c1c0*/  BSYNC B1 ;  /* 0x0000000000017941 */ /* 0x000fea0003800000 */
.L_x_814:
[----:B------:R-:W-:Y:S01]  /*2c1d0*/  IMAD.MOV.U32 R13, RZ, RZ, R24 ;  /* 0x000000ffff0d7224 */ /* 0x000fe200078e0018 */
[----:B------:R-:W-:Y:S01]  /*2c1e0*/  MOV R3, R14 ;  /* 0x0000000e00037202 */ /* 0x000fe20000000f00 */
[----:B------:R-:W-:Y:S02]  /*2c1f0*/  IMAD.MOV.U32 R12, RZ, RZ, RZ ;  /* 0x000000ffff0c7224 */ /* 0x000fe400078e00ff */
[----:B------:R-:W-:Y:S02]  /*2c200*/  IMAD.MOV.U32 R11, RZ, RZ, 0x1e1f ;  /* 0x00001e1fff0b7424 */ /* 0x000fe400078e00ff */
[----:B------:R-:W-:-:S07]  /*2c210*/  IMAD.MOV.U32 R15, RZ, RZ, -0x1 ;  /* 0xffffffffff0f7424 */ /* 0x000fce00078e00ff */
[----:B------:R-:W-:Y:S05]  /*2c220*/  WARPSYNC.COLLECTIVE R15, `(.L_x_816) ;  /* 0x000000000f087348 */ /* 0x000fea0003c00000 */
[----:B------:R0:W1:Y:S02]  /*2c230*/  SHFL.IDX P6, R14, R13, R12, R11 ;  /* 0x0000000c0d0e7389 */ /* 0x00006400000c000b */
[----:B01----:R-:W-:Y:S01]  /*2c240*/  ENDCOLLECTIVE ;  /* 0x000000000000791b */ /* 0x003fe20003800000 */
.L_x_816:
[----:B------:R-:W-:Y:S01]  /*2c250*/  IMAD.MOV.U32 R13, RZ, RZ, R37 ;  /* 0x000000ffff0d7224 */ /* 0x000fe200078e0025 */
[----:B------:R-:W-:-:S07]  /*2c260*/  MOV R21, R14 ;  /* 0x0000000e00157202 */ /* 0x000fce0000000f00 */
[----:B------:R-:W-:Y:S05]  /*2c270*/  WARPSYNC.COLLECTIVE R15, `(.L_x_817) ;  /* 0x000000000f087348 */ /* 0x000fea0003c00000 */
[----:B------:R0:W1:Y:S02]  /*2c280*/  SHFL.IDX P6, R14, R13, R12, R11 ;  /* 0x0000000c0d0e7389 */ /* 0x00006400000c000b */
[----:B01----:R-:W-:Y:S01]  /*2c290*/  ENDCOLLECTIVE ;  /* 0x000000000000791b */ /* 0x003fe20003800000 */
.L_x_817:
[----:B------:R-:W-:Y:S02]  /*2c2a0*/  IMAD.MOV.U32 R13, RZ, RZ, R138 ;  /* 0x000000ffff0d7224 */ /* 0x000fe400078e008a */
[----:B------:R-:W-:-:S07]  /*2c2b0*/  IMAD.MOV.U32 R37, RZ, RZ, R14 ;  /* 0x000000ffff257224 */ /* 0x000fce00078e000e */
[----:B------:R-:W-:Y:S05]  /*2c2c0*/  WARPSYNC.COLLECTIVE R15, `(.L_x_818) ;  /* 0x000000000f087348 */ /* 0x000fea0003c00000 */
[----:B------:R0:W1:Y:S02]  /*2c2d0*/  SHFL.IDX P6, R14, R13, R12, R11 ;  /* 0x0000000c0d0e7389 */ /* 0x00006400000c000b */
[----:B01----:R-:W-:Y:S01]  /*2c2e0*/  ENDCOLLECTIVE ;  /* 0x000000000000791b */ /* 0x003fe20003800000 */
.L_x_818:
[----:B------:R-:W-:Y:S01]  /*2c2f0*/  IMAD.MOV.U32 R39, RZ, RZ, R14 ;  /* 0x000000ffff277224 */ /* 0x000fe200078e000e */
[----:B------:R-:W-:Y:S06]  /*2c300*/  BRA `(.L_x_819) ;  /* 0xfffffe8000d47947 */ /* 0x000fec000383ffff */
.L_x_574:
[----:B---3--:R3:W0:Y:S02]  /*2c310*/  SYNCS.PHASECHK.TRANS64.TRYWAIT P0, [R18+URZ+0x29800], R3 ;  /* 0x02980003120075a7 */ /* 0x008624000800017f */
[----:B0-----:R-:W-:Y:S05]  /*2c320*/  @!P0 NANOSLEEP.SYNCS 0x989680 ;  /* 0x009896800000895d */ /* 0x001fea0003900000 */
[----:B------:R-:W0:Y:S02]  /*2c330*/  @!P0 SYNCS.PHASECHK.TRANS64 P0, [R18+URZ+0x29800], R3 ;  /* 0x02980003120085a7 */ /* 0x000e24000800007f */
[----:B0-----:R-:W-:Y:S05]  /*2c340*/  @!P0 BRA `(.L_x_574) ;  /* 0xfffffffc00f08947 */ /* 0x001fea000383ffff */
[----:B------:R-:W-:Y:S05]  /*2c350*/  BRA `(.L_x_820) ;  /* 0xfffffe8400d47947 */ /* 0x000fea000383ffff */
.L_x_582:
[----:B-1----:R1:W3:Y:S02]  /*2c360*/  SYNCS.PHASECHK.TRANS64.TRYWAIT P1, [R0+URZ+0x29830], R3 ;  /* 0x02983003000075a7 */ /* 0x0022e4000802017f */
[----:B---3--:R-:W-:Y:S05]  /*2c370*/  @!P1 NANOSLEEP.SYNCS 0x989680 ;  /* 0x009896800000995d */ /* 0x008fea0003900000 */
[----:B------:R-:W3:Y:S02]  /*2c380*/  @!P1 SYNCS.PHASECHK.TRANS64 P1, [R0+URZ+0x29830], R3 ;  /* 0x02983003000095a7 */ /* 0x000ee4000802007f */
[----:B---3--:R-:W-:Y:S05]  /*2c390*/  @!P1 BRA `(.L_x_582) ;  /* 0xfffffffc00f09947 */ /* 0x008fea000383ffff */
[----:B------:R-:W-:Y:S05]  /*2c3a0*/  BRA `(.L_x_581) ;  /* 0xfffffeb8001c7947 */ /* 0x000fea000383ffff */
.L_x_589:
[----:B-1----:R1:W2:Y:S02]  /*2c3b0*/  SYNCS.PHASECHK.TRANS64.TRYWAIT P2, [R11+URZ+0x29830], R10 ;  /* 0x0298300a0b0075a7 */ /* 0x0022a4000804017f */
[----:B--2---:R-:W-:Y:S05]  /*2c3c0*/  @!P2 NANOSLEEP.SYNCS 0x989680 ;  /* 0x009896800000a95d */ /* 0x004fea0003900000 */
[----:B------:R-:W2:Y:S02]  /*2c3d0*/  @!P2 SYNCS.PHASECHK.TRANS64 P2, [R11+URZ+0x29830], R10 ;  /* 0x0298300a0b00a5a7 */ /* 0x000ea4000804007f */
[----:B--2---:R-:W-:Y:S05]  /*2c3e0*/  @!P2 BRA `(.L_x_589) ;  /* 0xfffffffc00f0a947 */ /* 0x004fea000383ffff */
[----:B------:R-:W-:Y:S05]  /*2c3f0*/  BRA `(.L_x_588) ;  /* 0xfffffef000287947 */ /* 0x000fea000383ffff */
.L_x_593:
[----:B-1----:R1:W2:Y:S02]  /*2c400*/  SYNCS.PHASECHK.TRANS64.TRYWAIT P1, [R10+URZ+0x29850], R7 ;  /* 0x029850070a0075a7 */ /* 0x0022a4000802017f */
[----:B--2---:R-:W-:Y:S05]  /*2c410*/  @!P1 NANOSLEEP.SYNCS 0x989680 ;  /* 0x009896800000995d */ /* 0x004fea0003900000 */
[----:B------:R-:W2:Y:S02]  /*2c420*/  @!P1 SYNCS.PHASECHK.TRANS64 P1, [R10+URZ+0x29850], R7 ;  /* 0x029850070a0095a7 */ /* 0x000ea4000802007f */
[----:B--2---:R-:W-:Y:S05]  /*2c430*/  @!P1 BRA `(.L_x_593) ;  /* 0xfffffffc00f09947 */ /* 0x004fea000383ffff */
[----:B------:R-:W-:Y:S05]  /*2c440*/  BRA `(.L_x_590) ;  /* 0xffffff0000647947 */ /* 0x000fea000383ffff */
.L_x_600:
[----:B-1----:R1:W2:Y:S02]  /*2c450*/  SYNCS.PHASECHK.TRANS64.TRYWAIT P1, [R15+URZ+0x29850], R4 ;  /* 0x029850040f0075a7 */ /* 0x0022a4000802017f */
[----:B--2---:R-:W-:Y:S05]  /*2c460*/  @!P1 NANOSLEEP.SYNCS 0x989680 ;  /* 0x009896800000995d */ /* 0x004fea0003900000 */
[----:B------:R-:W2:Y:S02]  /*2c470*/  @!P1 SYNCS.PHASECHK.TRANS64 P1, [R15+URZ+0x29850], R4 ;  /* 0x029850040f0095a7 */ /* 0x000ea4000802007f */
[----:B--2---:R-:W-:Y:S05]  /*2c480*/  @!P1 BRA `(.L_x_600) ;  /* 0xfffffffc00f09947 */ /* 0x004fea000383ffff */
[----:B------:R-:W-:Y:S05]  /*2c490*/  BRA `(.L_x_599) ;  /* 0xffffff2000747947 */ /* 0x000fea000383ffff */
.L_x_604:
[----:B------:R-:W-:Y:S01]  /*2c4a0*/  SEL R42, R12, R77, P0 ;  /* 0x0000004d0c2a7207 */ /* 0x000fe20000000000 */
[----:B------:R-:W-:Y:S01]  /*2c4b0*/  IMAD.MOV.U32 R11, RZ, RZ, 0x1c1f ;  /* 0x00001c1fff0b7424 */ /* 0x000fe200078e00ff */
[----:B------:R-:W-:Y:S01]  /*2c4c0*/  SEL R87, R77, R12, P0 ;  /* 0x0000000c4d577207 */ /* 0x000fe20000000000 */
[----:B------:R-:W-:Y:S01]  /*2c4d0*/  IMAD.MOV.U32 R15, RZ, RZ, -0x1 ;  /* 0xffffffffff0f7424 */ /* 0x000fe200078e00ff */
[----:B-----5:R-:W-:Y:S02]  /*2c4e0*/  MOV R12, R5 ;  /* 0x00000005000c7202 */ /* 0x020fe40000000f00 */
[----:B------:R-:W-:Y:S02]  /*2c4f0*/  SEL R46, R48, R91, P0 ;  /* 0x0000005b302e7207 */ /* 0x000fe40000000000 */
[----:B------:R-:W-:-:S07]  /*2c500*/  SEL R91, R91, R48, P0 ;  /* 0x000000305b5b7207 */ /* 0x000fce0000000000 */
[----:B-12---:R-:W-:Y:S05]  /*2c510*/  WARPSYNC.COLLECTIVE R15, `(.L_x_821) ;  /* 0x000000000f087348 */ /* 0x006fea0003c00000 */
[----:B------:R0:W3:Y:S02]  /*2c520*/  SHFL.IDX P6, R14, R13, R12, R11 ;  /* 0x0000000c0d0e7389 */ /* 0x0000e400000c000b */
[----:B0123--:R-:W-:Y:S01]  /*2c530*/  ENDCOLLECTIVE ;  /* 0x000000000000791b */ /* 0x00ffe20003800000 */
.L_x_821:
[----:B------:R-:W-:Y:S02]  /*2c540*/  SEL R48, R73, R6, P0 ;  /* 0x0000000649307207 */ /* 0x000fe40000000000 */
[----:B------:R-:W-:Y:S02]  /*2c550*/  SEL R73, R6, R73, P0 ;  /* 0x0000004906497207 */ /* 0x000fe40000000000 */
[----:B------:R-:W-:Y:S02]  /*2c560*/  LOP3.LUT R6, R5, 0x2, RZ, 0x3c, !PT ;  /* 0x0000000205067812 */ /* 0x000fe400078e3cff */
[----:B------:R-:W-:Y:S02]  /*2c570*/  SEL R34, R36, R119, P0 ;  /* 0x0000007724227207 */ /* 0x000fe40000000000 */
[----:B------:R-:W-:Y:S02]  /*2c580*/  SEL R20, R115, R112, P0 ;  /* 0x0000007073147207 */ /* 0x000fe40000000000 */
[----:B------:R-:W-:-:S02]  /*2c590*/  SEL R119, R119, R36, P0 ;  /* 0x0000002477777207 */ /* 0x000fc40000000000 */
[----:B------:R-:W-:Y:S01]  /*2c5a0*/  SEL R115, R112, R115, P0 ;  /* 0x0000007370737207 */ /* 0x000fe20000000000 */
[----:B------:R-:W-:Y:S01]  /*2c5b0*/  IMAD.MOV.U32 R13, RZ, RZ, R96 ;  /* 0x000000ffff0d7224 */ /* 0x000fe200078e0060 */
[----:B------:R-:W-:Y:S02]  /*2c5c0*/  SEL R36, R117, R0, P0 ;  /* 0x0000000075247207 */ /* 0x000fe40000000000 */
[----:B------:R-:W-:Y:S02]  /*2c5d0*/  SEL R117, R0, R117, P0 ;  /* 0x0000007500757207 */ /* 0x000fe40000000000 */
[----:B------:R-:W-:Y:S02]  /*2c5e0*/  SEL R0, R85, R40, P0 ;  /* 0x0000002855007207 */ /* 0x000fe40000000000 */
[----:B------:R-:W-:Y:S02]  /*2c5f0*/  SEL R65, R40, R85, P0 ;  /* 0x0000005528417207 */ /* 0x000fe40000000000 */
[----:B------:R-:W-:Y:S01]  /*2c600*/  SEL R70, R44, R121, P0 ;  /* 0x000000792c467207 */ /* 0x000fe20000000000 */
[----:B------:R-:W-:Y:S01]  /*2c610*/  IMAD.MOV.U32 R95, RZ, RZ, R14 ;  /* 0x000000ffff5f7224 */ /* 0x000fe200078e000e */
[----:B------:R-:W-:-:S07]  /*2c620*/  SEL R32, R113, R92, P0 ;  /* 0x0000005c71207207 */ /* 0x000fce0000000000 */
[----:B------:R-:W-:Y:S05]  /*2c630*/  WARPSYNC.COLLECTIVE R15, `(.L_x_822) ;  /* 0x000000000f087348 */ /* 0x000fea0003c00000 */
[----:B------:R0:W1:Y:S02]  /*2c640*/  SHFL.IDX P6, R14, R13, R12, R11 ;  /* 0x0000000c0d0e7389 */ /* 0x00006400000c000b */
[----:B01----:R-:W-:Y:S01]  /*2c650*/  ENDCOLLECTIVE ;  /* 0x000000000000791b */ /* 0x003fe20003800000 */
.L_x_822:
[----:B------:R-:W-:Y:S02]  /*2c660*/  SEL R121, R121, R44, P0 ;  /* 0x0000002c79797207 */ /* 0x000fe40000000000 */
[----:B------:R-:W-:Y:S02]  /*2c670*/  SEL R26, R24, R43, P0 ;  /* 0x0000002b181a7207 */ /* 0x000fe40000000000 */
[----:B------:R-:W-:Y:S02]  /*2c680*/  SEL R31, R43, R24, P0 ;  /* 0x000000182b1f7207 */ /* 0x000fe40000000000 */
[----:B------:R-:W-:Y:S02]  /*2c690*/  SEL R24, R80, R37, P0 ;  /* 0x0000002550187207 */ /* 0x000fe40000000000 */
[----:B------:R-:W-:Y:S02]  /*2c6a0*/  SEL R33, R37, R80, P0 ;  /* 0x0000005025217207 */ /* 0x000fe40000000000 */
[----:B------:R-:W-:-:S02]  /*2c6b0*/  SEL R113, R92, R113, P0 ;  /* 0x000000715c717207 */ /* 0x000fc40000000000 */
[----:B------:R-:W-:Y:S01]  /*2c6c0*/  SEL R68, R60, R111, P0 ;  /* 0x0000006f3c447207 */ /* 0x000fe20000000000 */
[----:B------:R-:W-:Y:S01]  /*2c6d0*/  IMAD.MOV.U32 R13, RZ, RZ, R99 ;  /* 0x000000ffff0d7224 */ /* 0x000fe200078e0063 */
[----:B------:R-:W-:Y:S01]  /*2c6e0*/  SEL R66, R109, R90, P0 ;  /* 0x0000005a6d427207 */ /* 0x000fe20000000000 */
[----:B------:R-:W-:Y:S01]  /*2c6f0*/  IMAD.MOV.U32 R12, RZ, RZ, R6 ;  /* 0x000000ffff0c7224 */ /* 0x000fe200078e0006 */
[----:B------:R-:W-:Y:S02]  /*2c700*/  SEL R28, R82, R39, P0 ;  /* 0x00000027521c7207 */ /* 0x000fe40000000000 */
[----:B------:R-:W-:Y:S02]  /*2c710*/  SEL R29, R39, R82, P0 ;  /* 0x00000052271d7207 */ /* 0x000fe40000000000 */
[----:B------:R-:W-:Y:S02]  /*2c720*/  SEL R111, R111, R60, P0 ;  /* 0x0000003c6f6f7207 */ /* 0x000fe40000000000 */
[----:B------:R-:W-:-:S02]  /*2c730*/  SEL R30, R41, R94, P0 ;  /* 0x0000005e291e7207 */ /* 0x000fc40000000000 */
[----:B------:R-:W-:-:S07]  /*2c740*/  MOV R96, R14 ;  /* 0x0000000e00607202 */ /* 0x000fce0000000f00 */
[----:B------:R-:W-:Y:S05]  /*2c750*/  WARPSYNC.COLLECTIVE R15, `(.L_x_823) ;  /* 0x000000000f087348 */ /* 0x000fea0003c00000 */
[----:B------:R0:W1:Y:S02]  /*2c760*/  SHFL.IDX P6, R14, R13, R12, R11 ;  /* 0x0000000c0d0e7389 */ /* 0x00006400000c000b */
[----:B01----:R-:W-:Y:S01]  /*2c770*/  ENDCOLLECTIVE ;  /* 0x000000000000791b */ /* 0x003fe20003800000 */
.L_x_823:
        /* <DEDUP_REMOVED lines=18> */
.L_x_824:
        /* <DEDUP_REMOVED lines=18> */
.L_x_825:
        /* <DEDUP_REMOVED lines=11> */
[----:B------:R-:W-:Y:S01]  /*2ca70*/  SEL R96, R67, R96, P0 ;  /* 0x0000006043607207 */ /* 0x000fe20000000000 */
[----:B------:R-:W-:-:S07]  /*2ca80*/  IMAD.MOV.U32 R75, RZ, RZ, R14 ;  /* 0x000000ffff4b7224 */ /* 0x000fce00078e000e */
[----:B------:R-:W-:Y:S05]  /*2ca90*/  WARPSYNC.COLLECTIVE R15, `(.L_x_826) ;  /* 0x000000000f087348 */ /* 0x000fea0003c00000 */
[----:B------:R0:W1:Y:S02]  /*2caa0*/  SHFL.IDX P6, R14, R13, R12, R11 ;  /* 0x0000000c0d0e7389 */ /* 0x00006400000c000b */
[----:B01----:R-:W-:Y:S01]  /*2cab0*/  ENDCOLLECTIVE ;  /* 0x000000000000791b */ /* 0x003fe20003800000 */
.L_x_826:
[----:B------:R-:W-:Y:S02]  /*2cac0*/  IMAD.MOV.U32 R13, RZ, RZ, R119 ;  /* 0x000000ffff0d7224 */ /* 0x000fe400078e0077 */
[----:B------:R-:W-:Y:S01]  /*2cad0*/  IMAD.MOV.U32 R12, RZ, RZ, R6 ;  /* 0x000000ffff0c7224 */ /* 0x000fe200078e0006 */
[----:B------:R-:W-:-:S07]  /*2cae0*/  MOV R77, R14 ;  /* 0x0000000e004d7202 */ /* 0x000fce0000000f00 */
[----:B------:R-:W-:Y:S05]  /*2caf0*/  WARPSYNC.COLLECTIVE R15, `(.L_x_827) ;  /* 0x000000000f087348 */ /* 0x000fea0003c00000 */
[----:B------:R0:W1:Y:S02]  /*2cb00*/  SHFL.IDX P6, R14, R13, R12, R11 ;  /* 0x0000000c0d0e7389 */ /* 0x00006400000c000b */
[----:B01----:R-:W-:Y:S01]  /*2cb10*/  ENDCOLLECTIVE ;  /* 0x000000000000791b */ /* 0x003fe20003800000 */
.L_x_827:
[----:B------:R-:W-:Y:S02]  /*2cb20*/  IMAD.MOV.U32 R13, RZ, RZ, R115 ;  /* 0x000000ffff0d7224 */ /* 0x000fe400078e0073 */
[----:B------:R-:W-:-:S07]  /*2cb30*/  IMAD.MOV.U32 R20, RZ, RZ, R14 ;  /* 0x000000ffff147224 */ /* 0x000fce00078e000e */
[----:B------:R-:W-:Y:S05]  /*2cb40*/  WARPSYNC.COLLECTIVE R15, `(.L_x_828) ;  /* 0x000000000f087348 */ /* 0x000fea0003c00000 */
[----:B------:R0:W1:Y:S02]  /*2cb50*/  SHFL.IDX P6, R14, R13, R12, R11 ;  /* 0x0000000c0d0e7389 */ /* 0x00006400000c000b */
[----:B01----:R-:W-:Y:S01]  /*2cb60*/  ENDCOLLECTIVE ;  /* 0x000000000000791b */ /* 0x003fe20003800000 */
.L_x_828:
[----:B------:R-:W-:Y:S02]  /*2cb70*/  SEL R74, R75, R20, P0 ;  /* 0x000000144b4a7207 */ /* 0x000fe40000000000 */
[----:B------:R-:W-:Y:S01]  /*2cb80*/  SEL R75, R20, R75, P0 ;  /* 0x0000004b144b7207 */ /* 0x000fe20000000000 */
[----:B------:R-:W-:Y:S02]  /*2cb90*/  IMAD.MOV.U32 R13, RZ, RZ, R0 ;  /* 0x000000ffff0d7224 */ /* 0x000fe400078e0000 */
[----:B------:R-:W-:Y:S01]  /*2cba0*/  IMAD.MOV.U32 R12, RZ, RZ, R5 ;  /* 0x000000ffff0c7224 */ /* 0x000fe200078e0005 */
[----:B------:R-:W-:-:S07]  /*2cbb0*/  MOV R34, R14 ;  /* 0x0000000e00227202 */ /* 0x000fce0000000f00 */
[----:B------:R-:W-:Y:S05]  /*2cbc0*/  WARPSYNC.COLLECTIVE R15, `(.L_x_829) ;  /* 0x000000000f087348 */ /* 0x000fea0003c00000 */
[----:B------:R0:W1:Y:S02]  /*2cbd0*/  SHFL.IDX P6, R14, R13, R12, R11 ;  /* 0x0000000c0d0e7389 */ /* 0x00006400000c000b */
[----:B01----:R-:W-:Y:S01]  /*2cbe0*/  ENDCOLLECTIVE ;  /* 0x000000000000791b */ /* 0x003fe20003800000 */
.L_x_829:
[----:B------:R-:W-:Y:S02]  /*2cbf0*/  SEL R76, R77, R34, P0 ;  /* 0x000000224d4c7207 */ /* 0x000fe40000000000 */
[----:B------:R-:W-:Y:S01]  /*2cc00*/  SEL R77, R34, R77, P0 ;  /* 0x0000004d224d7207 */ /* 0x000fe20000000000 */
[----:B------:R-:W-:Y:S02]  /*2cc10*/  IMAD.MOV.U32 R13, RZ, RZ, R36 ;  /* 0x000000ffff0d7224 */ /* 0x000fe400078e0024 */
[----:B------:R-:W-:-:S07]  /*2cc20*/  IMAD.MOV.U32 R0, RZ, RZ, R14 ;  /* 0x000000ffff007224 */ /* 0x000fce00078e000e */
[----:B------:R-:W-:Y:S05]  /*2cc30*/  WARPSYNC.COLLECTIVE R15, `(.L_x_830) ;  /* 0x000000000f087348 */ /* 0x000fea0003c00000 */
[----:B------:R0:W1:Y:S02]  /*2cc40*/  SHFL.IDX P6, R14, R13, R12, R11 ;  /* 0x0000000c0d0e7389 */ /* 0x00006400000c000b */
[----:B01----:R-:W-:Y:S01]  /*2cc50*/  ENDCOLLECTIVE ;  /* 0x000000000000791b */ /* 0x003fe20003800000 */
.L_x_830:
[----:B------:R-:W-:Y:S02]  /*2cc60*/  IMAD.MOV.U32 R13, RZ, RZ, R65 ;  /* 0x000000ffff0d7224 */ /* 0x000fe400078e0041 */
[----:B------:R-:W-:Y:S01]  /*2cc70*/  IMAD.MOV.U32 R12, RZ, RZ, R6 ;  /* 0x000000ffff0c7224 */ /* 0x000fe200078e0006 */
[----:B------:R-:W-:-:S07]  /*2cc80*/  MOV R3, R14 ;  /* 0x0000000e00037202 */ /* 0x000fce0000000f00 */
[----:B------:R-:W-:Y:S05]  /*2cc90*/  WARPSYNC.COLLECTIVE R15, `(.L_x_831) ;  /* 0x000000000f087348 */ /* 0x000fea0003c00000 */
[----:B------:R0:W1:Y:S02]  /*2cca0*/  SHFL.IDX P6, R14, R13, R12, R11 ;  /* 0x0000000c0d0e7389 */ /* 0x00006400000c000b */
[----:B01----:R-:W-:Y:S01]  /*2ccb0*/  ENDCOLLECTIVE ;  /* 0x000000000000791b */ /* 0x003fe20003800000 */
.L_x_831:
[----:B------:R-:W-:Y:S02]  /*2ccc0*/  IMAD.MOV.U32 R13, RZ, RZ, R117 ;  /* 0x000000ffff0d7224 */ /* 0x000fe400078e0075 */
[----:B------:R-:W-:-:S07]  /*2ccd0*/  IMAD.MOV.U32 R65, RZ, RZ, R14 ;  /* 0x000000ffff417224 */ /* 0x000fce00078e000e */
[----:B------:R-:W-:Y:S05]  /*2cce0*/  WARPSYNC.COLLECTIVE R15, `(.L_x_832) ;  /* 0x000000000f087348 */ /* 0x000fea0003c00000 */
[----:B------:R0:W1:Y:S02]  /*2ccf0*/  SHFL.IDX P6, R14, R13, R12, R11 ;  /* 0x0000000c0d0e7389 */ /* 0x00006400000c000b */
[----:B01----:R-:W-:Y:S01]  /*2cd00*/  ENDCOLLECTIVE ;  /* 0x000000000000791b */ /* 0x003fe20003800000 */
.L_x_832:
        /* <DEDUP_REMOVED lines=8> */
.L_x_833:
[----:B------:R-:W-:Y:S02]  /*2cd90*/  SEL R2, R3, R36, P0 ;  /* 0x0000002403027207 */ /* 0x000fe40000000000 */
[----:B------:R-:W-:Y:S01]  /*2cda0*/  SEL R3, R36, R3, P0 ;  /* 0x0000000324037207 */ /* 0x000fe20000000000 */
[----:B------:R-:W-:Y:S02]  /*2cdb0*/  IMAD.MOV.U32 R13, RZ, RZ, R32 ;  /* 0x000000ffff0d7224 */ /* 0x000fe400078e0020 */
[----:B------:R-:W-:-:S07]  /*2cdc0*/  IMAD.MOV.U32 R21, RZ, RZ, R14 ;  /* 0x000000ffff157224 */ /* 0x000fce00078e000e */
[----:B------:R-:W-:Y:S05]  /*2cdd0*/  WARPSYNC.COLLECTIVE R15, `(.L_x_834) ;  /* 0x000000000f087348 */ /* 0x000fea0003c00000 */
[----:B------:R0:W1:Y:S02]  /*2cde0*/  SHFL.IDX P6, R14, R13, R12, R11 ;  /* 0x0000000c0d0e7389 */ /* 0x00006400000c000b */
[----:B01----:R-:W-:Y:S01]  /*2cdf0*/  ENDCOLLECTIVE ;  /* 0x000000000000791b */ /* 0x003fe20003800000 */
.L_x_834:
[----:B------:R-:W-:Y:S02]  /*2ce00*/  IMAD.MOV.U32 R13, RZ, RZ, R121 ;  /* 0x000000ffff0d7224 */ /* 0x000fe400078e0079 */
[----:B------:R-:W-:Y:S01]  /*2ce10*/  IMAD.MOV.U32 R12, RZ, RZ, R6 ;  /* 0x000000ffff0c7224 */ /* 0x000fe200078e0006 */
[----:B------:R-:W-:-:S07]  /*2ce20*/  MOV R37, R14 ;  /* 0x0000000e00257202 */ /* 0x000fce0000000f00 */
[----:B------:R-:W-:Y:S05]  /*2ce30*/  WARPSYNC.COLLECTIVE R15, `(.L_x_835) ;  /* 0x000000000f087348 */ /* 0x000fea0003c00000 */
[----:B------:R0:W1:Y:S02]  /*2ce40*/  SHFL.IDX P6, R14, R13, R12, R11 ;  /* 0x0000000c0d0e7389 */ /* 0x00006400000c000b */
[----:B01----:R-:W-:Y:S01]  /*2ce50*/  ENDCOLLECTIVE ;  /* 0x000000000000791b */ /* 0x003fe20003800000 */
.L_x_835:
[----:B------:R-:W-:Y:S02]  /*2ce60*/  IMAD.MOV.U32 R13, RZ, RZ, R113 ;  /* 0x000000ffff0d7224 */ /* 0x000fe400078e0071 */
[----:B------:R-:W-:-:S07]  /*2ce70*/  IMAD.MOV.U32 R32, RZ, RZ, R14 ;  /* 0x000000ffff207224 */ /* 0x000fce00078e000e */
[----:B------:R-:W-:Y:S05]  /*2ce80*/  WARPSYNC.COLLECTIVE R15, `(.L_x_836) ;  /* 0x000000000f087348 */ /* 0x000fea0003c00000 */
[----:B------:R0:W1:Y:S02]  /*2ce90*/  SHFL.IDX P6, R14, R13, R12, R11 ;  /* 0x0000000c0d0e7389 */ /* 0x00006400000c000b */
[----:B01----:R-:W-:Y:S01]  /*2cea0*/  ENDCOLLECTIVE ;  /* 0x000000000000791b */ /* 0x003fe20003800000 */
.L_x_836:
        /* <DEDUP_REMOVED lines=8> */
.L_x_837:
[----:B------:R-:W-:Y:S02]  /*2cf30*/  SEL R36, R37, R80, P0 ;  /* 0x0000005025247207 */ /* 0x000fe40000000000 */
[----:B------:R-:W-:Y:S01]  /*2cf40*/  SEL R37, R80, R37, P0 ;  /* 0x0000002550257207 */ /* 0x000fe20000000000 */
[----:B------:R-:W-:Y:S02]  /*2cf50*/  IMAD.MOV.U32 R13, RZ, RZ, R66 ;  /* 0x000000ffff0d7224 */ /* 0x000fe400078e0042 */
[----:B------:R-:W-:-:S07]  /*2cf60*/  IMAD.MOV.U32 R39, RZ, RZ, R14 ;  /* 0x000000ffff277224 */ /* 0x000fce00078e000e */
[----:B------:R-:W-:Y:S05]  /*2cf70*/  WARPSYNC.COLLECTIVE R15, `(.L_x_838) ;  /* 0x000000000f087348 */ /* 0x000fea0003c00000 */
[----:B------:R0:W1:Y:S02]  /*2cf80*/  SHFL.IDX P6, R14, R13, R12, R11 ;  /* 0x0000000c0d0e7389 */ /* 0x00006400000c000b */
[----:B01----:R-:W-:Y:S01]  /*2cf90*/  ENDCOLLECTIVE ;  /* 0x000000000000791b */ /* 0x003fe20003800000 */
.L_x_838:
[----:B------:R-:W-:Y:S02]  /*2cfa0*/  IMAD.MOV.U32 R13, RZ, RZ, R111 ;  /* 0x000000ffff0d7224 */ /* 0x000fe400078e006f */
[----:B------:R-:W-:Y:S01]  /*2cfb0*/  IMAD.MOV.U32 R12, RZ, RZ, R6 ;  /* 0x000000ffff0c7224 */ /* 0x000fe200078e0006 */
[----:B------:R-:W-:-:S07]  /*2cfc0*/  MOV R41, R14 ;  /* 0x0000000e00297202 */ /* 0x000fce0000000f00 */
[----:B------:R-:W-:Y:S05]  /*2cfd0*/  WARPSYNC.COLLECTIVE R15, `(.L_x_839) ;  /* 0x000000000f087348 */ /* 0x000fea0003c00000 */
[----:B------:R0:W1:Y:S02]  /*2cfe0*/  SHFL.IDX P6, R14, R13, R12, R11 ;  /* 0x0000000c0d0e7389 */ /* 0x00006400000c000b */
[----:B01----:R-:W-:Y:S01]  /*2cff0*/  ENDCOLLECTIVE ;  /* 0x000000000000791b */ /* 0x003fe20003800000 */
.L_x_839:
[----:B------:R-:W-:Y:S02]  /*2d000*/  IMAD.MOV.U32 R13, RZ, RZ, R109 ;  /* 0x000000ffff0d7224 */ /* 0x000fe400078e006d */
[----:B------:R-:W-:-:S07]  /*2d010*/  IMAD.MOV.U32 R82, RZ, RZ, R14 ;  /* 0x000000ffff527224 */ /* 0x000fce00078e000e */
[----:B------:R-:W-:Y:S05]  /*2d020*/  WARPSYNC.COLLECTIVE R15, `(.L_x_840) ;  /* 0x000000000f087348 */ /* 0x000fea0003c00000 */
[----:B------:R0:W1:Y:S02]  /*2d030*/  SHFL.IDX P6, R14, R13, R12, R11 ;  /* 0x0000000c0d0e7389 */ /* 0x00006400000c000b */
[----:B01----:R-:W-:Y:S01]  /*2d040*/  ENDCOLLECTIVE ;  /* 0x000000000000791b */ /* 0x003fe20003800000 */
.L_x_840:
[----:B------:R-:W-:Y:S02]  /*2d050*/  IMAD.MOV.U32 R13, RZ, RZ, R60 ;  /* 0x000000ffff0d7224 */ /* 0x000fe400078e003c */
[----:B------:R-:W-:Y:S01]  /*2d060*/  IMAD.MOV.U32 R12, RZ, RZ, R5 ;  /* 0x000000ffff0c7224 */ /* 0x000fe200078e0005 */
[----:B------:R-:W-:-:S07]  /*2d070*/  MOV R84, R14 ;  /* 0x0000000e00547202 */ /* 0x000fce0000000f00 */
[----:B------:R-:W-:Y:S05]  /*2d080*/  WARPSYNC.COLLECTIVE R15, `(.L_x_841) ;  /* 0x000000000f087348 */ /* 0x000fea0003c00000 */
[----:B------:R0:W1:Y:S02]  /*2d090*/  SHFL.IDX P6, R14, R13, R12, R11 ;  /* 0x0000000c0d0e7389 */ /* 0x00006400000c000b */
[----:B01----:R-:W-:Y:S01]  /*2d0a0*/  ENDCOLLECTIVE ;  /* 0x000000000000791b */ /* 0x003fe20003800000 */
.L_x_841:
[----:B------:R-:W-:Y:S02]  /*2d0b0*/  IMAD.MOV.U32 R13, RZ, RZ, R44 ;  /* 0x000000ffff0d7224 */ /* 0x000fe400078e002c */
[----:B------:R-:W-:-:S07]  /*2d0c0*/  IMAD.MOV.U32 R43, RZ, RZ, R14 ;  /* 0x000000ffff2b7224 */ /* 0x000fce00078e000e */
[----:B------:R-:W-:Y:S05]  /*2d0d0*/  WARPSYNC.COLLECTIVE R15, `(.L_x_842) ;  /* 0x000000000f087348 */ /* 0x000fea0003c00000 */
[----:B------:R0:W1:Y:S02]  /*2d0e0*/  SHFL.IDX P6, R14, R13, R12, R11 ;  /* 0x0000000c0d0e7389 */ /* 0x00006400000c000b */
[----:B01----:R-:W-:Y:S01]  /*2d0f0*/  ENDCOLLECTIVE ;  /* 0x000000000000791b */ /* 0x003fe20003800000 */
.L_x_842:
[----:B------:R-:W-:Y:S02]  /*2d100*/  IMAD.MOV.U32 R13, RZ, RZ, R97 ;  /* 0x000000ffff0d7224 */ /* 0x000fe400078e0061 */
[----:B------:R-:W-:Y:S01]  /*2d110*/  IMAD.MOV.U32 R12, RZ, RZ, R6 ;  /* 0x000000ffff0c7224 */ /* 0x000fe200078e0006 */
[----:B------:R-:W-:-:S07]  /*2d120*/  MOV R45, R14 ;  /* 0x0000000e002d7202 */ /* 0x000fce0000000f00 */
[----:B------:R-:W-:Y:S05]  /*2d130*/  WARPSYNC.COLLECTIVE R15, `(.L_x_843) ;  /* 0x000000000f087348 */ /* 0x000fea0003c00000 */
[----:B------:R0:W1:Y:S02]  /*2d140*/  SHFL.IDX P6, R14, R13, R12, R11 ;  /* 0x0000000c0d0e7389 */ /* 0x00006400000c000b */
[----:B01----:R-:W-:Y:S01]  /*2d150*/  ENDCOLLECTIVE ;  /* 0x000000000000791b */ /* 0x003fe20003800000 */
.L_x_843:
[----:B------:R-:W-:Y:S02]  /*2d160*/  IMAD.MOV.U32 R13, RZ, RZ, R93 ;  /* 0x000000ffff0d7224 */ /* 0x000fe400078e005d */
[----:B------:R-:W-:-:S07]  /*2d170*/  IMAD.MOV.U32 R60, RZ, RZ, R14 ;  /* 0x000000ffff3c7224 */ /* 0x000fce00078e000e */
[----:B------:R-:W-:Y:S05]  /*2d180*/  WARPSYNC.COLLECTIVE R15, `(.L_x_844) ;  /* 0x000000000f087348 */ /* 0x000fea0003c00000 */
[----:B------:R0:W1:Y:S02]  /*2d190*/  SHFL.IDX P6, R14, R13, R12, R11 ;  /* 0x0000000c0d0e7389 */ /* 0x00006400000c000b */
[----:B01----:R-:W-:Y:S01]  /*2d1a0*/  ENDCOLLECTIVE ;  /* 0x000000000000791b */ /* 0x003fe20003800000 */
.L_x_844:
[----:B------:R-:W-:Y:S02]  /*2d1b0*/  IMAD.MOV.U32 R13, RZ, RZ, R46 ;  /* 0x000000ffff0d7224 */ /* 0x000fe400078e002e */
[----:B------:R-:W-:Y:S01]  /*2d1c0*/  IMAD.MOV.U32 R12, RZ, RZ, R5 ;  /* 0x000000ffff0c7224 */ /* 0x000fe200078e0005 */
[----:B------:R-:W-:-:S07]  /*2d1d0*/  MOV R108, R14 ;  /* 0x0000000e006c7202 */ /* 0x000fce0000000f00 */
[----:B------:R-:W-:Y:S05]  /*2d1e0*/  WARPSYNC.COLLECTIVE R15, `(.L_x_845) ;  /* 0x000000000f087348 */ /* 0x000fea0003c00000 */
[----:B------:R0:W1:Y:S02]  /*2d1f0*/  SHFL.IDX P6, R14, R13, R12, R11 ;  /* 0x0000000c0d0e7389 */ /* 0x00006400000c000b */
[----:B01----:R-:W-:Y:S01]  /*2d200*/  ENDCOLLECTIVE ;  /* 0x000000000000791b */ /* 0x003fe20003800000 */
.L_x_845:
[----:B------:R-:W-:Y:S02]  /*2d210*/  SEL R44, R45, R108, P0 ;  /* 0x0000006c2d2c7207 */ /* 0x000fe40000000000 */
[----:B------:R-:W-:Y:S01]  /*2d220*/  SEL R45, R108, R45, P0 ;  /* 0x0000002d6c2d7207 */ /* 0x000fe20000000000 */
[----:B------:R-:W-:Y:S01]  /*2d230*/  IMAD.MOV.U32 R13, RZ, RZ, R42 ;  /* 0x000000ffff0d7224 */ /* 0x000fe200078e002a */
[----:B------:R-:W-:Y:S02]  /*2d240*/  SEL R42, R43, R60, P0 ;  /* 0x0000003c2b2a7207 */ /* 0x000fe40000000000 */
[----:B------:R-:W-:Y:S01]  /*2d250*/  SEL R43, R60, R43, P0 ;  /* 0x0000002b3c2b7207 */ /* 0x000fe20000000000 */
[----:B------:R-:W-:-:S07]  /*2d260*/  IMAD.MOV.U32 R47, RZ, RZ, R14 ;  /* 0x000000ffff2f7224 */ /* 0x000fce00078e000e */
[----:B------:R-:W-:Y:S05]  /*2d270*/  WARPSYNC.COLLECTIVE R15, `(.L_x_846) ;  /* 0x000000000f087348 */ /* 0x000fea0003c00000 */
[----:B------:R0:W1:Y:S02]  /*2d280*/  SHFL.IDX P6, R14, R13, R12, R11 ;  /* 0x0000000c0d0e7389 */ /* 0x00006400000c000b */
[----:B01----:R-:W-:Y:S01]  /*2d290*/  ENDCOLLECTIVE ;  /* 0x000000000000791b */ /* 0x003fe20003800000 */
.L_x_846:
[----:B------:R-:W-:Y:S02]  /*2d2a0*/  IMAD.MOV.U32 R13, RZ, RZ, R91 ;  /* 0x000000ffff0d7224 */ /* 0x000fe400078e005b */
[----:B------:R-:W-:Y:S01]  /*2d2b0*/  IMAD.MOV.U32 R12, RZ, RZ, R6 ;  /* 0x000000ffff0c7224 */ /* 0x000fe200078e0006 */
[----:B------:R-:W-:-:S07]  /*2d2c0*/  MOV R79, R14 ;  /* 0x0000000e004f7202 */ /* 0x000fce0000000f00 */
[----:B------:R-:W-:Y:S05]  /*2d2d0*/  WARPSYNC.COLLECTIVE R15, `(.L_x_847) ;  /* 0x000000000f087348 */ /* 0x000fea0003c00000 */
[----:B------:R0:W1:Y:S02]  /*2d2e0*/  SHFL.IDX P6, R14, R13, R12, R11 ;  /* 0x0000000c0d0e7389 */ /* 0x00006400000c000b */
[----:B01----:R-:W-:Y:S01]  /*2d2f0*/  ENDCOLLECTIVE ;  /* 0x000000000000791b */ /* 0x003fe20003800000 */
.L_x_847:
[----:B------:R-:W-:Y:S02]  /*2d300*/  IMAD.MOV.U32 R13, RZ, RZ, R87 ;  /* 0x000000ffff0d7224 */ /* 0x000fe400078e0057 */
[----:B------:R-:W-:-:S07]  /*2d310*/  IMAD.MOV.U32 R110, RZ, RZ, R14 ;  /* 0x000000ffff6e7224 */ /* 0x000fce00078e000e */
[----:B------:R-:W-:Y:S05]  /*2d320*/  WARPSYNC.COLLECTIVE R15, `(.L_x_848) ;  /* 0x000000000f087348 */ /* 0x000fea0003c00000 */
[----:B------:R0:W1:Y:S02]  /*2d330*/  SHFL.IDX P6, R14, R13, R12, R11 ;  /* 0x0000000c0d0e7389 */ /* 0x00006400000c000b */
[----:B01----:R-:W-:Y:S01]  /*2d340*/  ENDCOLLECTIVE ;  /* 0x000000000000791b */ /* 0x003fe20003800000 */
.L_x_848:
        /* <DEDUP_REMOVED lines=8> */
.L_x_849:
        /* <DEDUP_REMOVED lines=9> */
.L_x_850:
[----:B------:R-:W-:Y:S02]  /*2d460*/  IMAD.MOV.U32 R13, RZ, RZ, R73 ;  /* 0x000000ffff0d7224 */ /* 0x000fe400078e0049 */
[----:B------:R-:W-:Y:S01]  /*2d470*/  IMAD.MOV.U32 R12, RZ, RZ, R6 ;  /* 0x000000ffff0c7224 */ /* 0x000fe200078e0006 */
[----:B------:R-:W-:-:S07]  /*2d480*/  MOV R83, R14 ;  /* 0x0000000e00537202 */ /* 0x000fce0000000f00 */
[----:B------:R-:W-:Y:S05]  /*2d490*/  WARPSYNC.COLLECTIVE R15, `(.L_x_851) ;  /* 0x000000000f087348 */ /* 0x000fea0003c00000 */
[----:B------:R0:W1:Y:S02]  /*2d4a0*/  SHFL.IDX P6, R14, R13, R12, R11 ;  /* 0x0000000c0d0e7389 */ /* 0x00006400000c000b */
[----:B01----:R-:W-:Y:S01]  /*2d4b0*/  ENDCOLLECTIVE ;  /* 0x000000000000791b */ /* 0x003fe20003800000 */
.L_x_851:
[----:B------:R-:W-:Y:S02]  /*2d4c0*/  IMAD.MOV.U32 R13, RZ, RZ, R71 ;  /* 0x000000ffff0d7224 */ /* 0x000fe400078e0047 */
[----:B------:R-:W-:-:S07]  /*2d4d0*/  IMAD.MOV.U32 R114, RZ, RZ, R14 ;  /* 0x000000ffff727224 */ /* 0x000fce00078e000e */
[----:B------:R-:W-:Y:S05]  /*2d4e0*/  WARPSYNC.COLLECTIVE R15, `(.L_x_852) ;  /* 0x000000000f087348 */ /* 0x000fea0003c00000 */
[----:B------:R0:W1:Y:S02]  /*2d4f0*/  SHFL.IDX P6, R14, R13, R12, R11 ;  /* 0x0000000c0d0e7389 */ /* 0x00006400000c000b */
[----:B01----:R-:W-:Y:S01]  /*2d500*/  ENDCOLLECTIVE ;  /* 0x000000000000791b */ /* 0x003fe20003800000 */
.L_x_852:
[----:B------:R-:W-:Y:S02]  /*2d510*/  SEL R80, R81, R114, P0 ;  /* 0x0000007251507207 */ /* 0x000fe40000000000 */
[----:B------:R-:W-:Y:S01]  /*2d520*/  SEL R81, R114, R81, P0 ;  /* 0x0000005172517207 */ /* 0x000fe20000000000 */
[----:B------:R-:W-:Y:S01]  /*2d530*/  IMAD.MOV.U32 R13, RZ, RZ, R38 ;  /* 0x000000ffff0d7224 */ /* 0x000fe200078e0026 */
[----:B------:R-:W-:Y:S01]  /*2d540*/  SEL R38, R39, R82, P0 ;  /* 0x0000005227267207 */ /* 0x000fe20000000000 */
[----:B------:R-:W-:Y:S01]  /*2d550*/  IMAD.MOV.U32 R12, RZ, RZ, R5 ;  /* 0x000000ffff0c7224 */ /* 0x000fe200078e0005 */
[----:B------:R-:W-:Y:S02]  /*2d560*/  SEL R39, R82, R39, P0 ;  /* 0x0000002752277207 */ /* 0x000fe40000000000 */
[----:B------:R-:W-:-:S07]  /*2d570*/  MOV R116, R14 ;  /* 0x0000000e00747202 */ /* 0x000fce0000000f00 */
[----:B------:R-:W-:Y:S05]  /*2d580*/  WARPSYNC.COLLECTIVE R15, `(.L_x_853) ;  /* 0x000000000f087348 */ /* 0x000fea0003c00000 */
[----:B------:R0:W1:Y:S02]  /*2d590*/  SHFL.IDX P6, R14, R13, R12, R11 ;  /* 0x0000000c0d0e7389 */ /* 0x00006400000c000b */
[----:B01----:R-:W-:Y:S01]  /*2d5a0*/  ENDCOLLECTIVE ;  /* 0x000000000000791b */ /* 0x003fe20003800000 */
.L_x_853:
[----:B------:R-:W-:Y:S02]  /*2d5b0*/  SEL R82, R83, R116, P0 ;  /* 0x0000007453527207 */ /* 0x000fe40000000000 */
[----:B------:R-:W-:Y:S01]  /*2d5c0*/  SEL R83, R116, R83, P0 ;  /* 0x0000005374537207 */ /* 0x000fe20000000000 */
[----:B------:R-:W-:Y:S02]  /*2d5d0*/  IMAD.MOV.U32 R13, RZ, RZ, R50 ;  /* 0x000000ffff0d7224 */ /* 0x000fe400078e0032 */
[----:B------:R-:W-:-:S07]  /*2d5e0*/  IMAD.MOV.U32 R85, RZ, RZ, R14 ;  /* 0x000000ffff557224 */ /* 0x000fce00078e000e */
[----:B------:R-:W-:Y:S05]  /*2d5f0*/  WARPSYNC.COLLECTIVE R15, `(.L_x_854) ;  /* 0x000000000f087348 */ /* 0x000fea0003c00000 */
[----:B------:R0:W1:Y:S02]  /*2d600*/  SHFL.IDX P6, R14, R13, R12, R11 ;  /* 0x0000000c0d0e7389 */ /* 0x00006400000c000b */
[----:B01----:R-:W-:Y:S01]  /*2d610*/  ENDCOLLECTIVE ;  /* 0x000000000000791b */ /* 0x003fe20003800000 */
.L_x_854:
[----:B------:R-:W-:Y:S02]  /*2d620*/  IMAD.MOV.U32 R13, RZ, RZ, R69 ;  /* 0x000000ffff0d7224 */ /* 0x000fe400078e0045 */
[----:B------:R-:W-:Y:S01]  /*2d630*/  IMAD.MOV.U32 R12, RZ, RZ, R6 ;  /* 0x000000ffff0c7224 */ /* 0x000fe200078e0006 */
[----:B------:R-:W-:-:S07]  /*2d640*/  MOV R50, R14 ;  /* 0x0000000e00327202 */ /* 0x000fce0000000f00 */
[----:B------:R-:W-:Y:S05]  /*2d650*/  WARPSYNC.COLLECTIVE R15, `(.L_x_855) ;  /* 0x000000000f087348 */ /* 0x000fea0003c00000 */
[----:B------:R0:W1:Y:S02]  /*2d660*/  SHFL.IDX P6, R14, R13, R12, R11 ;  /* 0x0000000c0d0e7389 */ /* 0x00006400000c000b */
[----:B01----:R-:W-:Y:S01]  /*2d670*/  ENDCOLLECTIVE ;  /* 0x000000000000791b */ /* 0x003fe20003800000 */
.L_x_855:
[----:B------:R-:W-:Y:S02]  /*2d680*/  IMAD.MOV.U32 R13, RZ, RZ, R63 ;  /* 0x000000ffff0d7224 */ /* 0x000fe400078e003f */
[----:B------:R-:W-:-:S07]  /*2d690*/  IMAD.MOV.U32 R118, RZ, RZ, R14 ;  /* 0x000000ffff767224 */ /* 0x000fce00078e000e */
[----:B------:R-:W-:Y:S05]  /*2d6a0*/  WARPSYNC.COLLECTIVE R15, `(.L_x_856) ;  /* 0x000000000f087348 */ /* 0x000fea0003c00000 */
[----:B------:R0:W1:Y:S02]  /*2d6b0*/  SHFL.IDX P6, R14, R13, R12, R11 ;  /* 0x0000000c0d0e7389 */ /* 0x00006400000c000b */
[----:B01----:R-:W-:Y:S01]  /*2d6c0*/  ENDCOLLECTIVE ;  /* 0x000000000000791b */ /* 0x003fe20003800000 */
.L_x_856:
        /* <DEDUP_REMOVED lines=8> */
.L_x_857:
[----:B------:R-:W-:Y:S02]  /*2d750*/  IMAD.MOV.U32 R13, RZ, RZ, R54 ;  /* 0x000000ffff0d7224 */ /* 0x000fe400078e0036 */
[----:B------:R-:W-:-:S07]  /*2d760*/  IMAD.MOV.U32 R52, RZ, RZ, R14 ;  /* 0x000000ffff347224 */ /* 0x000fce00078e000e */
[----:B------:R-:W-:Y:S05]  /*2d770*/  WARPSYNC.COLLECTIVE R15, `(.L_x_858) ;  /* 0x000000000f087348 */ /* 0x000fea0003c00000 */
[----:B------:R0:W1:Y:S02]  /*2d780*/  SHFL.IDX P6, R14, R13, R12, R11 ;  /* 0x0000000c0d0e7389 */ /* 0x00006400000c000b */
[----:B01----:R-:W-:Y:S01]  /*2d790*/  ENDCOLLECTIVE ;  /* 0x000000000000791b */ /* 0x003fe20003800000 */
.L_x_858:
[----:B------:R-:W-:Y:S02]  /*2d7a0*/  IMAD.MOV.U32 R13, RZ, RZ, R61 ;  /* 0x000000ffff0d7224 */ /* 0x000fe400078e003d */
[----:B------:R-:W-:Y:S01]  /*2d7b0*/  IMAD.MOV.U32 R12, RZ, RZ, R6 ;  /* 0x000000ffff0c7224 */ /* 0x000fe200078e0006 */
[----:B------:R-:W-:-:S07]  /*2d7c0*/  MOV R54, R14 ;  /* 0x0000000e00367202 */ /* 0x000fce0000000f00 */
[----:B------:R-:W-:Y:S05]  /*2d7d0*/  WARPSYNC.COLLECTIVE R15, `(.L_x_859) ;  /* 0x000000000f087348 */ /* 0x000fea0003c00000 */
[----:B------:R0:W1:Y:S02]  /*2d7e0*/  SHFL.IDX P6, R14, R13, R12, R11 ;  /* 0x0000000c0d0e7389 */ /* 0x00006400000c000b */
[----:B01----:R-:W-:Y:S01]  /*2d7f0*/  ENDCOLLECTIVE ;  /* 0x000000000000791b */ /* 0x003fe20003800000 */
.L_x_859:
[----:B------:R-:W-:Y:S02]  /*2d800*/  IMAD.MOV.U32 R13, RZ, RZ, R57 ;  /* 0x000000ffff0d7224 */ /* 0x000fe400078e0039 */
[----:B------:R-:W-:-:S07]  /*2d810*/  IMAD.MOV.U32 R61, RZ, RZ, R14 ;  /* 0x000000ffff3d7224 */ /* 0x000fce00078e000e */
[----:B------:R-:W-:Y:S05]  /*2d820*/  WARPSYNC.COLLECTIVE R15, `(.L_x_860) ;  /* 0x000000000f087348 */ /* 0x000fea0003c00000 */
[----:B------:R0:W1:Y:S02]  /*2d830*/  SHFL.IDX P6, R14, R13, R12, R11 ;  /* 0x0000000c0d0e7389 */ /* 0x00006400000c000b */
[----:B01----:R-:W-:Y:S01]  /*2d840*/  ENDCOLLECTIVE ;  /* 0x000000000000791b */ /* 0x003fe20003800000 */
.L_x_860:
[----:B------:R-:W-:Y:S02]  /*2d850*/  IMAD.MOV.U32 R13, RZ, RZ, R56 ;  /* 0x000000ffff0d7224 */ /* 0x000fe400078e0038 */
[----:B------:R-:W-:Y:S01]  /*2d860*/  IMAD.MOV.U32 R12, RZ, RZ, R5 ;  /* 0x000000ffff0c7224 */ /* 0x000fe200078e0005 */
[----:B------:R-:W-:-:S07]  /*2d870*/  MOV R57, R14 ;  /* 0x0000000e00397202 */ /* 0x000fce0000000f00 */
[----:B------:R-:W-:Y:S05]  /*2d880*/  WARPSYNC.COLLECTIVE R15, `(.L_x_861) ;  /* 0x000000000f087348 */ /* 0x000fea0003c00000 */
[----:B------:R0:W1:Y:S02]  /*2d890*/  SHFL.IDX P6, R14, R13, R12, R11 ;  /* 0x0000000c0d0e7389 */ /* 0x00006400000c000b */
[----:B01----:R-:W-:Y:S01]  /*2d8a0*/  ENDCOLLECTIVE ;  /* 0x000000000000791b */ /* 0x003fe20003800000 */
.L_x_861:
[----:B------:R-:W-:Y:S02]  /*2d8b0*/  IMAD.MOV.U32 R13, RZ, RZ, R64 ;  /* 0x000000ffff0d7224 */ /* 0x000fe400078e0040 */
[----:B------:R-:W-:-:S07]  /*2d8c0*/  IMAD.MOV.U32 R56, RZ, RZ, R14 ;  /* 0x000000ffff387224 */ /* 0x000fce00078e000e */
[----:B------:R-:W-:Y:S05]  /*2d8d0*/  WARPSYNC.COLLECTIVE R15, `(.L_x_862) ;  /* 0x000000000f087348 */ /* 0x000fea0003c00000 */
[----:B------:R0:W1:Y:S02]  /*2d8e0*/  SHFL.IDX P6, R14, R13, R12, R11 ;  /* 0x0000000c0d0e7389 */ /* 0x00006400000c000b */
[----:B01----:R-:W-:Y:S01]  /*2d8f0*/  ENDCOLLECTIVE ;  /* 0x000000000000791b */ /* 0x003fe20003800000 */
.L_x_862:
        /* <DEDUP_REMOVED lines=8> */
.L_x_863:
[----:B------:R-:W-:Y:S01]  /*2d980*/  IMAD.MOV.U32 R13, RZ, RZ, R51 ;  /* 0x000000ffff0d7224 */ /* 0x000fe200078e0033 */
[----:B------:R-:W-:Y:S02]  /*2d990*/  SEL R51, R52, R61, P0 ;  /* 0x0000003d34337207 */ /* 0x000fe40000000000 */
[----:B------:R-:W-:Y:S01]  /*2d9a0*/  SEL R52, R61, R52, P0 ;  /* 0x000000343d347207 */ /* 0x000fe20000000000 */
[----:B------:R-:W-:-:S07]  /*2d9b0*/  IMAD.MOV.U32 R109, RZ, RZ, R14 ;  /* 0x000000ffff6d7224 */ /* 0x000fce00078e000e */
[----:B------:R-:W-:Y:S05]  /*2d9c0*/  WARPSYNC.COLLECTIVE R15, `(.L_x_864) ;  /* 0x000000000f087348 */ /* 0x000fea0003c00000 */
[----:B------:R0:W1:Y:S02]  /*2d9d0*/  SHFL.IDX P6, R14, R13, R12, R11 ;  /* 0x0000000c0d0e7389 */ /* 0x00006400000c000b */
[----:B01----:R-:W-:Y:S01]  /*2d9e0*/  ENDCOLLECTIVE ;  /* 0x000000000000791b */ /* 0x003fe20003800000 */
.L_x_864:
[----:B------:R-:W-:Y:S02]  /*2d9f0*/  IMAD.MOV.U32 R13, RZ, RZ, R28 ;  /* 0x000000ffff0d7224 */ /* 0x000fe400078e001c */
[----:B------:R-:W-:Y:S01]  /*2da00*/  IMAD.MOV.U32 R12, RZ, RZ, R5 ;  /* 0x000000ffff0c7224 */ /* 0x000fe200078e0005 */
[----:B------:R-:W-:-:S07]  /*2da10*/  MOV R97, R14 ;  /* 0x0000000e00617202 */ /* 0x000fce0000000f00 */
[----:B------:R-:W-:Y:S05]  /*2da20*/  WARPSYNC.COLLECTIVE R15, `(.L_x_865) ;  /* 0x000000000f087348 */ /* 0x000fea0003c00000 */
[----:B------:R0:W1:Y:S02]  /*2da30*/  SHFL.IDX P6, R14, R13, R12, R11 ;  /* 0x0000000c0d0e7389 */ /* 0x00006400000c000b */
[----:B01----:R-:W-:Y:S01]  /*2da40*/  ENDCOLLECTIVE ;  /* 0x000000000000791b */ /* 0x003fe20003800000 */
.L_x_865:
[----:B------:R-:W-:Y:S02]  /*2da50*/  IMAD.MOV.U32 R13, RZ, RZ, R30 ;  /* 0x000000ffff0d7224 */ /* 0x000fe400078e001e */
[----:B------:R-:W-:-:S07]  /*2da60*/  IMAD.MOV.U32 R66, RZ, RZ, R14 ;  /* 0x000000ffff427224 */ /* 0x000fce00078e000e */
[----:B------:R-:W-:Y:S05]  /*2da70*/  WARPSYNC.COLLECTIVE R15, `(.L_x_866) ;  /* 0x000000000f087348 */ /* 0x000fea0003c00000 */
[----:B------:R0:W1:Y:S02]  /*2da80*/  SHFL.IDX P6, R14, R13, R12, R11 ;  /* 0x0000000c0d0e7389 */ /* 0x00006400000c000b */
[----:B01----:R-:W-:Y:S01]  /*2da90*/  ENDCOLLECTIVE ;  /* 0x000000000000791b */ /* 0x003fe20003800000 */
.L_x_866:
[----:B------:R-:W-:Y:S02]  /*2daa0*/  IMAD.MOV.U32 R13, RZ, RZ, R29 ;  /* 0x000000ffff0d7224 */ /* 0x000fe400078e001d */
[----:B------:R-:W-:Y:S01]  /*2dab0*/  IMAD.MOV.U32 R12, RZ, RZ, R6 ;  /* 0x000000ffff0c7224 */ /* 0x000fe200078e0006 */
[----:B------:R-:W-:-:S07]  /*2dac0*/  MOV R68, R14 ;  /* 0x0000000e00447202 */ /* 0x000fce0000000f00 */
[----:B------:R-:W-:Y:S05]  /*2dad0*/  WARPSYNC.COLLECTIVE R15, `(.L_x_867) ;  /* 0x000000000f087348 */ /* 0x000fea0003c00000 */
[----:B------:R0:W1:Y:S02]  /*2dae0*/  SHFL.IDX P6, R14, R13, R12, R11 ;  /* 0x0000000c0d0e7389 */ /* 0x00006400000c000b */
[----:B01----:R-:W-:Y:S01]  /*2daf0*/  ENDCOLLECTIVE ;  /* 0x000000000000791b */ /* 0x003fe20003800000 */
.L_x_867:
[----:B------:R-:W-:Y:S02]  /*2db00*/  IMAD.MOV.U32 R13, RZ, RZ, R27 ;  /* 0x000000ffff0d7224 */ /* 0x000fe400078e001b */
[----:B------:R-:W-:-:S07]  /*2db10*/  IMAD.MOV.U32 R29, RZ, RZ, R14 ;  /* 0x000000ffff1d7224 */ /* 0x000fce00078e000e */
[----:B------:R-:W-:Y:S05]  /*2db20*/  WARPSYNC.COLLECTIVE R15, `(.L_x_868) ;  /* 0x000000000f087348 */ /* 0x000fea0003c00000 */
[----:B------:R0:W1:Y:S02]  /*2db30*/  SHFL.IDX P6, R14, R13, R12, R11 ;  /* 0x0000000c0d0e7389 */ /* 0x00006400000c000b */
[----:B01----:R-:W-:Y:S01]  /*2db40*/  ENDCOLLECTIVE ;  /* 0x000000000000791b */ /* 0x003fe20003800000 */
.L_x_868:
        /* <DEDUP_REMOVED lines=8> */
.L_x_869:
[----:B------:R-:W-:Y:S02]  /*2dbd0*/  SEL R67, R68, R27, P0 ;  /* 0x0000001b44437207 */ /* 0x000fe40000000000 */
[----:B------:R-:W-:Y:S01]  /*2dbe0*/  SEL R68, R27, R68, P0 ;  /* 0x000000441b447207 */ /* 0x000fe20000000000 */
[----:B------:R-:W-:Y:S02]  /*2dbf0*/  IMAD.MOV.U32 R13, RZ, RZ, R26 ;  /* 0x000000ffff0d7224 */ /* 0x000fe400078e001a */
[----:B------:R-:W-:-:S07]  /*2dc00*/  IMAD.MOV.U32 R70, RZ, RZ, R14 ;  /* 0x000000ffff467224 */ /* 0x000fce00078e000e */
[----:B------:R-:W-:Y:S05]  /*2dc10*/  WARPSYNC.COLLECTIVE R15, `(.L_x_870) ;  /* 0x000000000f087348 */ /* 0x000fea0003c00000 */
[----:B------:R0:W1:Y:S02]  /*2dc20*/  SHFL.IDX P6, R14, R13, R12, R11 ;  /* 0x0000000c0d0e7389 */ /* 0x00006400000c000b */
[----:B01----:R-:W-:Y:S01]  /*2dc30*/  ENDCOLLECTIVE ;  /* 0x000000000000791b */ /* 0x003fe20003800000 */
.L_x_870:
[----:B------:R-:W-:Y:S02]  /*2dc40*/  IMAD.MOV.U32 R13, RZ, RZ, R33 ;  /* 0x000000ffff0d7224 */ /* 0x000fe400078e0021 */
[----:B------:R-:W-:Y:S01]  /*2dc50*/  IMAD.MOV.U32 R12, RZ, RZ, R6 ;  /* 0x000000ffff0c7224 */ /* 0x000fe200078e0006 */
[----:B------:R-:W-:-:S07]  /*2dc60*/  MOV R72, R14 ;  /* 0x0000000e00487202 */ /* 0x000fce0000000f00 */
[----:B------:R-:W-:Y:S05]  /*2dc70*/  WARPSYNC.COLLECTIVE R15, `(.L_x_871) ;  /* 0x000000000f087348 */ /* 0x000fea0003c00000 */
[----:B------:R0:W1:Y:S02]  /*2dc80*/  SHFL.IDX P6, R14, R13, R12, R11 ;  /* 0x0000000c0d0e7389 */ /* 0x00006400000c000b */
[----:B01----:R-:W-:Y:S01]  /*2dc90*/  ENDCOLLECTIVE ;  /* 0x000000000000791b */ /* 0x003fe20003800000 */
.L_x_871:
[----:B------:R-:W-:Y:S02]  /*2dca0*/  IMAD.MOV.U32 R13, RZ, RZ, R31 ;  /* 0x000000ffff0d7224 */ /* 0x000fe400078e001f */
[----:B------:R-:W-:-:S07]  /*2dcb0*/  IMAD.MOV.U32 R33, RZ, RZ, R14 ;  /* 0x000000ffff217224 */ /* 0x000fce00078e000e */
[----:B------:R-:W-:Y:S05]  /*2dcc0*/  WARPSYNC.COLLECTIVE R15, `(.L_x_872) ;  /* 0x000000000f087348 */ /* 0x000fea0003c00000 */
[----:B------:R0:W1:Y:S02]  /*2dcd0*/  SHFL.IDX P6, R14, R13, R12, R11 ;  /* 0x0000000c0d0e7389 */ /* 0x00006400000c000b */
[----:B01----:R-:W-:Y:S01]  /*2dce0*/  ENDCOLLECTIVE ;  /* 0x000000000000791b */ /* 0x003fe20003800000 */
.L_x_872:
        /* <DEDUP_REMOVED lines=8> */
.L_x_873:
[----:B------:R-:W-:Y:S02]  /*2dd70*/  SEL R71, R72, R31, P0 ;  /* 0x0000001f48477207 */ /* 0x000fe40000000000 */
[----:B------:R-:W-:Y:S01]  /*2dd80*/  SEL R72, R31, R72, P0 ;  /* 0x000000481f487207 */ /* 0x000fe20000000000 */
[----:B------:R-:W-:Y:S02]  /*2dd90*/  IMAD.MOV.U32 R13, RZ, RZ, R10 ;  /* 0x000000ffff0d7224 */ /* 0x000fe400078e000a */
[----:B------:R-:W-:-:S07]  /*2dda0*/  IMAD.MOV.U32 R86, RZ, RZ, R14 ;  /* 0x000000ffff567224 */ /* 0x000fce00078e000e */
[----:B------:R-:W-:Y:S05]  /*2ddb0*/  WARPSYNC.COLLECTIVE R15, `(.L_x_874) ;  /* 0x000000000f087348 */ /* 0x000fea0003c00000 */
[----:B------:R0:W1:Y:S02]  /*2ddc0*/  SHFL.IDX P6, R14, R13, R12, R11 ;  /* 0x0000000c0d0e7389 */ /* 0x00006400000c000b */
[----:B01----:R-:W-:Y:S01]  /*2ddd0*/  ENDCOLLECTIVE ;  /* 0x000000000000791b */ /* 0x003fe20003800000 */
.L_x_874:
[----:B------:R-:W-:Y:S01]  /*2dde0*/  IMAD.MOV.U32 R13, RZ, RZ, R53 ;  /* 0x000000ffff0d7224 */ /* 0x000fe200078e0035 */
[----:B------:R-:W-:Y:S01]  /*2ddf0*/  SEL R53, R54, R57, P0 ;  /* 0x0000003936357207 */ /* 0x000fe20000000000 */
[----:B------:R-:W-:Y:S01]  /*2de00*/  IMAD.MOV.U32 R12, RZ, RZ, R6 ;  /* 0x000000ffff0c7224 */ /* 0x000fe200078e0006 */
[----:B------:R-:W-:Y:S02]  /*2de10*/  SEL R54, R57, R54, P0 ;  /* 0x0000003639367207 */ /* 0x000fe40000000000 */
[----:B------:R-:W-:Y:S02]  /*2de20*/  SEL R57, R64, R97, P0 ;  /* 0x0000006140397207 */ /* 0x000fe40000000000 */
[----:B------:R-:W-:Y:S02]  /*2de30*/  SEL R64, R97, R64, P0 ;  /* 0x0000004061407207 */ /* 0x000fe40000000000 */
[----:B------:R-:W-:Y:S02]  /*2de40*/  MOV R97, RZ ;  /* 0x000000ff00617202 */ /* 0x000fe40000000f00 */
[----:B------:R-:W-:-:S07]  /*2de50*/  MOV R90, R14 ;  /* 0x0000000e005a7202 */ /* 0x000fce0000000f00 */
[----:B------:R-:W-:Y:S05]  /*2de60*/  WARPSYNC.COLLECTIVE R15, `(.L_x_875) ;  /* 0x000000000f087348 */ /* 0x000fea0003c00000 */
[----:B------:R0:W1:Y:S02]  /*2de70*/  SHFL.IDX P6, R14, R13, R12, R11 ;  /* 0x0000000c0d0e7389 */ /* 0x00006400000c000b */
[----:B01----:R-:W-:Y:S01]  /*2de80*/  ENDCOLLECTIVE ;  /* 0x000000000000791b */ /* 0x003fe20003800000 */
.L_x_875:
[----:B------:R-:W-:Y:S02]  /*2de90*/  IMAD.MOV.U32 R13, RZ, RZ, R35 ;  /* 0x000000ffff0d7224 */ /* 0x000fe400078e0023 */
[----:B------:R-:W-:-:S07]  /*2dea0*/  IMAD.MOV.U32 R91, RZ, RZ, R14 ;  /* 0x000000ffff5b7224 */ /* 0x000fce00078e000e */
[----:B------:R-:W-:Y:S05]  /*2deb0*/  WARPSYNC.COLLECTIVE R15, `(.L_x_876) ;  /* 0x000000000f087348 */ /* 0x000fea0003c00000 */
[----:B------:R0:W1:Y:S02]  /*2dec0*/  SHFL.IDX P6, R14, R13, R12, R11 ;  /* 0x0000000c0d0e7389 */ /* 0x00006400000c000b */
[----:B01----:R-:W-:Y:S01]  /*2ded0*/  ENDCOLLECTIVE ;  /* 0x000000000000791b */ /* 0x003fe20003800000 */
.L_x_876:
        /* <DEDUP_REMOVED lines=8> */
.L_x_877:
[----:B------:R-:W-:Y:S02]  /*2df60*/  SEL R87, R90, R35, P0 ;  /* 0x000000235a577207 */ /* 0x000fe40000000000 */
[----:B------:R-:W-:Y:S01]  /*2df70*/  SEL R90, R35, R90, P0 ;  /* 0x0000005a235a7207 */ /* 0x000fe20000000000 */
[----:B------:R-:W-:Y:S02]  /*2df80*/  IMAD.MOV.U32 R13, RZ, RZ, R94 ;  /* 0x000000ffff0d7224 */ /* 0x000fe400078e005e */
[----:B------:R-:W-:-:S07]  /*2df90*/  IMAD.MOV.U32 R92, RZ, RZ, R14 ;  /* 0x000000ffff5c7224 */ /* 0x000fce00078e000e */
[----:B------:R-:W-:Y:S05]  /*2dfa0*/  WARPSYNC.COLLECTIVE R15, `(.L_x_878) ;  /* 0x000000000f087348 */ /* 0x000fea0003c00000 */
[----:B------:R0:W1:Y:S02]  /*2dfb0*/  SHFL.IDX P6, R14, R13, R12, R11 ;  /* 0x0000000c0d0e7389 */ /* 0x00006400000c000b */
[----:B01----:R-:W-:Y:S01]  /*2dfc0*/  ENDCOLLECTIVE ;  /* 0x000000000000791b */ /* 0x003fe20003800000 */
.L_x_878:
        /* <DEDUP_REMOVED lines=8> */
.L_x_879:
[----:B------:R-:W-:Y:S02]  /*2e050*/  IMAD.MOV.U32 R13, RZ, RZ, R25 ;  /* 0x000000ffff0d7224 */ /* 0x000fe400078e0019 */
[----:B------:R-:W-:-:S07]  /*2e060*/  IMAD.MOV.U32 R111, RZ, RZ, R14 ;  /* 0x000000ffff6f7224 */ /* 0x000fce00078e000e */
[----:B------:R-:W-:Y:S05]  /*2e070*/  WARPSYNC.COLLECTIVE R15, `(.L_x_880) ;  /* 0x000000000f087348 */ /* 0x000fea0003c00000 */
[----:B------:R0:W1:Y:S02]  /*2e080*/  SHFL.IDX P6, R14, R13, R12, R11 ;  /* 0x0000000c0d0e7389 */ /* 0x00006400000c000b */
[----:B01----:R-:W-:Y:S01]  /*2e090*/  ENDCOLLECTIVE ;  /* 0x000000000000791b */ /* 0x003fe20003800000 */
.L_x_880:
        /* <DEDUP_REMOVED lines=8> */
.L_x_881:
[----:B------:R-:W-:Y:S02]  /*2e120*/  SEL R93, R94, R25, P0 ;  /* 0x000000195e5d7207 */ /* 0x000fe40000000000 */
[----:B------:R-:W-:Y:S01]  /*2e130*/  SEL R94, R25, R94, P0 ;  /* 0x0000005e195e7207 */ /* 0x000fe20000000000 */
[----:B------:R-:W-:Y:S02]  /*2e140*/  IMAD.MOV.U32 R13, RZ, RZ, R62 ;  /* 0x000000ffff0d7224 */ /* 0x000fe400078e003e */
[----:B------:R-:W-:-:S07]  /*2e150*/  IMAD.MOV.U32 R4, RZ, RZ, R14 ;  /* 0x000000ffff047224 */ /* 0x000fce00078e000e */
[----:B------:R-:W-:Y:S05]  /*2e160*/  WARPSYNC.COLLECTIVE R15, `(.L_x_882) ;  /* 0x000000000f087348 */ /* 0x000fea0003c00000 */
[----:B------:R0:W1:Y:S02]  /*2e170*/  SHFL.IDX P6, R14, R13, R12, R11 ;  /* 0x0000000c0d0e7389 */ /* 0x00006400000c000b */
[----:B01----:R-:W-:Y:S01]  /*2e180*/  ENDCOLLECTIVE ;  /* 0x000000000000791b */ /* 0x003fe20003800000 */
.L_x_882:
[----:B------:R-:W-:Y:S02]  /*2e190*/  IMAD.MOV.U32 R13, RZ, RZ, R9 ;  /* 0x000000ffff0d7224 */ /* 0x000fe400078e0009 */
[----:B------:R-:W-:Y:S01]  /*2e1a0*/  IMAD.MOV.U32 R12, RZ, RZ, R6 ;  /* 0x000000ffff0c7224 */ /* 0x000fe200078e0006 */
[----:B------:R-:W-:-:S07]  /*2e1b0*/  MOV R62, R14 ;  /* 0x0000000e003e7202 */ /* 0x000fce0000000f00 */
[----:B------:R-:W-:Y:S05]  /*2e1c0*/  WARPSYNC.COLLECTIVE R15, `(.L_x_883) ;  /* 0x000000000f087348 */ /* 0x000fea0003c00000 */
[----:B------:R0:W1:Y:S02]  /*2e1d0*/  SHFL.IDX P6, R14, R13, R12, R11 ;  /* 0x0000000c0d0e7389 */ /* 0x00006400000c000b */
[----:B01----:R-:W-:Y:S01]  /*2e1e0*/  ENDCOLLECTIVE ;  /* 0x000000000000791b */ /* 0x003fe20003800000 */
.L_x_883:
[----:B------:R-:W-:Y:S02]  /*2e1f0*/  IMAD.MOV.U32 R13, RZ, RZ, R7 ;  /* 0x000000ffff0d7224 */ /* 0x000fe400078e0007 */
[----:B------:R-:W-:-:S07]  /*2e200*/  IMAD.MOV.U32 R9, RZ, RZ, R14 ;  /* 0x000000ffff097224 */ /* 0x000fce00078e000e */
[----:B------:R-:W-:Y:S05]  /*2e210*/  WARPSYNC.COLLECTIVE R15, `(.L_x_884) ;  /* 0x000000000f087348 */ /* 0x000fea0003c00000 */
[----:B------:R0:W1:Y:S02]  /*2e220*/  SHFL.IDX P6, R14, R13, R12, R11 ;  /* 0x0000000c0d0e7389 */ /* 0x00006400000c000b */
[----:B01----:R-:W-:Y:S01]  /*2e230*/  ENDCOLLECTIVE ;  /* 0x000000000000791b */ /* 0x003fe20003800000 */
.L_x_884:
[----:B------:R-:W-:Y:S05]  /*2e240*/  BRA `(.L_x_885) ;  /* 0xffffff1c00a07947 */ /* 0x000fea000383ffff */
.L_x_607:
[----:B------:R-:W-:Y:S02]  /*2e250*/  IMAD.MOV.U32 R13, RZ, RZ, R3 ;  /* 0x000000ffff0d7224 */ /* 0x000fe400078e0003 */
[----:B------:R-:W-:Y:S02]  /*2e260*/  IMAD.MOV.U32 R12, RZ, RZ, RZ ;  /* 0x000000ffff0c7224 */ /* 0x000fe400078e00ff */
[----:B------:R-:W-:Y:S02]  /*2e270*/  IMAD.MOV.U32 R11, RZ, RZ, 0x181f ;  /* 0x0000181fff0b7424 */ /* 0x000fe400078e00ff */
[----:B------:R-:W-:-:S07]  /*2e280*/  IMAD.MOV.U32 R15, RZ, RZ, -0x1 ;  /* 0xffffffffff0f7424 */ /* 0x000fce00078e00ff */
[----:B0----5:R-:W-:Y:S05]  /*2e290*/  WARPSYNC.COLLECTIVE R15, `(.L_x_886) ;  /* 0x000000000f087348 */ /* 0x021fea0003c00000 */
[----:B------:R1:W2:Y:S02]  /*2e2a0*/  SHFL.IDX P6, R14, R13, R12, R11 ;  /* 0x0000000c0d0e7389 */ /* 0x0002a400000c000b */
[----:B012--5:R-:W-:Y:S01]  /*2e2b0*/  ENDCOLLECTIVE ;  /* 0x000000000000791b */ /* 0x027fe20003800000 */
.L_x_886:
[----:B------:R-:W-:Y:S01]  /*2e2c0*/  IMAD.MOV.U32 R13, RZ, RZ, R2 ;  /* 0x000000ffff0d7224 */ /* 0x000fe200078e0002 */
[----:B------:R-:W-:-:S07]  /*2e2d0*/  MOV R0, R14 ;  /* 0x0000000e00007202 */ /* 0x000fce0000000f00 */
[----:B------:R-:W-:Y:S05]  /*2e2e0*/  WARPSYNC.COLLECTIVE R15, `(.L_x_887) ;  /* 0x000000000f087348 */ /* 0x000fea0003c00000 */
[----:B------:R0:W1:Y:S02]  /*2e2f0*/  SHFL.IDX P6, R14, R13, R12, R11 ;  /* 0x0000000c0d0e7389 */ /* 0x00006400000c000b */
[----:B01----:R-:W-:Y:S01]  /*2e300*/  ENDCOLLECTIVE ;  /* 0x000000000000791b */ /* 0x003fe20003800000 */
.L_x_887:
[----:B------:R-:W-:Y:S05]  /*2e310*/  BRA `(.L_x_888) ;  /* 0xffffff2c00387947 */ /* 0x000fea000383ffff */
.L_x_610:
[----:B------:R-:W-:Y:S01]  /*2e320*/  BSSY B1, `(.L_x_889) ;  /* 0x0000008000017945 */ /* 0x000fe20003800000 */
[----:B------:R-:W-:Y:S01]  /*2e330*/  IMAD.MOV.U32 R13, RZ, RZ, R3 ;  /* 0x000000ffff0d7224 */ /* 0x000fe200078e0003 */
[----:B---3--:R-:W-:Y:S01]  /*2e340*/  MOV R15, 0xffffffff ;  /* 0xffffffff000f7802 */ /* 0x008fe20000000f00 */
[----:B------:R-:W-:Y:S02]  /*2e350*/  IMAD.MOV.U32 R12, RZ, RZ, 0x1 ;  /* 0x00000001ff0c7424 */ /* 0x000fe400078e00ff */
[----:B------:R-:W-:-:S07]  /*2e360*/  IMAD.MOV.U32 R11, RZ, RZ, 0x181f ;  /* 0x0000181fff0b7424 */ /* 0x000fce00078e00ff */
[----:B012--5:R-:W-:Y:S05]  /*2e370*/  WARPSYNC.COLLECTIVE R15, `(.L_x_890) ;  /* 0x000000000f087348 */ /* 0x027fea0003c00000 */
[----:B--2---:R2:W3:Y:S02]  /*2e380*/  SHFL.IDX P6, R14, R13, R12, R11 ;  /* 0x0000000c0d0e7389 */ /* 0x0044e400000c000b */
[----:B0123-5:R-:W-:Y:S01]  /*2e390*/  ENDCOLLECTIVE ;  /* 0x000000000000791b */ /* 0x02ffe20003800000 */
.L_x_890:
[----:B------:R-:W-:Y:S05]  /*2e3a0*/  BSYNC B1 ;  /* 0x0000000000017941 */ /* 0x000fea0003800000 */
.L_x_889:
        /* <DEDUP_REMOVED lines=8> */
.L_x_891:
[----:B------:R-:W-:Y:S05]  /*2e430*/  BRA `(.L_x_892) ;  /* 0xffffff2c00387947 */ /* 0x000fea000383ffff */
.L_x_613:
[----:B------:R-:W-:Y:S01]  /*2e440*/  BSSY B1, `(.L_x_893) ;  /* 0x0000008000017945 */ /* 0x000fe20003800000 */
[----:B------:R-:W-:Y:S02]  /*2e450*/  IMAD.MOV.U32 R13, RZ, RZ, R3 ;  /* 0x000000ffff0d7224 */ /* 0x000fe400078e0003 */
[----:B------:R-:W-:Y:S02]  /*2e460*/  IMAD.MOV.U32 R12, RZ, RZ, 0x2 ;  /* 0x00000002ff0c7424 */ /* 0x000fe400078e00ff */
[----:B------:R-:W-:Y:S02]  /*2e470*/  IMAD.MOV.U32 R11, RZ, RZ, 0x181f ;  /* 0x0000181fff0b7424 */ /* 0x000fe400078e00ff */
[----:B---3--:R-:W-:-:S07]  /*2e480*/  IMAD.MOV.U32 R15, RZ, RZ, -0x1 ;  /* 0xffffffffff0f7424 */ /* 0x008fce00078e00ff */
[----:B012-4-:R-:W-:Y:S05]  /*2e490*/  WARPSYNC.COLLECTIVE R15, `(.L_x_894) ;  /* 0x000000000f087348 */ /* 0x017fea0003c00000 */
[----:B--2---:R2:W3:Y:S02]  /*2e4a0*/  SHFL.IDX P6, R14, R13, R12, R11 ;  /* 0x0000000c0d0e7389 */ /* 0x0044e400000c000b */
[----:B01234-:R-:W-:Y:S01]  /*2e4b0*/  ENDCOLLECTIVE ;  /* 0x000000000000791b */ /* 0x01ffe20003800000 */
.L_x_894:
[----:B------:R-:W-:Y:S05]  /*2e4c0*/  BSYNC B1 ;  /* 0x0000000000017941 */ /* 0x000fea0003800000 */
.L_x_893:
[----:B------:R-:W-:Y:S01]  /*2e4d0*/  IMAD.MOV.U32 R13, RZ, RZ, R2 ;  /* 0x000000ffff0d7224 */ /* 0x000fe200078e0002 */
[----:B------:R-:W-:Y:S01]  /*2e4e0*/  MOV R0, R14 ;  /* 0x0000000e00007202 */ /* 0x000fe20000000f00 */
[----:B------:R-:W-:Y:S02]  /*2e4f0*/  IMAD.MOV.U32 R12, RZ, RZ, 0x2 ;  /* 0x00000002ff0c7424 */ /* 0x000fe400078e00ff */
[----:B------:R-:W-:Y:S02]  /*2e500*/  IMAD.MOV.U32 R11, RZ, RZ, 0x181f ;  /* 0x0000181fff0b7424 */ /* 0x000fe400078e00ff */
[----:B------:R-:W-:-:S07]  /*2e510*/  IMAD.MOV.U32 R15, RZ, RZ, -0x1 ;  /* 0xffffffffff0f7424 */ /* 0x000fce00078e00ff */
[----:B------:R-:W-:Y:S05]  /*2e520*/  WARPSYNC.COLLECTIVE R15, `(.L_x_895) ;  /* 0x000000000f087348 */ /* 0x000fea0003c00000 */
[----:B------:R0:W1:Y:S02]  /*2e530*/  SHFL.IDX P6, R14, R13, R12, R11 ;  /* 0x0000000c0d0e7389 */ /* 0x00006400000c000b */
[----:B01----:R-:W-:Y:S01]  /*2e540*/  ENDCOLLECTIVE ;  /* 0x000000000000791b */ /* 0x003fe20003800000 */
.L_x_895:
[----:B------:R-:W-:Y:S05]  /*2e550*/  BRA `(.L_x_896) ;  /* 0xffffff2c00387947 */ /* 0x000fea000383ffff */
.L_x_616:
[----:B------:R-:W-:Y:S01]  /*2e560*/  BSSY B1, `(.L_x_897) ;  /* 0x0000008000017945 */ /* 0x000fe20003800000 */
[----:B------:R-:W-:Y:S01]  /*2e570*/  MOV R13, R3 ;  /* 0x00000003000d7202 */ /* 0x000fe20000000f00 */
[----:B------:R-:W-:Y:S02]  /*2e580*/  IMAD.MOV.U32 R12, RZ, RZ, 0x3 ;  /* 0x00000003ff0c7424 */ /* 0x000fe400078e00ff */
[----:B------:R-:W-:Y:S02]  /*2e590*/  IMAD.MOV.U32 R11, RZ, RZ, 0x181f ;  /* 0x0000181fff0b7424 */ /* 0x000fe400078e00ff */
[----:B---3--:R-:W-:-:S07]  /*2e5a0*/  IMAD.MOV.U32 R15, RZ, RZ, -0x1 ;  /* 0xffffffffff0f7424 */ /* 0x008fce00078e00ff */
[----:B012-4-:R-:W-:Y:S05]  /*2e5b0*/  WARPSYNC.COLLECTIVE R15, `(.L_x_898) ;  /* 0x000000000f087348 */ /* 0x017fea0003c00000 */
[----:B--2---:R2:W3:Y:S02]  /*2e5c0*/  SHFL.IDX P6, R14, R13, R12, R11 ;  /* 0x0000000c0d0e7389 */ /* 0x0044e400000c000b */
[----:B01234-:R-:W-:Y:S01]  /*2e5d0*/  ENDCOLLECTIVE ;  /* 0x000000000000791b */ /* 0x01ffe20003800000 */
.L_x_898:
[----:B------:R-:W-:Y:S05]  /*2e5e0*/  BSYNC B1 ;  /* 0x0000000000017941 */ /* 0x000fea0003800000 */
.L_x_897:
[----:B------:R-:W-:Y:S01]  /*2e5f0*/  MOV R13, R2 ;  /* 0x00000002000d7202 */ /* 0x000fe20000000f00 */
[----:B------:R-:W-:Y:S02]  /*2e600*/  IMAD.MOV.U32 R12, RZ, RZ, 0x3 ;  /* 0x00000003ff0c7424 */ /* 0x000fe400078e00ff */
[----:B------:R-:W-:Y:S02]  /*2e610*/  IMAD.MOV.U32 R11, RZ, RZ, 0x181f ;  /* 0x0000181fff0b7424 */ /* 0x000fe400078e00ff */
[----:B------:R-:W-:Y:S02]  /*2e620*/  IMAD.MOV.U32 R15, RZ, RZ, -0x1 ;  /* 0xffffffffff0f7424 */ /* 0x000fe400078e00ff */
[----:B------:R-:W-:-:S07]  /*2e630*/  IMAD.MOV.U32 R0, RZ, RZ, R14 ;  /* 0x000000ffff007224 */ /* 0x000fce00078e000e */
[----:B------:R-:W-:Y:S05]  /*2e640*/  WARPSYNC.COLLECTIVE R15, `(.L_x_899) ;  /* 0x000000000f087348 */ /* 0x000fea0003c00000 */
[----:B------:R0:W1:Y:S02]  /*2e650*/  SHFL.IDX P6, R14, R13, R12, R11 ;  /* 0x0000000c0d0e7389 */ /* 0x00006400000c000b */
[----:B01----:R-:W-:Y:S01]  /*2e660*/  ENDCOLLECTIVE ;  /* 0x000000000000791b */ /* 0x003fe20003800000 */
.L_x_899:
[----:B------:R-:W-:Y:S05]  /*2e670*/  BRA `(.L_x_900) ;  /* 0xffffff2c00387947 */ /* 0x000fea000383ffff */
.L_x_618:
[----:B------:R-:W-:Y:S01]  /*2e680*/  IMAD.MOV.U32 R13, RZ, RZ, R32 ;  /* 0x000000ffff0d7224 */ /* 0x000fe200078e0020 */
[----:B------:R-:W-:Y:S01]  /*2e690*/  MOV R12, RZ ;  /* 0x000000ff000c7202 */ /* 0x000fe20000000f00 */
[----:B------:R-:W-:Y:S01]  /*2e6a0*/  IMAD.MOV.U32 R11, RZ, RZ, 0x1c1f ;  /* 0x00001c1fff0b7424 */ /* 0x000fe200078e00ff */
[C---:B------:R-:W-:Y:S01]  /*2e6b0*/  IADD3 R29, R218.reuse, 0x10, RZ ;  /* 0x00000010da1d7810 */ /* 0x040fe20007ffe0ff */
[----:B------:R-:W-:Y:S02]  /*2e6c0*/  IMAD.MOV.U32 R15, RZ, RZ, -0x1 ;  /* 0xffffffffff0f7424 */ /* 0x000fe400078e00ff */
[C---:B------:R-:W-:Y:S02]  /*2e6d0*/  VIADD R28, R218.reuse, 0x18 ;  /* 0x00000018da1c7836 */ /* 0x040fe40000000000 */
[----:B------:R-:W-:-:S07]  /*2e6e0*/  VIADD R26, R218, 0x20 ;  /* 0x00000020da1a7836 */ /* 0x000fce0000000000 */
[----:B------:R-:W-:Y:S05]  /*2e6f0*/  WARPSYNC.COLLECTIVE R15, `(.L_x_901) ;  /* 0x000000000f087348 */ /* 0x000fea0003c00000 */
[----:B------:R0:W1:Y:S02]  /*2e700*/  SHFL.IDX P6, R14, R13, R12, R11 ;  /* 0x0000000c0d0e7389 */ /* 0x00006400000c000b */
[----:B01----:R-:W-:Y:S01]  /*2e710*/  ENDCOLLECTIVE ;  /* 0x000000000000791b */ /* 0x003fe20003800000 */
.L_x_901:
[C---:B------:R-:W-:Y:S02]  /*2e720*/  VIADD R25, R218.reuse, 0x28 ;  /* 0x00000028da197836 */ /* 0x040fe40000000000 */
[----:B------:R-:W-:Y:S02]  /*2e730*/  VIADD R24, R218, 0x30 ;  /* 0x00000030da187836 */ /* 0x000fe40000000000 */
[----:B------:R-:W-:Y:S02]  /*2e740*/  IMAD.MOV.U32 R13, RZ, RZ, R30 ;  /* 0x000000ffff0d7224 */ /* 0x000fe400078e001e */
[----:B------:R-:W-:-:S07]  /*2e750*/  IMAD.MOV.U32 R31, RZ, RZ, R14 ;  /* 0x000000ffff1f7224 */ /* 0x000fce00078e000e */
[----:B------:R-:W-:Y:S05]  /*2e760*/  WARPSYNC.COLLECTIVE R15, `(.L_x_902) ;  /* 0x000000000f087348 */ /* 0x000fea0003c00000 */
[----:B------:R0:W1:Y:S02]  /*2e770*/  SHFL.IDX P6, R14, R13, R12, R11 ;  /* 0x0000000c0d0e7389 */ /* 0x00006400000c000b */
[----:B01----:R-:W-:Y:S01]  /*2e780*/  ENDCOLLECTIVE ;  /* 0x000000000000791b */ /* 0x003fe20003800000 */
.L_x_902:
[----:B------:R-:W-:Y:S05]  /*2e790*/  BRA `(.L_x_903) ;  /* 0xffffff2c00f47947 */ /* 0x000fea000383ffff */
.L_x_621:
[----:B------:R-:W-:Y:S01]  /*2e7a0*/  BSSY B1, `(.L_x_904) ;  /* 0x0000008000017945 */ /* 0x000fe20003800000 */
[----:B---3--:R-:W-:Y:S01]  /*2e7b0*/  MOV R13, R32 ;  /* 0x00000020000d7202 */ /* 0x008fe20000000f00 */
[----:B------:R-:W-:Y:S02]  /*2e7c0*/  IMAD.MOV.U32 R12, RZ, RZ, 0x1 ;  /* 0x00000001ff0c7424 */ /* 0x000fe400078e00ff */
[----:B------:R-:W-:Y:S02]  /*2e7d0*/  IMAD.MOV.U32 R11, RZ, RZ, 0x1c1f ;  /* 0x00001c1fff0b7424 */ /* 0x000fe400078e00ff */
[----:B------:R-:W-:-:S07]  /*2e7e0*/  IMAD.MOV.U32 R15, RZ, RZ, -0x1 ;  /* 0xffffffffff0f7424 */ /* 0x000fce00078e00ff */
[----:B012---:R-:W-:Y:S05]  /*2e7f0*/  WARPSYNC.COLLECTIVE R15, `(.L_x_905) ;  /* 0x000000000f087348 */ /* 0x007fea0003c00000 */
[----:B--2---:R2:W3:Y:S02]  /*2e800*/  SHFL.IDX P6, R14, R13, R12, R11 ;  /* 0x0000000c0d0e7389 */ /* 0x0044e400000c000b */
[----:B0123--:R-:W-:Y:S01]  /*2e810*/  ENDCOLLECTIVE ;  /* 0x000000000000791b */ /* 0x00ffe20003800000 */
.L_x_905:
[----:B------:R-:W-:Y:S05]  /*2e820*/  BSYNC B1 ;  /* 0x0000000000017941 */ /* 0x000fea0003800000 */
.L_x_904:
        /* <DEDUP_REMOVED lines=8> */
.L_x_906:
[----:B------:R-:W-:Y:S05]  /*2e8b0*/  BRA `(.L_x_907) ;  /* 0xffffff3400a87947 */ /* 0x000fea000383ffff */
.L_x_625:
[----:B------:R-:W-:Y:S01]  /*2e8c0*/  IMAD.MOV.U32 R13, RZ, RZ, R3 ;  /* 0x000000ffff0d7224 */ /* 0x000fe200078e0003 */
[----:B------:R-:W-:Y:S01]  /*2e8d0*/  MOV R12, RZ ;  /* 0x000000ff000c7202 */ /* 0x000fe20000000f00 */
[----:B------:R-:W-:Y:S02]  /*2e8e0*/  IMAD.MOV.U32 R11, RZ, RZ, 0x181f ;  /* 0x0000181fff0b7424 */ /* 0x000fe400078e00ff */
[----:B------:R-:W-:-:S07]  /*2e8f0*/  IMAD.MOV.U32 R15, RZ, RZ, -0x1 ;  /* 0xffffffffff0f7424 */ /* 0x000fce00078e00ff */
[----:B0-2---:R-:W-:Y:S05]  /*2e900*/  WARPSYNC.COLLECTIVE R15, `(.L_x_908) ;  /* 0x000000000f087348 */ /* 0x005fea0003c00000 */
[----:B------:R1:W3:Y:S02]  /*2e910*/  SHFL.IDX P6, R14, R13, R12, R11 ;  /* 0x0000000c0d0e7389 */ /* 0x0002e400000c000b */
[----:B0123--:R-:W-:Y:S01]  /*2e920*/  ENDCOLLECTIVE ;  /* 0x000000000000791b */ /* 0x00ffe20003800000 */
.L_x_908:
[----:B------:R-:W-:Y:S02]  /*2e930*/  IMAD.MOV.U32 R13, RZ, RZ, R2 ;  /* 0x000000ffff0d7224 */ /* 0x000fe400078e0002 */
[----:B------:R-:W-:-:S07]  /*2e940*/  IMAD.MOV.U32 R0, RZ, RZ, R14 ;  /* 0x000000ffff007224 */ /* 0x000fce00078e000e */
[----:B------:R-:W-:Y:S05]  /*2e950*/  WARPSYNC.COLLECTIVE R15, `(.L_x_909) ;  /* 0x000000000f087348 */ /* 0x000fea0003c00000 */
[----:B------:R0:W1:Y:S02]  /*2e960*/  SHFL.IDX P6, R14, R13, R12, R11 ;  /* 0x0000000c0d0e7389 */ /* 0x00006400000c000b */
[----:B01----:R-:W-:Y:S01]  /*2e970*/  ENDCOLLECTIVE ;  /* 0x000000000000791b */ /* 0x003fe20003800000 */
.L_x_909:
[----:B------:R-:W-:Y:S05]  /*2e980*/  BRA `(.L_x_910) ;  /* 0xffffff4400447947 */ /* 0x000fea000383ffff */
.L_x_628:
[----:B------:R-:W-:Y:S01]  /*2e990*/  BSSY B1, `(.L_x_911) ;  /* 0x0000008000017945 */ /* 0x000fe20003800000 */
[----:B------:R-:W-:Y:S01]  /*2e9a0*/  MOV R13, R3 ;  /* 0x00000003000d7202 */ /* 0x000fe20000000f00 */
[----:B------:R-:W-:Y:S02]  /*2e9b0*/  IMAD.MOV.U32 R12, RZ, RZ, 0x1 ;  /* 0x00000001ff0c7424 */ /* 0x000fe400078e00ff */
[----:B---3--:R-:W-:Y:S02]  /*2e9c0*/  IMAD.MOV.U32 R11, RZ, RZ, 0x181f ;  /* 0x0000181fff0b7424 */ /* 0x008fe400078e00ff */
[----:B------:R-:W-:-:S07]  /*2e9d0*/  IMAD.MOV.U32 R15, RZ, RZ, -0x1 ;  /* 0xffffffffff0f7424 */ /* 0x000fce00078e00ff */
[----:B012-4-:R-:W-:Y:S05]  /*2e9e0*/  WARPSYNC.COLLECTIVE R15, `(.L_x_912) ;  /* 0x000000000f087348 */ /* 0x017fea0003c00000 */
[----:B----4-:R3:W4:Y:S02]  /*2e9f0*/  SHFL.IDX P6, R14, R13, R12, R11 ;  /* 0x0000000c0d0e7389 */ /* 0x01072400000c000b */
[----:B01234-:R-:W-:Y:S01]  /*2ea00*/  ENDCOLLECTIVE ;  /* 0x000000000000791b */ /* 0x01ffe20003800000 */
.L_x_912:
[----:B------:R-:W-:Y:S05]  /*2ea10*/  BSYNC B1 ;  /* 0x0000000000017941 */ /* 0x000fea0003800000 */
.L_x_911:
        /* <DEDUP_REMOVED lines=8> */
.L_x_913:
[----:B------:R-:W-:Y:S05]  /*2eaa0*/  BRA `(.L_x_914) ;  /* 0xffffff4400487947 */ /* 0x000fea000383ffff */
.L_x_631:
[----:B------:R-:W-:Y:S01]  /*2eab0*/  BSSY B1, `(.L_x_915) ;  /* 0x0000008000017945 */ /* 0x000fe20003800000 */
[----:B------:R-:W-:Y:S01]  /*2eac0*/  IMAD.MOV.U32 R13, RZ, RZ, R3 ;  /* 0x000000ffff0d7224 */ /* 0x000fe200078e0003 */
[----:B------:R-:W-:Y:S01]  /*2ead0*/  MOV R12, 0x2 ;  /* 0x00000002000c7802 */ /* 0x000fe20000000f00 */
[----:B0-----:R-:W-:Y:S02]  /*2eae0*/  IMAD.MOV.U32 R11, RZ, RZ, 0x181f ;  /* 0x0000181fff0b7424 */ /* 0x001fe400078e00ff */
[----:B------:R-:W-:-:S07]  /*2eaf0*/  IMAD.MOV.U32 R15, RZ, RZ, -0x1 ;  /* 0xffffffffff0f7424 */ /* 0x000fce00078e00ff */
[----:B-1234-:R-:W-:Y:S05]  /*2eb00*/  WARPSYNC.COLLECTIVE R15, `(.L_x_916) ;  /* 0x000000000f087348 */ /* 0x01efea0003c00000 */
[----:B----4-:R0:W4:Y:S02]  /*2eb10*/  SHFL.IDX P6, R14, R13, R12, R11 ;  /* 0x0000000c0d0e7389 */ /* 0x01012400000c000b */
[----:B01234-:R-:W-:Y:S01]  /*2eb20*/  ENDCOLLECTIVE ;  /* 0x000000000000791b */ /* 0x01ffe20003800000 */
.L_x_916:
[----:B------:R-:W-:Y:S05]  /*2eb30*/  BSYNC B1 ;  /* 0x0000000000017941 */ /* 0x000fea0003800000 */
.L_x_915:
[----:B------:R-:W-:Y:S01]  /*2eb40*/  IMAD.MOV.U32 R13, RZ, RZ, R2 ;  /* 0x000000ffff0d7224 */ /* 0x000fe200078e0002 */
[----:B------:R-:W-:Y:S01]  /*2eb50*/  MOV R12, 0x2 ;  /* 0x00000002000c7802 */ /* 0x000fe20000000f00 */
[----:B------:R-:W-:Y:S02]  /*2eb60*/  IMAD.MOV.U32 R11, RZ, RZ, 0x181f ;  /* 0x0000181fff0b7424 */ /* 0x000fe400078e00ff */
[----:B------:R-:W-:Y:S02]  /*2eb70*/  IMAD.MOV.U32 R15, RZ, RZ, -0x1 ;  /* 0xffffffffff0f7424 */ /* 0x000fe400078e00ff */
[----:B------:R-:W-:-:S07]  /*2eb80*/  IMAD.MOV.U32 R0, RZ, RZ, R14 ;  /* 0x000000ffff007224 */ /* 0x000fce00078e000e */
[----:B------:R-:W-:Y:S05]  /*2eb90*/  WARPSYNC.COLLECTIVE R15, `(.L_x_917) ;  /* 0x000000000f087348 */ /* 0x000fea0003c00000 */
[----:B------:R0:W1:Y:S02]  /*2eba0*/  SHFL.IDX P6, R14, R13, R12, R11 ;  /* 0x0000000c0d0e7389 */ /* 0x00006400000c000b */
[----:B01----:R-:W-:Y:S01]  /*2ebb0*/  ENDCOLLECTIVE ;  /* 0x000000000000791b */ /* 0x003fe20003800000 */
.L_x_917:
[----:B------:R-:W-:Y:S05]  /*2ebc0*/  BRA `(.L_x_918) ;  /* 0xffffff4400487947 */ /* 0x000fea000383ffff */
.L_x_634:
[----:B------:R-:W-:Y:S01]  /*2ebd0*/  BSSY B1, `(.L_x_919) ;  /* 0x0000008000017945 */ /* 0x000fe20003800000 */
[----:B------:R-:W-:Y:S01]  /*2ebe0*/  IMAD.MOV.U32 R13, RZ, RZ, R3 ;  /* 0x000000ffff0d7224 */ /* 0x000fe200078e0003 */
[----:B0-----:R-:W-:Y:S01]  /*2ebf0*/  MOV R11, 0x181f ;  /* 0x0000181f000b7802 */ /* 0x001fe20000000f00 */
[----:B------:R-:W-:Y:S02]  /*2ec00*/  IMAD.MOV.U32 R12, RZ, RZ, 0x3 ;  /* 0x00000003ff0c7424 */ /* 0x000fe400078e00ff */
[----:B------:R-:W-:-:S07]  /*2ec10*/  IMAD.MOV.U32 R15, RZ, RZ, -0x1 ;  /* 0xffffffffff0f7424 */ /* 0x000fce00078e00ff */
[----:B-1234-:R-:W-:Y:S05]  /*2ec20*/  WARPSYNC.COLLECTIVE R15, `(.L_x_920) ;  /* 0x000000000f087348 */ /* 0x01efea0003c00000 */
[----:B------:R0:W0:Y:S02]  /*2ec30*/  SHFL.IDX P6, R14, R13, R12, R11 ;  /* 0x0000000c0d0e7389 */ /* 0x00002400000c000b */
[----:B01234-:R-:W-:Y:S01]  /*2ec40*/  ENDCOLLECTIVE ;  /* 0x000000000000791b */ /* 0x01ffe20003800000 */
.L_x_920:
[----:B------:R-:W-:Y:S05]  /*2ec50*/  BSYNC B1 ;  /* 0x0000000000017941 */ /* 0x000fea0003800000 */
.L_x_919:
        /* <DEDUP_REMOVED lines=8> */
.L_x_921:
[----:B------:R-:W-:Y:S05]  /*2ece0*/  BRA `(.L_x_922) ;  /* 0xffffff4400487947 */ /* 0x000fea000383ffff */
.L_x_650:
[----:B------:R-:W0:Y:S01]  /*2ecf0*/  S2R R9, SR_TID.X ;  /* 0x0000000000097919 */ /* 0x000e220000002100 */
[----:B------:R-:W-:Y:S01]  /*2ed00*/  BSSY B1, `(.L_x_923) ;  /* 0x000000a000017945 */ /* 0x000fe20003800000 */
[----:B------:R-:W-:Y:S01]  /*2ed10*/  IMAD.MOV.U32 R12, RZ, RZ, RZ ;  /* 0x000000ffff0c7224 */ /* 0x000fe200078e00ff */
[----:B------:R-:W-:Y:S01]  /*2ed20*/  MOV R15, 0xffffffff ;  /* 0xffffffff000f7802 */ /* 0x000fe20000000f00 */
[----:B------:R-:W-:Y:S01]  /*2ed30*/  IMAD.MOV.U32 R11, RZ, RZ, 0x1f ;  /* 0x0000001fff0b7424 */ /* 0x000fe200078e00ff */
[----:B0-----:R-:W-:-:S04]  /*2ed40*/  SHF.R.U32.HI R9, RZ, 0x5, R9 ;  /* 0x00000005ff097819 */ /* 0x001fc80000011609 */
[----:B------:R-:W-:-:S05]  /*2ed50*/  LOP3.LUT R9, R9, 0x3, RZ, 0xc0, !PT ;  /* 0x0000000309097812 */ /* 0x000fca00078ec0ff */
[----:B------:R-:W-:-:S07]  /*2ed60*/  IMAD.MOV.U32 R13, RZ, RZ, R9 ;  /* 0x000000ffff0d7224 */ /* 0x000fce00078e0009 */
[----:B------:R-:W-:Y:S05]  /*2ed70*/  WARPSYNC.COLLECTIVE R15, `(.L_x_924) ;  /* 0x000000000f087348 */ /* 0x000fea0003c00000 */
[----:B------:R0:W1:Y:S02]  /*2ed80*/  SHFL.IDX P6, R14, R13, R12, R11 ;  /* 0x0000000c0d0e7389 */ /* 0x00006400000c000b */
[----:B01----:R-:W-:Y:S01]  /*2ed90*/  ENDCOLLECTIVE ;  /* 0x000000000000791b */ /* 0x003fe20003800000 */
.L_x_924:
[----:B------:R-:W-:Y:S05]  /*2eda0*/  BSYNC B1 ;  /* 0x0000000000017941 */ /* 0x000fea0003800000 */
.L_x_923:
[----:B------:R-:W-:Y:S05]  /*2edb0*/  BRA `(.L_x_925) ;  /* 0xffffff5c00847947 */ /* 0x000fea000383ffff */
.L_x_652:
[----:B------:R-:W-:Y:S01]  /*2edc0*/  BSSY B1, `(.L_x_926) ;  /* 0x0000006000017945 */ /* 0x000fe20003800000 */
[----:B------:R-:W-:-:S07]  /*2edd0*/  IMAD.MOV.U32 R15, RZ, RZ, -0x1 ;  /* 0xffffffffff0f7424 */ /* 0x000fce00078e00ff */
[----:B0-----:R-:W-:Y:S05]  /*2ede0*/  WARPSYNC.COLLECTIVE R15, `(.L_x_927) ;  /* 0x000000000f0c7348 */ /* 0x001fea0003c00000 */
[----:B------:R-:W-:Y:S02]  /*2edf0*/  ELECT P6, UR62, PT ;  /* 0x00000000003e782f */ /* 0x000fe400038c0000 */
[----:B------:R-:W-:Y:S01]  /*2ee00*/  MOV R14, UR62 ;  /* 0x0000003e000e7c02 */ /* 0x000fe20008000f00 */
[----:B0-----:R-:W-:Y:S10]  /*2ee10*/  ENDCOLLECTIVE ;  /* 0x000000000000791b */ /* 0x001ff40003800000 */
.L_x_927:
[----:B------:R-:W-:Y:S05]  /*2ee20*/  BSYNC B1 ;  /* 0x0000000000017941 */ /* 0x000fea0003800000 */
.L_x_926:
[----:B------:R-:W-:Y:S05]  /*2ee30*/  BRA `(.L_x_651) ;  /* 0xffffff5c007c7947 */ /* 0x000fea000383ffff */
.L_x_654:
[----:B0-----:R0:W1:Y:S02]  /*2ee40*/  SYNCS.PHASECHK.TRANS64.TRYWAIT P0, [R22+URZ+0x29820], R7 ;  /* 0x02982007160075a7 */ /* 0x001064000800017f */
[----:B-1----:R-:W-:Y:S05]  /*2ee50*/  @!P0 NANOSLEEP.SYNCS 0x989680 ;  /* 0x009896800000895d */ /* 0x002fea0003900000 */
[----:B------:R-:W1:Y:S02]  /*2ee60*/  @!P0 SYNCS.PHASECHK.TRANS64 P0, [R22+URZ+0x29820], R7 ;  /* 0x02982007160085a7 */ /* 0x000e64000800007f */
[----:B-1----:R-:W-:Y:S05]  /*2ee70*/  @!P0 BRA `(.L_x_654) ;  /* 0xfffffffc00f08947 */ /* 0x002fea000383ffff */
[----:B------:R-:W-:Y:S05]  /*2ee80*/  BRA `(.L_x_928) ;  /* 0xffffff5c008c7947 */ /* 0x000fea000383ffff */
.L_x_658:
[----:B-1----:R1:W2:Y:S02]  /*2ee90*/  SYNCS.PHASECHK.TRANS64.TRYWAIT P0, [R10+URZ+0x298a0], R12 ;  /* 0x0298a00c0a0075a7 */ /* 0x0022a4000800017f */
[----:B--2---:R-:W-:Y:S05]  /*2eea0*/  @!P0 NANOSLEEP.SYNCS 0x989680 ;  /* 0x009896800000895d */ /* 0x004fea0003900000 */
[----:B------:R-:W2:Y:S02]  /*2eeb0*/  @!P0 SYNCS.PHASECHK.TRANS64 P0, [R10+URZ+0x298a0], R12 ;  /* 0x0298a00c0a0085a7 */ /* 0x000ea4000800007f */
[----:B--2---:R-:W-:Y:S05]  /*2eec0*/  @!P0 BRA `(.L_x_658) ;  /* 0xfffffffc00f08947 */ /* 0x004fea000383ffff */
[----:B------:R-:W-:Y:S05]  /*2eed0*/  BRA `(.L_x_929) ;  /* 0xffffff5c00a47947 */ /* 0x000fea000383ffff */
.L_x_665:
[----:B0-----:R0:W2:Y:S02]  /*2eee0*/  SYNCS.PHASECHK.TRANS64.TRYWAIT P0, [R10+URZ+0x298c0], R12 ;  /* 0x0298c00c0a0075a7 */ /* 0x0010a4000800017f */
[----:B--2---:R-:W-:Y:S05]  /*2eef0*/  @!P0 NANOSLEEP.SYNCS 0x989680 ;  /* 0x009896800000895d */ /* 0x004fea0003900000 */
[----:B------:R-:W2:Y:S02]  /*2ef00*/  @!P0 SYNCS.PHASECHK.TRANS64 P0, [R10+URZ+0x298c0], R12 ;  /* 0x0298c00c0a0085a7 */ /* 0x000ea4000800007f */
[----:B--2---:R-:W-:Y:S05]  /*2ef10*/  @!P0 BRA `(.L_x_665) ;  /* 0xfffffffc00f08947 */ /* 0x004fea000383ffff */
[----:B------:R-:W-:Y:S05]  /*2ef20*/  BRA `(.L_x_930) ;  /* 0xffffff6000987947 */ /* 0x000fea000383ffff */
.L_x_672:
[----:B-1----:R1:W2:Y:S02]  /*2ef30*/  SYNCS.PHASECHK.TRANS64.TRYWAIT P2, [R10+URZ+0x298a0], R9 ;  /* 0x0298a0090a0075a7 */ /* 0x0022a4000804017f */
[----:B--2---:R-:W-:Y:S05]  /*2ef40*/  @!P2 NANOSLEEP.SYNCS 0x989680 ;  /* 0x009896800000a95d */ /* 0x004fea0003900000 */
[----:B------:R-:W2:Y:S02]  /*2ef50*/  @!P2 SYNCS.PHASECHK.TRANS64 P2, [R10+URZ+0x298a0], R9 ;  /* 0x0298a0090a00a5a7 */ /* 0x000ea4000804007f */
[----:B--2---:R-:W-:Y:S05]  /*2ef60*/  @!P2 BRA `(.L_x_672) ;  /* 0xfffffffc00f0a947 */ /* 0x004fea000383ffff */
[----:B------:R-:W-:Y:S05]  /*2ef70*/  BRA `(.L_x_931) ;  /* 0xffffff6400587947 */ /* 0x000fea000383ffff */
.L_x_679:
[----:B0-----:R0:W2:Y:S02]  /*2ef80*/  SYNCS.PHASECHK.TRANS64.TRYWAIT P2, [R10+URZ+0x298c0], R9 ;  /* 0x0298c0090a0075a7 */ /* 0x0010a4000804017f */
[----:B--2---:R-:W-:Y:S05]  /*2ef90*/  @!P2 NANOSLEEP.SYNCS 0x989680 ;  /* 0x009896800000a95d */ /* 0x004fea0003900000 */
[----:B------:R-:W2:Y:S02]  /*2efa0*/  @!P2 SYNCS.PHASECHK.TRANS64 P2, [R10+URZ+0x298c0], R9 ;  /* 0x0298c0090a00a5a7 */ /* 0x000ea4000804007f */
[----:B--2---:R-:W-:Y:S05]  /*2efb0*/  @!P2 BRA `(.L_x_679) ;  /* 0xfffffffc00f0a947 */ /* 0x004fea000383ffff */
[----:B------:R-:W-:Y:S05]  /*2efc0*/  BRA `(.L_x_932) ;  /* 0xffffff6800487947 */ /* 0x000fea000383ffff */
.L_x_696:
[----:B------:R-:W-:Y:S01]  /*2efd0*/  SHF.R.U32.HI R8, RZ, 0x5, R21 ;  /* 0x00000005ff087819 */ /* 0x000fe20000011615 */
[----:B------:R-:W-:Y:S01]  /*2efe0*/  BSSY B0, `(.L_x_933) ;  /* 0x0000009000007945 */ /* 0x000fe20003800000 */
[----:B-1----:R-:W-:Y:S01]  /*2eff0*/  IMAD.MOV.U32 R12, RZ, RZ, RZ ;  /* 0x000000ffff0c7224 */ /* 0x002fe200078e00ff */
[----:B------:R-:W-:Y:S01]  /*2f000*/  MOV R15, 0xffffffff ;  /* 0xffffffff000f7802 */ /* 0x000fe20000000f00 */
[----:B------:R-:W-:Y:S01]  /*2f010*/  IMAD.MOV.U32 R11, RZ, RZ, 0x1f ;  /* 0x0000001fff0b7424 */ /* 0x000fe200078e00ff */
[----:B------:R-:W-:-:S05]  /*2f020*/  LOP3.LUT R8, R8, 0x3, RZ, 0xc0, !PT ;  /* 0x0000000308087812 */ /* 0x000fca00078ec0ff */
[----:B------:R-:W-:-:S07]  /*2f030*/  IMAD.MOV.U32 R13, RZ, RZ, R8 ;  /* 0x000000ffff0d7224 */ /* 0x000fce00078e0008 */
[----:B-----5:R-:W-:Y:S05]  /*2f040*/  WARPSYNC.COLLECTIVE R15, `(.L_x_934) ;  /* 0x000000000f087348 */ /* 0x020fea0003c00000 */
[----:B------:R0:W1:Y:S02]  /*2f050*/  SHFL.IDX P6, R14, R13, R12, R11 ;  /* 0x0000000c0d0e7389 */ /* 0x00006400000c000b */
[----:B01---5:R-:W-:Y:S01]  /*2f060*/  ENDCOLLECTIVE ;  /* 0x000000000000791b */ /* 0x023fe20003800000 */
.L_x_934:
[----:B------:R-:W-:Y:S05]  /*2f070*/  BSYNC B0 ;  /* 0x0000000000007941 */ /* 0x000fea0003800000 */
.L_x_933:
[----:B------:R-:W-:Y:S05]  /*2f080*/  BRA `(.L_x_935) ;  /* 0xffffff7800887947 */ /* 0x000fea000383ffff */
.L_x_699:
[----:B0-----:R-:W2:Y:S02]  /*2f090*/  LDL R2, [R1+0x2c] ;  /* 0x00002c0001027983 */ /* 0x001ea40000100800 */
[----:B--2---:R0:W1:Y:S02]  /*2f0a0*/  SYNCS.PHASECHK.TRANS64.TRYWAIT P0, [R0+URZ+0x29880], R2 ;  /* 0x02988002000075a7 */ /* 0x004064000800017f */
[----:B-1----:R-:W-:Y:S05]  /*2f0b0*/  @!P0 NANOSLEEP.SYNCS 0x989680 ;  /* 0x009896800000895d */ /* 0x002fea0003900000 */
[----:B------:R-:W1:Y:S02]  /*2f0c0*/  @!P0 SYNCS.PHASECHK.TRANS64 P0, [R0+URZ+0x29880], R2 ;  /* 0x02988002000085a7 */ /* 0x000e64000800007f */
[----:B-1----:R-:W-:Y:S05]  /*2f0d0*/  @!P0 BRA `(.L_x_699) ;  /* 0xfffffffc00ec8947 */ /* 0x002fea000383ffff */
[----:B------:R-:W-:Y:S05]  /*2f0e0*/  BRA `(.L_x_936) ;  /* 0xffffff7800ac7947 */ /* 0x000fea000383ffff */
.L_x_700:
        /* <DEDUP_REMOVED lines=8> */
.L_x_938:
[----:B------:R-:W-:Y:S05]  /*2f170*/  BSYNC B0 ;  /* 0x0000000000007941 */ /* 0x000fea0003800000 */
.L_x_937:
[----:B------:R-:W-:Y:S01]  /*2f180*/  LOP3.LUT P2, RZ, R20, 0x2, RZ, 0xc0, !PT ;  /* 0x0000000214ff7812 */ /* 0x000fe2000784c0ff */
[----:B------:R-:W-:Y:S01]  /*2f190*/  IMAD.MOV.U32 R13, RZ, RZ, R2 ;  /* 0x000000ffff0d7224 */ /* 0x000fe200078e0002 */
[----:B------:R-:W0:Y:S01]  /*2f1a0*/  S2R R20, SR_TID.X ;  /* 0x0000000000147919 */ /* 0x000e220000002100 */
[----:B------:R-:W-:Y:S01]  /*2f1b0*/  IMAD.MOV.U32 R12, RZ, RZ, RZ ;  /* 0x000000ffff0c7224 */ /* 0x000fe200078e00ff */
[----:B------:R-:W-:Y:S01]  /*2f1c0*/  MOV R15, 0xffffffff ;  /* 0xffffffff000f7802 */ /* 0x000fe20000000f00 */
[----:B------:R-:W-:Y:S01]  /*2f1d0*/  IMAD.MOV.U32 R11, RZ, RZ, 0x1c1f ;  /* 0x00001c1fff0b7424 */ /* 0x000fe200078e00ff */
[----:B------:R-:W-:-:S07]  /*2f1e0*/  MOV R4, R14 ;  /* 0x0000000e00047202 */ /* 0x000fce0000000f00 */
[----:B0-----:R-:W-:Y:S05]  /*2f1f0*/  WARPSYNC.COLLECTIVE R15, `(.L_x_939) ;  /* 0x000000000f087348 */ /* 0x001fea0003c00000 */
[----:B------:R1:W2:Y:S02]  /*2f200*/  SHFL.IDX P6, R14, R13, R12, R11 ;  /* 0x0000000c0d0e7389 */ /* 0x0002a400000c000b */
[----:B012---:R-:W-:Y:S01]  /*2f210*/  ENDCOLLECTIVE ;  /* 0x000000000000791b */ /* 0x007fe20003800000 */
.L_x_939:
[----:B------:R-:W-:Y:S02]  /*2f220*/  IMAD.MOV.U32 R13, RZ, RZ, R3 ;  /* 0x000000ffff0d7224 */ /* 0x000fe400078e0003 */
[----:B------:R-:W-:Y:S02]  /*2f230*/  IMAD.SHL.U32 R20, R20, 0x10, RZ ;  /* 0x0000001014147824 */ /* 0x000fe400078e00ff */
[----:B------:R-:W-:-:S03]  /*2f240*/  IMAD.MOV.U32 R12, RZ, RZ, R14 ;  /* 0x000000ffff0c7224 */ /* 0x000fc600078e000e */
[----:B------:R-:W-:-:S04]  /*2f250*/  LOP3.LUT R20, R20, 0x30, RZ, 0xc0, !PT ;  /* 0x0000003014147812 */ /* 0x000fc800078ec0ff */
[----:B------:R-:W-:Y:S02]  /*2f260*/  IADD3 R20, P0, R20, R12, RZ ;  /* 0x0000000c14147210 */ /* 0x000fe40007f1e0ff */
[----:B------:R-:W-:-:S03]  /*2f270*/  MOV R12, 0x1 ;  /* 0x00000001000c7802 */ /* 0x000fc60000000f00 */
[----:B------:R-:W-:Y:S01]  /*2f280*/  IMAD.X R21, RZ, RZ, R4, P0 ;  /* 0x000000ffff157224 */ /* 0x000fe200000e0604 */
[----:B------:R-:W-:-:S13]  /*2f290*/  ISETP.LT.OR P0, PT, R8, 0x1, P2 ;  /* 0x000000010800780c */ /* 0x000fda0001701670 */
[----:B------:R-:W-:Y:S05]  /*2f2a0*/  WARPSYNC.COLLECTIVE R15, `(.L_x_940) ;  /* 0x000000000f087348 */ /* 0x000fea0003c00000 */
[----:B------:R0:W1:Y:S02]  /*2f2b0*/  SHFL.IDX P6, R14, R13, R12, R11 ;  /* 0x0000000c0d0e7389 */ /* 0x00006400000c000b */
[----:B01----:R-:W-:Y:S01]  /*2f2c0*/  ENDCOLLECTIVE ;  /* 0x000000000000791b */ /* 0x003fe20003800000 */
.L_x_940:
        /* <DEDUP_REMOVED lines=9> */
[----:B0-----:R-:W0:Y:S01]  /*2f360*/  S2R R20, SR_TID.X ;  /* 0x0000000000147919 */ /* 0x001e220000002100 */
[----:B------:R-:W-:-:S07]  /*2f370*/  IMAD.MOV.U32 R21, RZ, RZ, R14 ;  /* 0x000000ffff157224 */ /* 0x000fce00078e000e */
[----:B0-----:R-:W-:Y:S05]  /*2f380*/  WARPSYNC.COLLECTIVE R15, `(.L_x_941) ;  /* 0x000000000f087348 */ /* 0x001fea0003c00000 */
[----:B------:R1:W2:Y:S02]  /*2f390*/  SHFL.IDX P6, R14, R13, R12, R11 ;  /* 0x0000000c0d0e7389 */ /* 0x0002a400000c000b */
[----:B012---:R-:W-:Y:S01]  /*2f3a0*/  ENDCOLLECTIVE ;  /* 0x000000000000791b */ /* 0x007fe20003800000 */
.L_x_941:
[----:B------:R-:W-:Y:S02]  /*2f3b0*/  IMAD.MOV.U32 R13, RZ, RZ, R3 ;  /* 0x000000ffff0d7224 */ /* 0x000fe400078e0003 */
[----:B------:R-:W-:Y:S02]  /*2f3c0*/  IMAD.MOV.U32 R12, RZ, RZ, R14 ;  /* 0x000000ffff0c7224 */ /* 0x000fe400078e000e */
[----:B------:R-:W-:-:S05]  /*2f3d0*/  IMAD.SHL.U32 R20, R20, 0x10, RZ ;  /* 0x0000001014147824 */ /* 0x000fca00078e00ff */
[----:B------:R-:W-:-:S04]  /*2f3e0*/  LOP3.LUT R20, R20, 0x30, RZ, 0xc0, !PT ;  /* 0x0000003014147812 */ /* 0x000fc800078ec0ff */
[----:B------:R-:W-:Y:S01]  /*2f3f0*/  IADD3 R20, P0, R20, R12, RZ ;  /* 0x0000000c14147210 */ /* 0x000fe20007f1e0ff */
[----:B------:R-:W-:-:S03]  /*2f400*/  IMAD.MOV.U32 R12, RZ, RZ, 0x2 ;  /* 0x00000002ff0c7424 */ /* 0x000fc600078e00ff */
[----:B------:R-:W-:Y:S02]  /*2f410*/  IADD3.X R21, RZ, R21, RZ, P0, !PT ;  /* 0x00000015ff157210 */ /* 0x000fe400007fe4ff */
[----:B------:R-:W-:-:S13]  /*2f420*/  ISETP.LT.OR P0, PT, R8, 0x21, P2 ;  /* 0x000000210800780c */ /* 0x000fda0001701670 */
[----:B------:R-:W-:Y:S05]  /*2f430*/  WARPSYNC.COLLECTIVE R15, `(.L_x_942) ;  /* 0x000000000f087348 */ /* 0x000fea0003c00000 */
[----:B------:R0:W1:Y:S02]  /*2f440*/  SHFL.IDX P6, R14, R13, R12, R11 ;  /* 0x0000000c0d0e7389 */ /* 0x00006400000c000b */
[----:B01----:R-:W-:Y:S01]  /*2f450*/  ENDCOLLECTIVE ;  /* 0x000000000000791b */ /* 0x003fe20003800000 */
.L_x_942:
        /* <DEDUP_REMOVED lines=12> */
.L_x_943:
[----:B------:R-:W-:Y:S01]  /*2f520*/  IMAD.MOV.U32 R12, RZ, RZ, R14 ;  /* 0x000000ffff0c7224 */ /* 0x000fe200078e000e */
[----:B------:R-:W-:-:S04]  /*2f530*/  SHF.L.U32 R20, R20, 0x4, RZ ;  /* 0x0000000414147819 */ /* 0x000fc800000006ff */
[----:B------:R-:W-:-:S04]  /*2f540*/  LOP3.LUT R20, R20, 0x30, RZ, 0xc0, !PT ;  /* 0x0000003014147812 */ /* 0x000fc800078ec0ff */
[----:B------:R-:W-:-:S05]  /*2f550*/  IADD3 R20, P0, R20, R12, RZ ;  /* 0x0000000c14147210 */ /* 0x000fca0007f1e0ff */
[----:B------:R-:W-:Y:S01]  /*2f560*/  IMAD.X R21, RZ, RZ, R21, P0 ;  /* 0x000000ffff157224 */ /* 0x000fe200000e0615 */
[----:B------:R-:W-:-:S13]  /*2f570*/  ISETP.LT.OR P0, PT, R8, 0x41, P2 ;  /* 0x000000410800780c */ /* 0x000fda0001701670 */
[----:B------:R-:W-:Y:S01]  /*2f580*/  @!PT LDS RZ, [RZ] ;  /* 0x00000000fffff984 */ /* 0x000fe20000000800 */
[----:B------:R-:W-:Y:S01]  /*2f590*/  @!PT LDS RZ, [RZ] ;  /* 0x00000000fffff984 */ /* 0x000fe20000000800 */
[----:B------:R-:W-:Y:S01]  /*2f5a0*/  @!PT LDS RZ, [RZ] ;  /* 0x00000000fffff984 */ /* 0x000fe20000000800 */
[----:B------:R-:W-:Y:S01]  /*2f5b0*/  LDGSTS.E.BYPASS.LTC128B.128 [R4+0xc400], desc[UR50][R20.64], !P0 ;  /* 0x0c40000014047fae */ /* 0x000fe2000c101d72 */
[----:B------:R-:W-:-:S13]  /*2f5c0*/  ISETP.LT.OR P0, PT, R8, 0x41, P1 ;  /* 0x000000410800780c */ /* 0x000fda0000f01670 */
[----:B------:R0:W-:Y:S04]  /*2f5d0*/  LDGSTS.E.BYPASS.LTC128B.128 [R5+0xc400], desc[UR50][R20.64+0x40], !P0 ;  /* 0x0c40004014057fae */ /* 0x0001e8000c101d72 */
[----:B------:R1:W5:Y:S01]  /*2f5e0*/  LDL.LU R21, [R1] ;  /* 0x0000000001157983 */ /* 0x0003620000300800 */
[----:B------:R-:W-:Y:S01]  /*2f5f0*/  IMAD.MOV.U32 R13, RZ, RZ, R3 ;  /* 0x000000ffff0d7224 */ /* 0x000fe200078e0003 */
[C---:B------:R-:W-:Y:S01]  /*2f600*/  ISETP.GE.AND P4, PT, R8.reuse, 0x21, PT ;  /* 0x000000210800780c */ /* 0x040fe20003f86270 */
[----:B------:R-:W-:Y:S01]  /*2f610*/  IMAD.MOV.U32 R12, RZ, RZ, 0x3 ;  /* 0x00000003ff0c7424 */ /* 0x000fe200078e00ff */
[----:B0-----:R-:W0:Y:S01]  /*2f620*/  S2R R20, SR_TID.X ;  /* 0x0000000000147919 */ /* 0x001e220000002100 */
[----:B------:R-:W-:-:S13]  /*2f630*/  ISETP.GE.AND P3, PT, R8, 0x41, PT ;  /* 0x000000410800780c */ /* 0x000fda0003f66270 */
[----:B01---5:R-:W-:Y:S05]  /*2f640*/  WARPSYNC.COLLECTIVE R15, `(.L_x_944) ;  /* 0x000000000f087348 */ /* 0x023fea0003c00000 */
[----:B------:R2:W3:Y:S02]  /*2f650*/  SHFL.IDX P6, R14, R13, R12, R11 ;  /* 0x0000000c0d0e7389 */ /* 0x0004e400000c000b */
[----:B0123-5:R-:W-:Y:S01]  /*2f660*/  ENDCOLLECTIVE ;  /* 0x000000000000791b */ /* 0x02ffe20003800000 */
.L_x_944:
[----:B------:R-:W-:Y:S01]  /*2f670*/  IMAD.MOV.U32 R13, RZ, RZ, R2 ;  /* 0x000000ffff0d7224 */ /* 0x000fe200078e0002 */
[----:B------:R-:W-:-:S07]  /*2f680*/  MOV R3, R14 ;  /* 0x0000000e00037202 */ /* 0x000fce0000000f00 */
[----:B------:R-:W-:Y:S05]  /*2f690*/  WARPSYNC.COLLECTIVE R15, `(.L_x_945) ;  /* 0x000000000f087348 */ /* 0x000fea0003c00000 */
[----:B------:R0:W1:Y:S02]  /*2f6a0*/  SHFL.IDX P6, R14, R13, R12, R11 ;  /* 0x0000000c0d0e7389 */ /* 0x00006400000c000b */
[----:B01----:R-:W-:Y:S01]  /*2f6b0*/  ENDCOLLECTIVE ;  /* 0x000000000000791b */ /* 0x003fe20003800000 */
.L_x_945:
[----:B------:R-:W-:-:S05]  /*2f6c0*/  IMAD.SHL.U32 R20, R20, 0x10, RZ ;  /* 0x0000001014147824 */ /* 0x000fca00078e00ff */
[----:B------:R-:W-:Y:S02]  /*2f6d0*/  LOP3.LUT R20, R20, 0x30, RZ, 0xc0, !PT ;  /* 0x0000003014147812 */ /* 0x000fe400078ec0ff */
[----:B------:R-:W-:Y:S01]  /*2f6e0*/  MOV R13, R25 ;  /* 0x00000019000d7202 */ /* 0x000fe20000000f00 */
[----:B------:R-:W-:Y:S02]  /*2f6f0*/  IMAD.MOV.U32 R12, RZ, RZ, RZ ;  /* 0x000000ffff0c7224 */ /* 0x000fe400078e00ff */
[----:B------:R-:W-:-:S07]  /*2f700*/  IMAD.MOV.U32 R2, RZ, RZ, R14 ;  /* 0x000000ffff027224 */ /* 0x000fce00078e000e */
[----:B------:R-:W-:Y:S05]  /*2f710*/  WARPSYNC.COLLECTIVE R15, `(.L_x_946) ;  /* 0x000000000f087348 */ /* 0x000fea0003c00000 */
[----:B------:R0:W1:Y:S02]  /*2f720*/  SHFL.IDX P6, R14, R13, R12, R11 ;  /* 0x0000000c0d0e7389 */ /* 0x00006400000c000b */
[----:B01----:R-:W-:Y:S01]  /*2f730*/  ENDCOLLECTIVE ;  /* 0x000000000000791b */ /* 0x003fe20003800000 */
.L_x_946:
        /* <DEDUP_REMOVED lines=16> */
.L_x_947:
[----:B------:R-:W-:Y:S01]  /*2f840*/  IMAD.MOV.U32 R2, RZ, RZ, R14 ;  /* 0x000000ffff027224 */ /* 0x000fe200078e000e */
[----:B------:R-:W-:-:S04]  /*2f850*/  LOP3.LUT R21, R21, 0xffffff7f, RZ, 0xc0, !PT ;  /* 0xffffff7f15157812 */ /* 0x000fc800078ec0ff */
[----:B------:R-:W-:-:S05]  /*2f860*/  @P0 LOP3.LUT R21, R21, 0x80, RZ, 0xfc, !PT ;  /* 0x0000008015150812 */ /* 0x000fca00078efcff */
[----:B------:R3:W-:Y:S01]  /*2f870*/  STL [R1], R21 ;  /* 0x0000001501007387 */ /* 0x0007e20000100800 */
[----:B------:R-:W-:Y:S05]  /*2f880*/  BRA `(.L_x_948) ;  /* 0xffffff7800407947 */ /* 0x000fea000383ffff */
.L_x_705:
[----:B-1----:R-:W2:Y:S02]  /*2f890*/  LDL R2, [R1+0x2c] ;  /* 0x00002c0001027983 */ /* 0x002ea40000100800 */
[----:B--2---:R1:W2:Y:S02]  /*2f8a0*/  SYNCS.PHASECHK.TRANS64.TRYWAIT P0, [R0+URZ+0x29840], R2 ;  /* 0x02984002000075a7 */ /* 0x0042a4000800017f */
[----:B--2---:R-:W-:Y:S05]  /*2f8b0*/  @!P0 NANOSLEEP.SYNCS 0x989680 ;  /* 0x009896800000895d */ /* 0x004fea0003900000 */
[----:B------:R-:W2:Y:S02]  /*2f8c0*/  @!P0 SYNCS.PHASECHK.TRANS64 P0, [R0+URZ+0x29840], R2 ;  /* 0x02984002000085a7 */ /* 0x000ea4000800007f */
[----:B--2---:R-:W-:Y:S05]  /*2f8d0*/  @!P0 BRA `(.L_x_705) ;  /* 0xfffffffc00ec8947 */ /* 0x004fea000383ffff */
[----:B------:R-:W-:Y:S05]  /*2f8e0*/  BRA `(.L_x_949) ;  /* 0xffffff7800b07947 */ /* 0x000fea000383ffff */
.L_x_706:
[----:B------:R-:W-:Y:S01]  /*2f8f0*/  BSSY B0, `(.L_x_950) ;  /* 0x0000008000007945 */ /* 0x000fe20003800000 */
[----:B------:R-:W-:Y:S01]  /*2f900*/  MOV R13, R6 ;  /* 0x00000006000d7202 */ /* 0x000fe20000000f00 */
[----:B------:R-:W-:Y:S02]  /*2f910*/  IMAD.MOV.U32 R12, RZ, RZ, RZ ;  /* 0x000000ffff0c7224 */ /* 0x000fe400078e00ff */
[----:B------:R-:W-:Y:S02]  /*2f920*/  IMAD.MOV.U32 R11, RZ, RZ, 0x1c1f ;  /* 0x00001c1fff0b7424 */ /* 0x000fe400078e00ff */
[----:B------:R-:W-:-:S07]  /*2f930*/  IMAD.MOV.U32 R15, RZ, RZ, -0x1 ;  /* 0xffffffffff0f7424 */ /* 0x000fce00078e00ff */
[----:B---3-5:R-:W-:Y:S05]  /*2f940*/  WARPSYNC.COLLECTIVE R15, `(.L_x_951) ;  /* 0x000000000f087348 */ /* 0x028fea0003c00000 */
[----:B------:R0:W1:Y:S02]  /*2f950*/  SHFL.IDX P6, R14, R13, R12, R11 ;  /* 0x0000000c0d0e7389 */ /* 0x00006400000c000b */
[----:B01-3-5:R-:W-:Y:S01]  /*2f960*/  ENDCOLLECTIVE ;  /* 0x000000000000791b */ /* 0x02bfe20003800000 */
.L_x_951:
[----:B------:R-:W-:Y:S05]  /*2f970*/  BSYNC B0 ;  /* 0x0000000000007941 */ /* 0x000fea0003800000 */
.L_x_950:
[----:B------:R-:W0:Y:S01]  /*2f980*/  S2R R21, SR_TID.X ;  /* 0x0000000000157919 */ /* 0x000e220000002100 */
[----:B------:R-:W-:Y:S01]  /*2f990*/  MOV R13, R5 ;  /* 0x00000005000d7202 */ /* 0x000fe20000000f00 */
[----:B------:R-:W-:Y:S01]  /*2f9a0*/  IMAD.MOV.U32 R12, RZ, RZ, RZ ;  /* 0x000000ffff0c7224 */ /* 0x000fe200078e00ff */
[----:B------:R-:W-:Y:S01]  /*2f9b0*/  LOP3.LUT P1, RZ, R20, 0x4, RZ, 0xc0, !PT ;  /* 0x0000000414ff7812 */ /* 0x000fe2000782c0ff */
[----:B------:R-:W-:Y:S02]  /*2f9c0*/  IMAD.MOV.U32 R11, RZ, RZ, 0x1c1f ;  /* 0x00001c1fff0b7424 */ /* 0x000fe400078e00ff */
[----:B------:R-:W-:Y:S02]  /*2f9d0*/  IMAD.MOV.U32 R15, RZ, RZ, -0x1 ;  /* 0xffffffffff0f7424 */ /* 0x000fe400078e00ff */
[----:B------:R-:W-:Y:S02]  /*2f9e0*/  IMAD.MOV.U32 R2, RZ, RZ, R14 ;  /* 0x000000ffff027224 */ /* 0x000fe400078e000e */
[----:B------:R-:W-:-:S07]  /*2f9f0*/  @P5 IMAD.IADD R9, R22, 0x1, R4 ;  /* 0x0000000116095824 */ /* 0x000fce00078e0204 */
[----:B0-----:R-:W-:Y:S05]  /*2fa00*/  WARPSYNC.COLLECTIVE R15, `(.L_x_952) ;  /* 0x000000000f087348 */ /* 0x001fea0003c00000 */
[----:B------:R1:W2:Y:S02]  /*2fa10*/  SHFL.IDX P6, R14, R13, R12, R11 ;  /* 0x0000000c0d0e7389 */ /* 0x0002a400000c000b */
[----:B012---:R-:W-:Y:S01]  /*2fa20*/  ENDCOLLECTIVE ;  /* 0x000000000000791b */ /* 0x007fe20003800000 */
.L_x_952:
[----:B------:R-:W-:Y:S02]  /*2fa30*/  IMAD.MOV.U32 R13, RZ, RZ, R6 ;  /* 0x000000ffff0d7224 */ /* 0x000fe400078e0006 */
[----:B------:R-:W-:Y:S02]  /*2fa40*/  IMAD.MOV.U32 R12, RZ, RZ, 0x1 ;  /* 0x00000001ff0c7424 */ /* 0x000fe400078e00ff */
[----:B------:R-:W-:Y:S01]  /*2fa50*/  IMAD.SHL.U32 R10, R21, 0x10, RZ ;  /* 0x00000010150a7824 */ /* 0x000fe200078e00ff */
[----:B------:R-:W-:Y:S02]  /*2fa60*/  @P4 IADD3 R21, R22, R4, RZ ;  /* 0x0000000416154210 */ /* 0x000fe40007ffe0ff */
[----:B------:R-:W-:Y:S02]  /*2fa70*/  MOV R3, R14 ;  /* 0x0000000e00037202 */ /* 0x000fe40000000f00 */
[----:B------:R-:W-:Y:S02]  /*2fa80*/  LOP3.LUT R10, R10, 0x30, RZ, 0xc0, !PT ;  /* 0x000000300a0a7812 */ /* 0x000fe400078ec0ff */
[----:B------:R-:W-:-:S02]  /*2fa90*/  LOP3.LUT P6, RZ, R20, 0x8, RZ, 0xc0, !PT ;  /* 0x0000000814ff7812 */ /* 0x000fc400078cc0ff */
        /* <DEDUP_REMOVED lines=14> */
.L_x_953:
[----:B------:R-:W-:Y:S01]  /*2fb80*/  @!PT LDS RZ, [RZ] ;  /* 0x00000000fffff984 */ /* 0x000fe20000000800 */
[----:B------:R-:W-:Y:S01]  /*2fb90*/  @!PT LDS RZ, [RZ] ;  /* 0x00000000fffff984 */ /* 0x000fe20000000800 */
[----:B------:R-:W-:Y:S01]  /*2fba0*/  @!PT LDS RZ, [RZ] ;  /* 0x00000000fffff984 */ /* 0x000fe20000000800 */
[----:B------:R0:W-:Y:S01]  /*2fbb0*/  @P5 LDGSTS.E.BYPASS.LTC128B.128 [R9+0x1f400], desc[UR50][R2.64+0x80], !P1 ;  /* 0x1f40008002095fae */ /* 0x0001e2000c901d72 */
[----:B------:R-:W-:Y:S01]  /*2fbc0*/  LOP3.LUT P5, RZ, R20, 0x8, RZ, 0xc0, !PT ;  /* 0x0000000814ff7812 */ /* 0x000fe200078ac0ff */
[----:B------:R-:W-:Y:S02]  /*2fbd0*/  IMAD.MOV.U32 R13, RZ, RZ, R5 ;  /* 0x000000ffff0d7224 */ /* 0x000fe400078e0005 */
[----:B0-----:R-:W-:Y:S01]  /*2fbe0*/  @P3 IMAD.IADD R9, R22, 0x1, R4 ;  /* 0x0000000116093824 */ /* 0x001fe200078e0204 */
[----:B------:R-:W-:-:S09]  /*2fbf0*/  MOV R2, R14 ;  /* 0x0000000e00027202 */ /* 0x000fd20000000f00 */
[----:B------:R-:W-:Y:S05]  /*2fc00*/  WARPSYNC.COLLECTIVE R15, `(.L_x_954) ;  /* 0x000000000f087348 */ /* 0x000fea0003c00000 */
[----:B------:R0:W1:Y:S02]  /*2fc10*/  SHFL.IDX P6, R14, R13, R12, R11 ;  /* 0x0000000c0d0e7389 */ /* 0x00006400000c000b */
[----:B01----:R-:W-:Y:S01]  /*2fc20*/  ENDCOLLECTIVE ;  /* 0x000000000000791b */ /* 0x003fe20003800000 */
.L_x_954:
        /* <DEDUP_REMOVED lines=16> */
.L_x_955:
[----:B------:R-:W-:Y:S01]  /*2fd30*/  @!PT LDS RZ, [RZ] ;  /* 0x00000000fffff984 */ /* 0x000fe20000000800 */
[----:B------:R-:W-:Y:S01]  /*2fd40*/  @!PT LDS RZ, [RZ] ;  /* 0x00000000fffff984 */ /* 0x000fe20000000800 */
[----:B------:R-:W-:Y:S01]  /*2fd50*/  @!PT LDS RZ, [RZ] ;  /* 0x00000000fffff984 */ /* 0x000fe20000000800 */
[----:B------:R-:W-:Y:S04]  /*2fd60*/  @P4 LDGSTS.E.BYPASS.LTC128B.128 [R21+0x1d400], desc[UR50][R2.64+0x40], !P5 ;  /* 0x1d40004002154fae */ /* 0x000fe8000e901d72 */
[----:B------:R0:W-:Y:S01]  /*2fd70*/  @P4 LDGSTS.E.BYPASS.LTC128B.128 [R21+0x1fc00], desc[UR50][R2.64+0x80], !P1 ;  /* 0x1fc0008002154fae */ /* 0x0001e2000c901d72 */
[----:B------:R-:W-:Y:S02]  /*2fd80*/  LOP3.LUT P4, RZ, R20, 0x10, RZ, 0xc0, !PT ;  /* 0x0000001014ff7812 */ /* 0x000fe4000788c0ff */
[----:B------:R-:W-:Y:S01]  /*2fd90*/  MOV R13, R5 ;  /* 0x00000005000d7202 */ /* 0x000fe20000000f00 */
[----:B0-----:R-:W-:Y:S02]  /*2fda0*/  @P2 IMAD.IADD R21, R22, 0x1, R4 ;  /* 0x0000000116152824 */ /* 0x001fe400078e0204 */
[----:B------:R-:W-:-:S08]  /*2fdb0*/  IMAD.MOV.U32 R2, RZ, RZ, R14 ;  /* 0x000000ffff027224 */ /* 0x000fd000078e000e */
[----:B------:R-:W-:Y:S05]  /*2fdc0*/  WARPSYNC.COLLECTIVE R15, `(.L_x_956) ;  /* 0x000000000f087348 */ /* 0x000fea0003c00000 */
[----:B------:R0:W1:Y:S02]  /*2fdd0*/  SHFL.IDX P6, R14, R13, R12, R11 ;  /* 0x0000000c0d0e7389 */ /* 0x00006400000c000b */
[----:B01----:R-:W-:Y:S01]  /*2fde0*/  ENDCOLLECTIVE ;  /* 0x000000000000791b */ /* 0x003fe20003800000 */
.L_x_956:
[----:B------:R-:W-:Y:S01]  /*2fdf0*/  MOV R13, R6 ;  /* 0x00000006000d7202 */ /* 0x000fe20000000f00 */
[----:B------:R-:W-:Y:S02]  /*2fe00*/  IMAD.MOV.U32 R12, RZ, RZ, 0x3 ;  /* 0x00000003ff0c7424 */ /* 0x000fe400078e00ff */
[----:B------:R-:W-:-:S07]  /*2fe10*/  IMAD.MOV.U32 R3, RZ, RZ, R14 ;  /* 0x000000ffff037224 */ /* 0x000fce00078e000e */
[----:B------:R-:W-:Y:S05]  /*2fe20*/  WARPSYNC.COLLECTIVE R15, `(.L_x_957) ;  /* 0x000000000f087348 */ /* 0x000fea0003c00000 */
[----:B------:R0:W1:Y:S02]  /*2fe30*/  SHFL.IDX P6, R14, R13, R12, R11 ;  /* 0x0000000c0d0e7389 */ /* 0x00006400000c000b */
[----:B01----:R-:W-:Y:S01]  /*2fe40*/  ENDCOLLECTIVE ;  /* 0x000000000000791b */ /* 0x003fe20003800000 */
.L_x_957:
        /* <DEDUP_REMOVED lines=10> */
.L_x_958:
[----:B------:R-:W-:Y:S01]  /*2fef0*/  @!PT LDS RZ, [RZ] ;  /* 0x00000000fffff984 */ /* 0x000fe20000000800 */
[----:B------:R-:W-:Y:S01]  /*2ff00*/  @!PT LDS RZ, [RZ] ;  /* 0x00000000fffff984 */ /* 0x000fe20000000800 */
[----:B------:R-:W-:Y:S01]  /*2ff10*/  @!PT LDS RZ, [RZ] ;  /* 0x00000000fffff984 */ /* 0x000fe20000000800 */
[----:B------:R-:W-:Y:S04]  /*2ff20*/  @P3 LDGSTS.E.BYPASS.LTC128B.128 [R9+0x1b400], desc[UR50][R2.64], !P4 ;  /* 0x1b40000002093fae */ /* 0x000fe8000e101d72 */
[----:B------:R-:W-:Y:S04]  /*2ff30*/  @P3 LDGSTS.E.BYPASS.LTC128B.128 [R9+0x1dc00], desc[UR50][R2.64+0x40], !P5 ;  /* 0x1dc0004002093fae */ /* 0x000fe8000e901d72 */
[----:B------:R0:W-:Y:S01]  /*2ff40*/  @P3 LDGSTS.E.BYPASS.LTC128B.128 [R9+0x20400], desc[UR50][R2.64+0x80], !P1 ;  /* 0x2040008002093fae */ /* 0x0001e2000c901d72 */
[----:B------:R-:W-:Y:S01]  /*2ff50*/  IMAD.MOV.U32 R13, RZ, RZ, R7 ;  /* 0x000000ffff0d7224 */ /* 0x000fe200078e0007 */
[----:B------:R-:W-:-:S02]  /*2ff60*/  MOV R12, RZ ;  /* 0x000000ff000c7202 */ /* 0x000fc40000000f00 */
[----:B0-----:R-:W-:-:S07]  /*2ff70*/  MOV R2, R14 ;  /* 0x0000000e00027202 */ /* 0x001fce0000000f00 */
[----:B------:R-:W-:Y:S05]  /*2ff80*/  WARPSYNC.COLLECTIVE R15, `(.L_x_959) ;  /* 0x000000000f087348 */ /* 0x000fea0003c00000 */
[----:B------:R0:W1:Y:S02]  /*2ff90*/  SHFL.IDX P6, R14, R13, R12, R11 ;  /* 0x0000000c0d0e7389 */ /* 0x00006400000c000b */
[----:B01----:R-:W-:Y:S01]  /*2ffa0*/  ENDCOLLECTIVE ;  /* 0x000000000000791b */ /* 0x003fe20003800000 */
.L_x_959:
        /* <DEDUP_REMOVED lines=13> */
.L_x_960:
[----:B------:R-:W-:Y:S01]  /*30080*/  IMAD.MOV.U32 R2, RZ, RZ, R14 ;  /* 0x000000ffff027224 */ /* 0x000fe200078e000e */
[----:B------:R-:W-:Y:S06]  /*30090*/  BRA `(.L_x_961) ;  /* 0xffffff7800187947 */ /* 0x000fec000383ffff */
.L_x_713:
[----:B------:R-:W-:Y:S01]  /*300a0*/  MOV R13, R4 ;  /* 0x00000004000d7202 */ /* 0x000fe20000000f00 */
[----:B------:R-:W-:Y:S02]  /*300b0*/  IMAD.MOV.U32 R12, RZ, RZ, RZ ;  /* 0x000000ffff0c7224 */ /* 0x000fe400078e00ff */
[----:B------:R-:W-:Y:S02]  /*300c0*/  IMAD.MOV.U32 R11, RZ, RZ, 0x1c1f ;  /* 0x00001c1fff0b7424 */ /* 0x000fe400078e00ff */
[----:B------:R-:W-:Y:S02]  /*300d0*/  IMAD.MOV.U32 R15, RZ, RZ, -0x1 ;  /* 0xffffffffff0f7424 */ /* 0x000fe400078e00ff */
[----:B-----5:R-:W-:Y:S02]  /*300e0*/  IMAD R6, R17, R8, RZ ;  /* 0x0000000811067224 */ /* 0x020fe400078e02ff */
[----:B------:R-:W-:-:S07]  /*300f0*/  IMAD.IADD R5, R10, 0x1, R5 ;  /* 0x000000010a057824 */ /* 0x000fce00078e0205 */
[----:B------:R-:W-:Y:S05]  /*30100*/  WARPSYNC.COLLECTIVE R15, `(.L_x_962) ;  /* 0x000000000f087348 */ /* 0x000fea0003c00000 */
[----:B------:R0:W1:Y:S02]  /*30110*/  SHFL.IDX P6, R14, R13, R12, R11 ;  /* 0x0000000c0d0e7389 */ /* 0x00006400000c000b */
[----:B01----:R-:W-:Y:S01]  /*30120*/  ENDCOLLECTIVE ;  /* 0x000000000000791b */ /* 0x003fe20003800000 */
.L_x_962:
[C---:B------:R-:W-:Y:S01]  /*30130*/  VIADD R7, R5.reuse, 0x20 ;  /* 0x0000002005077836 */ /* 0x040fe20000000000 */
[----:B------:R-:W-:Y:S01]  /*30140*/  ISETP.GE.AND P0, PT, R5, R6, PT ;  /* 0x000000060500720c */ /* 0x000fe20003f06270 */
[----:B------:R-:W-:Y:S01]  /*30150*/  IMAD.MOV.U32 R13, RZ, RZ, R0 ;  /* 0x000000ffff0d7224 */ /* 0x000fe200078e0000 */
[----:B------:R-:W-:-:S11]  /*30160*/  MOV R2, R14 ;  /* 0x0000000e00027202 */ /* 0x000fd60000000f00 */
[----:B------:R-:W-:Y:S05]  /*30170*/  WARPSYNC.COLLECTIVE R15, `(.L_x_963) ;  /* 0x000000000f087348 */ /* 0x000fea0003c00000 */
[----:B------:R0:W1:Y:S02]  /*30180*/  SHFL.IDX P6, R14, R13, R12, R11 ;  /* 0x0000000c0d0e7389 */ /* 0x00006400000c000b */
[----:B01----:R-:W-:Y:S01]  /*30190*/  ENDCOLLECTIVE ;  /* 0x000000000000791b */ /* 0x003fe20003800000 */
.L_x_963:
[----:B------:R-:W-:Y:S02]  /*301a0*/  IMAD.MOV.U32 R13, RZ, RZ, R4 ;  /* 0x000000ffff0d7224 */ /* 0x000fe400078e0004 */
[----:B------:R-:W-:Y:S02]  /*301b0*/  IMAD.MOV.U32 R12, RZ, RZ, 0x1 ;  /* 0x00000001ff0c7424 */ /* 0x000fe400078e00ff */
[----:B------:R-:W-:-:S07]  /*301c0*/  IMAD.MOV.U32 R3, RZ, RZ, R14 ;  /* 0x000000ffff037224 */ /* 0x000fce00078e000e */
[----:B------:R-:W-:Y:S05]  /*301d0*/  WARPSYNC.COLLECTIVE R15, `(.L_x_964) ;  /* 0x000000000f087348 */ /* 0x000fea0003c00000 */
[----:B------:R0:W1:Y:S02]  /*301e0*/  SHFL.IDX P6, R14, R13, R12, R11 ;  /* 0x0000000c0d0e7389 */ /* 0x00006400000c000b */
[----:B01----:R-:W-:Y:S01]  /*301f0*/  ENDCOLLECTIVE ;  /* 0x000000000000791b */ /* 0x003fe20003800000 */
.L_x_964:
[----:B------:R-:W-:-:S04]  /*30200*/  @!P0 IADD3 R3, P4, R20, R3, RZ ;  /* 0x0000000314038210 */ /* 0x000fc80007f9e0ff */
[----:B------:R-:W-:-:S04]  /*30210*/  @!P0 IADD3.X R2, RZ, R2, RZ, P4, !PT ;  /* 0x00000002ff028210 */ /* 0x000fc800027fe4ff */
[----:B------:R-:W-:Y:S01]  /*30220*/  @!P0 LOP3.LUT R3, R3, R2, RZ, 0x3c, !PT ;  /* 0x0000000203038212 */ /* 0x000fe200078e3cff */
[----:B------:R-:W-:-:S03]  /*30230*/  IMAD.MOV.U32 R13, RZ, RZ, R0 ;  /* 0x000000ffff0d7224 */ /* 0x000fc600078e0000 */
[----:B------:R-:W-:-:S04]  /*30240*/  @!P0 LOP3.LUT R2, R3, R2, RZ, 0x3c, !PT ;  /* 0x0000000203028212 */ /* 0x000fc800078e3cff */
[----:B------:R-:W-:-:S05]  /*30250*/  @!P0 LOP3.LUT R3, R3, R2, RZ, 0x3c, !PT ;  /* 0x0000000203038212 */ /* 0x000fca00078e3cff */
[----:B------:R-:W-:Y:S01]  /*30260*/  @!PT LDS RZ, [RZ] ;  /* 0x00000000fffff984 */ /* 0x000fe20000000800 */
[----:B------:R-:W-:Y:S01]  /*30270*/  @!PT LDS RZ, [RZ] ;  /* 0x00000000fffff984 */ /* 0x000fe20000000800 */
[----:B------:R-:W-:Y:S01]  /*30280*/  @!PT LDS RZ, [RZ] ;  /* 0x00000000fffff984 */ /* 0x000fe20000000800 */
[----:B------:R-:W-:Y:S04]  /*30290*/  @!P0 LDGSTS.E.BYPASS.LTC128B.128 [R9+0x14400], desc[UR50][R2.64], !P3 ;  /* 0x1440000002098fae */ /* 0x000fe8000d901d72 */
[----:B------:R-:W-:Y:S04]  /*302a0*/  @!P0 LDGSTS.E.BYPASS.LTC128B.128 [R9+0x16400], desc[UR50][R2.64+0x40], !P2 ;  /* 0x1640004002098fae */ /* 0x000fe8000d101d72 */
[----:B------:R0:W-:Y:S01]  /*302b0*/  @!P0 LDGSTS.E.BYPASS.LTC128B.128 [R9+0x18400], desc[UR50][R2.64+0x80], !P1 ;  /* 0x1840008002098fae */ /* 0x0001e2000c901d72 */
[----:B------:R-:W-:Y:S02]  /*302c0*/  ISETP.GE.AND P0, PT, R7, R6, PT ;  /* 0x000000060700720c */ /* 0x000fe40003f06270 */
[----:B0-----:R-:W-:-:S11]  /*302d0*/  MOV R2, R14 ;  /* 0x0000000e00027202 */ /* 0x001fd60000000f00 */
[----:B------:R-:W-:Y:S05]  /*302e0*/  WARPSYNC.COLLECTIVE R15, `(.L_x_965) ;  /* 0x000000000f087348 */ /* 0x000fea0003c00000 */
[----:B------:R0:W1:Y:S02]  /*302f0*/  SHFL.IDX P6, R14, R13, R12, R11 ;  /* 0x0000000c0d0e7389 */ /* 0x00006400000c000b */
[----:B01----:R-:W-:Y:S01]  /*30300*/  ENDCOLLECTIVE ;  /* 0x000000000000791b */ /* 0x003fe20003800000 */
.L_x_965:
[----:B------:R-:W-:Y:S02]  /*30310*/  IMAD.MOV.U32 R13, RZ, RZ, R4 ;  /* 0x000000ffff0d7224 */ /* 0x000fe400078e0004 */
[----:B------:R-:W-:Y:S02]  /*30320*/  IMAD.MOV.U32 R12, RZ, RZ, 0x2 ;  /* 0x00000002ff0c7424 */ /* 0x000fe400078e00ff */
[----:B------:R-:W-:-:S07]  /*30330*/  IMAD.MOV.U32 R3, RZ, RZ, R14 ;  /* 0x000000ffff037224 */ /* 0x000fce00078e000e */
[----:B------:R-:W-:Y:S05]  /*30340*/  WARPSYNC.COLLECTIVE R15, `(.L_x_966) ;  /* 0x000000000f087348 */ /* 0x000fea0003c00000 */
[----:B------:R0:W1:Y:S02]  /*30350*/  SHFL.IDX P6, R14, R13, R12, R11 ;  /* 0x0000000c0d0e7389 */ /* 0x00006400000c000b */
[----:B01----:R-:W-:Y:S01]  /*30360*/  ENDCOLLECTIVE ;  /* 0x000000000000791b */ /* 0x003fe20003800000 */
.L_x_966:
[----:B------:R-:W-:-:S05]  /*30370*/  @!P0 IADD3 R3, P4, R20, R3, RZ ;  /* 0x0000000314038210 */ /* 0x000fca0007f9e0ff */
[----:B------:R-:W-:-:S05]  /*30380*/  @!P0 IMAD.X R2, RZ, RZ, R2, P4 ;  /* 0x000000ffff028224 */ /* 0x000fca00020e0602 */
[----:B------:R-:W-:Y:S02]  /*30390*/  @!P0 LOP3.LUT R3, R3, R2, RZ, 0x3c, !PT ;  /* 0x0000000203038212 */ /* 0x000fe400078e3cff */
[----:B------:R-:W-:Y:S02]  /*303a0*/  MOV R13, R0 ;  /* 0x00000000000d7202 */ /* 0x000fe40000000f00 */
[----:B------:R-:W-:-:S04]  /*303b0*/  @!P0 LOP3.LUT R2, R3, R2, RZ, 0x3c, !PT ;  /* 0x0000000203028212 */ /* 0x000fc800078e3cff */
[----:B------:R-:W-:-:S05]  /*303c0*/  @!P0 LOP3.LUT R3, R3, R2, RZ, 0x3c, !PT ;  /* 0x0000000203038212 */ /* 0x000fca00078e3cff */
[----:B------:R-:W-:Y:S01]  /*303d0*/  @!PT LDS RZ, [RZ] ;  /* 0x00000000fffff984 */ /* 0x000fe20000000800 */
[----:B------:R-:W-:Y:S01]  /*303e0*/  @!PT LDS RZ, [RZ] ;  /* 0x00000000fffff984 */ /* 0x000fe20000000800 */
[----:B------:R-:W-:Y:S01]  /*303f0*/  @!PT LDS RZ, [RZ] ;  /* 0x00000000fffff984 */ /* 0x000fe20000000800 */
[----:B------:R-:W-:Y:S04]  /*30400*/  @!P0 LDGSTS.E.BYPASS.LTC128B.128 [R9+0x14c00], desc[UR50][R2.64], !P3 ;  /* 0x14c0000002098fae */ /* 0x000fe8000d901d72 */
[----:B------:R-:W-:Y:S04]  /*30410*/  @!P0 LDGSTS.E.BYPASS.LTC128B.128 [R9+0x16c00], desc[UR50][R2.64+0x40], !P2 ;  /* 0x16c0004002098fae */ /* 0x000fe8000d101d72 */
[----:B------:R0:W-:Y:S02]  /*30420*/  @!P0 LDGSTS.E.BYPASS.LTC128B.128 [R9+0x18c00], desc[UR50][R2.64+0x80], !P1 ;  /* 0x18c0008002098fae */ /* 0x0001e4000c901d72 */
[----:B0-----:R-:W-:-:S04]  /*30430*/  IADD3 R2, R5, 0x40, RZ ;  /* 0x0000004005027810 */ /* 0x001fc80007ffe0ff */
[----:B------:R-:W-:Y:S01]  /*30440*/  ISETP.GE.AND P0, PT, R2, R6, PT ;  /* 0x000000060200720c */ /* 0x000fe20003f06270 */
[----:B------:R-:W-:-:S12]  /*30450*/  IMAD.MOV.U32 R2, RZ, RZ, R14 ;  /* 0x000000ffff027224 */ /* 0x000fd800078e000e */
[----:B------:R-:W-:Y:S05]  /*30460*/  WARPSYNC.COLLECTIVE R15, `(.L_x_967) ;  /* 0x000000000f087348 */ /* 0x000fea0003c00000 */
[----:B------:R0:W1:Y:S02]  /*30470*/  SHFL.IDX P6, R14, R13, R12, R11 ;  /* 0x0000000c0d0e7389 */ /* 0x00006400000c000b */
[----:B01----:R-:W-:Y:S01]  /*30480*/  ENDCOLLECTIVE ;  /* 0x000000000000791b */ /* 0x003fe20003800000 */
.L_x_967:
[----:B------:R-:W-:Y:S01]  /*30490*/  IMAD.MOV.U32 R13, RZ, RZ, R4 ;  /* 0x000000ffff0d7224 */ /* 0x000fe200078e0004 */
[----:B------:R-:W-:Y:S01]  /*304a0*/  MOV R12, 0x3 ;  /* 0x00000003000c7802 */ /* 0x000fe20000000f00 */
[----:B------:R-:W-:-:S07]  /*304b0*/  IMAD.MOV.U32 R3, RZ, RZ, R14 ;  /* 0x000000ffff037224 */ /* 0x000fce00078e000e */
[----:B------:R-:W-:Y:S05]  /*304c0*/  WARPSYNC.COLLECTIVE R15, `(.L_x_968) ;  /* 0x000000000f087348 */ /* 0x000fea0003c00000 */
[----:B------:R0:W1:Y:S02]  /*304d0*/  SHFL.IDX P6, R14, R13, R12, R11 ;  /* 0x0000000c0d0e7389 */ /* 0x00006400000c000b */
[----:B01----:R-:W-:Y:S01]  /*304e0*/  ENDCOLLECTIVE ;  /* 0x000000000000791b */ /* 0x003fe20003800000 */
.L_x_968:
[----:B------:R-:W-:-:S05]  /*304f0*/  @!P0 IADD3 R3, P4, R20, R3, RZ ;  /* 0x0000000314038210 */ /* 0x000fca0007f9e0ff */
[----:B------:R-:W-:-:S05]  /*30500*/  @!P0 IMAD.X R2, RZ, RZ, R2, P4 ;  /* 0x000000ffff028224 */ /* 0x000fca00020e0602 */
[----:B------:R-:W-:Y:S01]  /*30510*/  @!P0 LOP3.LUT R3, R3, R2, RZ, 0x3c, !PT ;  /* 0x0000000203038212 */ /* 0x000fe200078e3cff */
[----:B------:R-:W-:-:S03]  /*30520*/  IMAD.MOV.U32 R13, RZ, RZ, R0 ;  /* 0x000000ffff0d7224 */ /* 0x000fc600078e0000 */
[----:B------:R-:W-:-:S04]  /*30530*/  @!P0 LOP3.LUT R2, R3, R2, RZ, 0x3c, !PT ;  /* 0x0000000203028212 */ /* 0x000fc800078e3cff */
[----:B------:R-:W-:Y:S01]  /*30540*/  @!P0 LOP3.LUT R3, R3, R2, RZ, 0x3c, !PT ;  /* 0x0000000203038212 */ /* 0x000fe200078e3cff */
[----:B------:R-:W-:-:S07]  /*30550*/  IMAD.MOV.U32 R4, RZ, RZ, R14 ;  /* 0x000000ffff047224 */ /* 0x000fce00078e000e */
[----:B------:R-:W-:Y:S05]  /*30560*/  WARPSYNC.COLLECTIVE R15, `(.L_x_969) ;  /* 0x000000000f087348 */ /* 0x000fea0003c00000 */
[----:B------:R0:W1:Y:S02]  /*30570*/  SHFL.IDX P6, R14, R13, R12, R11 ;  /* 0x0000000c0d0e7389 */ /* 0x00006400000c000b */
[----:B01----:R-:W-:Y:S01]  /*30580*/  ENDCOLLECTIVE ;  /* 0x000000000000791b */ /* 0x003fe20003800000 */
.L_x_969:
[----:B------:R-:W-:Y:S01]  /*30590*/  @!PT LDS RZ, [RZ] ;  /* 0x00000000fffff984 */ /* 0x000fe20000000800 */
[----:B------:R-:W-:Y:S01]  /*305a0*/  @!PT LDS RZ, [RZ] ;  /* 0x00000000fffff984 */ /* 0x000fe20000000800 */
[----:B------:R-:W-:Y:S01]  /*305b0*/  @!PT LDS RZ, [RZ] ;  /* 0x00000000fffff984 */ /* 0x000fe20000000800 */
[----:B------:R1:W-:Y:S04]  /*305c0*/  @!P0 LDGSTS.E.BYPASS.LTC128B.128 [R9+0x15400], desc[UR50][R2.64], !P3 ;  /* 0x1540000002098fae */ /* 0x0003e8000d901d72 */
[----:B------:R1:W-:Y:S04]  /*305d0*/  @!P0 LDGSTS.E.BYPASS.LTC128B.128 [R9+0x17400], desc[UR50][R2.64+0x40], !P2 ;  /* 0x1740004002098fae */ /* 0x0003e8000d101d72 */
[----:B------:R1:W-:Y:S01]  /*305e0*/  @!P0 LDGSTS.E.BYPASS.LTC128B.128 [R9+0x19400], desc[UR50][R2.64+0x80], !P1 ;  /* 0x1940008002098fae */ /* 0x0003e2000c901d72 */
[----:B------:R-:W-:Y:S01]  /*305f0*/  IMAD.MOV.U32 R0, RZ, RZ, R14 ;  /* 0x000000ffff007224 */ /* 0x000fe200078e000e */
[----:B------:R-:W-:Y:S06]  /*30600*/  BRA `(.L_x_970) ;  /* 0xffffff7c00507947 */ /* 0x000fec000383ffff */
.L_x_718:
[----:B0-----:R0:W1:Y:S02]  /*30610*/  SYNCS.PHASECHK.TRANS64.TRYWAIT P0, [R22+URZ+0x29820], R3 ;  /* 0x02982003160075a7 */ /* 0x001064000800017f */
[----:B-1----:R-:W-:Y:S05]  /*30620*/  @!P0 NANOSLEEP.SYNCS 0x989680 ;  /* 0x009896800000895d */ /* 0x002fea0003900000 */
[----:B------:R-:W1:Y:S02]  /*30630*/  @!P0 SYNCS.PHASECHK.TRANS64 P0, [R22+URZ+0x29820], R3 ;  /* 0x02982003160085a7 */ /* 0x000e64000800007f */
[----:B-1----:R-:W-:Y:S05]  /*30640*/  @!P0 BRA `(.L_x_718) ;  /* 0xfffffffc00f08947 */ /* 0x002fea000383ffff */
[----:B------:R-:W-:Y:S05]  /*30650*/  BRA `(.L_x_971) ;  /* 0xffffff7c00c47947 */ /* 0x000fea000383ffff */
.L_x_722:
[----:B0-----:R0:W1:Y:S02]  /*30660*/  SYNCS.PHASECHK.TRANS64.TRYWAIT P0, [R0+URZ+0x29880], R31 ;  /* 0x0298801f000075a7 */ /* 0x001064000800017f */
[----:B-1----:R-:W-:Y:S05]  /*30670*/  @!P0 NANOSLEEP.SYNCS 0x989680 ;  /* 0x009896800000895d */ /* 0x002fea0003900000 */
[----:B------:R-:W1:Y:S02]  /*30680*/  @!P0 SYNCS.PHASECHK.TRANS64 P0, [R0+URZ+0x29880], R31 ;  /* 0x0298801f000085a7 */ /* 0x000e64000800007f */
[----:B-1----:R-:W-:Y:S05]  /*30690*/  @!P0 BRA `(.L_x_722) ;  /* 0xfffffffc00f08947 */ /* 0x002fea000383ffff */
[----:B------:R-:W-:Y:S05]  /*306a0*/  BRA `(.L_x_972) ;  /* 0xffffff8000e87947 */ /* 0x000fea000383ffff */
.L_x_723:
[----:B------:R-:W-:Y:S01]  /*306b0*/  BSSY B0, `(.L_x_973) ;  /* 0x0000008000007945 */ /* 0x000fe20003800000 */
[----:B------:R-:W-:Y:S01]  /*306c0*/  MOV R13, R20 ;  /* 0x00000014000d7202 */ /* 0x000fe20000000f00 */
[----:B------:R-:W-:Y:S02]  /*306d0*/  IMAD.MOV.U32 R12, RZ, RZ, RZ ;  /* 0x000000ffff0c7224 */ /* 0x000fe400078e00ff */
[----:B------:R-:W-:Y:S02]  /*306e0*/  IMAD.MOV.U32 R11, RZ, RZ, 0x1c1f ;  /* 0x00001c1fff0b7424 */ /* 0x000fe400078e00ff */
[----:B------:R-:W-:-:S07]  /*306f0*/  IMAD.MOV.U32 R15, RZ, RZ, -0x1 ;  /* 0xffffffffff0f7424 */ /* 0x000fce00078e00ff */
[----:B0-----:R-:W-:Y:S05]  /*30700*/  WARPSYNC.COLLECTIVE R15, `(.L_x_974) ;  /* 0x000000000f087348 */ /* 0x001fea0003c00000 */
[----:B------:R1:W2:Y:S02]  /*30710*/  SHFL.IDX P6, R14, R13, R12, R11 ;  /* 0x0000000c0d0e7389 */ /* 0x0002a400000c000b */
[----:B012---:R-:W-:Y:S01]  /*30720*/  ENDCOLLECTIVE ;  /* 0x000000000000791b */ /* 0x007fe20003800000 */
.L_x_974:
[----:B------:R-:W-:Y:S05]  /*30730*/  BSYNC B0 ;  /* 0x0000000000007941 */ /* 0x000fea0003800000 */
.L_x_973:
[----:B------:R-:W0:Y:S01]  /*30740*/  S2R R10, SR_TID.X ;  /* 0x00000000000a7919 */ /* 0x000e220000002100 */
[----:B------:R-:W-:Y:S01]  /*30750*/  IMAD.MOV.U32 R13, RZ, RZ, R7 ;  /* 0x000000ffff0d7224 */ /* 0x000fe200078e0007 */
[----:B------:R-:W-:Y:S01]  /*30760*/  MOV R3, R14 ;  /* 0x0000000e00037202 */ /* 0x000fe20000000f00 */
[----:B------:R-:W-:Y:S01]  /*30770*/  IMAD.MOV.U32 R12, RZ, RZ, RZ ;  /* 0x000000ffff0c7224 */ /* 0x000fe200078e00ff */
[----:B------:R-:W-:Y:S01]  /*30780*/  IADD3 R9, R22, R9, R36 ;  /* 0x0000000916097210 */ /* 0x000fe20007ffe024 */
[----:B------:R-:W-:Y:S02]  /*30790*/  IMAD.MOV.U32 R11, RZ, RZ, 0x1c1f ;  /* 0x00001c1fff0b7424 */ /* 0x000fe400078e00ff */
[----:B------:R-:W-:-:S07]  /*307a0*/  IMAD.MOV.U32 R15, RZ, RZ, -0x1 ;  /* 0xffffffffff0f7424 */ /* 0x000fce00078e00ff */
[----:B0-----:R-:W-:Y:S05]  /*307b0*/  WARPSYNC.COLLECTIVE R15, `(.L_x_975) ;  /* 0x000000000f087348 */ /* 0x001fea0003c00000 */
[----:B------:R1:W2:Y:S02]  /*307c0*/  SHFL.IDX P6, R14, R13, R12, R11 ;  /* 0x0000000c0d0e7389 */ /* 0x0002a400000c000b */
[----:B012---:R-:W-:Y:S01]  /*307d0*/  ENDCOLLECTIVE ;  /* 0x000000000000791b */ /* 0x007fe20003800000 */
.L_x_975:
[----:B------:R-:W-:Y:S02]  /*307e0*/  IMAD.MOV.U32 R13, RZ, RZ, R20 ;  /* 0x000000ffff0d7224 */ /* 0x000fe400078e0014 */
[----:B------:R-:W-:Y:S01]  /*307f0*/  IMAD.MOV.U32 R12, RZ, RZ, 0x1 ;  /* 0x00000001ff0c7424 */ /* 0x000fe200078e00ff */
[----:B------:R-:W-:Y:S01]  /*30800*/  SHF.L.U32 R10, R10, 0x4, RZ ;  /* 0x000000040a0a7819 */ /* 0x000fe200000006ff */
[----:B------:R-:W-:-:S03]  /*30810*/  IMAD.MOV.U32 R2, RZ, RZ, R14 ;  /* 0x000000ffff027224 */ /* 0x000fc600078e000e */
[----:B------:R-:W-:-:S07]  /*30820*/  LOP3.LUT R10, R10, 0x30, RZ, 0xc0, !PT ;  /* 0x000000300a0a7812 */ /* 0x000fce00078ec0ff */
[----:B------:R-:W-:Y:S05]  /*30830*/  WARPSYNC.COLLECTIVE R15, `(.L_x_976) ;  /* 0x000000000f087348 */ /* 0x000fea0003c00000 */
[----:B------:R0:W1:Y:S02]  /*30840*/  SHFL.IDX P6, R14, R13, R12, R11 ;  /* 0x0000000c0d0e7389 */ /* 0x00006400000c000b */
[----:B01----:R-:W-:Y:S01]  /*30850*/  ENDCOLLECTIVE ;  /* 0x000000000000791b */ /* 0x003fe20003800000 */
.L_x_976:
[----:B------:R-:W-:Y:S02]  /*30860*/  IADD3 R2, P0, R10, R2, RZ ;  /* 0x000000020a027210 */ /* 0x000fe40007f1e0ff */
[----:B------:R-:W-:-:S03]  /*30870*/  IADD3 R10, R37, R9, RZ ;  /* 0x00000009250a7210 */ /* 0x000fc60007ffe0ff */
[----:B------:R-:W-:-:S05]  /*30880*/  IMAD.X R3, RZ, RZ, R3, P0 ;  /* 0x000000ffff037224 */ /* 0x000fca00000e0603 */
[----:B------:R-:W-:Y:S01]  /*30890*/  @!PT LDS RZ, [RZ] ;  /* 0x00000000fffff984 */ /* 0x000fe20000000800 */
[----:B------:R-:W-:Y:S01]  /*308a0*/  @!PT LDS RZ, [RZ] ;  /* 0x00000000fffff984 */ /* 0x000fe20000000800 */
[----:B------:R-:W-:Y:S01]  /*308b0*/  @!PT LDS RZ, [RZ] ;  /* 0x00000000fffff984 */ /* 0x000fe20000000800 */
[----:B------:R-:W-:Y:S01]  /*308c0*/  LDGSTS.E.BYPASS.LTC128B.128 [R9+0xa400], desc[UR50][R2.64], !P3 ;  /* 0x0a40000002097fae */ /* 0x000fe2000d901d72 */
[----:B------:R-:W-:-:S03]  /*308d0*/  MOV R13, R7 ;  /* 0x00000007000d7202 */ /* 0x000fc60000000f00 */
[----:B------:R0:W-:Y:S02]  /*308e0*/  LDGSTS.E.BYPASS.LTC128B.128 [R10+0xa400], desc[UR50][R2.64+0x40], !P1 ;  /* 0x0a400040020a7fae */ /* 0x0001e4000c901d72 */
[----:B0-----:R-:W0:Y:S01]  /*308f0*/  S2R R2, SR_TID.X ;  /* 0x0000000000027919 */ /* 0x001e220000002100 */
[----:B------:R-:W-:-:S07]  /*30900*/  IMAD.MOV.U32 R3, RZ, RZ, R14 ;  /* 0x000000ffff037224 */ /* 0x000fce00078e000e */
[----:B0-----:R-:W-:Y:S05]  /*30910*/  WARPSYNC.COLLECTIVE R15, `(.L_x_977) ;  /* 0x000000000f087348 */ /* 0x001fea0003c00000 */
[----:B------:R1:W2:Y:S02]  /*30920*/  SHFL.IDX P6, R14, R13, R12, R11 ;  /* 0x0000000c0d0e7389 */ /* 0x0002a400000c000b */
[----:B012---:R-:W-:Y:S01]  /*30930*/  ENDCOLLECTIVE ;  /* 0x000000000000791b */ /* 0x007fe20003800000 */
.L_x_977:
[----:B------:R-:W-:Y:S01]  /*30940*/  MOV R13, R20 ;  /* 0x00000014000d7202 */ /* 0x000fe20000000f00 */
[----:B------:R-:W-:Y:S02]  /*30950*/  IMAD.MOV.U32 R12, RZ, RZ, 0x2 ;  /* 0x00000002ff0c7424 */ /* 0x000fe400078e00ff */
[----:B------:R-:W-:Y:S02]  /*30960*/  IMAD.SHL.U32 R15, R2, 0x10, RZ ;  /* 0x00000010020f7824 */ /* 0x000fe400078e00ff */
[----:B------:R-:W-:-:S03]  /*30970*/  IMAD.MOV.U32 R2, RZ, RZ, R14 ;  /* 0x000000ffff027224 */ /* 0x000fc600078e000e */
[----:B------:R-:W-:-:S04]  /*30980*/  LOP3.LUT R15, R15, 0x30, RZ, 0xc0, !PT ;  /* 0x000000300f0f7812 */ /* 0x000fc800078ec0ff */
[----:B------:R-:W-:Y:S01]  /*30990*/  IADD3 R2, P0, R15, R2, RZ ;  /* 0x000000020f027210 */ /* 0x000fe20007f1e0ff */
[----:B------:R-:W-:-:S04]  /*309a0*/  IMAD.MOV.U32 R15, RZ, RZ, -0x1 ;  /* 0xffffffffff0f7424 */ /* 0x000fc800078e00ff */
[----:B------:R-:W-:-:S08]  /*309b0*/  IMAD.X R3, RZ, RZ, R3, P0 ;  /* 0x000000ffff037224 */ /* 0x000fd000000e0603 */
[----:B------:R-:W-:Y:S05]  /*309c0*/  WARPSYNC.COLLECTIVE R15, `(.L_x_978) ;  /* 0x000000000f087348 */ /* 0x000fea0003c00000 */
[----:B------:R0:W1:Y:S02]  /*309d0*/  SHFL.IDX P6, R14, R13, R12, R11 ;  /* 0x0000000c0d0e7389 */ /* 0x00006400000c000b */
[----:B01----:R-:W-:Y:S01]  /*309e0*/  ENDCOLLECTIVE ;  /* 0x000000000000791b */ /* 0x003fe20003800000 */
.L_x_978:
[----:B------:R-:W-:Y:S01]  /*309f0*/  @!PT LDS RZ, [RZ] ;  /* 0x00000000fffff984 */ /* 0x000fe20000000800 */
[----:B------:R-:W-:Y:S01]  /*30a00*/  @!PT LDS RZ, [RZ] ;  /* 0x00000000fffff984 */ /* 0x000fe20000000800 */
[----:B------:R-:W-:Y:S01]  /*30a10*/  @!PT LDS RZ, [RZ] ;  /* 0x00000000fffff984 */ /* 0x000fe20000000800 */
[----:B------:R-:W-:Y:S04]  /*30a20*/  LDGSTS.E.BYPASS.LTC128B.128 [R9+0xb400], desc[UR50][R2.64], !P3 ;  /* 0x0b40000002097fae */ /* 0x000fe8000d901d72 */
[----:B------:R0:W-:Y:S01]  /*30a30*/  LDGSTS.E.BYPASS.LTC128B.128 [R10+0xb400], desc[UR50][R2.64+0x40], !P1 ;  /* 0x0b400040020a7fae */ /* 0x0001e2000c901d72 */
[----:B------:R-:W-:Y:S01]  /*30a40*/  MOV R13, R7 ;  /* 0x00000007000d7202 */ /* 0x000fe20000000f00 */
[----:B0-----:R-:W0:Y:S01]  /*30a50*/  S2R R2, SR_TID.X ;  /* 0x0000000000027919 */ /* 0x001e220000002100 */
[----:B------:R-:W-:-:S07]  /*30a60*/  IMAD.MOV.U32 R3, RZ, RZ, R14 ;  /* 0x000000ffff037224 */ /* 0x000fce00078e000e */
[----:B0-----:R-:W-:Y:S05]  /*30a70*/  WARPSYNC.COLLECTIVE R15, `(.L_x_979) ;  /* 0x000000000f087348 */ /* 0x001fea0003c00000 */
[----:B------:R1:W2:Y:S02]  /*30a80*/  SHFL.IDX P6, R14, R13, R12, R11 ;  /* 0x0000000c0d0e7389 */ /* 0x0002a400000c000b */
[----:B012---:R-:W-:Y:S01]  /*30a90*/  ENDCOLLECTIVE ;  /* 0x000000000000791b */ /* 0x007fe20003800000 */
.L_x_979:
        /* <DEDUP_REMOVED lines=11> */
.L_x_980:
        /* <DEDUP_REMOVED lines=11> */
.L_x_981:
[----:B------:R-:W-:Y:S01]  /*30c00*/  MOV R13, R24 ;  /* 0x00000018000d7202 */ /* 0x000fe20000000f00 */
[----:B------:R-:W-:Y:S02]  /*30c10*/  IMAD.MOV.U32 R12, RZ, RZ, RZ ;  /* 0x000000ffff0c7224 */ /* 0x000fe400078e00ff */
[----:B------:R-:W-:-:S07]  /*30c20*/  IMAD.MOV.U32 R2, RZ, RZ, R14 ;  /* 0x000000ffff027224 */ /* 0x000fce00078e000e */
[----:B------:R-:W-:Y:S05]  /*30c30*/  WARPSYNC.COLLECTIVE R15, `(.L_x_982) ;  /* 0x000000000f087348 */ /* 0x000fea0003c00000 */
[----:B------:R0:W1:Y:S02]  /*30c40*/  SHFL.IDX P6, R14, R13, R12, R11 ;  /* 0x0000000c0d0e7389 */ /* 0x00006400000c000b */
[----:B01----:R-:W-:Y:S01]  /*30c50*/  ENDCOLLECTIVE ;  /* 0x000000000000791b */ /* 0x003fe20003800000 */
.L_x_982:
[----:B------:R-:W-:-:S05]  /*30c60*/  IMAD.SHL.U32 R3, R3, 0x10, RZ ;  /* 0x0000001003037824 */ /* 0x000fca00078e00ff */
[----:B------:R-:W-:-:S04]  /*30c70*/  LOP3.LUT R3, R3, 0x30, RZ, 0xc0, !PT ;  /* 0x0000003003037812 */ /* 0x000fc800078ec0ff */
[----:B------:R-:W-:Y:S01]  /*30c80*/  IADD3 R2, P0, R3, R2, RZ ;  /* 0x0000000203027210 */ /* 0x000fe20007f1e0ff */
[----:B------:R-:W-:-:S04]  /*30c90*/  IMAD.MOV.U32 R13, RZ, RZ, R25 ;  /* 0x000000ffff0d7224 */ /* 0x000fc800078e0019 */
[----:B------:R-:W-:-:S05]  /*30ca0*/  IMAD.X R3, RZ, RZ, R20, P0 ;  /* 0x000000ffff037224 */ /* 0x000fca00000e0614 */
[----:B------:R-:W-:Y:S01]  /*30cb0*/  @!PT LDS RZ, [RZ] ;  /* 0x00000000fffff984 */ /* 0x000fe20000000800 */
[----:B------:R-:W-:Y:S01]  /*30cc0*/  @!PT LDS RZ, [RZ] ;  /* 0x00000000fffff984 */ /* 0x000fe20000000800 */
[----:B------:R-:W-:Y:S01]  /*30cd0*/  @!PT LDS RZ, [RZ] ;  /* 0x00000000fffff984 */ /* 0x000fe20000000800 */
[----:B------:R0:W-:Y:S01]  /*30ce0*/  LDGSTS.E.BYPASS.LTC128B.128 [R9+0xd400], desc[UR50][R2.64], !P3 ;  /* 0x0d40000002097fae */ /* 0x0001e2000d901d72 */
[----:B------:R-:W-:-:S03]  /*30cf0*/  IMAD.MOV.U32 R24, RZ, RZ, R14 ;  /* 0x000000ffff187224 */ /* 0x000fc600078e000e */
[----:B------:R0:W-:Y:S04]  /*30d00*/  LDGSTS.E.BYPASS.LTC128B.128 [R10+0xd400], desc[UR50][R2.64+0x40], !P1 ;  /* 0x0d400040020a7fae */ /* 0x0001e8000c901d72 */
[----:B0-----:R-:W-:Y:S05]  /*30d10*/  WARPSYNC.COLLECTIVE R15, `(.L_x_983) ;  /* 0x000000000f087348 */ /* 0x001fea0003c00000 */
[----:B------:R1:W2:Y:S02]  /*30d20*/  SHFL.IDX P6, R14, R13, R12, R11 ;  /* 0x0000000c0d0e7389 */ /* 0x0002a400000c000b */
[----:B012---:R-:W-:Y:S01]  /*30d30*/  ENDCOLLECTIVE ;  /* 0x000000000000791b */ /* 0x007fe20003800000 */
.L_x_983:
[----:B------:R-:W-:Y:S01]  /*30d40*/  MOV R2, R14 ;  /* 0x0000000e00027202 */ /* 0x000fe20000000f00 */
[----:B------:R-:W-:Y:S06]  /*30d50*/  BRA `(.L_x_984) ;  /* 0xffffff80005c7947 */ /* 0x000fec000383ffff */
.L_x_728:
[----:B---3--:R3:W4:Y:S02]  /*30d60*/  SYNCS.PHASECHK.TRANS64.TRYWAIT P0, [R0+URZ+0x29840], R31 ;  /* 0x0298401f000075a7 */ /* 0x008724000800017f */
[----:B----4-:R-:W-:Y:S05]  /*30d70*/  @!P0 NANOSLEEP.SYNCS 0x989680 ;  /* 0x009896800000895d */ /* 0x010fea0003900000 */
[----:B------:R-:W4:Y:S02]  /*30d80*/  @!P0 SYNCS.PHASECHK.TRANS64 P0, [R0+URZ+0x29840], R31 ;  /* 0x0298401f000085a7 */ /* 0x000f24000800007f */
[----:B----4-:R-:W-:Y:S05]  /*30d90*/  @!P0 BRA `(.L_x_728) ;  /* 0xfffffffc00f08947 */ /* 0x010fea000383ffff */
[----:B------:R-:W-:Y:S05]  /*30da0*/  BRA `(.L_x_985) ;  /* 0xffffff8000bc7947 */ /* 0x000fea000383ffff */
.L_x_729:
[----:B------:R-:W-:Y:S01]  /*30db0*/  BSSY B0, `(.L_x_986) ;  /* 0x0000008000007945 */ /* 0x000fe20003800000 */
[----:B------:R-:W-:Y:S01]  /*30dc0*/  IMAD.MOV.U32 R13, RZ, RZ, R6 ;  /* 0x000000ffff0d7224 */ /* 0x000fe200078e0006 */
[----:B------:R-:W-:Y:S01]  /*30dd0*/  MOV R15, 0xffffffff ;  /* 0xffffffff000f7802 */ /* 0x000fe20000000f00 */
[----:B------:R-:W-:Y:S02]  /*30de0*/  IMAD.MOV.U32 R12, RZ, RZ, RZ ;  /* 0x000000ffff0c7224 */ /* 0x000fe400078e00ff */
[----:B------:R-:W-:-:S07]  /*30df0*/  IMAD.MOV.U32 R11, RZ, RZ, 0x1c1f ;  /* 0x00001c1fff0b7424 */ /* 0x000fce00078e00ff */
[----:B-123--:R-:W-:Y:S05]  /*30e00*/  WARPSYNC.COLLECTIVE R15, `(.L_x_987) ;  /* 0x000000000f087348 */ /* 0x00efea0003c00000 */
[----:B------:R0:W4:Y:S02]  /*30e10*/  SHFL.IDX P6, R14, R13, R12, R11 ;  /* 0x0000000c0d0e7389 */ /* 0x00012400000c000b */
[----:B01234-:R-:W-:Y:S01]  /*30e20*/  ENDCOLLECTIVE ;  /* 0x000000000000791b */ /* 0x01ffe20003800000 */
.L_x_987:
[----:B------:R-:W-:Y:S05]  /*30e30*/  BSYNC B0 ;  /* 0x0000000000007941 */ /* 0x000fea0003800000 */
.L_x_986:
[----:B------:R-:W-:Y:S01]  /*30e40*/  IMAD.MOV.U32 R13, RZ, RZ, R4 ;  /* 0x000000ffff0d7224 */ /* 0x000fe200078e0004 */
[----:B------:R-:W-:Y:S01]  /*30e50*/  MOV R11, 0x1c1f ;  /* 0x00001c1f000b7802 */ /* 0x000fe20000000f00 */
[----:B------:R-:W-:Y:S01]  /*30e60*/  IMAD.MOV.U32 R12, RZ, RZ, RZ ;  /* 0x000000ffff0c7224 */ /* 0x000fe200078e00ff */
[----:B------:R-:W-:Y:S01]  /*30e70*/  IADD3 R7, R22, R7, RZ ;  /* 0x0000000716077210 */ /* 0x000fe20007ffe0ff */
[----:B------:R-:W-:Y:S02]  /*30e80*/  IMAD.MOV.U32 R15, RZ, RZ, -0x1 ;  /* 0xffffffffff0f7424 */ /* 0x000fe400078e00ff */
[----:B------:R-:W-:-:S07]  /*30e90*/  IMAD.MOV.U32 R3, RZ, RZ, R14 ;  /* 0x000000ffff037224 */ /* 0x000fce00078e000e */
[----:B------:R-:W-:Y:S05]  /*30ea0*/  WARPSYNC.COLLECTIVE R15, `(.L_x_988) ;  /* 0x000000000f087348 */ /* 0x000fea0003c00000 */
[----:B------:R0:W1:Y:S02]  /*30eb0*/  SHFL.IDX P6, R14, R13, R12, R11 ;  /* 0x0000000c0d0e7389 */ /* 0x00006400000c000b */
[----:B01----:R-:W-:Y:S01]  /*30ec0*/  ENDCOLLECTIVE ;  /* 0x000000000000791b */ /* 0x003fe20003800000 */
.L_x_988:
[----:B------:R-:W-:Y:S02]  /*30ed0*/  IMAD.MOV.U32 R13, RZ, RZ, R6 ;  /* 0x000000ffff0d7224 */ /* 0x000fe400078e0006 */
[----:B------:R-:W-:Y:S02]  /*30ee0*/  IMAD.MOV.U32 R12, RZ, RZ, 0x1 ;  /* 0x00000001ff0c7424 */ /* 0x000fe400078e00ff */
[----:B------:R-:W-:-:S07]  /*30ef0*/  IMAD.MOV.U32 R2, RZ, RZ, R14 ;  /* 0x000000ffff027224 */ /* 0x000fce00078e000e */
[----:B------:R-:W-:Y:S05]  /*30f00*/  WARPSYNC.COLLECTIVE R15, `(.L_x_989) ;  /* 0x000000000f087348 */ /* 0x000fea0003c00000 */
[----:B------:R0:W1:Y:S02]  /*30f10*/  SHFL.IDX P6, R14, R13, R12, R11 ;  /* 0x0000000c0d0e7389 */ /* 0x00006400000c000b */
[----:B01----:R-:W-:Y:S01]  /*30f20*/  ENDCOLLECTIVE ;  /* 0x000000000000791b */ /* 0x003fe20003800000 */
.L_x_989:
[----:B------:R-:W-:-:S05]  /*30f30*/  IADD3 R2, P0, R10, R2, RZ ;  /* 0x000000020a027210 */ /* 0x000fca0007f1e0ff */
[----:B------:R-:W-:-:S05]  /*30f40*/  IMAD.X R3, RZ, RZ, R3, P0 ;  /* 0x000000ffff037224 */ /* 0x000fca00000e0603 */
[----:B------:R-:W-:Y:S01]  /*30f50*/  @!PT LDS RZ, [RZ] ;  /* 0x00000000fffff984 */ /* 0x000fe20000000800 */
[----:B------:R-:W-:Y:S01]  /*30f60*/  @!PT LDS RZ, [RZ] ;  /* 0x00000000fffff984 */ /* 0x000fe20000000800 */
[----:B------:R-:W-:Y:S01]  /*30f70*/  @!PT LDS RZ, [RZ] ;  /* 0x00000000fffff984 */ /* 0x000fe20000000800 */
[----:B------:R-:W-:Y:S01]  /*30f80*/  LDGSTS.E.BYPASS.LTC128B.128 [R7+0x1a400], desc[UR50][R2.64], !P4 ;  /* 0x1a40000002077fae */ /* 0x000fe2000e101d72 */
[----:B------:R-:W-:-:S03]  /*30f90*/  MOV R13, R4 ;  /* 0x00000004000d7202 */ /* 0x000fc60000000f00 */
[----:B------:R-:W-:Y:S04]  /*30fa0*/  LDGSTS.E.BYPASS.LTC128B.128 [R7+0x1cc00], desc[UR50][R2.64+0x40], !P3 ;  /* 0x1cc0004002077fae */ /* 0x000fe8000d901d72 */
[----:B------:R0:W-:Y:S02]  /*30fb0*/  LDGSTS.E.BYPASS.LTC128B.128 [R7+0x1f400], desc[UR50][R2.64+0x80], !P1 ;  /* 0x1f40008002077fae */ /* 0x0001e4000c901d72 */
[----:B0-----:R-:W-:-:S07]  /*30fc0*/  IMAD.MOV.U32 R3, RZ, RZ, R14 ;  /* 0x000000ffff037224 */ /* 0x001fce00078e000e */
[----:B------:R-:W-:Y:S05]  /*30fd0*/  WARPSYNC.COLLECTIVE R15, `(.L_x_990) ;  /* 0x000000000f087348 */ /* 0x000fea0003c00000 */
[----:B------:R0:W1:Y:S02]  /*30fe0*/  SHFL.IDX P6, R14, R13, R12, R11 ;  /* 0x0000000c0d0e7389 */ /* 0x00006400000c000b */
[----:B01----:R-:W-:Y:S01]  /*30ff0*/  ENDCOLLECTIVE ;  /* 0x000000000000791b */ /* 0x003fe20003800000 */
.L_x_990:
[----:B------:R-:W-:Y:S01]  /*31000*/  IMAD.MOV.U32 R13, RZ, RZ, R6 ;  /* 0x000000ffff0d7224 */ /* 0x000fe200078e0006 */
[----:B------:R-:W-:Y:S01]  /*31010*/  MOV R12, 0x2 ;  /* 0x00000002000c7802 */ /* 0x000fe20000000f00 */
[----:B------:R-:W-:-:S07]  /*31020*/  IMAD.MOV.U32 R2, RZ, RZ, R14 ;  /* 0x000000ffff027224 */ /* 0x000fce00078e000e */
[----:B------:R-:W-:Y:S05]  /*31030*/  WARPSYNC.COLLECTIVE R15, `(.L_x_991) ;  /* 0x000000000f087348 */ /* 0x000fea0003c00000 */
[----:B------:R0:W1:Y:S02]  /*31040*/  SHFL.IDX P6, R14, R13, R12, R11 ;  /* 0x0000000c0d0e7389 */ /* 0x00006400000c000b */
[----:B01----:R-:W-:Y:S01]  /*31050*/  ENDCOLLECTIVE ;  /* 0x000000000000791b */ /* 0x003fe20003800000 */
.L_x_991:
        /* <DEDUP_REMOVED lines=13> */
.L_x_992:
[----:B------:R-:W-:Y:S02]  /*31130*/  IMAD.MOV.U32 R13, RZ, RZ, R6 ;  /* 0x000000ffff0d7224 */ /* 0x000fe400078e0006 */
[----:B------:R-:W-:Y:S02]  /*31140*/  IMAD.MOV.U32 R12, RZ, RZ, 0x3 ;  /* 0x00000003ff0c7424 */ /* 0x000fe400078e00ff */
[----:B------:R-:W-:-:S07]  /*31150*/  IMAD.MOV.U32 R2, RZ, RZ, R14 ;  /* 0x000000ffff027224 */ /* 0x000fce00078e000e */
[----:B------:R-:W-:Y:S05]  /*31160*/  WARPSYNC.COLLECTIVE R15, `(.L_x_993) ;  /* 0x000000000f087348 */ /* 0x000fea0003c00000 */
[----:B------:R0:W1:Y:S02]  /*31170*/  SHFL.IDX P6, R14, R13, R12, R11 ;  /* 0x0000000c0d0e7389 */ /* 0x00006400000c000b */
[----:B01----:R-:W-:Y:S01]  /*31180*/  ENDCOLLECTIVE ;  /* 0x000000000000791b */ /* 0x003fe20003800000 */
.L_x_993:
[----:B------:R-:W-:-:S04]  /*31190*/  IADD3 R2, P0, R10, R2, RZ ;  /* 0x000000020a027210 */ /* 0x000fc80007f1e0ff */
[----:B------:R-:W-:-:S05]  /*311a0*/  IADD3.X R3, RZ, R9, RZ, P0, !PT ;  /* 0x00000009ff037210 */ /* 0x000fca00007fe4ff */
[----:B------:R-:W-:Y:S01]  /*311b0*/  @!PT LDS RZ, [RZ] ;  /* 0x00000000fffff984 */ /* 0x000fe20000000800 */
[----:B------:R-:W-:Y:S01]  /*311c0*/  @!PT LDS RZ, [RZ] ;  /* 0x00000000fffff984 */ /* 0x000fe20000000800 */
[----:B------:R-:W-:Y:S01]  /*311d0*/  @!PT LDS RZ, [RZ] ;  /* 0x00000000fffff984 */ /* 0x000fe20000000800 */
[----:B------:R0:W-:Y:S01]  /*311e0*/  LDGSTS.E.BYPASS.LTC128B.128 [R7+0x1b400], desc[UR50][R2.64], !P4 ;  /* 0x1b40000002077fae */ /* 0x0001e2000e101d72 */
[----:B------:R-:W-:-:S03]  /*311f0*/  MOV R13, R4 ;  /* 0x00000004000d7202 */ /* 0x000fc60000000f00 */
[----:B------:R0:W-:Y:S04]  /*31200*/  LDGSTS.E.BYPASS.LTC128B.128 [R7+0x1dc00], desc[UR50][R2.64+0x40], !P3 ;  /* 0x1dc0004002077fae */ /* 0x0001e8000d901d72 */
[----:B------:R0:W-:Y:S01]  /*31210*/  LDGSTS.E.BYPASS.LTC128B.128 [R7+0x20400], desc[UR50][R2.64+0x80], !P1 ;  /* 0x2040008002077fae */ /* 0x0001e2000c901d72 */
[----:B------:R-:W-:-:S07]  /*31220*/  IMAD.MOV.U32 R9, RZ, RZ, R14 ;  /* 0x000000ffff097224 */ /* 0x000fce00078e000e */
[----:B0-----:R-:W-:Y:S05]  /*31230*/  WARPSYNC.COLLECTIVE R15, `(.L_x_994) ;  /* 0x000000000f087348 */ /* 0x001fea0003c00000 */
[----:B------:R1:W2:Y:S02]  /*31240*/  SHFL.IDX P6, R14, R13, R12, R11 ;  /* 0x0000000c0d0e7389 */ /* 0x0002a400000c000b */
[----:B012---:R-:W-:Y:S01]  /*31250*/  ENDCOLLECTIVE ;  /* 0x000000000000791b */ /* 0x007fe20003800000 */
.L_x_994:
[----:B------:R-:W-:Y:S01]  /*31260*/  IMAD.MOV.U32 R13, RZ, RZ, R8 ;  /* 0x000000ffff0d7224 */ /* 0x000fe200078e0008 */
[----:B------:R-:W-:Y:S01]  /*31270*/  MOV R12, RZ ;  /* 0x000000ff000c7202 */ /* 0x000fe20000000f00 */
[----:B------:R-:W-:-:S07]  /*31280*/  IMAD.MOV.U32 R2, RZ, RZ, R14 ;  /* 0x000000ffff027224 */ /* 0x000fce00078e000e */
[----:B------:R-:W-:Y:S05]  /*31290*/  WARPSYNC.COLLECTIVE R15, `(.L_x_995) ;  /* 0x000000000f087348 */ /* 0x000fea0003c00000 */
[----:B------:R0:W1:Y:S02]  /*312a0*/  SHFL.IDX P6, R14, R13, R12, R11 ;  /* 0x0000000c0d0e7389 */ /* 0x00006400000c000b */
[----:B01----:R-:W-:Y:S01]  /*312b0*/  ENDCOLLECTIVE ;  /* 0x000000000000791b */ /* 0x003fe20003800000 */
.L_x_995:
        /* <DEDUP_REMOVED lines=13> */
.L_x_996:
[----:B------:R-:W-:Y:S01]  /*31390*/  IMAD.MOV.U32 R2, RZ, RZ, R14 ;  /* 0x000000ffff027224 */ /* 0x000fe200078e000e */
[----:B------:R-:W-:Y:S06]  /*313a0*/  BRA `(.L_x_997) ;  /* 0xffffff8000587947 */ /* 0x000fec000383ffff */
.L_x_734:
[----:B--2---:R2:W3:Y:S02]  /*313b0*/  SYNCS.PHASECHK.TRANS64.TRYWAIT P0, [R3+URZ+0x29870], R0 ;  /* 0x02987000030075a7 */ /* 0x0044e4000800017f */
[----:B---3--:R-:W-:Y:S05]  /*313c0*/  @!P0 NANOSLEEP.SYNCS 0x989680 ;  /* 0x009896800000895d */ /* 0x008fea0003900000 */
[----:B------:R-:W3:Y:S02]  /*313d0*/  @!P0 SYNCS.PHASECHK.TRANS64 P0, [R3+URZ+0x29870], R0 ;  /* 0x02987000030085a7 */ /* 0x000ee4000800007f */
[----:B---3--:R-:W-:Y:S05]  /*313e0*/  @!P0 BRA `(.L_x_734) ;  /* 0xfffffffc00f08947 */ /* 0x008fea000383ffff */
[----:B------:R-:W-:Y:S05]  /*313f0*/  BRA `(.L_x_998) ;  /* 0xffffff8000c47947 */ /* 0x000fea000383ffff */
.L_x_736:
[----:B--2---:R2:W3:Y:S02]  /*31400*/  SYNCS.PHASECHK.TRANS64.TRYWAIT P0, [R3+URZ+0x29860], R0 ;  /* 0x02986000030075a7 */ /* 0x0044e4000800017f */
[----:B---3--:R-:W-:Y:S05]  /*31410*/  @!P0 NANOSLEEP.SYNCS 0x989680 ;  /* 0x009896800000895d */ /* 0x008fea0003900000 */
[----:B------:R-:W3:Y:S02]  /*31420*/  @!P0 SYNCS.PHASECHK.TRANS64 P0, [R3+URZ+0x29860], R0 ;  /* 0x02986000030085a7 */ /* 0x000ee4000800007f */
[----:B---3--:R-:W-:Y:S05]  /*31430*/  @!P0 BRA `(.L_x_736) ;  /* 0xfffffffc00f08947 */ /* 0x008fea000383ffff */
[----:B------:R-:W-:Y:S05]  /*31440*/  BRA `(.L_x_999) ;  /* 0xffffff8000d47947 */ /* 0x000fea000383ffff */
.L_x_744:
[----:B--2---:R2:W3:Y:S02]  /*31450*/  SYNCS.PHASECHK.TRANS64.TRYWAIT P1, [R17+URZ+0x29870], R0 ;  /* 0x02987000110075a7 */ /* 0x0044e4000802017f */
[----:B---3--:R-:W-:Y:S05]  /*31460*/  @!P1 NANOSLEEP.SYNCS 0x989680 ;  /* 0x009896800000995d */ /* 0x008fea0003900000 */
[----:B------:R-:W3:Y:S02]  /*31470*/  @!P1 SYNCS.PHASECHK.TRANS64 P1, [R17+URZ+0x29870], R0 ;  /* 0x02987000110095a7 */ /* 0x000ee4000802007f */
[----:B---3--:R-:W-:Y:S05]  /*31480*/  @!P1 BRA `(.L_x_744) ;  /* 0xfffffffc00f09947 */ /* 0x008fea000383ffff */
[----:B------:R-:W-:Y:S05]  /*31490*/  BRA `(.L_x_1000) ;  /* 0xffffff8800987947 */ /* 0x000fea000383ffff */
.L_x_746:
[----:B--2---:R2:W3:Y:S02]  /*314a0*/  SYNCS.PHASECHK.TRANS64.TRYWAIT P1, [R17+URZ+0x29860], R0 ;  /* 0x02986000110075a7 */ /* 0x0044e4000802017f */
[----:B---3--:R-:W-:Y:S05]  /*314b0*/  @!P1 NANOSLEEP.SYNCS 0x989680 ;  /* 0x009896800000995d */ /* 0x008fea0003900000 */
[----:B------:R-:W3:Y:S02]  /*314c0*/  @!P1 SYNCS.PHASECHK.TRANS64 P1, [R17+URZ+0x29860], R0 ;  /* 0x02986000110095a7 */ /* 0x000ee4000802007f */
[----:B---3--:R-:W-:Y:S05]  /*314d0*/  @!P1 BRA `(.L_x_746) ;  /* 0xfffffffc00f09947 */ /* 0x008fea000383ffff */
[----:B------:R-:W-:Y:S05]  /*314e0*/  BRA `(.L_x_1001) ;  /* 0xffffff8800a47947 */ /* 0x000fea000383ffff */
.L_x_751:
        /* <DEDUP_REMOVED lines=8> */
.L_x_1003:
[----:B------:R-:W-:Y:S05]  /*31570*/  BSYNC B0 ;  /* 0x0000000000007941 */ /* 0x000fea0003800000 */
.L_x_1002:
[----:B------:R-:W-:Y:S01]  /*31580*/  IMAD.MOV.U32 R13, RZ, RZ, R16 ;  /* 0x000000ffff0d7224 */ /* 0x000fe200078e0010 */
[----:B------:R-:W-:Y:S01]  /*31590*/  MOV R15, 0xffffffff ;  /* 0xffffffff000f7802 */ /* 0x000fe20000000f00 */
[----:B------:R-:W-:Y:S01]  /*315a0*/  IMAD.MOV.U32 R12, RZ, RZ, 0x1 ;  /* 0x00000001ff0c7424 */ /* 0x000fe200078e00ff */
[----:B------:R-:W-:Y:S01]  /*315b0*/  MOV R0, R14 ;  /* 0x0000000e00007202 */ /* 0x000fe20000000f00 */
[----:B------:R-:W-:Y:S02]  /*315c0*/  IMAD.MOV.U32 R11, RZ, RZ, 0x1f ;  /* 0x0000001fff0b7424 */ /* 0x000fe400078e00ff */
[----:B------:R-:W-:-:S07]  /*315d0*/  IMAD.IADD R7, R19, 0x1, R9 ;  /* 0x0000000113077824 */ /* 0x000fce00078e0209 */
[----:B------:R-:W-:Y:S05]  /*315e0*/  WARPSYNC.COLLECTIVE R15, `(.L_x_1004) ;  /* 0x000000000f087348 */ /* 0x000fea0003c00000 */
[----:B------:R0:W1:Y:S02]  /*315f0*/  SHFL.IDX P6, R14, R13, R12, R11 ;  /* 0x0000000c0d0e7389 */ /* 0x00006400000c000b */
[----:B01----:R-:W-:Y:S01]  /*31600*/  ENDCOLLECTIVE ;  /* 0x000000000000791b */ /* 0x003fe20003800000 */
.L_x_1004:
[----:B------:R-:W-:Y:S02]  /*31610*/  ULDC UR4, c[0x0][0xc3c] ;  /* 0x00030f0000047ab9 */ /* 0x000fe40000000800 */
[----:B------:R-:W-:-:S13]  /*31620*/  ISETP.GE.OR P1, PT, R7, UR4, !P0 ;  /* 0x0000000407007c0c */ /* 0x000fda000c726670 */
[----:B------:R-:W0:Y:S08]  /*31630*/  @!P1 LDC.64 R2, c[0x0][0xc80] ;  /* 0x00032000ff029b82 */ /* 0x000e300000000a00 */
[----:B------:R-:W1:Y:S01]  /*31640*/  @!P1 LDC.64 R4, c[0x0][0xc78] ;  /* 0x00031e00ff049b82 */ /* 0x000e620000000a00 */
[----:B------:R-:W-:Y:S02]  /*31650*/  IMAD.MOV.U32 R11, RZ, RZ, RZ ;  /* 0x000000ffff0b7224 */ /* 0x000fe400078e00ff */
[----:B------:R-:W-:-:S02]  /*31660*/  IMAD.MOV.U32 R6, RZ, RZ, R14 ;  /* 0x000000ffff067224 */ /* 0x000fc400078e000e */
[----:B0-----:R-:W-:-:S05]  /*31670*/  @!P1 IMAD.WIDE R2, R7, 0x4, R2 ;  /* 0x0000000407029825 */ /* 0x001fca00078e0202 */
[----:B------:R1:W2:Y:S02]  /*31680*/  @!P1 LDG.E R8, desc[UR50][R2.64] ;  /* 0x0000003202089981 */ /* 0x0002a4000c1e1900 */
[----:B-1----:R-:W-:-:S05]  /*31690*/  @!P1 IMAD.WIDE R2, R7, 0x4, R4 ;  /* 0x0000000407029825 */ /* 0x002fca00078e0204 */
[----:B------:R-:W3:Y:S01]  /*316a0*/  @!P1 LDG.E R5, desc[UR50][R2.64] ;  /* 0x0000003202059981 */ /* 0x000ee2000c1e1900 */
[----:B------:R-:W-:Y:S01]  /*316b0*/  IMAD.MOV.U32 R7, RZ, RZ, RZ ;  /* 0x000000ffff077224 */ /* 0x000fe200078e00ff */
[C---:B------:R-:W-:Y:S01]  /*316c0*/  ISETP.GE.U32.AND P2, PT, R9.reuse, 0x2, PT ;  /* 0x000000020900780c */ /* 0x040fe20003f46070 */
[----:B------:R-:W-:Y:S01]  /*316d0*/  IMAD.MOV.U32 R4, RZ, RZ, RZ ;  /* 0x000000ffff047224 */ /* 0x000fe200078e00ff */
[C---:B------:R-:W-:Y:S02]  /*316e0*/  ISETP.GE.U32.AND P3, PT, R9.reuse, 0x4, PT ;  /* 0x000000040900780c */ /* 0x040fe40003f66070 */
[C---:B------:R-:W-:Y:S02]  /*316f0*/  ISETP.GE.U32.AND P4, PT, R9.reuse, 0x8, PT ;  /* 0x000000080900780c */ /* 0x040fe40003f86070 */
[----:B------:R-:W-:Y:S02]  /*31700*/  ISETP.GE.U32.AND P5, PT, R9, 0x10, PT ;  /* 0x000000100900780c */ /* 0x000fe40003fa6070 */
[----:B------:R-:W-:-:S02]  /*31710*/  MOV R16, RZ ;  /* 0x000000ff00107202 */ /* 0x000fc40000000f00 */
[----:B--2---:R-:W-:Y:S01]  /*31720*/  @!P1 MOV R7, R8 ;  /* 0x0000000800079202 */ /* 0x004fe20000000f00 */
[----:B---3--:R-:W-:Y:S01]  /*31730*/  @!P1 IMAD.MOV.U32 R4, RZ, RZ, R5 ;  /* 0x000000ffff049224 */ /* 0x008fe200078e0005 */
[----:B------:R-:W-:-:S03]  /*31740*/  ISETP.NE.AND P1, PT, R9, RZ, PT ;  /* 0x000000ff0900720c */ /* 0x000fc60003f25270 */
[----:B------:R-:W-:-:S10]  /*31750*/  IMAD R13, R4, R7, RZ ;  /* 0x00000007040d7224 */ /* 0x000fd400078e02ff */
[----:B------:R-:W-:Y:S05]  /*31760*/  WARPSYNC.COLLECTIVE R15, `(.L_x_1005) ;  /* 0x000000000f087348 */ /* 0x000fea0003c00000 */
[----:B------:R0:W1:Y:S02]  /*31770*/  SHFL.UP P6, R14, R13, R12, R11 ;  /* 0x0400000c0d0e7389 */ /* 0x00006400000c000b */
[----:B01----:R-:W-:Y:S01]  /*31780*/  ENDCOLLECTIVE ;  /* 0x000000000000791b */ /* 0x003fe20003800000 */
.L_x_1005:
[----:B------:R-:W-:Y:S01]  /*31790*/  IMAD.MOV.U32 R12, RZ, RZ, 0x2 ;  /* 0x00000002ff0c7424 */ /* 0x000fe200078e00ff */
[----:B------:R-:W-:-:S04]  /*317a0*/  SEL R14, R14, RZ, P1 ;  /* 0x000000ff0e0e7207 */ /* 0x000fc80000800000 */
[----:B------:R-:W-:-:S05]  /*317b0*/  IADD3 R5, R13, R14, RZ ;  /* 0x0000000e0d057210 */ /* 0x000fca0007ffe0ff */
[----:B------:R-:W-:-:S07]  /*317c0*/  IMAD.MOV.U32 R13, RZ, RZ, R5 ;  /* 0x000000ffff0d7224 */ /* 0x000fce00078e0005 */
[----:B------:R-:W-:Y:S05]  /*317d0*/  WARPSYNC.COLLECTIVE R15, `(.L_x_1006) ;  /* 0x000000000f087348 */ /* 0x000fea0003c00000 */
[----:B------:R0:W1:Y:S02]  /*317e0*/  SHFL.UP P6, R14, R13, R12, R11 ;  /* 0x0400000c0d0e7389 */ /* 0x00006400000c000b */
[----:B01----:R-:W-:Y:S01]  /*317f0*/  ENDCOLLECTIVE ;  /* 0x000000000000791b */ /* 0x003fe20003800000 */
.L_x_1006:
[----:B------:R-:W-:Y:S01]  /*31800*/  IMAD.MOV.U32 R12, RZ, RZ, 0x4 ;  /* 0x00000004ff0c7424 */ /* 0x000fe200078e00ff */
[----:B------:R-:W-:-:S05]  /*31810*/  SEL R2, R14, RZ, P2 ;  /* 0x000000ff0e027207 */ /* 0x000fca0001000000 */
[----:B------:R-:W-:-:S05]  /*31820*/  IMAD.IADD R2, R5, 0x1, R2 ;  /* 0x0000000105027824 */ /* 0x000fca00078e0202 */
[----:B------:R-:W-:-:S07]  /*31830*/  MOV R13, R2 ;  /* 0x00000002000d7202 */ /* 0x000fce0000000f00 */
[----:B------:R-:W-:Y:S05]  /*31840*/  WARPSYNC.COLLECTIVE R15, `(.L_x_1007) ;  /* 0x000000000f087348 */ /* 0x000fea0003c00000 */
[----:B------:R0:W1:Y:S02]  /*31850*/  SHFL.UP P6, R14, R13, R12, R11 ;  /* 0x0400000c0d0e7389 */ /* 0x00006400000c000b */
[----:B01----:R-:W-:Y:S01]  /*31860*/  ENDCOLLECTIVE ;  /* 0x000000000000791b */ /* 0x003fe20003800000 */
.L_x_1007:
[----:B------:R-:W-:Y:S02]  /*31870*/  MOV R12, 0x8 ;  /* 0x00000008000c7802 */ /* 0x000fe40000000f00 */
[----:B------:R-:W-:-:S05]  /*31880*/  SEL R3, R14, RZ, P3 ;  /* 0x000000ff0e037207 */ /* 0x000fca0001800000 */
[----:B------:R-:W-:-:S04]  /*31890*/  IMAD.IADD R8, R2, 0x1, R3 ;  /* 0x0000000102087824 */ /* 0x000fc800078e0203 */
[----:B------:R-:W-:-:S07]  /*318a0*/  IMAD.MOV.U32 R13, RZ, RZ, R8 ;  /* 0x000000ffff0d7224 */ /* 0x000fce00078e0008 */
[----:B------:R-:W-:Y:S05]  /*318b0*/  WARPSYNC.COLLECTIVE R15, `(.L_x_1008) ;  /* 0x000000000f087348 */ /* 0x000fea0003c00000 */
[----:B------:R0:W1:Y:S02]  /*318c0*/  SHFL.UP P6, R14, R13, R12, R11 ;  /* 0x0400000c0d0e7389 */ /* 0x00006400000c000b */
[----:B01----:R-:W-:Y:S01]  /*318d0*/  ENDCOLLECTIVE ;  /* 0x000000000000791b */ /* 0x003fe20003800000 */
.L_x_1008:
[----:B------:R-:W-:Y:S01]  /*318e0*/  IMAD.MOV.U32 R12, RZ, RZ, 0x10 ;  /* 0x00000010ff0c7424 */ /* 0x000fe200078e00ff */
[----:B------:R-:W-:-:S05]  /*318f0*/  SEL R5, R14, RZ, P4 ;  /* 0x000000ff0e057207 */ /* 0x000fca0002000000 */
[----:B------:R-:W-:-:S04]  /*31900*/  IMAD.IADD R5, R8, 0x1, R5 ;  /* 0x0000000108057824 */ /* 0x000fc800078e0205 */
[----:B------:R-:W-:-:S07]  /*31910*/  IMAD.MOV.U32 R13, RZ, RZ, R5 ;  /* 0x000000ffff0d7224 */ /* 0x000fce00078e0005 */
[----:B------:R-:W-:Y:S05]  /*31920*/  WARPSYNC.COLLECTIVE R15, `(.L_x_1009) ;  /* 0x000000000f087348 */ /* 0x000fea0003c00000 */
[----:B------:R0:W1:Y:S02]  /*31930*/  SHFL.UP P6, R14, R13, R12, R11 ;  /* 0x0400000c0d0e7389 */ /* 0x00006400000c000b */
[----:B01----:R-:W-:Y:S01]  /*31940*/  ENDCOLLECTIVE ;  /* 0x000000000000791b */ /* 0x003fe20003800000 */
.L_x_1009:
[----:B------:R-:W-:Y:S02]  /*31950*/  IMAD.MOV.U32 R12, RZ, RZ, 0x1f ;  /* 0x0000001fff0c7424 */ /* 0x000fe400078e00ff */
[----:B------:R-:W-:Y:S01]  /*31960*/  IMAD.MOV.U32 R11, RZ, RZ, 0x1f ;  /* 0x0000001fff0b7424 */ /* 0x000fe200078e00ff */
[----:B------:R-:W-:-:S04]  /*31970*/  SEL R14, R14, RZ, P5 ;  /* 0x000000ff0e0e7207 */ /* 0x000fc80002800000 */
[----:B------:R-:W-:-:S05]  /*31980*/  IADD3 R3, R5, R14, RZ ;  /* 0x0000000e05037210 */ /* 0x000fca0007ffe0ff */
[----:B------:R-:W-:-:S07]  /*31990*/  IMAD.MOV.U32 R13, RZ, RZ, R3 ;  /* 0x000000ffff0d7224 */ /* 0x000fce00078e0003 */
[----:B------:R-:W-:Y:S05]  /*319a0*/  WARPSYNC.COLLECTIVE R15, `(.L_x_1010) ;  /* 0x000000000f087348 */ /* 0x000fea0003c00000 */
[----:B------:R0:W1:Y:S02]  /*319b0*/  SHFL.IDX P6, R14, R13, R12, R11 ;  /* 0x0000000c0d0e7389 */ /* 0x00006400000c000b */
[----:B01----:R-:W-:Y:S01]  /*319c0*/  ENDCOLLECTIVE ;  /* 0x000000000000791b */ /* 0x003fe20003800000 */
.L_x_1010:
[----:B------:R-:W-:Y:S05]  /*319d0*/  BRA `(.L_x_1011) ;  /* 0xffffff8c00bc7947 */ /* 0x000fea000383ffff */
.L_x_754:
[----:B------:R-:W-:Y:S01]  /*319e0*/  BSSY B0, `(.L_x_1012) ;  /* 0x0000007000007945 */ /* 0x000fe20003800000 */
[----:B------:R-:W-:Y:S02]  /*319f0*/  IMAD.MOV.U32 R12, RZ, RZ, 0x1 ;  /* 0x00000001ff0c7424 */ /* 0x000fe400078e00ff */
[----:B------:R-:W-:Y:S02]  /*31a00*/  IMAD.MOV.U32 R11, RZ, RZ, RZ ;  /* 0x000000ffff0b7224 */ /* 0x000fe400078e00ff */
[----:B------:R-:W-:-:S07]  /*31a10*/  IMAD.MOV.U32 R15, RZ, RZ, -0x1 ;  /* 0xffffffffff0f7424 */ /* 0x000fce00078e00ff */
[----:B------:R-:W-:Y:S05]  /*31a20*/  WARPSYNC.COLLECTIVE R15, `(.L_x_1013) ;  /* 0x000000000f087348 */ /* 0x000fea0003c00000 */
[----:B------:R0:W1:Y:S02]  /*31a30*/  SHFL.UP P6, R14, R13, R12, R11 ;  /* 0x0400000c0d0e7389 */ /* 0x00006400000c000b */
[----:B01----:R-:W-:Y:S01]  /*31a40*/  ENDCOLLECTIVE ;  /* 0x000000000000791b */ /* 0x003fe20003800000 */
.L_x_1013:
[----:B------:R-:W-:Y:S05]  /*31a50*/  BSYNC B0 ;  /* 0x0000000000007941 */ /* 0x000fea0003800000 */
.L_x_1012:
[----:B------:R-:W-:Y:S01]  /*31a60*/  SEL R14, R14, RZ, P1 ;  /* 0x000000ff0e0e7207 */ /* 0x000fe20000800000 */
[----:B------:R-:W-:Y:S02]  /*31a70*/  IMAD.MOV.U32 R12, RZ, RZ, 0x2 ;  /* 0x00000002ff0c7424 */ /* 0x000fe400078e00ff */
[----:B------:R-:W-:Y:S01]  /*31a80*/  IMAD.MOV.U32 R11, RZ, RZ, RZ ;  /* 0x000000ffff0b7224 */ /* 0x000fe200078e00ff */
[----:B------:R-:W-:Y:S01]  /*31a90*/  IADD3 R13, R13, R14, RZ ;  /* 0x0000000e0d0d7210 */ /* 0x000fe20007ffe0ff */
[----:B------:R-:W-:-:S07]  /*31aa0*/  IMAD.MOV.U32 R15, RZ, RZ, -0x1 ;  /* 0xffffffffff0f7424 */ /* 0x000fce00078e00ff */
[----:B------:R-:W-:Y:S05]  /*31ab0*/  WARPSYNC.COLLECTIVE R15, `(.L_x_1014) ;  /* 0x000000000f087348 */ /* 0x000fea0003c00000 */
[----:B------:R0:W1:Y:S02]  /*31ac0*/  SHFL.UP P6, R14, R13, R12, R11 ;  /* 0x0400000c0d0e7389 */ /* 0x00006400000c000b */
[----:B01----:R-:W-:Y:S01]  /*31ad0*/  ENDCOLLECTIVE ;  /* 0x000000000000791b */ /* 0x003fe20003800000 */
.L_x_1014:
[----:B------:R-:W-:Y:S01]  /*31ae0*/  IMAD.MOV.U32 R12, RZ, RZ, 0x4 ;  /* 0x00000004ff0c7424 */ /* 0x000fe200078e00ff */
[----:B------:R-:W-:-:S04]  /*31af0*/  SEL R2, R14, RZ, P2 ;  /* 0x000000ff0e027207 */ /* 0x000fc80001000000 */
[----:B------:R-:W-:-:S05]  /*31b00*/  IADD3 R2, R13, R2, RZ ;  /* 0x000000020d027210 */ /* 0x000fca0007ffe0ff */
[----:B------:R-:W-:-:S07]  /*31b10*/  IMAD.MOV.U32 R13, RZ, RZ, R2 ;  /* 0x000000ffff0d7224 */ /* 0x000fce00078e0002 */
[----:B------:R-:W-:Y:S05]  /*31b20*/  WARPSYNC.COLLECTIVE R15, `(.L_x_1015) ;  /* 0x000000000f087348 */ /* 0x000fea0003c00000 */
[----:B------:R0:W1:Y:S02]  /*31b30*/  SHFL.UP P6, R14, R13, R12, R11 ;  /* 0x0400000c0d0e7389 */ /* 0x00006400000c000b */
[----:B01----:R-:W-:Y:S01]  /*31b40*/  ENDCOLLECTIVE ;  /* 0x000000000000791b */ /* 0x003fe20003800000 */
.L_x_1015:
[----:B------:R-:W-:Y:S01]  /*31b50*/  IMAD.MOV.U32 R12, RZ, RZ, 0x8 ;  /* 0x00000008ff0c7424 */ /* 0x000fe200078e00ff */
[----:B------:R-:W-:-:S05]  /*31b60*/  SEL R5, R14, RZ, P3 ;  /* 0x000000ff0e057207 */ /* 0x000fca0001800000 */
[----:B------:R-:W-:-:S05]  /*31b70*/  IMAD.IADD R5, R2, 0x1, R5 ;  /* 0x0000000102057824 */ /* 0x000fca00078e0205 */
[----:B------:R-:W-:-:S07]  /*31b80*/  MOV R13, R5 ;  /* 0x00000005000d7202 */ /* 0x000fce0000000f00 */
[----:B------:R-:W-:Y:S05]  /*31b90*/  WARPSYNC.COLLECTIVE R15, `(.L_x_1016) ;  /* 0x000000000f087348 */ /* 0x000fea0003c00000 */
[----:B------:R0:W1:Y:S02]  /*31ba0*/  SHFL.UP P6, R14, R13, R12, R11 ;  /* 0x0400000c0d0e7389 */ /* 0x00006400000c000b */
[----:B01----:R-:W-:Y:S01]  /*31bb0*/  ENDCOLLECTIVE ;  /* 0x000000000000791b */ /* 0x003fe20003800000 */
.L_x_1016:
[----:B------:R-:W-:Y:S02]  /*31bc0*/  MOV R12, 0x10 ;  /* 0x00000010000c7802 */ /* 0x000fe40000000f00 */
[----:B------:R-:W-:-:S05]  /*31bd0*/  SEL R8, R14, RZ, P4 ;  /* 0x000000ff0e087207 */ /* 0x000fca0002000000 */
[----:B------:R-:W-:-:S04]  /*31be0*/  IMAD.IADD R8, R5, 0x1, R8 ;  /* 0x0000000105087824 */ /* 0x000fc800078e0208 */
[----:B------:R-:W-:-:S07]  /*31bf0*/  IMAD.MOV.U32 R13, RZ, RZ, R8 ;  /* 0x000000ffff0d7224 */ /* 0x000fce00078e0008 */
[----:B------:R-:W-:Y:S05]  /*31c00*/  WARPSYNC.COLLECTIVE R15, `(.L_x_1017) ;  /* 0x000000000f087348 */ /* 0x000fea0003c00000 */
[----:B------:R0:W1:Y:S02]  /*31c10*/  SHFL.UP P6, R14, R13, R12, R11 ;  /* 0x0400000c0d0e7389 */ /* 0x00006400000c000b */
[----:B01----:R-:W-:Y:S01]  /*31c20*/  ENDCOLLECTIVE ;  /* 0x000000000000791b */ /* 0x003fe20003800000 */
.L_x_1017:
[----:B------:R-:W-:Y:S01]  /*31c30*/  IMAD.MOV.U32 R12, RZ, RZ, 0x1f ;  /* 0x0000001fff0c7424 */ /* 0x000fe200078e00ff */
[----:B------:R-:W-:Y:S02]  /*31c40*/  MOV R11, 0x1f ;  /* 0x0000001f000b7802 */ /* 0x000fe40000000f00 */
[----:B------:R-:W-:-:S05]  /*31c50*/  SEL R3, R14, RZ, P5 ;  /* 0x000000ff0e037207 */ /* 0x000fca0002800000 */
[----:B------:R-:W-:-:S04]  /*31c60*/  IMAD.IADD R3, R8, 0x1, R3 ;  /* 0x0000000108037824 */ /* 0x000fc800078e0203 */
[----:B------:R-:W-:-:S07]  /*31c70*/  IMAD.MOV.U32 R13, RZ, RZ, R3 ;  /* 0x000000ffff0d7224 */ /* 0x000fce00078e0003 */
[----:B------:R-:W-:Y:S05]  /*31c80*/  WARPSYNC.COLLECTIVE R15, `(.L_x_1018) ;  /* 0x000000000f087348 */ /* 0x000fea0003c00000 */
[----:B------:R0:W1:Y:S02]  /*31c90*/  SHFL.IDX P6, R14, R13, R12, R11 ;  /* 0x0000000c0d0e7389 */ /* 0x00006400000c000b */
[----:B01----:R-:W-:Y:S01]  /*31ca0*/  ENDCOLLECTIVE ;  /* 0x000000000000791b */ /* 0x003fe20003800000 */
.L_x_1018:
[----:B------:R-:W-:Y:S05]  /*31cb0*/  BRA `(.L_x_1019) ;  /* 0xffffff8c00a87947 */ /* 0x000fea000383ffff */
.L_x_756:
[----:B------:R-:W-:Y:S01]  /*31cc0*/  BSSY B0, `(.L_x_1020) ;  /* 0x0000006000007945 */ /* 0x000fe20003800000 */
[----:B------:R-:W-:Y:S01]  /*31cd0*/  PLOP3.LUT P6, PT, P6, PT, PT, 0x8, 0x0 ;  /* 0x000000000000781c */ /* 0x000fe200037ce170 */
[----:B------:R-:W-:-:S12]  /*31ce0*/  IMAD.MOV.U32 R15, RZ, RZ, -0x1 ;  /* 0xffffffffff0f7424 */ /* 0x000fd800078e00ff */
[----:B0-----:R-:W-:Y:S05]  /*31cf0*/  WARPSYNC.COLLECTIVE R15, `(.L_x_1021) ;  /* 0x000000000f087348 */ /* 0x001fea0003c00000 */
[----:B------:R-:W-:Y:S01]  /*31d00*/  VOTE.ANY R14, PT, P6 ;  /* 0x00000000000e7806 */ /* 0x000fe200030e0100 */
[----:B0-----:R-:W-:Y:S06]  /*31d10*/  ENDCOLLECTIVE ;  /* 0x000000000000791b */ /* 0x001fec0003800000 */
.L_x_1021:
[----:B------:R-:W-:Y:S05]  /*31d20*/  BSYNC B0 ;  /* 0x0000000000007941 */ /* 0x000fea0003800000 */
.L_x_1020:
[----:B------:R-:W-:Y:S02]  /*31d30*/  IMAD.MOV.U32 R8, RZ, RZ, R14 ;  /* 0x000000ffff087224 */ /* 0x000fe400078e000e */
[----:B------:R-:W-:Y:S02]  /*31d40*/  IMAD.MOV.U32 R13, RZ, RZ, R7 ;  /* 0x000000ffff0d7224 */ /* 0x000fe400078e0007 */
[----:B------:R-:W0:Y:S01]  /*31d50*/  POPC R5, R8 ;  /* 0x0000000800057309 */ /* 0x000e220000000000 */
[----:B------:R-:W-:Y:S02]  /*31d60*/  IMAD.MOV.U32 R11, RZ, RZ, 0x1f ;  /* 0x0000001fff0b7424 */ /* 0x000fe400078e00ff */
[----:B------:R-:W-:Y:S01]  /*31d70*/  IMAD.MOV.U32 R15, RZ, RZ, -0x1 ;  /* 0xffffffffff0f7424 */ /* 0x000fe200078e00ff */
[----:B0-----:R-:W-:-:S07]  /*31d80*/  MOV R12, R5 ;  /* 0x00000005000c7202 */ /* 0x001fce0000000f00 */
[----:B------:R-:W-:Y:S05]  /*31d90*/  WARPSYNC.COLLECTIVE R15, `(.L_x_1022) ;  /* 0x000000000f087348 */ /* 0x000fea0003c00000 */
[----:B------:R0:W1:Y:S02]  /*31da0*/  SHFL.IDX P6, R14, R13, R12, R11 ;  /* 0x0000000c0d0e7389 */ /* 0x00006400000c000b */
[----:B01----:R-:W-:Y:S01]  /*31db0*/  ENDCOLLECTIVE ;  /* 0x000000000000791b */ /* 0x003fe20003800000 */
.L_x_1022:
[----:B------:R-:W-:Y:S01]  /*31dc0*/  MOV R13, R4 ;  /* 0x00000004000d7202 */ /* 0x000fe20000000f00 */
[----:B------:R-:W-:-:S07]  /*31dd0*/  IMAD.MOV.U32 R7, RZ, RZ, R14 ;  /* 0x000000ffff077224 */ /* 0x000fce00078e000e */
[----:B------:R-:W-:Y:S05]  /*31de0*/  WARPSYNC.COLLECTIVE R15, `(.L_x_1023) ;  /* 0x000000000f087348 */ /* 0x000fea0003c00000 */
[----:B------:R0:W1:Y:S02]  /*31df0*/  SHFL.IDX P6, R14, R13, R12, R11 ;  /* 0x0000000c0d0e7389 */ /* 0x00006400000c000b */
[----:B01----:R-:W-:Y:S01]  /*31e00*/  ENDCOLLECTIVE ;  /* 0x000000000000791b */ /* 0x003fe20003800000 */
.L_x_1023:
[----:B------:R-:W-:Y:S01]  /*31e10*/  IMAD.MOV.U32 R4, RZ, RZ, R14 ;  /* 0x000000ffff047224 */ /* 0x000fe200078e000e */
[----:B------:R-:W-:Y:S06]  /*31e20*/  BRA `(.L_x_1024) ;  /* 0xffffff8c00887947 */ /* 0x000fec000383ffff */
.L_x_758:
[----:B------:R-:W-:Y:S01]  /*31e30*/  BSSY B0, `(.L_x_1025) ;  /* 0x0000007000007945 */ /* 0x000fe20003800000 */
[----:B------:R-:W-:Y:S01]  /*31e40*/  IMAD.MOV.U32 R13, RZ, RZ, R3 ;  /* 0x000000ffff0d7224 */ /* 0x000fe200078e0003 */
[----:B------:R-:W-:Y:S01]  /*31e50*/  MOV R15, 0xffffffff ;  /* 0xffffffff000f7802 */ /* 0x000fe20000000f00 */
[----:B------:R-:W-:-:S07]  /*31e60*/  IMAD.MOV.U32 R11, RZ, RZ, 0x1f ;  /* 0x0000001fff0b7424 */ /* 0x000fce00078e00ff */
[----:B0123--:R-:W-:Y:S05]  /*31e70*/  WARPSYNC.COLLECTIVE R15, `(.L_x_1026) ;  /* 0x000000000f087348 */ /* 0x00ffea0003c00000 */
[----:B------:R4:W0:Y:S02]  /*31e80*/  SHFL.IDX P6, R14, R13, R12, R11 ;  /* 0x0000000c0d0e7389 */ /* 0x00082400000c000b */
[----:B01234-:R-:W-:Y:S01]  /*31e90*/  ENDCOLLECTIVE ;  /* 0x000000000000791b */ /* 0x01ffe20003800000 */
.L_x_1026:
[----:B------:R-:W-:Y:S05]  /*31ea0*/  BSYNC B0 ;  /* 0x0000000000007941 */ /* 0x000fea0003800000 */
.L_x_1025:
[----:B------:R-:W-:Y:S01]  /*31eb0*/  IMAD.MOV.U32 R16, RZ, RZ, R14 ;  /* 0x000000ffff107224 */ /* 0x000fe200078e000e */
[----:B------:R-:W-:Y:S06]  /*31ec0*/  BRA `(.L_x_757) ;  /* 0xffffff8c00787947 */ /* 0x000fec000383ffff */
.L_x_762:
[----:B0-----:R0:W1:Y:S02]  /*31ed0*/  SYNCS.PHASECHK.TRANS64.TRYWAIT P0, [R4+URZ+0x29820], R0 ;  /* 0x02982000040075a7 */ /* 0x001064000800017f */
[----:B-1----:R-:W-:Y:S05]  /*31ee0*/  @!P0 NANOSLEEP.SYNCS 0x989680 ;  /* 0x009896800000895d */ /* 0x002fea0003900000 */
[----:B------:R-:W1:Y:S02]  /*31ef0*/  @!P0 SYNCS.PHASECHK.TRANS64 P0, [R4+URZ+0x29820], R0 ;  /* 0x02982000040085a7 */ /* 0x000e64000800007f */
[----:B-1----:R-:W-:Y:S05]  /*31f00*/  @!P0 BRA `(.L_x_762) ;  /* 0xfffffffc00f08947 */ /* 0x002fea000383ffff */
[----:B------:R-:W-:Y:S05]  /*31f10*/  BRA `(.L_x_1027) ;  /* 0xffffff9000d87947 */ /* 0x000fea000383ffff */
.L_x_763:
[----:B------:R-:W1:Y:S01]  /*31f20*/  S2R R2, SR_TID.X ;  /* 0x0000000000027919 */ /* 0x000e620000002100 */
[----:B------:R-:W-:Y:S01]  /*31f30*/  BSSY B0, `(.L_x_1028) ;  /* 0x000000a000007945 */ /* 0x000fe20003800000 */
[----:B------:R-:W-:Y:S01]  /*31f40*/  IMAD.MOV.U32 R12, RZ, RZ, RZ ;  /* 0x000000ffff0c7224 */ /* 0x000fe200078e00ff */
[----:B------:R-:W-:Y:S01]  /*31f50*/  MOV R11, 0x1f ;  /* 0x0000001f000b7802 */ /* 0x000fe20000000f00 */
[----:B------:R-:W-:Y:S01]  /*31f60*/  IMAD.MOV.U32 R15, RZ, RZ, -0x1 ;  /* 0xffffffffff0f7424 */ /* 0x000fe200078e00ff */
[----:B-1----:R-:W-:-:S04]  /*31f70*/  SHF.R.U32.HI R2, RZ, 0x5, R2 ;  /* 0x00000005ff027819 */ /* 0x002fc80000011602 */
[----:B------:R-:W-:-:S05]  /*31f80*/  LOP3.LUT R2, R2, 0x3, RZ, 0xc0, !PT ;  /* 0x0000000302027812 */ /* 0x000fca00078ec0ff */
[----:B------:R-:W-:-:S07]  /*31f90*/  IMAD.MOV.U32 R13, RZ, RZ, R2 ;  /* 0x000000ffff0d7224 */ /* 0x000fce00078e0002 */
[----:B0-----:R-:W-:Y:S05]  /*31fa0*/  WARPSYNC.COLLECTIVE R15, `(.L_x_1029) ;  /* 0x000000000f087348 */ /* 0x001fea0003c00000 */
[----:B------:R1:W2:Y:S02]  /*31fb0*/  SHFL.IDX P6, R14, R13, R12, R11 ;  /* 0x0000000c0d0e7389 */ /* 0x0002a400000c000b */
[----:B012---:R-:W-:Y:S01]  /*31fc0*/  ENDCOLLECTIVE ;  /* 0x000000000000791b */ /* 0x007fe20003800000 */
.L_x_1029:
[----:B------:R-:W-:Y:S05]  /*31fd0*/  BSYNC B0 ;  /* 0x0000000000007941 */ /* 0x000fea0003800000 */
.L_x_1028:
[----:B------:R-:W-:Y:S05]  /*31fe0*/  BRA `(.L_x_1030) ;  /* 0xffffff9000c07947 */ /* 0x000fea000383ffff */
.L_x_764:
[----:B------:R-:W-:Y:S01]  /*31ff0*/  BSSY B0, `(.L_x_1031) ;  /* 0x0000006000007945 */ /* 0x000fe20003800000 */
[----:B------:R-:W-:-:S07]  /*32000*/  IMAD.MOV.U32 R15, RZ, RZ, -0x1 ;  /* 0xffffffffff0f7424 */ /* 0x000fce00078e00ff */
[----:B0-----:R-:W-:Y:S05]  /*32010*/  WARPSYNC.COLLECTIVE R15, `(.L_x_1032) ;  /* 0x000000000f0c7348 */ /* 0x001fea0003c00000 */
[----:B------:R-:W-:Y:S02]  /*32020*/  ELECT P6, UR62, PT ;  /* 0x00000000003e782f */ /* 0x000fe400038c0000 */
[----:B------:R-:W-:Y:S01]  /*32030*/  MOV R14, UR62 ;  /* 0x0000003e000e7c02 */ /* 0x000fe20008000f00 */
[----:B0-----:R-:W-:Y:S10]  /*32040*/  ENDCOLLECTIVE ;  /* 0x000000000000791b */ /* 0x001ff40003800000 */
.L_x_1032:
[----:B------:R-:W-:Y:S05]  /*32050*/  BSYNC B0 ;  /* 0x0000000000007941 */ /* 0x000fea0003800000 */
.L_x_1031:
[----:B------:R-:W-:Y:S05]  /*32060*/  BRA `(.L_x_1033) ;  /* 0xffffff9000b47947 */ /* 0x000fea000383ffff */
.L_x_766:
[----:B0-----:R0:W1:Y:S02]  /*32070*/  SYNCS.PHASECHK.TRANS64.TRYWAIT P1, [R5+URZ+0x29840], R0 ;  /* 0x02984000050075a7 */ /* 0x001064000802017f */
[----:B-1----:R-:W-:Y:S05]  /*32080*/  @!P1 NANOSLEEP.SYNCS 0x989680 ;  /* 0x009896800000995d */ /* 0x002fea0003900000 */
[----:B------:R-:W1:Y:S02]  /*32090*/  @!P1 SYNCS.PHASECHK.TRANS64 P1, [R5+URZ+0x29840], R0 ;  /* 0x02984000050095a7 */ /* 0x000e64000802007f */
[----:B-1----:R-:W-:Y:S05]  /*320a0*/  @!P1 BRA `(.L_x_766) ;  /* 0xfffffffc00f09947 */ /* 0x002fea000383ffff */
[----:B------:R-:W-:Y:S05]  /*320b0*/  BRA `(.L_x_1034) ;  /* 0xffffff9000d47947 */ /* 0x000fea000383ffff */
.L_x_768:
[----:B-1----:R1:W2:Y:S02]  /*320c0*/  SYNCS.PHASECHK.TRANS64.TRYWAIT P1, [R23+URZ+0x29840], R2 ;  /* 0x02984002170075a7 */ /* 0x0022a4000802017f */
[----:B--2---:R-:W-:Y:S05]  /*320d0*/  @!P1 NANOSLEEP.SYNCS 0x989680 ;  /* 0x009896800000995d */ /* 0x004fea0003900000 */
[----:B------:R-:W2:Y:S02]  /*320e0*/  @!P1 SYNCS.PHASECHK.TRANS64 P1, [R23+URZ+0x29840], R2 ;  /* 0x02984002170095a7 */ /* 0x000ea4000802007f */
[----:B--2---:R-:W-:Y:S05]  /*320f0*/  @!P1 BRA `(.L_x_768) ;  /* 0xfffffffc00f09947 */ /* 0x004fea000383ffff */
[----:B------:R-:W-:Y:S05]  /*32100*/  BRA `(.L_x_1035) ;  /* 0xffffff9000e07947 */ /* 0x000fea000383ffff */
.L_x_770:
[----:B--2---:R2:W3:Y:S02]  /*32110*/  SYNCS.PHASECHK.TRANS64.TRYWAIT P1, [R5+URZ+0x29860], R0 ;  /* 0x02986000050075a7 */ /* 0x0044e4000802017f */
[----:B---3--:R-:W-:Y:S05]  /*32120*/  @!P1 NANOSLEEP.SYNCS 0x989680 ;  /* 0x009896800000995d */ /* 0x008fea0003900000 */
[----:B------:R-:W3:Y:S02]  /*32130*/  @!P1 SYNCS.PHASECHK.TRANS64 P1, [R5+URZ+0x29860], R0 ;  /* 0x02986000050095a7 */ /* 0x000ee4000802007f */
[----:B---3--:R-:W-:Y:S05]  /*32140*/  @!P1 BRA `(.L_x_770) ;  /* 0xfffffffc00f09947 */ /* 0x008fea000383ffff */
[----:B------:R-:W-:Y:S05]  /*32150*/  BRA `(.L_x_1036) ;  /* 0xffffff9000dc7947 */ /* 0x000fea000383ffff */
.L_x_772:
[----:B---3--:R3:W4:Y:S02]  /*32160*/  SYNCS.PHASECHK.TRANS64.TRYWAIT P1, [R23+URZ+0x29860], R2 ;  /* 0x02986002170075a7 */ /* 0x008724000802017f */
[----:B----4-:R-:W-:Y:S05]  /*32170*/  @!P1 NANOSLEEP.SYNCS 0x989680 ;  /* 0x009896800000995d */ /* 0x010fea0003900000 */
[----:B------:R-:W4:Y:S02]  /*32180*/  @!P1 SYNCS.PHASECHK.TRANS64 P1, [R23+URZ+0x29860], R2 ;  /* 0x02986002170095a7 */ /* 0x000f24000802007f */
[----:B----4-:R-:W-:Y:S05]  /*32190*/  @!P1 BRA `(.L_x_772) ;  /* 0xfffffffc00f09947 */ /* 0x010fea000383ffff */
[----:B------:R-:W-:Y:S05]  /*321a0*/  BRA `(.L_x_1037) ;  /* 0xffffff9000d87947 */ /* 0x000fea000383ffff */
.L_x_774:
[----:B----4-:R4:W0:Y:S02]  /*321b0*/  SYNCS.PHASECHK.TRANS64.TRYWAIT P1, [R5+URZ+0x29880], R0 ;  /* 0x02988000050075a7 */ /* 0x010824000802017f */
[----:B0-----:R-:W-:Y:S05]  /*321c0*/  @!P1 NANOSLEEP.SYNCS 0x989680 ;  /* 0x009896800000995d */ /* 0x001fea0003900000 */
[----:B------:R-:W0:Y:S02]  /*321d0*/  @!P1 SYNCS.PHASECHK.TRANS64 P1, [R5+URZ+0x29880], R0 ;  /* 0x02988000050095a7 */ /* 0x000e24000802007f */
[----:B0-----:R-:W-:Y:S05]  /*321e0*/  @!P1 BRA `(.L_x_774) ;  /* 0xfffffffc00f09947 */ /* 0x001fea000383ffff */
[----:B------:R-:W-:Y:S05]  /*321f0*/  BRA `(.L_x_1038) ;  /* 0xffffff9000d47947 */ /* 0x000fea000383ffff */
.L_x_1039:
        /* <DEDUP_REMOVED lines=16> */
.L_x_3316:


//--------------------- .text._ZN7cutlass13device_kernelIN5flash11enable_sm90INS1_16FlashAttnFwdSm90INS1_25CollectiveMainloopFwdSm90ILi2EN4cute5tupleIJNS5_1CILi1EEES8_S8_EEENS6_IJNS7_ILi128EEESA_NS7_ILi192EEEEEELi128ENS_12float_e4m3_tEfNS_4arch4Sm90ELb0ELb1ELb0ELb0ELb1ELb0ELb0ELb1ELb1ELb1ELb1ELb0EEENS1_21CollectiveEpilogueFwdINS6_IJSA_SA_SA_EEES9_NS_10bfloat16_tESF_Li256ELb0ELb1ELb1ELb1EEENS1_19SingleTileSchedulerILb0ELb1ELb1ELi128EEEEEEEEEvNT_6ParamsE --------------------------
	.section	.text._ZN7cutlass13device_kernelIN5flash11enable_sm90INS1_16FlashAttnFwdSm90INS1_25CollectiveMainloopFwdSm90ILi2EN4cute5tupleIJNS5_1CILi1EEES8_S8_EEENS6_IJNS7_ILi128EEESA_NS7_ILi192EEEEEELi128ENS_12float_e4m3_tEfNS_4arch4Sm90ELb0ELb1ELb0ELb0ELb1ELb0ELb0ELb1ELb1ELb1ELb1ELb0EEENS1_21CollectiveEpilogueFwdINS6_IJSA_SA_SA_EEES9_NS_10bfloat16_tESF_Li256ELb0ELb1ELb1ELb1EEENS1_19SingleTileSchedulerILb0ELb1ELb1ELi128EEEEEEEEEvNT_6ParamsE,"ax",@progbits
	.align	128
.text._ZN7cutlass13device_kernelIN5flash11enable_sm90INS1_16FlashAttnFwdSm90INS1_25CollectiveMainloopFwdSm90ILi2EN4cute5tupleIJNS5_1CILi1EEES8_S8_EEENS6_IJNS7_ILi128EEESA_NS7_ILi192EEEEEELi128ENS_12float_e4m3_tEfNS_4arch4Sm90ELb0ELb1ELb0ELb0ELb1ELb0ELb0ELb1ELb1ELb1ELb1ELb0EEENS1_21CollectiveEpilogueFwdINS6_IJSA_SA_SA_EEES9_NS_10bfloat16_tESF_Li256ELb0ELb1ELb1ELb1EEENS1_19SingleTileSchedulerILb0ELb1ELb1ELi128EEEEEEEEEvNT_6ParamsE:
        .type           _ZN7cutlass13device_kernelIN5flash11enable_sm90INS1_16FlashAttnFwdSm90INS1_25CollectiveMainloopFwdSm90ILi2EN4cute5tupleIJNS5_1CILi1EEES8_S8_EEENS6_IJNS7_ILi128EEESA_NS7_ILi192EEEEEELi128ENS_12float_e4m3_tEfNS_4arch4Sm90ELb0ELb1ELb0ELb0ELb1ELb0ELb0ELb1ELb1ELb1ELb1ELb0EEENS1_21CollectiveEpilogueFwdINS6_IJSA_SA_SA_EEES9_NS_10bfloat16_tESF_Li256ELb0ELb1ELb1ELb1EEENS1_19SingleTileSchedulerILb0ELb1ELb1ELi128EEEEEEEEEvNT_6ParamsE,@function
        .size           _ZN7cutlass13device_kernelIN5flash11enable_sm90INS1_16FlashAttnFwdSm90INS1_25CollectiveMainloopFwdSm90ILi2EN4cute5tupleIJNS5_1CILi1EEES8_S8_EEENS6_IJNS7_ILi128EEESA_NS7_ILi192EEEEEELi128ENS_12float_e4m3_tEfNS_4arch4Sm90ELb0ELb1ELb0ELb0ELb1ELb0ELb0ELb1ELb1ELb1ELb1ELb0EEENS1_21CollectiveEpilogueFwdINS6_IJSA_SA_SA_EEES9_NS_10bfloat16_tESF_Li256ELb0ELb1ELb1ELb1EEENS1_19SingleTileSchedulerILb0ELb1ELb1ELi128EEEEEEEEEvNT_6ParamsE,(.L_x_3317 - _ZN7cutlass13device_kernelIN5flash11enable_sm90INS1_16FlashAttnFwdSm90INS1_25CollectiveMainloopFwdSm90ILi2EN4cute5tupleIJNS5_1CILi1EEES8_S8_EEENS6_IJNS7_ILi128EEESA_NS7_ILi192EEEEEELi128ENS_12float_e4m3_tEfNS_4arch4Sm90ELb0ELb1ELb0ELb0ELb1ELb0ELb0ELb1ELb1ELb1ELb1ELb0EEENS1_21CollectiveEpilogueFwdINS6_IJSA_SA_SA_EEES9_NS_10bfloat16_tESF_Li256ELb0ELb1ELb1ELb1EEENS1_19SingleTileSchedulerILb0ELb1ELb1ELi128EEEEEEEEEvNT_6ParamsE)
        .other          _ZN7cutlass13device_kernelIN5flash11enable_sm90INS1_16FlashAttnFwdSm90INS1_25CollectiveMainloopFwdSm90ILi2EN4cute5tupleIJNS5_1CILi1EEES8_S8_EEENS6_IJNS7_ILi128EEESA_NS7_ILi192EEEEEELi128ENS_12float_e4m3_tEfNS_4arch4Sm90ELb0ELb1ELb0ELb0ELb1ELb0ELb0ELb1ELb1ELb1ELb1ELb0EEENS1_21CollectiveEpilogueFwdINS6_IJSA_SA_SA_EEES9_NS_10bfloat16_tESF_Li256ELb0ELb1ELb1ELb1EEENS1_19SingleTileSchedulerILb0ELb1ELb1ELi128EEEEEEEEEvNT_6ParamsE,@"STO_CUDA_ENTRY STV_DEFAULT"
_ZN7cutlass13device_kernelIN5flash11enable_sm90INS1_16FlashAttnFwdSm90INS1_25CollectiveMainloopFwdSm90ILi2EN4cute5tupleIJNS5_1CILi1EEES8_S8_EEENS6_IJNS7_ILi128EEESA_NS7_ILi192EEEEEELi128ENS_12float_e4m3_tEfNS_4arch4Sm90ELb0ELb1ELb0ELb0ELb1ELb0ELb0ELb1ELb1ELb1ELb1ELb0EEENS1_21CollectiveEpilogueFwdINS6_IJSA_SA_SA_EEES9_NS_10bfloat16_tESF_Li256ELb0ELb1ELb1ELb1EEENS1_19SingleTileSchedulerILb0ELb1ELb1ELi128EEEEEEEEEvNT_6ParamsE:
        /* <DEDUP_REMOVED lines=45> */
.L_x_1040:
        /* <DEDUP_REMOVED lines=22> */
.L_x_1041:
        /* <DEDUP_REMOVED lines=18> */
.L_x_1042:
        /* <DEDUP_REMOVED lines=22> */
.L_x_1043:
[----:B------:R-:W5:Y:S01]  /*06b0*/  SHFL.IDX PT, R2, R0, RZ, 0x1f ;  /* 0x00001fff00027589 */ /* 0x000f6200000e0000 */
[----:B------:R-:W-:Y:S01]  /*06c0*/  R2UR UR9, R3 ;  /* 0x00000000030972ca */ /* 0x000fe200000e0000 */
        /* <DEDUP_REMOVED lines=21> */
.L_x_1044:
[----:B------:R-:W-:Y:S01]  /*0820*/  UISETP.NE.AND UP0, UPT, UR9, URZ, UPT ;  /* 0x0000003f0900728c */ /* 0x000fe2000bf05270 */
[----:B------:R-:W-:Y:S01]  /*0830*/  NOP ;  /* 0x0000000000007918 */ /* 0x000fe20000000000 */
[----:B------:R-:W-:Y:S01]  /*0840*/  UMOV UR40, 0x1 ;  /* 0x0000000100287882 */ /* 0x000fe20000000000 */
[----:B------:R-:W-:Y:S01]  /*0850*/  ULDC.64 UR42, c[0x0][0x208] ;  /* 0x00008200002a7ab9 */ /* 0x000fe20000000a00 */
[----:B------:R-:W-:Y:S01]  /*0860*/  USEL UR40, UR40, 0x2, !UP0 ;  /* 0x0000000228287887 */ /* 0x000fe2000c000000 */
[----:B------:R-:W-:Y:S01]  /*0870*/  BSSY B6, `(.L_x_1045) ;  /* 0x00013a0000067945 */ /* 0x000fe20003800000 */
[----:B0-234-:R-:W-:Y:S01]  /*0880*/  BAR.SYNC.DEFER_BLOCKING 0x0 ;  /* 0x0000000000007b1d */ /* 0x01dfe20000010000 */
[----:B------:R-:W-:-:S13]  /*0890*/  PLOP3.LUT P0, PT, PT, PT, UP0, 0x80, 0x0 ;  /* 0x000000000000781c */ /* 0x000fda0003f0f008 */
[----:B------:R-:W-:Y:S05]  /*08a0*/  @!P0 BRA `(.L_x_1046) ;  /* 0x000000f000c88947 */ /* 0x000fea0003800000 */
.L_x_1047:
[----:B------:R-:W-:-:S08]  /*08b0*/  NOP ;  /* 0x0000000000007918 */ /* 0x000fd00000000000 */
[----:B------:R-:W0:Y:S02]  /*08c0*/  USETMAXREG.TRY_ALLOC.CTAPOOL UP0, 0xe8 ;  /* 0x000000e8000079c8 */ /* 0x000e240008000600 */
[----:B0-----:R-:W-:-:S13]  /*08d0*/  PLOP3.LUT P0, PT, PT, PT, UP0, 0x80, 0x0 ;  /* 0x000000000000781c */ /* 0x001fda0003f0f008 */
[----:B------:R-:W-:Y:S05]  /*08e0*/  @!P0 BRA `(.L_x_1047) ;  /* 0xfffffffc00f08947 */ /* 0x000fea000383ffff */
[----:B------:R-:W0:Y:S01]  /*08f0*/  LDC R2, c[0x0][0xc50] ;  /* 0x00031400ff027b82 */ /* 0x000e220000000800 */
[----:B------:R-:W-:-:S07]  /*0900*/  LOP3.LUT R4, R25, 0xffffff80, RZ, 0xc0, !PT ;  /* 0xffffff8019047812 */ /* 0x000fce00078ec0ff */
[----:B------:R-:W-:Y:S08]  /*0910*/  BAR.ARV 0x8, 0x180 ;  /* 0x0206000000007b1d */ /* 0x000ff00000002000 */
[----:B-1----:R-:W1:Y:S01]  /*0920*/  S2UR UR4, SR_CTAID.Y ;  /* 0x00000000000479c3 */ /* 0x002e620000002600 */
[----:B------:R-:W-:-:S07]  /*0930*/  ISETP.NE.AND P0, PT, R4, 0x80, PT ;  /* 0x000000800400780c */ /* 0x000fce0003f05270 */
[----:B------:R-:W2:Y:S08]  /*0940*/  S2UR UR39, SR_CTAID.Z ;  /* 0x00000000002779c3 */ /* 0x000eb00000002700 */
[----:B------:R-:W-:Y:S06]  /*0950*/  @!P0 BAR.ARV 0x9, 0x100 ;  /* 0x0244000000008b1d */ /* 0x000fec0000002000 */
[----:B0-----:R-:W-:Y:S01]  /*0960*/  ISETP.NE.AND P1, PT, R2, 0x1, PT ;  /* 0x000000010200780c */ /* 0x001fe20003f25270 */
[----:B-1----:R-:W-:Y:S01]  /*0970*/  IMAD.U32 R17, RZ, RZ, UR4 ;  /* 0x00000004ff117e24 */ /* 0x002fe2000f8e00ff */
[----:B--2---:R-:W-:-:S11]  /*0980*/  ISETP.LE.AND P0, PT, RZ, UR39, PT ;  /* 0x00000027ff007c0c */ /* 0x004fd6000bf03270 */
[----:B------:R-:W0:Y:S08]  /*0990*/  @P1 LDC R0, c[0x0][0xc54] ;  /* 0x00031500ff001b82 */ /* 0x000e300000000800 */
[----:B------:R-:W1:Y:S01]  /*09a0*/  @P1 LDC R3, c[0x0][0xc58] ;  /* 0x00031600ff031b82 */ /* 0x000e620000000800 */
[----:B0-----:R-:W-:-:S05]  /*09b0*/  @P1 IMAD.HI.U32 R0, R0, UR4, RZ ;  /* 0x0000000400001c27 */ /* 0x001fca000f8e00ff */
[----:B-1----:R-:W-:-:S05]  /*09c0*/  @P1 SHF.R.U32.HI R17, RZ, R3, R0 ;  /* 0x00000003ff111219 */ /* 0x002fca0000011600 */
[----:B------:R-:W-:-:S04]  /*09d0*/  IMAD.MOV R3, RZ, RZ, -R17 ;  /* 0x000000ffff037224 */ /* 0x000fc800078e0a11 */
[----:B------:R-:W-:Y:S01]  /*09e0*/  IMAD R18, R2, R3, UR4 ;  /* 0x0000000402127e24 */ /* 0x000fe2000f8e0203 */
[----:B------:R-:W-:Y:S06]  /*09f0*/  @!P0 BRA `(.L_x_1048) ;  /* 0x00000138001c8947 */ /* 0x000fec0003800000 */
[----:B------:R-:W0:Y:S01]  /*0a00*/  LDC.64 R12, c[0x0][0x990] ;  /* 0x00026400ff0c7b82 */ /* 0x000e220000000a00 */
[----:B------:R-:W2:Y:S01]  /*0a10*/  LDL.LU R24, [R1] ;  /* 0x0000000001187983 */ /* 0x000ea20000300800 */
[----:B------:R-:W-:Y:S01]  /*0a20*/  USHF.R.S32.HI UR38, URZ, 0x1f, UR39 ;  /* 0x0000001f3f267899 */ /* 0x000fe20008011427 */
[----:B------:R-:W-:-:S05]  /*0a30*/  ULDC UR4, c[0x0][0x988] ;  /* 0x0002620000047ab9 */ /* 0x000fca0000000800 */
[----:B------:R-:W1:Y:S08]  /*0a40*/  LDC.64 R20, c[0x0][0x998] ;  /* 0x00026600ff147b82 */ /* 0x000e700000000a00 */
[----:B------:R-:W3:Y:S01]  /*0a50*/  LDC.64 R26, c[0x0][0x9e0] ;  /* 0x00027800ff1a7b82 */ /* 0x000ee20000000a00 */
[----:B0-----:R-:W-:-:S07]  /*0a60*/  ISETP.NE.U32.AND P0, PT, R12, RZ, PT ;  /* 0x000000ff0c00720c */ /* 0x001fce0003f05070 */
[----:B------:R-:W0:Y:S01]  /*0a70*/  LDC R16, c[0x0][0x424] ;  /* 0x00010900ff107b82 */ /* 0x000e220000000800 */
[----:B------:R-:W-:Y:S02]  /*0a80*/  ISETP.NE.AND.EX P0, PT, R13, RZ, PT, P0 ;  /* 0x000000ff0d00720c */ /* 0x000fe40003f05300 */
[----:B-1----:R-:W-:-:S04]  /*0a90*/  ISETP.NE.U32.AND P1, PT, R20, RZ, PT ;  /* 0x000000ff1400720c */ /* 0x002fc80003f25070 */
[----:B------:R-:W-:-:S07]  /*0aa0*/  ISETP.NE.AND.EX P1, PT, R21, RZ, PT, P1 ;  /* 0x000000ff1500720c */ /* 0x000fce0003f25310 */
[----:B------:R-:W1:Y:S01]  /*0ab0*/  @P0 LDC.64 R8, c[0x0][0x9a8] ;  /* 0x00026a00ff080b82 */ /* 0x000e620000000a00 */
[----:B------:R-:W-:-:S07]  /*0ac0*/  @P0 SHF.R.S32.HI R7, RZ, 0x1f, R17 ;  /* 0x0000001fff070819 */ /* 0x000fce0000011411 */
[----:B------:R-:W4:Y:S08]  /*0ad0*/  @P1 LDC.64 R10, c[0x0][0x9b8] ;  /* 0x00026e00ff0a1b82 */ /* 0x000f300000000a00 */
[----:B------:R-:W5:Y:S08]  /*0ae0*/  @P1 LDC.64 R22, c[0x0][0x9c0] ;  /* 0x00027000ff161b82 */ /* 0x000f700000000a00 */
[----:B------:R-:W3:Y:S01]  /*0af0*/  @P0 LDC.64 R14, c[0x0][0x9b0] ;  /* 0x00026c00ff0e0b82 */ /* 0x000ee20000000a00 */
[----:B-1----:R-:W-:-:S02]  /*0b00*/  @P0 IMAD R0, R8, UR38, RZ ;  /* 0x0000002608000c24 */ /* 0x002fc4000f8e02ff */
[----:B------:R-:W-:-:S04]  /*0b10*/  @P0 IMAD.WIDE.U32 R2, R8, UR39, RZ ;  /* 0x0000002708020c25 */ /* 0x000fc8000f8e00ff */
[----:B------:R-:W-:Y:S02]  /*0b20*/  @P0 IMAD R9, R9, UR39, R0 ;  /* 0x0000002709090c24 */ /* 0x000fe4000f8e0200 */
[C---:B----4-:R-:W-:Y:S02]  /*0b30*/  @P1 IMAD R4, R10.reuse, UR38, RZ ;  /* 0x000000260a041c24 */ /* 0x050fe4000f8e02ff */
[----:B------:R-:W-:Y:S01]  /*0b40*/  @P0 IMAD.IADD R3, R3, 0x1, R9 ;  /* 0x0000000103030824 */ /* 0x000fe200078e0209 */
[----:B------:R-:W-:Y:S01]  /*0b50*/  @P1 SHF.R.S32.HI R9, RZ, 0x1f, R17 ;  /* 0x0000001fff091819 */ /* 0x000fe20000011411 */
[----:B------:R-:W-:Y:S02]  /*0b60*/  @P1 IMAD R11, R11, UR39, R4 ;  /* 0x000000270b0b1c24 */ /* 0x000fe4000f8e0204 */
[----:B------:R-:W-:-:S04]  /*0b70*/  @P1 IMAD.WIDE.U32 R4, R10, UR39, RZ ;  /* 0x000000270a041c25 */ /* 0x000fc8000f8e00ff */
[----:B-----5:R-:W-:Y:S02]  /*0b80*/  @P1 IMAD R6, R9, R22, RZ ;  /* 0x0000001609061224 */ /* 0x020fe400078e02ff */
[----:B------:R-:W-:Y:S02]  /*0b90*/  @P1 IMAD.IADD R5, R5, 0x1, R11 ;  /* 0x0000000105051824 */ /* 0x000fe400078e020b */
[----:B------:R-:W-:Y:S02]  /*0ba0*/  @P1 IMAD R11, R17, R23, R6 ;  /* 0x00000017110b1224 */ /* 0x000fe400078e0206 */
[-C--:B---3--:R-:W-:Y:S02]  /*0bb0*/  @P0 IMAD R0, R7, R14.reuse, RZ ;  /* 0x0000000e07000224 */ /* 0x088fe400078e02ff */
[----:B------:R-:W-:-:S04]  /*0bc0*/  @P0 IMAD.WIDE.U32 R2, R17, R14, R2 ;  /* 0x0000000e11020225 */ /* 0x000fc800078e0002 */
[C---:B------:R-:W-:Y:S02]  /*0bd0*/  @P0 IMAD R9, R17.reuse, R15, R0 ;  /* 0x0000000f11090224 */ /* 0x040fe400078e0200 */
[----:B------:R-:W-:Y:S01]  /*0be0*/  @P1 IMAD.WIDE.U32 R6, R17, R22, R4 ;  /* 0x0000001611061225 */ /* 0x000fe200078e0004 */
[----:B------:R-:W-:Y:S01]  /*0bf0*/  @P0 LEA R4, P2, R2, R12, 0x2 ;  /* 0x0000000c02040211 */ /* 0x000fe200078410ff */
[----:B------:R-:W1:Y:S02]  /*0c00*/  LDC R22, c[0x0][0x448] ;  /* 0x00011200ff167b82 */ /* 0x000e640000000800 */
[----:B------:R-:W-:Y:S01]  /*0c10*/  @P0 IMAD.IADD R3, R3, 0x1, R9 ;  /* 0x0000000103030824 */ /* 0x000fe200078e0209 */
[----:B------:R-:W-:Y:S01]  /*0c20*/  @P1 LEA R8, P3, R6, R20, 0x2 ;  /* 0x0000001406081211 */ /* 0x000fe200078610ff */
[----:B------:R-:W-:-:S03]  /*0c30*/  @P1 IMAD.IADD R0, R7, 0x1, R11 ;  /* 0x0000000107001824 */ /* 0x000fc600078e020b */
[----:B------:R-:W-:Y:S01]  /*0c40*/  @P0 LEA.HI.X R5, R2, R13, R3, 0x2, P2 ;  /* 0x0000000d02050211 */ /* 0x000fe200010f1403 */
[----:B------:R-:W-:Y:S01]  /*0c50*/  IMAD.MOV.U32 R3, RZ, RZ, 0x3f800000 ;  /* 0x3f800000ff037424 */ /* 0x000fe200078e00ff */
[----:B------:R-:W-:Y:S01]  /*0c60*/  @P1 LEA.HI.X R9, R6, R21, R0, 0x2, P3 ;  /* 0x0000001506091211 */ /* 0x000fe200018f1400 */
[----:B------:R-:W-:Y:S01]  /*0c70*/  IMAD.MOV.U32 R0, RZ, RZ, 0x3f800000 ;  /* 0x3f800000ff007424 */ /* 0x000fe200078e00ff */
[----:B------:R-:W3:Y:S01]  /*0c80*/  S2R R23, SR_CTAID.X ;  /* 0x0000000000177919 */ /* 0x000ee20000002500 */
[----:B------:R-:W4:Y:S02]  /*0c90*/  LDC.64 R6, c[0x0][0x418] ;  /* 0x00010600ff067b82 */ /* 0x000f240000000a00 */
[----:B------:R5:W2:Y:S04]  /*0ca0*/  @P0 LDG.E R3, desc[UR42][R4.64] ;  /* 0x0000002a04030981 */ /* 0x000aa8000c1e1900 */
[----:B------:R-:W2:Y:S01]  /*0cb0*/  @P1 LDG.E R0, desc[UR42][R8.64] ;  /* 0x0000002a08001981 */ /* 0x000ea2000c1e1900 */
[----:B------:R-:W-:Y:S01]  /*0cc0*/  ISETP.GE.AND P4, PT, R27, 0x1, PT ;  /* 0x000000011b00780c */ /* 0x000fe20003f86270 */
[----:B------:R-:W5:Y:S01]  /*0cd0*/  LDC R15, c[0x0][0x288] ;  /* 0x0000a200ff0f7b82 */ /* 0x000f620000000800 */
[----:B------:R-:W-:Y:S01]  /*0ce0*/  VIADD R90, R25, 0xffffff80 ;  /* 0xffffff80195a7836 */ /* 0x000fe20000000000 */
[----:B-1----:R-:W-:-:S06]  /*0cf0*/  ISETP.NE.AND P5, PT, R22, 0x1, PT ;  /* 0x000000011600780c */ /* 0x002fcc0003fa5270 */
[----:B------:R-:W1:Y:S01]  /*0d00*/  LDC R21, c[0x0][0x2f0] ;  /* 0x0000bc00ff157b82 */ /* 0x000e620000000800 */
[----:B----4-:R-:W-:-:S07]  /*0d10*/  ISETP.NE.U32.AND P0, PT, R6, RZ, PT ;  /* 0x000000ff0600720c */ /* 0x010fce0003f05070 */
[----:B------:R-:W4:Y:S01]  /*0d20*/  @P5 LDC R11, c[0x0][0x44c] ;  /* 0x00011300ff0b5b82 */ /* 0x000f220000000800 */
[----:B------:R-:W-:Y:S01]  /*0d30*/  ISETP.NE.AND.EX P0, PT, R7, RZ, PT, P0 ;  /* 0x000000ff0700720c */ /* 0x000fe20003f05300 */
[----:B---3--:R-:W-:-:S03]  /*0d40*/  IMAD.SHL.U32 R23, R23, 0x80, RZ ;  /* 0x0000008017177824 */ /* 0x008fc600078e00ff */
[----:B0-----:R-:W-:-:S03]  /*0d50*/  SEL R16, R16, 0x1, P0 ;  /* 0x0000000110107807 */ /* 0x001fc60000000000 */
[----:B------:R-:W0:Y:S01]  /*0d60*/  @P5 LDC R13, c[0x0][0x450] ;  /* 0x00011400ff0d5b82 */ /* 0x000e220000000800 */
[----:B-----5:R-:W-:Y:S01]  /*0d70*/  IADD3 R5, -R15, 0x1, RZ ;  /* 0x000000010f057810 */ /* 0x020fe20007ffe1ff */
[----:B------:R-:W-:-:S04]  /*0d80*/  @P5 VIADD R2, R23, 0x7f ;  /* 0x0000007f17025836 */ /* 0x000fc80000000000 */
[----:B-1----:R-:W-:Y:S02]  /*0d90*/  IMAD R5, R16, R21, R5 ;  /* 0x0000001510057224 */ /* 0x002fe400078e0205 */
[----:B----4-:R-:W-:-:S04]  /*0da0*/  @P5 IMAD.HI.U32 R4, R2, R11, RZ ;  /* 0x0000000b02045227 */ /* 0x010fc800078e00ff */
[----:B------:R-:W-:Y:S01]  /*0db0*/  VIADD R2, R23, 0x7f ;  /* 0x0000007f17027836 */ /* 0x000fe20000000000 */
[----:B0-----:R-:W-:-:S05]  /*0dc0*/  @P5 SHF.R.U32.HI R2, RZ, R13, R4 ;  /* 0x0000000dff025219 */ /* 0x001fca0000011604 */
[----:B------:R-:W-:Y:S01]  /*0dd0*/  IMAD.IADD R5, R5, 0x1, R2 ;  /* 0x0000000105057824 */ /* 0x000fe200078e0202 */
[----:B--2---:R-:W-:-:S04]  /*0de0*/  LOP3.LUT R24, R24, 0xfffffffd, RZ, 0xc0, !PT ;  /* 0xfffffffd18187812 */ /* 0x004fc800078ec0ff */
[----:B------:R-:W-:-:S04]  /*0df0*/  @P5 LOP3.LUT R24, R24, 0x2, RZ, 0xfc, !PT ;  /* 0x0000000218185812 */ /* 0x000fc800078efcff */
[----:B------:R-:W-:-:S04]  /*0e00*/  LOP3.LUT R24, R24, 0xfffffffe, RZ, 0xc0, !PT ;  /* 0xfffffffe18187812 */ /* 0x000fc800078ec0ff */
[----:B------:R-:W-:-:S05]  /*0e10*/  @P4 LOP3.LUT R24, R24, 0x1, RZ, 0xfc, !PT ;  /* 0x0000000118184812 */ /* 0x000fca00078efcff */
[----:B------:R0:W-:Y:S01]  /*0e20*/  STL [R1], R24 ;  /* 0x0000001801007387 */ /* 0x0001e20000100800 */
[----:B------:R-:W-:Y:S01]  /*0e30*/  FMUL.FTZ R0, R3, R0 ;  /* 0x0000000003007220 */ /* 0x000fe20000410000 */
[----:B------:R-:W-:-:S03]  /*0e40*/  IMAD.IADD R3, R5, 0x1, R26 ;  /* 0x0000000105037824 */ /* 0x000fc600078e021a */
[----:B------:R-:W-:Y:S01]  /*0e50*/  FMUL.FTZ R2, R0, UR4 ;  /* 0x0000000400027c20 */ /* 0x000fe20008410000 */
[----:B0-----:R-:W-:Y:S06]  /*0e60*/  @!P4 BRA `(.L_x_1049) ;  /* 0x000000000040c947 */ /* 0x001fec0003800000 */
[C---:B------:R-:W-:Y:S01]  /*0e70*/  ISETP.GT.AND P0, PT, R5.reuse, RZ, PT ;  /* 0x000000ff0500720c */ /* 0x040fe20003f04270 */
[----:B------:R-:W-:-:S12]  /*0e80*/  VIADD R0, R5, 0xffffffff ;  /* 0xffffffff05007836 */ /* 0x000fd80000000000 */
[----:B------:R-:W-:Y:S05]  /*0e90*/  @P0 BRA `(.L_x_1050) ;  /* 0x00000000001c0947 */ /* 0x000fea0003800000 */
[----:B------:R-:W-:Y:S01]  /*0ea0*/  ISETP.NE.AND P0, PT, R27, 0x1, PT ;  /* 0x000000011b00780c */ /* 0x000fe20003f05270 */
[----:B------:R-:W-:-:S12]  /*0eb0*/  IMAD.MOV R5, RZ, RZ, -R5 ;  /* 0x000000ffff057224 */ /* 0x000fd800078e0a05 */
[----:B------:R-:W0:Y:S02]  /*0ec0*/  @P0 LDC.64 R6, c[0x0][0x9e8] ;  /* 0x00027a00ff060b82 */ /* 0x000e240000000a00 */
[----:B0-----:R-:W-:-:S05]  /*0ed0*/  @P0 IMAD.HI.U32 R0, R5, R6, RZ ;  /* 0x0000000605000227 */ /* 0x001fca00078e00ff */
[----:B------:R-:W-:-:S04]  /*0ee0*/  @P0 SHF.R.U32.HI R5, RZ, R7, R0 ;  /* 0x00000007ff050219 */ /* 0x000fc80000011600 */
[----:B------:R-:W-:Y:S01]  /*0ef0*/  LOP3.LUT R0, RZ, R5, RZ, 0x33, !PT ;  /* 0x00000005ff007212 */ /* 0x000fe200078e33ff */
[----:B------:R-:W-:Y:S06]  /*0f00*/  BRA `(.L_x_1051) ;  /* 0x0000000000107947 */ /* 0x000fec0003800000 */
.L_x_1050:
[----:B------:R-:W-:-:S13]  /*0f10*/  ISETP.NE.AND P0, PT, R27, 0x1, PT ;  /* 0x000000011b00780c */ /* 0x000fda0003f05270 */
[----:B------:R-:W0:Y:S02]  /*0f20*/  @P0 LDC.64 R4, c[0x0][0x9e8] ;  /* 0x00027a00ff040b82 */ /* 0x000e240000000a00 */
[----:B0-----:R-:W-:-:S05]  /*0f30*/  @P0 IMAD.HI.U32 R4, R0, R4, RZ ;  /* 0x0000000400040227 */ /* 0x001fca00078e00ff */
[----:B------:R-:W-:-:S07]  /*0f40*/  @P0 SHF.R.U32.HI R0, RZ, R5, R4 ;  /* 0x00000005ff000219 */ /* 0x000fce0000011604 */
.L_x_1051:
[----:B------:R-:W-:-:S05]  /*0f50*/  IMAD R0, R0, R27, R27 ;  /* 0x0000001b00007224 */ /* 0x000fca00078e021b */
[----:B------:R-:W-:-:S07]  /*0f60*/  VIMNMX R3, R3, R0, PT ;  /* 0x0000000003037248 */ /* 0x000fce0003fe0100 */
.L_x_1049:
[----:B------:R-:W0:Y:S01]  /*0f70*/  @P5 LDC R6, c[0x0][0x44c] ;  /* 0x00011300ff065b82 */ /* 0x000e220000000800 */
[----:B------:R-:W-:Y:S01]  /*0f80*/  VIADD R4, R3, 0x7f ;  /* 0x0000007f03047836 */ /* 0x000fe20000000000 */
[----:B------:R-:W-:Y:S01]  /*0f90*/  ULDC UR4, c[0x0][0x9dc] ;  /* 0x0002770000047ab9 */ /* 0x000fe20000000800 */
[CC--:B------:R-:W-:Y:S02]  /*0fa0*/  IMAD R0, R16.reuse, R21.reuse, 0x7f ;  /* 0x0000007f10007424 */ /* 0x0c0fe400078e0215 */
[----:B------:R-:W-:Y:S01]  /*0fb0*/  IMAD.MOV.U32 R7, RZ, RZ, R23 ;  /* 0x000000ffff077224 */ /* 0x000fe200078e0017 */
[----:B------:R-:W-:Y:S01]  /*0fc0*/  SHF.R.S32.HI R5, RZ, 0x1f, R4 ;  /* 0x0000001fff057819 */ /* 0x000fe20000011404 */
[----:B------:R-:W-:Y:S01]  /*0fd0*/  IMAD R88, R16, R21, -R15 ;  /* 0x0000001510587224 */ /* 0x000fe200078e0a0f */
[----:B------:R-:W1:Y:S01]  /*0fe0*/  @P5 LDC R9, c[0x0][0x450] ;  /* 0x00011400ff095b82 */ /* 0x000e620000000800 */
[----:B------:R-:W-:Y:S02]  /*0ff0*/  SHF.R.S32.HI R3, RZ, 0x1f, R0 ;  /* 0x0000001fff037819 */ /* 0x000fe40000011400 */
[----:B------:R-:W-:-:S02]  /*1000*/  LEA.HI R5, R5, R4, RZ, 0x7 ;  /* 0x0000000405057211 */ /* 0x000fc400078f38ff */
[----:B------:R-:W-:Y:S02]  /*1010*/  LEA.HI R3, R3, R0, RZ, 0x7 ;  /* 0x0000000003037211 */ /* 0x000fe400078f38ff */
[----:B------:R-:W-:Y:S02]  /*1020*/  SHF.R.S32.HI R0, RZ, 0x7, R5 ;  /* 0x00000007ff007819 */ /* 0x000fe40000011405 */
[----:B------:R-:W-:-:S04]  /*1030*/  SHF.R.S32.HI R3, RZ, 0x7, R3 ;  /* 0x00000007ff037819 */ /* 0x000fc80000011403 */
[----:B------:R-:W-:Y:S01]  /*1040*/  VIMNMX R11, R3, R0, PT ;  /* 0x00000000030b7248 */ /* 0x000fe20003fe0100 */
[----:B0-----:R-:W-:-:S05]  /*1050*/  @P5 IMAD.HI.U32 R6, R23, R6, RZ ;  /* 0x0000000617065227 */ /* 0x001fca00078e00ff */
[----:B-1----:R-:W-:-:S05]  /*1060*/  @P5 SHF.R.U32.HI R7, RZ, R9, R6 ;  /* 0x00000009ff075219 */ /* 0x002fca0000011606 */
[----:B------:R-:W-:-:S04]  /*1070*/  IMAD.IADD R4, R88, 0x1, R7 ;  /* 0x0000000158047824 */ /* 0x000fc800078e0207 */
[----:B------:R-:W-:Y:S01]  /*1080*/  VIADD R0, R4, -UR4 ;  /* 0x8000000404007c36 */ /* 0x000fe20008000000 */
[----:B------:R-:W-:Y:S06]  /*1090*/  @!P4 BRA `(.L_x_1052) ;  /* 0x00000000003cc947 */ /* 0x000fec0003800000 */
[----:B------:R-:W-:-:S13]  /*10a0*/  ISETP.GT.AND P0, PT, R4, -0x1, PT ;  /* 0xffffffff0400780c */ /* 0x000fda0003f04270 */
[----:B------:R-:W-:Y:S05]  /*10b0*/  @P0 BRA `(.L_x_1053) ;  /* 0x00000000001c0947 */ /* 0x000fea0003800000 */
[----:B------:R-:W-:Y:S02]  /*10c0*/  ISETP.NE.AND P0, PT, R27, 0x1, PT ;  /* 0x000000011b00780c */ /* 0x000fe40003f05270 */
[----:B------:R-:W-:-:S11]  /*10d0*/  LOP3.LUT R3, RZ, R4, RZ, 0x33, !PT ;  /* 0x00000004ff037212 */ /* 0x000fd600078e33ff */
[----:B------:R-:W0:Y:S02]  /*10e0*/  @P0 LDC.64 R6, c[0x0][0x9e8] ;  /* 0x00027a00ff060b82 */ /* 0x000e240000000a00 */
[----:B0-----:R-:W-:-:S05]  /*10f0*/  @P0 IMAD.HI.U32 R4, R3, R6, RZ ;  /* 0x0000000603040227 */ /* 0x001fca00078e00ff */
[----:B------:R-:W-:-:S04]  /*1100*/  @P0 SHF.R.U32.HI R3, RZ, R7, R4 ;  /* 0x00000007ff030219 */ /* 0x000fc80000011604 */
[----:B------:R-:W-:Y:S01]  /*1110*/  LOP3.LUT R4, RZ, R3, RZ, 0x33, !PT ;  /* 0x00000003ff047212 */ /* 0x000fe200078e33ff */
[----:B------:R-:W-:Y:S06]  /*1120*/  BRA `(.L_x_1054) ;  /* 0x0000000000107947 */ /* 0x000fec0003800000 */
.L_x_1053:
[----:B------:R-:W-:-:S13]  /*1130*/  ISETP.NE.AND P0, PT, R27, 0x1, PT ;  /* 0x000000011b00780c */ /* 0x000fda0003f05270 */
[----:B------:R-:W0:Y:S02]  /*1140*/  @P0 LDC.64 R6, c[0x0][0x9e8] ;  /* 0x00027a00ff060b82 */ /* 0x000e240000000a00 */
[----:B0-----:R-:W-:-:S05]  /*1150*/  @P0 IMAD.HI.U32 R6, R4, R6, RZ ;  /* 0x0000000604060227 */ /* 0x001fca00078e00ff */
[----:B------:R-:W-:-:S07]  /*1160*/  @P0 SHF.R.U32.HI R4, RZ, R7, R6 ;  /* 0x00000007ff040219 */ /* 0x000fce0000011606 */
.L_x_1054:
[----:B------:R-:W-:-:S05]  /*1170*/  IMAD R3, R4, R27, RZ ;  /* 0x0000001b04037224 */ /* 0x000fca00078e02ff */
[----:B------:R-:W-:-:S07]  /*1180*/  VIMNMX R0, R0, R3, !PT ;  /* 0x0000000300007248 */ /* 0x000fce0007fe0100 */
.L_x_1052:
[----:B------:R-:W-:Y:S01]  /*1190*/  SHF.R.S32.HI R3, RZ, 0x1f, R0 ;  /* 0x0000001fff037819 */ /* 0x000fe20000011400 */
[----:B------:R-:W-:-:S03]  /*11a0*/  IMAD.MOV.U32 R89, RZ, RZ, RZ ;  /* 0x000000ffff597224 */ /* 0x000fc600078e00ff */
[----:B------:R-:W-:Y:S02]  /*11b0*/  LEA.HI R3, R3, R0, RZ, 0x7 ;  /* 0x0000000003037211 */ /* 0x000fe400078f38ff */
[----:B------:R-:W-:Y:S02]  /*11c0*/  SHF.R.U32.HI R0, RZ, 0x10, R18 ;  /* 0x00000010ff007819 */ /* 0x000fe40000011612 */
[----:B------:R-:W-:Y:S02]  /*11d0*/  SHF.R.S32.HI R3, RZ, 0x7, R3 ;  /* 0x00000007ff037819 */ /* 0x000fe40000011403 */
[----:B------:R-:W-:Y:S02]  /*11e0*/  ISETP.NE.AND P0, PT, R0, RZ, PT ;  /* 0x000000ff0000720c */ /* 0x000fe40003f05270 */
[----:B------:R-:W-:Y:S02]  /*11f0*/  VIMNMX R8, RZ, R3, !PT ;  /* 0x00000003ff087248 */ /* 0x000fe40007fe0100 */
[----:B------:R-:W-:-:S02]  /*1200*/  LOP3.LUT R18, R18, 0xffff, RZ, 0xc0, !PT ;  /* 0x0000ffff12127812 */ /* 0x000fc400078ec0ff */
[----:B------:R-:W-:-:S07]  /*1210*/  ISETP.GT.AND P1, PT, R11, R8, PT ;  /* 0x000000080b00720c */ /* 0x000fce0003f24270 */
[----:B------:R-:W0:Y:S06]  /*1220*/  @!P0 LDC R0, c[0x0][0x9f0] ;  /* 0x00027c00ff008b82 */ /* 0x000e2c0000000800 */
[----:B------:R-:W-:Y:S05]  /*1230*/  @!P1 BRA `(.L_x_1055) ;  /* 0x0000000000709947 */ /* 0x000fea0003800000 */
[-C--:B0-----:R-:W-:Y:S02]  /*1240*/  IABS R7, R0.reuse ;  /* 0x0000000000077213 */ /* 0x081fe40000000000 */
[----:B------:R-:W-:Y:S02]  /*1250*/  IADD3 R3, R0, -0x1, R11 ;  /* 0xffffffff00037810 */ /* 0x000fe40007ffe00b */
[----:B------:R-:W0:Y:S01]  /*1260*/  I2F.RP R6, R7 ;  /* 0x0000000700067306 */ /* 0x000e220000209400 */
[----:B------:R-:W-:Y:S02]  /*1270*/  IABS R12, R0 ;  /* 0x00000000000c7213 */ /* 0x000fe40000000000 */
[----:B------:R-:W-:-:S05]  /*1280*/  IMAD.IADD R3, R3, 0x1, -R8 ;  /* 0x0000000103037824 */ /* 0x000fca00078e0a08 */
[----:B0-----:R-:W0:Y:S02]  /*1290*/  MUFU.RCP R6, R6 ;  /* 0x0000000600067308 */ /* 0x001e240000001000 */
[----:B0-----:R-:W-:Y:S02]  /*12a0*/  VIADD R4, R6, 0xffffffe ;  /* 0x0ffffffe06047836 */ /* 0x001fe40000000000 */
[----:B------:R-:W-:-:S04]  /*12b0*/  IMAD.MOV R6, RZ, RZ, -R12 ;  /* 0x000000ffff067224 */ /* 0x000fc800078e0a0c */
[----:B------:R0:W1:Y:S02]  /*12c0*/  F2I.FTZ.U32.TRUNC.NTZ R5, R4 ;  /* 0x0000000400057305 */ /* 0x000064000021f000 */
[----:B0-----:R-:W-:Y:S02]  /*12d0*/  IMAD.MOV.U32 R4, RZ, RZ, RZ ;  /* 0x000000ffff047224 */ /* 0x001fe400078e00ff */
[----:B-1----:R-:W-:-:S04]  /*12e0*/  IMAD.MOV R10, RZ, RZ, -R5 ;  /* 0x000000ffff0a7224 */ /* 0x002fc800078e0a05 */
[----:B------:R-:W-:Y:S01]  /*12f0*/  IMAD R9, R10, R7, RZ ;  /* 0x000000070a097224 */ /* 0x000fe200078e02ff */
[----:B------:R-:W-:Y:S02]  /*1300*/  IABS R10, R3 ;  /* 0x00000003000a7213 */ /* 0x000fe40000000000 */
[----:B------:R-:W-:Y:S01]  /*1310*/  LOP3.LUT R3, R3, R0, RZ, 0x3c, !PT ;  /* 0x0000000003037212 */ /* 0x000fe200078e3cff */
[----:B------:R-:W-:-:S03]  /*1320*/  IMAD.HI.U32 R5, R5, R9, R4 ;  /* 0x0000000905057227 */ /* 0x000fc600078e0004 */
[----:B------:R-:W-:Y:S01]  /*1330*/  ISETP.GE.AND P2, PT, R3, RZ, PT ;  /* 0x000000ff0300720c */ /* 0x000fe20003f46270 */
[----:B------:R-:W-:-:S04]  /*1340*/  IMAD.MOV.U32 R4, RZ, RZ, R10 ;  /* 0x000000ffff047224 */ /* 0x000fc800078e000a */
        /* <DEDUP_REMOVED lines=11> */
.L_x_1055:
[-C--:B------:R-:W-:Y:S01]  /*1400*/  IMAD R18, R18, R89.reuse, R8 ;  /* 0x0000005912127224 */ /* 0x080fe200078e0208 */
[----:B------:R-:W-:Y:S02]  /*1410*/  PLOP3.LUT P0, PT, PT, PT, PT, 0x80, 0x0 ;  /* 0x000000000000781c */ /* 0x000fe40003f0f070 */
[----:B------:R-:W-:Y:S02]  /*1420*/  CS2R R92, SRZ ;  /* 0x00000000005c7805 */ /* 0x000fe4000001ff00 */
[----:B------:R-:W-:Y:S01]  /*1430*/  CS2R R4, SRZ ;  /* 0x0000000000047805 */ /* 0x000fe2000001ff00 */
[----:B0-----:R-:W-:Y:S01]  /*1440*/  IMAD.MOV.U32 R0, RZ, RZ, RZ ;  /* 0x000000ffff007224 */ /* 0x001fe200078e00ff */
[----:B------:R-:W-:Y:S02]  /*1450*/  VIADDMNMX R89, R18, R89, R11, PT ;  /* 0x0000005912597246 */ /* 0x000fe4000380010b */
[----:B------:R-:W-:Y:S01]  /*1460*/  CS2R R94, SRZ ;  /* 0x00000000005e7805 */ /* 0x000fe2000001ff00 */
[----:B------:R-:W-:Y:S01]  /*1470*/  IMAD.MOV.U32 R6, RZ, RZ, RZ ;  /* 0x000000ffff067224 */ /* 0x000fe200078e00ff */
[----:B------:R-:W-:-:S02]  /*1480*/  CS2R R100, SRZ ;  /* 0x0000000000647805 */ /* 0x000fc4000001ff00 */
[----:B------:R-:W-:Y:S01]  /*1490*/  ISETP.GT.AND P1, PT, R89, R18, PT ;  /* 0x000000125900720c */ /* 0x000fe20003f24270 */
[----:B------:R-:W-:Y:S01]  /*14a0*/  IMAD.MOV.U32 R8, RZ, RZ, RZ ;  /* 0x000000ffff087224 */ /* 0x000fe200078e00ff */
[----:B------:R-:W-:Y:S01]  /*14b0*/  CS2R R96, SRZ ;  /* 0x0000000000607805 */ /* 0x000fe2000001ff00 */
[----:B------:R-:W-:Y:S01]  /*14c0*/  IMAD.MOV.U32 R91, RZ, RZ, RZ ;  /* 0x000000ffff5b7224 */ /* 0x000fe200078e00ff */
        /* <DEDUP_REMOVED lines=26> */
[----:B------:R-:W-:Y:S06]  /*1670*/  @!P1 BRA `(.L_x_1056) ;  /* 0x000000c000209947 */ /* 0x000fec0003800000 */
[----:B------:R-:W-:Y:S01]  /*1680*/  SHF.R.S32.HI R91, RZ, 0x1f, R90 ;  /* 0x0000001fff5b7819 */ /* 0x000fe2000001145a */
[----:B------:R-:W0:Y:S01]  /*1690*/  S2UR UR41, SR_CgaCtaId ;  /* 0x00000000002979c3 */ /* 0x000e220000008800 */
[----:B------:R-:W-:Y:S02]  /*16a0*/  UMOV UR36, 0x400 ;  /* 0x0000040000247882 */ /* 0x000fe40000000000 */
[----:B------:R-:W-:-:S04]  /*16b0*/  LEA.HI R92, R91, R90, RZ, 0x7 ;  /* 0x0000005a5b5c7211 */ /* 0x000fc800078f38ff */
[----:B------:R-:W-:-:S05]  /*16c0*/  SHF.R.S32.HI R93, RZ, 0x7, R92 ;  /* 0x00000007ff5d7819 */ /* 0x000fca000001145c */
        /* <DEDUP_REMOVED lines=29> */
.L_x_1057:
[----:B------:R-:W-:-:S04]  /*18a0*/  SHF.L.U32 R0, RZ, 0x1f, RZ ;  /* 0x0000001fff007819 */ /* 0x000fc800000006ff */
[----:B------:R-:W0:Y:S02]  /*18b0*/  SYNCS.PHASECHK.TRANS64.TRYWAIT P0, [UR36+0x22800], R0 ;  /* 0x02280000ff0075a7 */ /* 0x000e240008000164 */
[----:B0-----:R-:W-:Y:S05]  /*18c0*/  @!P0 BRA `(.L_x_1058) ;  /* 0x0000012800708947 */ /* 0x001fea0003800000 */
.L_x_1202:
[----:B------:R-:W-:-:S06]  /*18d0*/  ULOP3.LUT UR4, UR40, 0x1, URZ, 0xfc, !UPT ;  /* 0x0000000128047892 */ /* 0x000fcc000f8efc3f */
[----:B0-----:R-:W-:-:S05]  /*18e0*/  IMAD.U32 R3, RZ, RZ, UR4 ;  /* 0x00000004ff037e24 */ /* 0x001fca000f8e00ff */
[----:B------:R-:W-:-:S13]  /*18f0*/  ISETP.NE.AND P0, PT, R3, 0x3, PT ;  /* 0x000000030300780c */ /* 0x000fda0003f05270 */
[----:B------:R-:W-:Y:S05]  /*1900*/  @!P0 BRA `(.L_x_1059) ;  /* 0x0000000000048947 */ /* 0x000fea0003800000 */
[----:B------:R-:W-:Y:S01]  /*1910*/  BPT.TRAP 0x1 ;  /* 0x000000040000795c */ /* 0x000fe20000300000 */
.L_x_1059:
[----:B------:R0:W1:Y:S01]  /*1920*/  SYNCS.PHASECHK.TRANS64.TRYWAIT P1, [UR36+0x22830], R0 ;  /* 0x02283000ff0075a7 */ /* 0x0000620008020164 */
[----:B------:R-:W-:Y:S05]  /*1930*/  @!P0 BRA `(.L_x_1060) ;  /* 0x0000000000048947 */ /* 0x000fea0003800000 */
[----:B------:R-:W-:Y:S01]  /*1940*/  BPT.TRAP 0x1 ;  /* 0x000000040000795c */ /* 0x000fe20000300000 */
.L_x_1060:
[----:B------:R-:W-:-:S05]  /*1950*/  IMAD.U32 R6, RZ, RZ, UR44 ;  /* 0x0000002cff067e24 */ /* 0x000fca000f8e00ff */
[----:B------:R-:W-:Y:S01]  /*1960*/  LOP3.LUT R6, R6, 0x10000, RZ, 0xfc, !PT ;  /* 0x0001000006067812 */ /* 0x000fe200078efcff */
[----:B-1----:R-:W-:Y:S06]  /*1970*/  @P1 BRA `(.L_x_1061) ;  /* 0x0000000000081947 */ /* 0x002fec0003800000 */
[----:B------:R-:W1:Y:S02]  /*1980*/  SYNCS.PHASECHK.TRANS64.TRYWAIT P1, [UR36+0x22830], R0 ;  /* 0x02283000ff0075a7 */ /* 0x000e640008020164 */
[----:B-1----:R-:W-:Y:S05]  /*1990*/  @!P1 BRA `(.L_x_1062) ;  /* 0x0000012800549947 */ /* 0x002fea0003800000 */
.L_x_1061:
[----:B------:R-:W-:Y:S05]  /*19a0*/  WARPSYNC.ALL ;  /* 0x0000000000007948 */ /* 0x000fea0003800000 */
[----:B------:R-:W-:Y:S01]  /*19b0*/  IMAD.MOV.U32 R7, RZ, RZ, -0x7fffffe0 ;  /* 0x80000020ff077424 */ /* 0x000fe200078e00ff */
[----:B------:R-:W-:Y:S01]  /*19c0*/  UIADD3 UR4, UR36, 0x16400, URZ ;  /* 0x0001640024047890 */ /* 0x000fe2000fffe03f */
[C---:B------:R-:W-:Y:S01]  /*19d0*/  R2UR UR8, R6.reuse ;  /* 0x00000000060872ca */ /* 0x040fe200000e0000 */
[----:B------:R-:W-:Y:S02]  /*19e0*/  WARPGROUP.ARRIVE ;  /* 0x00000000000079c5 */ /* 0x000fe40000000000 */
[----:B------:R-:W-:Y:S01]  /*19f0*/  R2UR UR9, R7 ;  /* 0x00000000070972ca */ /* 0x000fe200000e0000 */
[----:B------:R-:W-:Y:S01]  /*1a00*/  USHF.R.U32.HI UR4, URZ, 0x4, UR4 ;  /* 0x000000043f047899 */ /* 0x000fe20008011604 */
[----:B------:R-:W-:Y:S01]  /*1a10*/  R2UR UR24, R6 ;  /* 0x00000000061872ca */ /* 0x000fe200000e0000 */
[----:B------:R-:W-:Y:S01]  /*1a20*/  UMOV UR11, 0x80000020 ;  /* 0x80000020000b7882 */ /* 0x000fe20000000000 */
[----:B------:R-:W-:Y:S01]  /*1a30*/  UMOV UR13, 0x80000020 ;  /* 0x80000020000d7882 */ /* 0x000fe20000000000 */
[----:B------:R-:W-:Y:S01]  /*1a40*/  ULOP3.LUT UR4, UR4, 0x3fff, URZ, 0xc0, !UPT ;  /* 0x00003fff04047892 */ /* 0x000fe2000f8ec03f */
[----:B------:R-:W-:Y:S01]  /*1a50*/  UMOV UR15, 0x80000020 ;  /* 0x80000020000f7882 */ /* 0x000fe20000000000 */
[----:B------:R-:W-:-:S02]  /*1a60*/  UMOV UR17, 0x80000020 ;  /* 0x8000002000117882 */ /* 0x000fc40000000000 */
[----:B------:R-:W-:Y:S01]  /*1a70*/  ULOP3.LUT UR6, UR4, 0x10000, URZ, 0xfc, !UPT ;  /* 0x0001000004067892 */ /* 0x000fe2000f8efc3f */
[----:B------:R-:W-:Y:S01]  /*1a80*/  UMOV UR19, 0x80000020 ;  /* 0x8000002000137882 */ /* 0x000fe20000000000 */
[----:B------:R-:W-:Y:S02]  /*1a90*/  UMOV UR21, 0x80000020 ;  /* 0x8000002000157882 */ /* 0x000fe40000000000 */
[----:B------:R-:W-:Y:S02]  /*1aa0*/  UIADD3 UR14, UR6, 0x200, URZ ;  /* 0x00000200060e7890 */ /* 0x000fe4000fffe03f */
[----:B------:R-:W-:Y:S01]  /*1ab0*/  UIADD3 UR12, UR24, 0x200, URZ ;  /* 0x00000200180c7890 */ /* 0x000fe2000fffe03f */
[----:B------:R-:W-:Y:S01]  /*1ac0*/  UMOV UR10, UR6 ;  /* 0x00000006000a7c82 */ /* 0x000fe20008000000 */
[----:B------:R-:W-:Y:S01]  /*1ad0*/  UIADD3 UR16, UR24, 0x202, URZ ;  /* 0x0000020218107890 */ /* 0x000fe2000fffe03f */
[----:B------:R-:W-:Y:S01]  /*1ae0*/  QGMMA.64x128x32.F32.E4M3.E4M3 R24, gdesc[UR8], RZ, !UPT, gsb0 ;  /* 0x01e00000081879f3 */ /* 0x000fe2000c0008ff */
[----:B------:R-:W-:-:S02]  /*1af0*/  UIADD3 UR8, UR24, 0x2, URZ ;  /* 0x0000000218087890 */ /* 0x000fc4000fffe03f */
[----:B------:R-:W-:Y:S01]  /*1b00*/  UIADD3 UR10, UR6, 0x2, URZ ;  /* 0x00000002060a7890 */ /* 0x000fe2000fffe03f */
[----:B------:R-:W-:Y:S01]  /*1b10*/  UMOV UR9, 0x80000020 ;  /* 0x8000002000097882 */ /* 0x000fe20000000000 */
[----:B------:R-:W-:Y:S01]  /*1b20*/  UMOV UR11, 0x80000020 ;  /* 0x80000020000b7882 */ /* 0x000fe20000000000 */
[----:B------:R-:W-:Y:S02]  /*1b30*/  UIADD3 UR18, UR6, 0x202, URZ ;  /* 0x0000020206127890 */ /* 0x000fe4000fffe03f */
[----:B------:R-:W-:Y:S02]  /*1b40*/  UIADD3 UR20, UR24, 0x400, URZ ;  /* 0x0000040018147890 */ /* 0x000fe4000fffe03f */
[----:B------:R-:W-:Y:S01]  /*1b50*/  UIADD3 UR22, UR6, 0x400, URZ ;  /* 0x0000040006167890 */ /* 0x000fe2000fffe03f */
[----:B------:R-:W-:Y:S01]  /*1b60*/  UMOV UR23, 0x80000020 ;  /* 0x8000002000177882 */ /* 0x000fe20000000000 */
[----:B------:R-:W-:Y:S02]  /*1b70*/  UIADD3 UR24, UR24, 0x402, URZ ;  /* 0x0000040218187890 */ /* 0x000fe4000fffe03f */
[----:B------:R-:W-:Y:S01]  /*1b80*/  UIADD3 UR26, UR6, 0x402, URZ ;  /* 0x00000402061a7890 */ /* 0x000fe2000fffe03f */
[----:B------:R-:W-:Y:S01]  /*1b90*/  UMOV UR25, 0x80000020 ;  /* 0x8000002000197882 */ /* 0x000fe20000000000 */
[----:B------:R-:W-:Y:S01]  /*1ba0*/  UMOV UR27, 0x80000020 ;  /* 0x80000020001b7882 */ /* 0x000fe20000000000 */
[----:B------:R-:W-:-:S02]  /*1bb0*/  WARPGROUP.DEPBAR.LE gsb0, 0x0 ;  /* 0x00008000000079c5 */ /* 0x000fc40000010000 */
[----:B------:R-:W-:-:S06]  /*1bc0*/  WARPGROUP.ARRIVE ;  /* 0x00000000000079c5 */ /* 0x000fcc0000000000 */
[----:B------:R-:W-:Y:S03]  /*1bd0*/  QGMMA.64x128x32.F32.E4M3.E4M3 R24, gdesc[UR8], R24, gsb0 ;  /* 0x01e00000081879f3 */ /* 0x000fe60008000818 */
[----:B------:R-:W-:Y:S02]  /*1be0*/  WARPGROUP.DEPBAR.LE gsb0, 0x0 ;  /* 0x00008000000079c5 */ /* 0x000fe40000010000 */
[----:B------:R-:W-:-:S07]  /*1bf0*/  WARPGROUP.ARRIVE ;  /* 0x00000000000079c5 */ /* 0x000fce0000000000 */
        /* <DEDUP_REMOVED lines=11> */
[----:B------:R-:W-:Y:S05]  /*1cb0*/  @!P0 BRA `(.L_x_1063) ;  /* 0x0000000000048947 */ /* 0x000fea0003800000 */
[----:B------:R-:W-:Y:S01]  /*1cc0*/  BPT.TRAP 0x1 ;  /* 0x000000040000795c */ /* 0x000fe20000300000 */
.L_x_1063:
[----:B------:R-:W2:Y:S01]  /*1cd0*/  LDL R108, [R1] ;  /* 0x00000000016c7983 */ /* 0x000ea20000100800 */
[----:B-1----:R-:W-:Y:S01]  /*1ce0*/  LOP3.LUT R3, R92, 0xffffff80, RZ, 0xc0, !PT ;  /* 0xffffff805c037812 */ /* 0x002fe200078ec0ff */
[----:B------:R-:W-:Y:S01]  /*1cf0*/  UIADD3 UR4, UR36, 0x22840, URZ ;  /* 0x0002284024047890 */ /* 0x000fe2000fffe03f */
[----:B------:R-:W-:Y:S01]  /*1d00*/  ISETP.NE.AND P2, PT, R22, 0x1, PT ;  /* 0x000000011600780c */ /* 0x000fe20003f45270 */
[----:B------:R-:W-:Y:S01]  /*1d10*/  ULDC UR33, c[0x0][0x2f0] ;  /* 0x0000bc0000217ab9 */ /* 0x000fe20000000800 */
[----:B------:R-:W-:Y:S01]  /*1d20*/  LEA.HI R91, R91, R90, RZ, 0x2 ;  /* 0x0000005a5b5b7211 */ /* 0x000fe200078f10ff */
[----:B------:R-:W-:Y:S01]  /*1d30*/  IMAD.IADD R3, R90, 0x1, -R3 ;  /* 0x000000015a037824 */ /* 0x000fe200078e0a03 */
[----:B------:R-:W-:Y:S01]  /*1d40*/  LEA.HI R10, R93, R93, RZ, 0x1 ;  /* 0x0000005d5d0a7211 */ /* 0x000fe200078f08ff */
[----:B------:R-:W-:Y:S01]  /*1d50*/  UPRMT UR4, UR41, 0x654, UR4 ;  /* 0x0000065429047896 */ /* 0x000fe20008000004 */
[----:B------:R-:W-:Y:S01]  /*1d60*/  LOP3.LUT R91, R91, 0xfffffffc, RZ, 0xc0, !PT ;  /* 0xfffffffc5b5b7812 */ /* 0x000fe200078ec0ff */
[----:B------:R-:W-:Y:S01]  /*1d70*/  ULDC UR5, c[0x0][0x9dc] ;  /* 0x0002770000057ab9 */ /* 0x000fe20000000800 */
[----:B0-----:R-:W-:Y:S01]  /*1d80*/  SHF.R.S32.HI R0, RZ, 0x1f, R3 ;  /* 0x0000001fff007819 */ /* 0x001fe20000011403 */
[----:B------:R-:W-:Y:S01]  /*1d90*/  ULOP3.LUT UR5, URZ, UR5, URZ, 0x33, !UPT ;  /* 0x000000053f057292 */ /* 0x000fe2000f8e333f */
[----:B------:R-:W-:Y:S01]  /*1da0*/  LOP3.LUT R10, R10, 0x3fffffe, RZ, 0xc0, !PT ;  /* 0x03fffffe0a0a7812 */ /* 0x000fe200078ec0ff */
[----:B------:R-:W-:Y:S01]  /*1db0*/  IMAD.IADD R91, R90, 0x1, -R91 ;  /* 0x000000015a5b7824 */ /* 0x000fe200078e0a5b */
[CC--:B------:R-:W-:Y:S01]  /*1dc0*/  LEA.HI R4, R0.reuse, R3.reuse, RZ, 0x2 ;  /* 0x0000000300047211 */ /* 0x0c0fe200078f10ff */
[----:B------:R-:W0:Y:S01]  /*1dd0*/  @P2 LDC R13, c[0x0][0x44c] ;  /* 0x00011300ff0d2b82 */ /* 0x000e220000000800 */
[----:B------:R-:W-:Y:S01]  /*1de0*/  LEA.HI R5, R0, R3, RZ, 0x5 ;  /* 0x0000000300057211 */ /* 0x000fe200078f28ff */
[----:B------:R-:W-:Y:S01]  /*1df0*/  IMAD.IADD R10, R93, 0x1, -R10 ;  /* 0x000000015d0a7824 */ /* 0x000fe200078e0a0a */
[----:B------:R-:W-:-:S02]  /*1e00*/  SHF.R.S32.HI R0, RZ, 0x2, R4 ;  /* 0x00000002ff007819 */ /* 0x000fc40000011404 */
[----:B------:R-:W-:Y:S02]  /*1e10*/  SHF.R.S32.HI R9, RZ, 0x1f, R4 ;  /* 0x0000001fff097819 */ /* 0x000fe40000011404 */
[----:B------:R-:W-:Y:S01]  /*1e20*/  SHF.R.S32.HI R8, RZ, 0x5, R5 ;  /* 0x00000005ff087819 */ /* 0x000fe20000011405 */
[----:B------:R-:W1:Y:S01]  /*1e30*/  @P2 LDC R15, c[0x0][0x450] ;  /* 0x00011400ff0f2b82 */ /* 0x000e620000000800 */
[-C--:B------:R-:W-:Y:S02]  /*1e40*/  LEA.HI R9, R9, R0.reuse, RZ, 0x3 ;  /* 0x0000000009097211 */ /* 0x080fe400078f18ff */
[----:B------:R-:W-:Y:S01]  /*1e50*/  LEA.HI R5, R91, R91, RZ, 0x1 ;  /* 0x0000005b5b057211 */ /* 0x000fe200078f08ff */
[----:B------:R-:W-:Y:S01]  /*1e60*/  IMAD R11, R8, 0x10, R23 ;  /* 0x00000010080b7824 */ /* 0x000fe200078e0217 */
[----:B------:R-:W-:Y:S02]  /*1e70*/  LOP3.LUT R9, R9, 0xfffffff8, RZ, 0xc0, !PT ;  /* 0xfffffff809097812 */ /* 0x000fe400078ec0ff */
[----:B------:R-:W-:Y:S01]  /*1e80*/  LOP3.LUT R8, R5, 0x1ffffffe, RZ, 0xc0, !PT ;  /* 0x1ffffffe05087812 */ /* 0x000fe200078ec0ff */
[----:B------:R-:W-:Y:S01]  /*1e90*/  SYNCS.ARRIVE.TRANS64.RED.A1T0 RZ, [UR4], RZ ;  /* 0x000000ffffff79a7 */ /* 0x000fe20008100404 */
[----:B------:R-:W-:Y:S01]  /*1ea0*/  IADD3 R9, R11, R0, -R9 ;  /* 0x000000000b097210 */ /* 0x000fe20007ffe809 */
[----:B------:R-:W-:Y:S01]  /*1eb0*/  ULDC UR4, c[0x0][0x288] ;  /* 0x0000a20000047ab9 */ /* 0x000fe20000000800 */
[----:B------:R-:W-:Y:S01]  /*1ec0*/  LOP3.LUT R4, R4, 0x7ffffffc, RZ, 0xc0, !PT ;  /* 0x7ffffffc04047812 */ /* 0x000fe200078ec0ff */
[----:B------:R-:W-:Y:S01]  /*1ed0*/  IMAD.IADD R8, R91, 0x1, -R8 ;  /* 0x000000015b087824 */ /* 0x000fe200078e0a08 */
[----:B------:R-:W-:Y:S01]  /*1ee0*/  LEA R14, R89, 0xffffff80, 0x7 ;  /* 0xffffff80590e7811 */ /* 0x000fe200078e38ff */
[----:B------:R-:W-:-:S02]  /*1ef0*/  IMAD R9, R10, 0x40, R9 ;  /* 0x000000400a097824 */ /* 0x000fc400078e0209 */
[----:B------:R-:W-:Y:S02]  /*1f00*/  IMAD.MOV.U32 R10, RZ, RZ, -0x80 ;  /* 0xffffff80ff0a7424 */ /* 0x000fe400078e00ff */
[----:B------:R-:W-:Y:S02]  /*1f10*/  IMAD R8, R8, 0x8, R9 ;  /* 0x0000000808087824 */ /* 0x000fe400078e0209 */
[----:B------:R-:W-:Y:S02]  /*1f20*/  IMAD R91, R89, R10, 0x80 ;  /* 0x00000080595b7424 */ /* 0x000fe400078e020a */
[----:B0-----:R-:W-:-:S04]  /*1f30*/  @P2 IMAD.HI.U32 R0, R8, R13, RZ ;  /* 0x0000000d08002227 */ /* 0x001fc800078e00ff */
[----:B------:R-:W-:Y:S01]  /*1f40*/  IMAD.MOV.U32 R9, RZ, RZ, R8 ;  /* 0x000000ffff097224 */ /* 0x000fe200078e0008 */
[----:B-1----:R-:W-:Y:S01]  /*1f50*/  @P2 SHF.R.U32.HI R9, RZ, R15, R0 ;  /* 0x0000000fff092219 */ /* 0x002fe20000011600 */
[----:B------:R-:W-:Y:S02]  /*1f60*/  IMAD.IADD R5, R3, 0x1, -R4 ;  /* 0x0000000103057824 */ /* 0x000fe400078e0a04 */
[----:B------:R-:W-:Y:S02]  /*1f70*/  VIADD R0, R91, 0x1 ;  /* 0x000000015b007836 */ /* 0x000fe40000000000 */
[----:B------:R-:W0:Y:S01]  /*1f80*/  SHFL.IDX PT, R11, R9, RZ, 0x1c1f ;  /* 0x001c1fff090b7589 */ /* 0x000e2200000e0000 */
[----:B------:R-:W-:Y:S01]  /*1f90*/  IMAD.U32 R10, RZ, RZ, UR4 ;  /* 0x00000004ff0a7e24 */ /* 0x000fe2000f8e00ff */
[----:B------:R-:W-:Y:S01]  /*1fa0*/  ULDC UR4, c[0x0][0x9e0] ;  /* 0x0002780000047ab9 */ /* 0x000fe20000000800 */
[----:B------:R-:W-:Y:S02]  /*1fb0*/  IMAD R3, R5, -0x2, R0 ;  /* 0xfffffffe05037824 */ /* 0x000fe400078e0200 */
[----:B------:R-:W-:-:S02]  /*1fc0*/  IMAD R0, R16, UR33, R91 ;  /* 0x0000002110007c24 */ /* 0x000fc4000f8e025b */
[----:B------:R-:W-:Y:S02]  /*1fd0*/  IMAD R3, R16, UR33, R3 ;  /* 0x0000002110037c24 */ /* 0x000fe4000f8e0203 */
[----:B------:R-:W-:Y:S02]  /*1fe0*/  IMAD R20, R5, -0x2, R0 ;  /* 0xfffffffe05147824 */ /* 0x000fe400078e0200 */
[----:B------:R-:W-:-:S04]  /*1ff0*/  IMAD.IADD R3, R3, 0x1, -R10 ;  /* 0x0000000103037824 */ /* 0x000fc800078e0a0a */
[C---:B------:R-:W-:Y:S02]  /*2000*/  VIADD R93, R3.reuse, UR4 ;  /* 0x00000004035d7c36 */ /* 0x040fe40008000000 */
[----:B------:R-:W-:-:S03]  /*2010*/  VIADD R90, R3, UR5 ;  /* 0x00000005035a7c36 */ /* 0x000fc60008000000 */
[----:B0-----:R-:W-:Y:S01]  /*2020*/  VIADDMNMX R0, R11, R93, R20, PT ;  /* 0x0000005d0b007246 */ /* 0x001fe20003800114 */
[----:B------:R-:W-:Y:S01]  /*2030*/  IMAD.IADD R4, R90, 0x1, R11 ;  /* 0x000000015a047824 */ /* 0x000fe200078e020b */
[----:B--2---:R-:W-:-:S13]  /*2040*/  LOP3.LUT P1, RZ, R108, 0x1, RZ, 0xc0, !PT ;  /* 0x000000016cff7812 */ /* 0x004fda000782c0ff */
[----:B------:R-:W-:Y:S05]  /*2050*/  @!P1 BRA `(.L_x_1064) ;  /* 0x0000000000649947 */ /* 0x000fea0003800000 */
[----:B------:R-:W-:Y:S01]  /*2060*/  IMAD R3, R16, UR33, R11 ;  /* 0x0000002110037c24 */ /* 0x000fe2000f8e020b */
[----:B------:R-:W-:Y:S03]  /*2070*/  BSSY B0, `(.L_x_1065) ;  /* 0x0000013000007945 */ /* 0x000fe60003800000 */
[----:B------:R-:W-:-:S05]  /*2080*/  IMAD.IADD R3, R3, 0x1, -R10 ;  /* 0x0000000103037824 */ /* 0x000fca00078e0a0a */
[----:B------:R-:W-:-:S13]  /*2090*/  ISETP.GT.AND P1, PT, R3, -0x1, PT ;  /* 0xffffffff0300780c */ /* 0x000fda0003f24270 */
[----:B------:R-:W-:Y:S05]  /*20a0*/  @P1 BRA `(.L_x_1066) ;  /* 0x0000000000241947 */ /* 0x000fea0003800000 */
[----:B------:R-:W-:Y:S01]  /*20b0*/  ULDC UR7, c[0x0][0x9e4] ;  /* 0x0002790000077ab9 */ /* 0x000fe20000000800 */
[----:B------:R-:W-:Y:S01]  /*20c0*/  LOP3.LUT R3, RZ, R3, RZ, 0x33, !PT ;  /* 0x00000003ff037212 */ /* 0x000fe200078e33ff */
[----:B------:R-:W-:-:S05]  /*20d0*/  IMAD.U32 R11, RZ, RZ, UR7 ;  /* 0x00000007ff0b7e24 */ /* 0x000fca000f8e00ff */
[----:B------:R-:W-:-:S13]  /*20e0*/  ISETP.NE.AND P1, PT, R11, 0x1, PT ;  /* 0x000000010b00780c */ /* 0x000fda0003f25270 */
[----:B------:R-:W0:Y:S02]  /*20f0*/  @P1 LDC.64 R12, c[0x0][0x9e8] ;  /* 0x00027a00ff0c1b82 */ /* 0x000e240000000a00 */
[----:B0-----:R-:W-:-:S05]  /*2100*/  @P1 IMAD.HI.U32 R12, R3, R12, RZ ;  /* 0x0000000c030c1227 */ /* 0x001fca00078e00ff */
[----:B------:R-:W-:-:S04]  /*2110*/  @P1 SHF.R.U32.HI R3, RZ, R13, R12 ;  /* 0x0000000dff031219 */ /* 0x000fc8000001160c */
[----:B------:R-:W-:Y:S01]  /*2120*/  LOP3.LUT R3, RZ, R3, RZ, 0x33, !PT ;  /* 0x00000003ff037212 */ /* 0x000fe200078e33ff */
[----:B------:R-:W-:Y:S06]  /*2130*/  BRA `(.L_x_1067) ;  /* 0x0000000000187947 */ /* 0x000fec0003800000 */
.L_x_1066:
[----:B------:R-:W-:Y:S02]  /*2140*/  ULDC UR7, c[0x0][0x9e4] ;  /* 0x0002790000077ab9 */ /* 0x000fe40000000800 */
[----:B------:R-:W-:-:S05]  /*2150*/  IMAD.U32 R11, RZ, RZ, UR7 ;  /* 0x00000007ff0b7e24 */ /* 0x000fca000f8e00ff */
[----:B------:R-:W-:-:S13]  /*2160*/  ISETP.NE.AND P1, PT, R11, 0x1, PT ;  /* 0x000000010b00780c */ /* 0x000fda0003f25270 */
[----:B------:R-:W0:Y:S02]  /*2170*/  @P1 LDC.64 R12, c[0x0][0x9e8] ;  /* 0x00027a00ff0c1b82 */ /* 0x000e240000000a00 */
[----:B0-----:R-:W-:-:S05]  /*2180*/  @P1 IMAD.HI.U32 R12, R3, R12, RZ ;  /* 0x0000000c030c1227 */ /* 0x001fca00078e00ff */
[----:B------:R-:W-:-:S07]  /*2190*/  @P1 SHF.R.U32.HI R3, RZ, R13, R12 ;  /* 0x0000000dff031219 */ /* 0x000fce000001160c */
.L_x_1067:
[----:B------:R-:W-:Y:S05]  /*21a0*/  BSYNC B0 ;  /* 0x0000000000007941 */ /* 0x000fea0003800000 */
.L_x_1065:
[----:B------:R-:W-:-:S04]  /*21b0*/  IMAD R12, R3, R11, -R14 ;  /* 0x0000000b030c7224 */ /* 0x000fc800078e0a0e */
[----:B------:R-:W-:-:S05]  /*21c0*/  IMAD R3, R5, -0x2, R12 ;  /* 0xfffffffe05037824 */ /* 0x000fca00078e020c */
[----:B------:R-:W-:Y:S02]  /*21d0*/  VIADDMNMX R0, R3, R11, R0, PT ;  /* 0x0000000b03007246 */ /* 0x000fe40003800100 */
[----:B------:R-:W-:-:S07]  /*21e0*/  VIMNMX R4, R4, R3, !PT ;  /* 0x0000000304047248 */ /* 0x000fce0007fe0100 */
.L_x_1064:
[C---:B------:R-:W-:Y:S01]  /*21f0*/  ISETP.GE.AND P6, PT, R91.reuse, 0x9, PT ;  /* 0x000000095b00780c */ /* 0x040fe20003fc6270 */
[----:B------:R-:W0:Y:S01]  /*2200*/  SHFL.IDX PT, R9, R9, 0x1, 0x1c1f ;  /* 0x003c1f0009097f89 */ /* 0x000e2200000e0000 */
[C---:B------:R-:W-:Y:S02]  /*2210*/  ISETP.GE.AND P1, PT, R91.reuse, 0x2, PT ;  /* 0x000000025b00780c */ /* 0x040fe40003f26270 */
[C---:B------:R-:W-:Y:S02]  /*2220*/  ISETP.GT.AND P2, PT, R4.reuse, 0x8, !P6 ;  /* 0x000000080400780c */ /* 0x040fe40007744270 */
[----:B------:R-:W-:Y:S02]  /*2230*/  ISETP.GT.AND P3, PT, R4, 0x1, !P1 ;  /* 0x000000010400780c */ /* 0x000fe40004f64270 */
[----:B------:R-:W-:Y:S02]  /*2240*/  ISETP.LT.OR P2, PT, R0, 0x9, P2 ;  /* 0x000000090000780c */ /* 0x000fe40001741670 */
[----:B------:R-:W-:-:S02]  /*2250*/  ISETP.GE.AND P4, PT, R91, 0xa, PT ;  /* 0x0000000a5b00780c */ /* 0x000fc40003f86270 */
[----:B------:R-:W-:Y:S02]  /*2260*/  FSEL R94, R28, -INF , !P2 ;  /* 0xff8000001c5e7808 */ /* 0x000fe40005000000 */
[----:B------:R-:W-:Y:S02]  /*2270*/  ISETP.LT.OR P3, PT, R0, 0x2, P3 ;  /* 0x000000020000780c */ /* 0x000fe40001f61670 */
[----:B------:R-:W-:Y:S02]  /*2280*/  ISETP.GT.AND P2, PT, R4, 0x9, !P4 ;  /* 0x000000090400780c */ /* 0x000fe40006744270 */
[----:B------:R-:W-:Y:S02]  /*2290*/  FSEL R92, R25, -INF , !P3 ;  /* 0xff800000195c7808 */ /* 0x000fe40005800000 */
[----:B------:R-:W-:Y:S02]  /*22a0*/  ISETP.LT.OR P2, PT, R0, 0xa, P2 ;  /* 0x0000000a0000780c */ /* 0x000fe40001741670 */
[----:B------:R-:W-:-:S02]  /*22b0*/  ISETP.GE.AND P3, PT, R91, 0x11, PT ;  /* 0x000000115b00780c */ /* 0x000fc40003f66270 */
[----:B------:R-:W-:Y:S02]  /*22c0*/  FSEL R96, R29, -INF , !P2 ;  /* 0xff8000001d607808 */ /* 0x000fe40005000000 */
[----:B------:R-:W-:Y:S02]  /*22d0*/  ISETP.GT.AND P2, PT, R4, 0x10, !P3 ;  /* 0x000000100400780c */ /* 0x000fe40005f44270 */
[----:B------:R-:W-:Y:S02]  /*22e0*/  P2R R95, PR, RZ, 0x8 ;  /* 0x00000008ff5f7803 */ /* 0x000fe40000000000 */
[----:B------:R-:W-:Y:S02]  /*22f0*/  ISETP.LT.OR P2, PT, R0, 0x11, P2 ;  /* 0x000000110000780c */ /* 0x000fe40001741670 */
[----:B------:R-:W-:Y:S02]  /*2300*/  ISETP.GE.AND P3, PT, R91, 0x12, PT ;  /* 0x000000125b00780c */ /* 0x000fe40003f66270 */
[----:B------:R-:W-:-:S02]  /*2310*/  FSEL R133, R32, -INF , !P2 ;  /* 0xff80000020857808 */ /* 0x000fc40005000000 */
[----:B------:R-:W-:Y:S02]  /*2320*/  ISETP.GT.AND P2, PT, R4, 0x11, !P3 ;  /* 0x000000110400780c */ /* 0x000fe40005f44270 */
[----:B------:R-:W-:Y:S02]  /*2330*/  P2R R97, PR, RZ, 0x8 ;  /* 0x00000008ff617803 */ /* 0x000fe40000000000 */
[----:B------:R-:W-:Y:S02]  /*2340*/  ISETP.LT.OR P2, PT, R0, 0x12, P2 ;  /* 0x000000120000780c */ /* 0x000fe40001741670 */
[----:B------:R-:W-:Y:S02]  /*2350*/  ISETP.GE.AND P3, PT, R91, 0x19, PT ;  /* 0x000000195b00780c */ /* 0x000fe40003f66270 */
[----:B------:R-:W-:Y:S02]  /*2360*/  FSEL R109, R33, -INF , !P2 ;  /* 0xff800000216d7808 */ /* 0x000fe40005000000 */
[----:B------:R-:W-:-:S02]  /*2370*/  ISETP.GT.AND P2, PT, R4, 0x18, !P3 ;  /* 0x000000180400780c */ /* 0x000fc40005f44270 */
[----:B------:R-:W-:Y:S02]  /*2380*/  P2R R98, PR, RZ, 0x8 ;  /* 0x00000008ff627803 */ /* 0x000fe40000000000 */
[----:B------:R-:W-:Y:S02]  /*2390*/  ISETP.LT.OR P2, PT, R0, 0x19, P2 ;  /* 0x000000190000780c */ /* 0x000fe40001741670 */
[----:B------:R-:W-:Y:S02]  /*23a0*/  ISETP.GE.AND P3, PT, R91, 0x1a, PT ;  /* 0x0000001a5b00780c */ /* 0x000fe40003f66270 */
[----:B------:R-:W-:Y:S02]  /*23b0*/  FSEL R131, R36, -INF , !P2 ;  /* 0xff80000024837808 */ /* 0x000fe40005000000 */
[----:B------:R-:W-:Y:S02]  /*23c0*/  ISETP.GT.AND P2, PT, R4, 0x19, !P3 ;  /* 0x000000190400780c */ /* 0x000fe40005f44270 */
[----:B------:R-:W-:-:S02]  /*23d0*/  P2R R36, PR, RZ, 0x8 ;  /* 0x00000008ff247803 */ /* 0x000fc40000000000 */
[----:B------:R-:W-:Y:S02]  /*23e0*/  ISETP.LT.OR P2, PT, R0, 0x1a, P2 ;  /* 0x0000001a0000780c */ /* 0x000fe40001741670 */
[----:B------:R-:W-:Y:S02]  /*23f0*/  ISETP.GE.AND P3, PT, R91, 0x21, PT ;  /* 0x000000215b00780c */ /* 0x000fe40003f66270 */
[----:B------:R-:W-:Y:S02]  /*2400*/  FSEL R129, R37, -INF , !P2 ;  /* 0xff80000025817808 */ /* 0x000fe40005000000 */
[----:B------:R-:W-:Y:S02]  /*2410*/  ISETP.GT.AND P2, PT, R4, 0x20, !P3 ;  /* 0x000000200400780c */ /* 0x000fe40005f44270 */
[----:B------:R-:W-:Y:S02]  /*2420*/  P2R R99, PR, RZ, 0x8 ;  /* 0x00000008ff637803 */ /* 0x000fe40000000000 */
[----:B------:R-:W-:-:S02]  /*2430*/  ISETP.LT.OR P2, PT, R0, 0x21, P2 ;  /* 0x000000210000780c */ /* 0x000fc40001741670 */
[C---:B------:R-:W-:Y:S02]  /*2440*/  ISETP.GE.AND P3, PT, R91.reuse, 0x22, PT ;  /* 0x000000225b00780c */ /* 0x040fe40003f66270 */
[----:B------:R-:W-:Y:S02]  /*2450*/  FSEL R127, R40, -INF , !P2 ;  /* 0xff800000287f7808 */ /* 0x000fe40005000000 */
[----:B------:R-:W-:Y:S02]  /*2460*/  ISETP.GT.AND P2, PT, R4, 0x21, !P3 ;  /* 0x000000210400780c */ /* 0x000fe40005f44270 */
[----:B------:R-:W-:Y:S02]  /*2470*/  P2R R40, PR, RZ, 0x8 ;  /* 0x00000008ff287803 */ /* 0x000fe40000000000 */
        /* <DEDUP_REMOVED lines=96> */
[----:B------:R-:W-:Y:S02]  /*2a80*/  P2R R12, PR, RZ, 0x10 ;  /* 0x00000010ff0c7803 */ /* 0x000fe40000000000 */
[----:B------:R-:W-:-:S02]  /*2a90*/  FSEL R15, R80, -INF , !P2 ;  /* 0xff800000500f7808 */ /* 0x000fc40005000000 */
[C---:B------:R-:W-:Y:S02]  /*2aa0*/  ISETP.GE.AND P2, PT, R91.reuse, 0x72, PT ;  /* 0x000000725b00780c */ /* 0x040fe40003f46270 */
[----:B------:R-:W-:Y:S02]  /*2ab0*/  ISETP.GE.AND P5, PT, R91, 0x1, PT ;  /* 0x000000015b00780c */ /* 0x000fe40003fa6270 */
[----:B------:R-:W-:Y:S02]  /*2ac0*/  ISETP.GT.AND P3, PT, R4, 0x71, !P2 ;  /* 0x000000710400780c */ /* 0x000fe40005764270 */
[----:B0-----:R-:W-:Y:S02]  /*2ad0*/  VIADDMNMX R20, R9, R93, R20, PT ;  /* 0x0000005d09147246 */ /* 0x001fe40003800114 */
[----:B------:R-:W-:-:S04]  /*2ae0*/  ISETP.LT.OR P3, PT, R0, 0x72, P3 ;  /* 0x000000720000780c */ /* 0x000fc80001f61670 */
[----:B------:R-:W-:Y:S02]  /*2af0*/  FSEL R81, R81, -INF , !P3 ;  /* 0xff80000051517808 */ /* 0x000fe40005800000 */
[----:B------:R-:W-:-:S04]  /*2b00*/  ISETP.GE.AND P3, PT, R91, 0x79, PT ;  /* 0x000000795b00780c */ /* 0x000fc80003f66270 */
[----:B------:R-:W-:-:S04]  /*2b10*/  ISETP.GT.AND P4, PT, R4, 0x78, !P3 ;  /* 0x000000780400780c */ /* 0x000fc80005f84270 */
[----:B------:R-:W-:-:S04]  /*2b20*/  ISETP.LT.OR P4, PT, R0, 0x79, P4 ;  /* 0x000000790000780c */ /* 0x000fc80002781670 */
[----:B------:R-:W-:Y:S02]  /*2b30*/  FSEL R13, R84, -INF , !P4 ;  /* 0xff800000540d7808 */ /* 0x000fe40006000000 */
[----:B------:R-:W-:-:S04]  /*2b40*/  ISETP.GT.AND P4, PT, R4, RZ, !P5 ;  /* 0x000000ff0400720c */ /* 0x000fc80006f84270 */
[----:B------:R-:W-:-:S04]  /*2b50*/  ISETP.LT.OR P4, PT, R0, 0x1, P4 ;  /* 0x000000010000780c */ /* 0x000fc80002781670 */
[----:B------:R-:W-:Y:S01]  /*2b60*/  FSEL R28, R24, -INF , !P4 ;  /* 0xff800000181c7808 */ /* 0x000fe20006000000 */
[----:B------:R-:W-:Y:S01]  /*2b70*/  IMAD.IADD R24, R90, 0x1, R9 ;  /* 0x000000015a187824 */ /* 0x000fe200078e0209 */
[----:B------:R-:W-:-:S04]  /*2b80*/  ISETP.GE.AND P4, PT, R91, 0x7a, PT ;  /* 0x0000007a5b00780c */ /* 0x000fc80003f86270 */
[----:B------:R-:W-:Y:S02]  /*2b90*/  P2R R80, PR, RZ, 0x10 ;  /* 0x00000010ff507803 */ /* 0x000fe40000000000 */
[----:B------:R-:W-:-:S04]  /*2ba0*/  ISETP.GT.AND P4, PT, R4, 0x79, !P4 ;  /* 0x000000790400780c */ /* 0x000fc80006784270 */
[----:B------:R-:W-:-:S04]  /*2bb0*/  ISETP.LT.OR P4, PT, R0, 0x7a, P4 ;  /* 0x0000007a0000780c */ /* 0x000fc80002781670 */
[----:B------:R-:W-:Y:S02]  /*2bc0*/  FSEL R85, R85, -INF , !P4 ;  /* 0xff80000055557808 */ /* 0x000fe40006000000 */
[----:B------:R-:W-:-:S13]  /*2bd0*/  LOP3.LUT P4, RZ, R108, 0x1, RZ, 0xc0, !PT ;  /* 0x000000016cff7812 */ /* 0x000fda000788c0ff */
        /* <DEDUP_REMOVED lines=15> */
.L_x_1070:
[----:B------:R-:W-:Y:S02]  /*2cd0*/  ULDC UR7, c[0x0][0x9e4] ;  /* 0x0002790000077ab9 */ /* 0x000fe40000000800 */
[----:B------:R-:W-:-:S05]  /*2ce0*/  IMAD.U32 R4, RZ, RZ, UR7 ;  /* 0x00000007ff047e24 */ /* 0x000fca000f8e00ff */
[----:B------:R-:W-:-:S13]  /*2cf0*/  ISETP.NE.AND P4, PT, R4, 0x1, PT ;  /* 0x000000010400780c */ /* 0x000fda0003f85270 */
[----:B------:R-:W0:Y:S02]  /*2d00*/  @P4 LDC.64 R32, c[0x0][0x9e8] ;  /* 0x00027a00ff204b82 */ /* 0x000e240000000a00 */
[----:B0-----:R-:W-:-:S05]  /*2d10*/  @P4 IMAD.HI.U32 R0, R9, R32, RZ ;  /* 0x0000002009004227 */ /* 0x001fca00078e00ff */
[----:B------:R-:W-:-:S07]  /*2d20*/  @P4 SHF.R.U32.HI R9, RZ, R33, R0 ;  /* 0x00000021ff094219 */ /* 0x000fce0000011600 */
.L_x_1071:
[----:B------:R-:W-:Y:S05]  /*2d30*/  BSYNC B0 ;  /* 0x0000000000007941 */ /* 0x000fea0003800000 */
.L_x_1069:
[----:B------:R-:W-:-:S04]  /*2d40*/  IMAD R0, R9, R4, -R14 ;  /* 0x0000000409007224 */ /* 0x000fc800078e0a0e */
[----:B------:R-:W-:-:S05]  /*2d50*/  IMAD R9, R5, -0x2, R0 ;  /* 0xfffffffe05097824 */ /* 0x000fca00078e0200 */
[----:B------:R-:W-:Y:S02]  /*2d60*/  VIADDMNMX R20, R9, R4, R20, PT ;  /* 0x0000000409147246 */ /* 0x000fe40003800114 */
[----:B------:R-:W-:-:S07]  /*2d70*/  VIMNMX R24, R24, R9, !PT ;  /* 0x0000000918187248 */ /* 0x000fce0007fe0100 */
.L_x_1068:
[C---:B------:R-:W-:Y:S02]  /*2d80*/  ISETP.GT.AND P1, PT, R24.reuse, 0x1, !P1 ;  /* 0x000000011800780c */ /* 0x040fe40004f24270 */
[----:B------:R-:W-:Y:S02]  /*2d90*/  ISETP.GT.AND P6, PT, R24, 0x8, !P6 ;  /* 0x000000081800780c */ /* 0x000fe400077c4270 */
[C---:B------:R-:W-:Y:S02]  /*2da0*/  ISETP.LT.OR P1, PT, R20.reuse, 0x2, P1 ;  /* 0x000000021400780c */ /* 0x040fe40000f21670 */
[----:B------:R-:W-:Y:S02]  /*2db0*/  ISETP.LT.OR P6, PT, R20, 0x9, P6 ;  /* 0x000000091400780c */ /* 0x000fe400037c1670 */
[----:B------:R-:W-:Y:S02]  /*2dc0*/  FSEL R27, R27, -INF , !P1 ;  /* 0xff8000001b1b7808 */ /* 0x000fe40004800000 */
[----:B------:R-:W-:-:S02]  /*2dd0*/  ISETP.NE.AND P1, PT, R12, RZ, PT ;  /* 0x000000ff0c00720c */ /* 0x000fc40003f25270 */
[----:B------:R-:W-:Y:S02]  /*2de0*/  FSEL R33, R30, -INF , !P6 ;  /* 0xff8000001e217808 */ /* 0x000fe40007000000 */
[----:B------:R-:W-:Y:S02]  /*2df0*/  ISETP.GT.AND P1, PT, R24, 0x9, !P1 ;  /* 0x000000091800780c */ /* 0x000fe40004f24270 */
[----:B------:R-:W-:Y:S02]  /*2e00*/  ISETP.NE.AND P6, PT, R95, RZ, PT ;  /* 0x000000ff5f00720c */ /* 0x000fe40003fc5270 */
[----:B------:R-:W-:Y:S02]  /*2e10*/  ISETP.LT.OR P1, PT, R20, 0xa, P1 ;  /* 0x0000000a1400780c */ /* 0x000fe40000f21670 */
[----:B------:R-:W-:Y:S02]  /*2e20*/  ISETP.NE.AND P4, PT, R97, RZ, PT ;  /* 0x000000ff6100720c */ /* 0x000fe40003f85270 */
[----:B------:R-:W-:-:S02]  /*2e30*/  FSEL R31, R31, -INF , !P1 ;  /* 0xff8000001f1f7808 */ /* 0x000fc40004800000 */
[----:B------:R-:W-:Y:S02]  /*2e40*/  ISETP.GT.AND P1, PT, R24, 0x10, !P6 ;  /* 0x000000101800780c */ /* 0x000fe40007724270 */
[----:B------:R-:W-:Y:S02]  /*2e50*/  ISETP.NE.AND P6, PT, R41, RZ, PT ;  /* 0x000000ff2900720c */ /* 0x000fe40003fc5270 */
[----:B------:R-:W-:Y:S02]  /*2e60*/  ISETP.LT.OR P1, PT, R20, 0x11, P1 ;  /* 0x000000111400780c */ /* 0x000fe40000f21670 */
[----:B------:R-:W-:Y:S02]  /*2e70*/  FMNMX.FTZ R0, R28, R92, !PT ;  /* 0x0000005c1c007209 */ /* 0x000fe40007810000 */
[----:B------:R-:W-:Y:S02]  /*2e80*/  FSEL R37, R34, -INF , !P1 ;  /* 0xff80000022257808 */ /* 0x000fe40004800000 */
[----:B------:R-:W-:-:S02]  /*2e90*/  ISETP.GT.AND P1, PT, R24, 0x11, !P4 ;  /* 0x000000111800780c */ /* 0x000fc40006724270 */
[----:B------:R-:W-:Y:S02]  /*2ea0*/  ISETP.NE.AND P4, PT, R45, RZ, PT ;  /* 0x000000ff2d00720c */ /* 0x000fe40003f85270 */
[----:B------:R-:W-:Y:S02]  /*2eb0*/  ISETP.LT.OR P1, PT, R20, 0x12, P1 ;  /* 0x000000121400780c */ /* 0x000fe40000f21670 */
[----:B------:R-:W-:Y:S02]  /*2ec0*/  FMNMX.FTZ R0, R94, R0, !PT ;  /* 0x000000005e007209 */ /* 0x000fe40007810000 */
[----:B------:R-:W-:Y:S02]  /*2ed0*/  FSEL R35, R35, -INF , !P1 ;  /* 0xff80000023237808 */ /* 0x000fe40004800000 */
[----:B------:R-:W-:Y:S02]  /*2ee0*/  ISETP.NE.AND P1, PT, R98, RZ, PT ;  /* 0x000000ff6200720c */ /* 0x000fe40003f25270 */
[----:B------:R-:W-:-:S02]  /*2ef0*/  FMNMX.FTZ R0, R96, R0, !PT ;  /* 0x0000000060007209 */ /* 0x000fc40007810000 */
[----:B------:R-:W-:Y:S02]  /*2f00*/  ISETP.GT.AND P1, PT, R24, 0x18, !P1 ;  /* 0x000000181800780c */ /* 0x000fe40004f24270 */
[----:B------:R-:W-:Y:S02]  /*2f10*/  FMNMX.FTZ R0, R133, R0, !PT ;  /* 0x0000000085007209 */ /* 0x000fe40007810000 */
[----:B------:R-:W-:Y:S02]  /*2f20*/  ISETP.LT.OR P1, PT, R20, 0x19, P1 ;  /* 0x000000191400780c */ /* 0x000fe40000f21670 */
[----:B------:R-:W-:Y:S02]  /*2f30*/  FMNMX.FTZ R0, R109, R0, !PT ;  /* 0x000000006d007209 */ /* 0x000fe40007810000 */
[----:B------:R-:W-:Y:S02]  /*2f40*/  FSEL R41, R38, -INF , !P1 ;  /* 0xff80000026297808 */ /* 0x000fe40004800000 */
[----:B------:R-:W-:-:S02]  /*2f50*/  ISETP.NE.AND P1, PT, R36, RZ, PT ;  /* 0x000000ff2400720c */ /* 0x000fc40003f25270 */
[----:B------:R-:W-:Y:S02]  /*2f60*/  FMNMX.FTZ R0, R131, R0, !PT ;  /* 0x0000000083007209 */ /* 0x000fe40007810000 */
[----:B------:R-:W-:Y:S02]  /*2f70*/  ISETP.GT.AND P1, PT, R24, 0x19, !P1 ;  /* 0x000000191800780c */ /* 0x000fe40004f24270 */
[----:B------:R-:W-:Y:S02]  /*2f80*/  FMNMX.FTZ R0, R129, R0, !PT ;  /* 0x0000000081007209 */ /* 0x000fe40007810000 */
[----:B------:R-:W-:Y:S02]  /*2f90*/  ISETP.LT.OR P1, PT, R20, 0x1a, P1 ;  /* 0x0000001a1400780c */ /* 0x000fe40000f21670 */
[----:B------:R-:W-:Y:S02]  /*2fa0*/  FMNMX.FTZ R0, R127, R0, !PT ;  /* 0x000000007f007209 */ /* 0x000fe40007810000 */
[----:B------:R-:W-:-:S02]  /*2fb0*/  FSEL R39, R39, -INF , !P1 ;  /* 0xff80000027277808 */ /* 0x000fc40004800000 */
[----:B------:R-:W-:Y:S02]  /*2fc0*/  ISETP.NE.AND P1, PT, R99, RZ, PT ;  /* 0x000000ff6300720c */ /* 0x000fe40003f25270 */
[----:B------:R-:W-:Y:S02]  /*2fd0*/  FMNMX.FTZ R0, R111, R0, !PT ;  /* 0x000000006f007209 */ /* 0x000fe40007810000 */
[----:B------:R-:W-:Y:S02]  /*2fe0*/  ISETP.GT.AND P1, PT, R24, 0x20, !P1 ;  /* 0x000000201800780c */ /* 0x000fe40004f24270 */
[----:B------:R-:W-:Y:S02]  /*2ff0*/  FMNMX.FTZ R0, R125, R0, !PT ;  /* 0x000000007d007209 */ /* 0x000fe40007810000 */
[----:B------:R-:W-:Y:S02]  /*3000*/  ISETP.LT.OR P1, PT, R20, 0x21, P1 ;  /* 0x000000211400780c */ /* 0x000fe40000f21670 */
[----:B------:R-:W-:-:S02]  /*3010*/  FMNMX.FTZ R0, R123, R0, !PT ;  /* 0x000000007b007209 */ /* 0x000fc40007810000 */
[----:B------:R-:W-:Y:S02]  /*3020*/  FSEL R45, R42, -INF , !P1 ;  /* 0xff8000002a2d7808 */ /* 0x000fe40004800000 */
[----:B------:R-:W-:Y:S02]  /*3030*/  ISETP.NE.AND P1, PT, R40, RZ, PT ;  /* 0x000000ff2800720c */ /* 0x000fe40003f25270 */
[----:B------:R-:W-:Y:S02]  /*3040*/  FMNMX.FTZ R0, R121, R0, !PT ;  /* 0x0000000079007209 */ /* 0x000fe40007810000 */
[----:B------:R-:W-:Y:S02]  /*3050*/  ISETP.GT.AND P1, PT, R24, 0x21, !P1 ;  /* 0x000000211800780c */ /* 0x000fe40004f24270 */
[----:B------:R-:W-:Y:S02]  /*3060*/  FMNMX.FTZ R0, R119, R0, !PT ;  /* 0x0000000077007209 */ /* 0x000fe40007810000 */
[----:B------:R-:W-:-:S02]  /*3070*/  ISETP.LT.OR P1, PT, R20, 0x22, P1 ;  /* 0x000000221400780c */ /* 0x000fc40000f21670 */
[----:B------:R-:W-:Y:S02]  /*3080*/  FMNMX.FTZ R0, R117, R0, !PT ;  /* 0x0000000075007209 */ /* 0x000fe40007810000 */
[----:B------:R-:W-:Y:S02]  /*3090*/  FSEL R43, R43, -INF , !P1 ;  /* 0xff8000002b2b7808 */ /* 0x000fe40004800000 */
[----:B------:R-:W-:Y:S02]  /*30a0*/  ISETP.NE.AND P1, PT, R100, RZ, PT ;  /* 0x000000ff6400720c */ /* 0x000fe40003f25270 */
[----:B------:R-:W-:Y:S02]  /*30b0*/  FMNMX.FTZ R0, R115, R0, !PT ;  /* 0x0000000073007209 */ /* 0x000fe40007810000 */
[----:B------:R-:W-:Y:S02]  /*30c0*/  ISETP.GT.AND P1, PT, R24, 0x28, !P1 ;  /* 0x000000281800780c */ /* 0x000fe40004f24270 */
[----:B------:R-:W-:-:S02]  /*30d0*/  FMNMX.FTZ R0, R113, R0, !PT ;  /* 0x0000000071007209 */ /* 0x000fc40007810000 */
[----:B------:R-:W-:Y:S02]  /*30e0*/  ISETP.LT.OR P1, PT, R20, 0x29, P1 ;  /* 0x000000291400780c */ /* 0x000fe40000f21670 */
[----:B------:R-:W-:Y:S02]  /*30f0*/  FMNMX.FTZ R0, R57, R0, !PT ;  /* 0x0000000039007209 */ /* 0x000fe40007810000 */
[----:B------:R-:W-:Y:S02]  /*3100*/  FSEL R49, R46, -INF , !P1 ;  /* 0xff8000002e317808 */ /* 0x000fe40004800000 */
[----:B------:R-:W-:Y:S02]  /*3110*/  ISETP.NE.AND P1, PT, R44, RZ, PT ;  /* 0x000000ff2c00720c */ /* 0x000fe40003f25270 */
[----:B------:R-:W-:Y:S02]  /*3120*/  FMNMX.FTZ R0, R11, R0, !PT ;  /* 0x000000000b007209 */ /* 0x000fe40007810000 */
[----:B------:R-:W-:-:S02]  /*3130*/  ISETP.GT.AND P1, PT, R24, 0x29, !P1 ;  /* 0x000000291800780c */ /* 0x000fc40004f24270 */
[----:B------:R-:W-:Y:S02]  /*3140*/  FMNMX.FTZ R0, R61, R0, !PT ;  /* 0x000000003d007209 */ /* 0x000fe40007810000 */
        /* <DEDUP_REMOVED lines=24> */
[----:B------:R-:W-:Y:S02]  /*32d0*/  ISETP.GT.AND P1, PT, R24, 0x39, !P6 ;  /* 0x000000391800780c */ /* 0x000fe40007724270 */
[----:B------:R-:W-:Y:S02]  /*32e0*/  FMNMX.FTZ R0, R13, R0, !PT ;  /* 0x000000000d007209 */ /* 0x000fe40007810000 */
[----:B------:R-:W-:Y:S02]  /*32f0*/  ISETP.LT.OR P1, PT, R20, 0x3a, P1 ;  /* 0x0000003a1400780c */ /* 0x000fe40000f21670 */
[----:B------:R-:W-:Y:S02]  /*3300*/  FMNMX.FTZ R0, R85, R0, !PT ;  /* 0x0000000055007209 */ /* 0x000fe40007810000 */
[----:B------:R-:W-:-:S02]  /*3310*/  FSEL R55, R55, -INF , !P1 ;  /* 0xff80000037377808 */ /* 0x000fc40004800000 */
[----:B------:R-:W-:Y:S01]  /*3320*/  ISETP.GT.AND P1, PT, R24, 0x40, !P4 ;  /* 0x000000401800780c */ /* 0x000fe20006724270 */
[----:B------:R-:W0:Y:S01]  /*3330*/  SHFL.BFLY PT, R9, R0, 0x2, 0x1f ;  /* 0x0c401f0000097f89 */ /* 0x000e2200000e0000 */
[----:B------:R-:W-:Y:S02]  /*3340*/  ISETP.NE.AND P6, PT, R106, RZ, PT ;  /* 0x000000ff6a00720c */ /* 0x000fe40003fc5270 */
[----:B------:R-:W-:Y:S02]  /*3350*/  ISETP.LT.OR P1, PT, R20, 0x41, P1 ;  /* 0x000000411400780c */ /* 0x000fe40000f21670 */
[----:B------:R-:W-:Y:S02]  /*3360*/  ISETP.NE.AND P4, PT, R76, RZ, PT ;  /* 0x000000ff4c00720c */ /* 0x000fe40003f85270 */
[----:B------:R-:W-:Y:S02]  /*3370*/  FSEL R93, R58, -INF , !P1 ;  /* 0xff8000003a5d7808 */ /* 0x000fe40004800000 */
[----:B------:R-:W-:-:S02]  /*3380*/  ISETP.NE.AND P1, PT, R52, RZ, PT ;  /* 0x000000ff3400720c */ /* 0x000fc40003f25270 */
[C---:B------:R-:W-:Y:S02]  /*3390*/  ISETP.GT.AND P5, PT, R24.reuse, RZ, !P5 ;  /* 0x000000ff1800720c */ /* 0x040fe40006fa4270 */
[----:B------:R-:W-:Y:S02]  /*33a0*/  ISETP.GT.AND P1, PT, R24, 0x41, !P1 ;  /* 0x000000411800780c */ /* 0x000fe40004f24270 */
[C---:B------:R-:W-:Y:S02]  /*33b0*/  ISETP.LT.OR P5, PT, R20.reuse, 0x1, P5 ;  /* 0x000000011400780c */ /* 0x040fe40002fa1670 */
[----:B------:R-:W-:Y:S02]  /*33c0*/  ISETP.LT.OR P1, PT, R20, 0x42, P1 ;  /* 0x000000421400780c */ /* 0x000fe40000f21670 */
[----:B------:R-:W-:Y:S02]  /*33d0*/  FSEL R30, R26, -INF , !P5 ;  /* 0xff8000001a1e7808 */ /* 0x000fe40006800000 */
[----:B------:R-:W-:-:S02]  /*33e0*/  FSEL R59, R59, -INF , !P1 ;  /* 0xff8000003b3b7808 */ /* 0x000fc40004800000 */
[----:B------:R-:W-:Y:S02]  /*33f0*/  ISETP.NE.AND P1, PT, R56, RZ, PT ;  /* 0x000000ff3800720c */ /* 0x000fe40003f25270 */
[----:B0-----:R-:W-:Y:S02]  /*3400*/  FMNMX.FTZ R4, R0, R9, !PT ;  /* 0x0000000900047209 */ /* 0x001fe40007810000 */
[C---:B------:R-:W-:Y:S02]  /*3410*/  ISETP.GT.AND P1, PT, R24.reuse, 0x48, !P1 ;  /* 0x000000481800780c */ /* 0x040fe40004f24270 */
[----:B------:R-:W-:Y:S01]  /*3420*/  ISETP.GT.AND P2, PT, R24, 0x71, !P2 ;  /* 0x000000711800780c */ /* 0x000fe20005744270 */
[----:B------:R-:W0:Y:S01]  /*3430*/  SHFL.BFLY PT, R9, R4, 0x1, 0x1f ;  /* 0x0c201f0004097f89 */ /* 0x000e2200000e0000 */
[----:B------:R-:W-:Y:S02]  /*3440*/  ISETP.LT.OR P1, PT, R20, 0x49, P1 ;  /* 0x000000491400780c */ /* 0x000fe40000f21670 */
[----:B------:R-:W-:-:S02]  /*3450*/  ISETP.GT.AND P3, PT, R24, 0x78, !P3 ;  /* 0x000000781800780c */ /* 0x000fc40005f64270 */
[----:B------:R-:W-:Y:S02]  /*3460*/  FSEL R95, R62, -INF , !P1 ;  /* 0xff8000003e5f7808 */ /* 0x000fe40004800000 */
[----:B------:R-:W-:Y:S02]  /*3470*/  ISETP.NE.AND P1, PT, R60, RZ, PT ;  /* 0x000000ff3c00720c */ /* 0x000fe40003f25270 */
[----:B------:R-:W-:Y:S02]  /*3480*/  ISETP.LT.OR P2, PT, R20, 0x72, P2 ;  /* 0x000000721400780c */ /* 0x000fe40001741670 */
[----:B------:R-:W-:Y:S02]  /*3490*/  ISETP.GT.AND P1, PT, R24, 0x49, !P1 ;  /* 0x000000491800780c */ /* 0x000fe40004f24270 */
[C---:B------:R-:W-:Y:S02]  /*34a0*/  ISETP.LT.OR P3, PT, R20.reuse, 0x79, P3 ;  /* 0x000000791400780c */ /* 0x040fe40001f61670 */
[----:B------:R-:W-:-:S02]  /*34b0*/  ISETP.LT.OR P1, PT, R20, 0x4a, P1 ;  /* 0x0000004a1400780c */ /* 0x000fc40000f21670 */
[----:B------:R-:W-:Y:S02]  /*34c0*/  FSEL R83, R83, -INF , !P2 ;  /* 0xff80000053537808 */ /* 0x000fe40005000000 */
[----:B------:R-:W-:Y:S02]  /*34d0*/  FSEL R63, R63, -INF , !P1 ;  /* 0xff8000003f3f7808 */ /* 0x000fe40004800000 */
[----:B------:R-:W-:Y:S02]  /*34e0*/  ISETP.NE.AND P1, PT, R103, RZ, PT ;  /* 0x000000ff6700720c */ /* 0x000fe40003f25270 */
[----:B------:R-:W-:Y:S02]  /*34f0*/  ISETP.NE.AND P5, PT, R22, 0x1, PT ;  /* 0x000000011600780c */ /* 0x000fe40003fa5270 */
[----:B------:R-:W-:Y:S02]  /*3500*/  ISETP.GT.AND P1, PT, R24, 0x50, !P1 ;  /* 0x000000501800780c */ /* 0x000fe40004f24270 */
[----:B0-----:R-:W-:-:S02]  /*3510*/  FMNMX.FTZ R9, R4, R9, !PT ;  /* 0x0000000904097209 */ /* 0x001fc40007810000 */
[----:B------:R-:W-:-:S03]  /*3520*/  ISETP.LT.OR P1, PT, R20, 0x51, P1 ;  /* 0x000000511400780c */ /* 0x000fc60000f21670 */
[----:B------:R-:W-:Y:S01]  /*3530*/  FFMA.FTZ R12, R2, R9, -8 ;  /* 0xc1000000020c7423 */ /* 0x000fe20000010009 */
[----:B------:R-:W-:Y:S02]  /*3540*/  FSEL R97, R66, -INF , !P1 ;  /* 0xff80000042617808 */ /* 0x000fe40004800000 */
[----:B------:R-:W-:-:S04]  /*3550*/  ISETP.NE.AND P1, PT, R64, RZ, PT ;  /* 0x000000ff4000720c */ /* 0x000fc80003f25270 */
[----:B------:R-:W-:-:S04]  /*3560*/  ISETP.GT.AND P1, PT, R24, 0x51, !P1 ;  /* 0x000000511800780c */ /* 0x000fc80004f24270 */
[----:B------:R-:W-:-:S04]  /*3570*/  ISETP.LT.OR P1, PT, R20, 0x52, P1 ;  /* 0x000000521400780c */ /* 0x000fc80000f21670 */
        /* <DEDUP_REMOVED lines=17> */
[----:B------:R-:W-:Y:S02]  /*3690*/  ISETP.GT.AND P1, PT, R24, 0x68, !P6 ;  /* 0x000000681800780c */ /* 0x000fe40007724270 */
[----:B------:R-:W-:Y:S02]  /*36a0*/  ISETP.NE.AND P6, PT, R107, RZ, PT ;  /* 0x000000ff6b00720c */ /* 0x000fe40003fc5270 */
[----:B------:R-:W-:-:S04]  /*36b0*/  ISETP.LT.OR P1, PT, R20, 0x69, P1 ;  /* 0x000000691400780c */ /* 0x000fc80000f21670 */
[----:B------:R-:W-:Y:S02]  /*36c0*/  FSEL R103, R78, -INF , !P1 ;  /* 0xff8000004e677808 */ /* 0x000fe40004800000 */
[----:B------:R-:W-:Y:S02]  /*36d0*/  ISETP.GT.AND P1, PT, R24, 0x69, !P4 ;  /* 0x000000691800780c */ /* 0x000fe40006724270 */
[----:B------:R-:W-:Y:S02]  /*36e0*/  ISETP.NE.AND P4, PT, R80, RZ, PT ;  /* 0x000000ff5000720c */ /* 0x000fe40003f85270 */
[----:B------:R-:W-:Y:S02]  /*36f0*/  ISETP.LT.OR P1, PT, R20, 0x6a, P1 ;  /* 0x0000006a1400780c */ /* 0x000fe40000f21670 */
[----:B------:R-:W-:Y:S02]  /*3700*/  ISETP.GT.AND P4, PT, R24, 0x79, !P4 ;  /* 0x000000791800780c */ /* 0x000fe40006784270 */
[----:B------:R-:W-:-:S02]  /*3710*/  FSEL R79, R79, -INF , !P1 ;  /* 0xff8000004f4f7808 */ /* 0x000fc40004800000 */
[----:B------:R-:W-:Y:S02]  /*3720*/  FSETP.NEU.FTZ.AND P1, PT, R9, -INF , PT ;  /* 0xff8000000900780b */ /* 0x000fe40003f3d000 */
[----:B------:R-:W-:Y:S02]  /*3730*/  ISETP.LT.OR P4, PT, R20, 0x7a, P4 ;  /* 0x0000007a1400780c */ /* 0x000fe40002781670 */
[----:B------:R-:W-:Y:S02]  /*3740*/  FSEL R135, R12, RZ, P1 ;  /* 0x000000ff0c877208 */ /* 0x000fe40000800000 */
[----:B------:R-:W-:Y:S02]  /*3750*/  FMNMX.FTZ R12, R30, R27, !PT ;  /* 0x0000001b1e0c7209 */ /* 0x000fe40007810000 */
[----:B------:R-:W-:Y:S01]  /*3760*/  ISETP.GT.AND P1, PT, R24, 0x70, !P6 ;  /* 0x000000701800780c */ /* 0x000fe20007724270 */
[C-C-:B------:R-:W-:Y:S01]  /*3770*/  FFMA.FTZ R26, R2.reuse, R28, -R135.reuse ;  /* 0x0000001c021a7223 */ /* 0x140fe20000010887 */
[----:B------:R-:W-:Y:S01]  /*3780*/  FMNMX.FTZ R14, R33, R12, !PT ;  /* 0x0000000c210e7209 */ /* 0x000fe20007810000 */
[--C-:B------:R-:W-:Y:S01]  /*3790*/  FFMA.FTZ R24, R2, R113, -R135.reuse ;  /* 0x0000007102187223 */ /* 0x100fe20000010887 */
[----:B------:R-:W-:Y:S01]  /*37a0*/  ISETP.LT.OR P1, PT, R20, 0x71, P1 ;  /* 0x000000711400780c */ /* 0x000fe20000f21670 */
[----:B------:R-:W-:Y:S01]  /*37b0*/  MUFU.EX2 R0, R26 ;  /* 0x0000001a00007308 */ /* 0x000fe20000000800 */
[----:B------:R-:W-:Y:S01]  /*37c0*/  FMNMX.FTZ R14, R31, R14, !PT ;  /* 0x0000000e1f0e7209 */ /* 0x000fe20007810000 */
[--C-:B------:R-:W-:Y:S01]  /*37d0*/  FFMA.FTZ R28, R2, R57, -R135.reuse ;  /* 0x00000039021c7223 */ /* 0x100fe20000010887 */
[----:B------:R-:W-:Y:S01]  /*37e0*/  FSEL R113, R82, -INF , !P1 ;  /* 0xff80000052717808 */ /* 0x000fe20004800000 */
[C-C-:B------:R-:W-:Y:S01]  /*37f0*/  FFMA.FTZ R20, R2.reuse, R11, -R135.reuse ;  /* 0x0000000b02147223 */ /* 0x140fe20000010887 */
[----:B------:R-:W-:Y:S01]  /*3800*/  FMNMX.FTZ R14, R37, R14, !PT ;  /* 0x0000000e250e7209 */ /* 0x000fe20007810000 */
[--C-:B------:R-:W-:Y:S01]  /*3810*/  FFMA.FTZ R115, R2, R115, -R135.reuse ;  /* 0x0000007302737223 */ /* 0x100fe20000010887 */
[----:B------:R-:W-:Y:S01]  /*3820*/  FSEL R57, R86, -INF , !P3 ;  /* 0xff80000056397808 */ /* 0x000fe20005800000 */
[----:B------:R0:W-:Y:S01]  /*3830*/  MUFU.EX2 R42, R20 ;  /* 0x00000014002a7308 */ /* 0x0001e20000000800 */
[----:B------:R-:W-:Y:S01]  /*3840*/  FMNMX.FTZ R14, R35, R14, !PT ;  /* 0x0000000e230e7209 */ /* 0x000fe20007810000 */
[C-C-:B------:R-:W-:Y:S01]  /*3850*/  FFMA.FTZ R105, R2.reuse, R92, -R135.reuse ;  /* 0x0000005c02697223 */ /* 0x140fe20000010887 */
[----:B------:R-:W-:Y:S01]  /*3860*/  FSEL R87, R87, -INF , !P4 ;  /* 0xff80000057577808 */ /* 0x000fe20006000000 */
[C-C-:B------:R-:W-:Y:S01]  /*3870*/  FFMA.FTZ R4, R2.reuse, R94, -R135.reuse ;  /* 0x0000005e02047223 */ /* 0x140fe20000010887 */
[----:B------:R-:W-:Y:S01]  /*3880*/  FMNMX.FTZ R14, R41, R14, !PT ;  /* 0x0000000e290e7209 */ /* 0x000fe20007810000 */
[C-C-:B------:R-:W-:Y:S01]  /*3890*/  FFMA.FTZ R107, R2.reuse, R96, -R135.reuse ;  /* 0x00000060026b7223 */ /* 0x140fe20000010887 */
[C-C-:B------:R-:W-:Y:S01]  /*38a0*/  FFMA.FTZ R133, R2.reuse, R133, -R135.reuse ;  /* 0x0000008502857223 */ /* 0x140fe20000010887 */
[----:B------:R-:W-:Y:S01]  /*38b0*/  MUFU.EX2 R38, R115 ;  /* 0x0000007300267308 */ /* 0x000fe20000000800 */
[----:B------:R-:W-:Y:S01]  /*38c0*/  FMNMX.FTZ R14, R39, R14, !PT ;  /* 0x0000000e270e7209 */ /* 0x000fe20007810000 */
[C-C-:B0-----:R-:W-:Y:S01]  /*38d0*/  FFMA.FTZ R20, R2.reuse, R15, -R135.reuse ;  /* 0x0000000f02147223 */ /* 0x141fe20000010887 */
[C-C-:B------:R-:W-:Y:S01]  /*38e0*/  FFMA.FTZ R109, R2.reuse, R109, -R135.reuse ;  /* 0x0000006d026d7223 */ /* 0x140fe20000010887 */
[C-C-:B------:R-:W-:Y:S01]  /*38f0*/  FFMA.FTZ R131, R2.reuse, R131, -R135.reuse ;  /* 0x0000008302837223 */ /* 0x140fe20000010887 */
[----:B------:R-:W-:Y:S01]  /*3900*/  FMNMX.FTZ R14, R45, R14, !PT ;  /* 0x0000000e2d0e7209 */ /* 0x000fe20007810000 */
[C-C-:B------:R-:W-:Y:S01]  /*3910*/  FFMA.FTZ R129, R2.reuse, R129, -R135.reuse ;  /* 0x0000008102817223 */ /* 0x140fe20000010887 */
[C-C-:B------:R-:W-:Y:S01]  /*3920*/  FFMA.FTZ R127, R2.reuse, R127, -R135.reuse ;  /* 0x0000007f027f7223 */ /* 0x140fe20000010887 */
[----:B------:R0:W-:Y:S01]  /*3930*/  MUFU.EX2 R115, R28 ;  /* 0x0000001c00737308 */ /* 0x0001e20000000800 */
[----:B------:R-:W-:Y:S01]  /*3940*/  FMNMX.FTZ R14, R43, R14, !PT ;  /* 0x0000000e2b0e7209 */ /* 0x000fe20007810000 */
[C-C-:B------:R-:W-:Y:S01]  /*3950*/  FFMA.FTZ R111, R2.reuse, R111, -R135.reuse ;  /* 0x0000006f026f7223 */ /* 0x140fe20000010887 */
[C-C-:B------:R-:W-:Y:S01]  /*3960*/  FFMA.FTZ R125, R2.reuse, R125, -R135.reuse ;  /* 0x0000007d027d7223 */ /* 0x140fe20000010887 */
[C-C-:B------:R-:W-:Y:S01]  /*3970*/  FFMA.FTZ R123, R2.reuse, R123, -R135.reuse ;  /* 0x0000007b027b7223 */ /* 0x140fe20000010887 */
[----:B------:R-:W-:Y:S01]  /*3980*/  FMNMX.FTZ R26, R49, R14, !PT ;  /* 0x0000000e311a7209 */ /* 0x000fe20007810000 */
[C-C-:B------:R-:W-:Y:S01]  /*3990*/  FFMA.FTZ R121, R2.reuse, R121, -R135.reuse ;  /* 0x0000007902797223 */ /* 0x140fe20000010887 */
[C-C-:B------:R-:W-:Y:S01]  /*39a0*/  FFMA.FTZ R119, R2.reuse, R119, -R135.reuse ;  /* 0x0000007702777223 */ /* 0x140fe20000010887 */
[----:B------:R-:W1:Y:S01]  /*39b0*/  MUFU.EX2 R105, R105 ;  /* 0x0000006900697308 */ /* 0x000e620000000800 */
[----:B------:R-:W-:Y:S01]  /*39c0*/  FMNMX.FTZ R26, R47, R26, !PT ;  /* 0x0000001a2f1a7209 */ /* 0x000fe20007810000 */
[C-C-:B0-----:R-:W-:Y:S01]  /*39d0*/  FFMA.FTZ R28, R2.reuse, R29, -R135.reuse ;  /* 0x0000001d021c7223 */ /* 0x141fe20000010887 */
[C-C-:B------:R-:W-:Y:S01]  /*39e0*/  FFMA.FTZ R117, R2.reuse, R117, -R135.reuse ;  /* 0x0000007502757223 */ /* 0x140fe20000010887 */
[C-C-:B------:R-:W-:Y:S01]  /*39f0*/  FFMA.FTZ R61, R2.reuse, R61, -R135.reuse ;  /* 0x0000003d023d7223 */ /* 0x140fe20000010887 */
[----:B------:R-:W-:Y:S01]  /*3a00*/  FMNMX.FTZ R26, R53, R26, !PT ;  /* 0x0000001a351a7209 */ /* 0x000fe20007810000 */
[C-C-:B------:R-:W-:Y:S01]  /*3a10*/  FFMA.FTZ R46, R2.reuse, R25, -R135.reuse ;  /* 0x00000019022e7223 */ /* 0x140fe20000010887 */
[C-C-:B------:R-:W-:Y:S01]  /*3a20*/  FFMA.FTZ R69, R2.reuse, R69, -R135.reuse ;  /* 0x0000004502457223 */ /* 0x140fe20000010887 */
[----:B------:R-:W0:Y:S01]  /*3a30*/  MUFU.EX2 R4, R4 ;  /* 0x0000000400047308 */ /* 0x000e220000000800 */
[----:B------:R-:W-:Y:S01]  /*3a40*/  FMNMX.FTZ R26, R51, R26, !PT ;  /* 0x0000001a331a7209 */ /* 0x000fe20007810000 */
[C-C-:B------:R-:W-:Y:S01]  /*3a50*/  FFMA.FTZ R65, R2.reuse, R65, -R135.reuse ;  /* 0x0000004102417223 */ /* 0x140fe20000010887 */
[C-C-:B------:R-:W-:Y:S01]  /*3a60*/  FFMA.FTZ R3, R2.reuse, R3, -R135.reuse ;  /* 0x0000000302037223 */ /* 0x140fe20000010887 */
[C-C-:B------:R-:W-:Y:S01]  /*3a70*/  FFMA.FTZ R25, R2.reuse, R73, -R135.reuse ;  /* 0x0000004902197223 */ /* 0x140fe20000010887 */
[----:B------:R-:W-:Y:S01]  /*3a80*/  FMNMX.FTZ R26, R91, R26, !PT ;  /* 0x0000001a5b1a7209 */ /* 0x000fe20007810000 */
[----:B------:R-:W-:Y:S01]  /*3a90*/  FFMA.FTZ R13, R2, R13, -R135 ;  /* 0x0000000d020d7223 */ /* 0x000fe20000010887 */
[----:B------:R-:W-:Y:S01]  /*3aa0*/  LOP3.LUT P6, RZ, R108, 0x1, RZ, 0xc0, !PT ;  /* 0x000000016cff7812 */ /* 0x000fe200078cc0ff */
[----:B------:R-:W2:Y:S01]  /*3ab0*/  MUFU.EX2 R107, R107 ;  /* 0x0000006b006b7308 */ /* 0x000ea20000000800 */
[----:B------:R-:W-:-:S04]  /*3ac0*/  FMNMX.FTZ R26, R55, R26, !PT ;  /* 0x0000001a371a7209 */ /* 0x000fc80007810000 */
[----:B------:R-:W-:-:S03]  /*3ad0*/  FMNMX.FTZ R26, R93, R26, !PT ;  /* 0x0000001a5d1a7209 */ /* 0x000fc60007810000 */
[----:B------:R-:W3:Y:S01]  /*3ae0*/  MUFU.EX2 R12, R133 ;  /* 0x00000085000c7308 */ /* 0x000ee20000000800 */
[----:B------:R-:W-:-:S04]  /*3af0*/  FMNMX.FTZ R26, R59, R26, !PT ;  /* 0x0000001a3b1a7209 */ /* 0x000fc80007810000 */
[----:B------:R-:W-:-:S03]  /*3b00*/  FMNMX.FTZ R26, R95, R26, !PT ;  /* 0x0000001a5f1a7209 */ /* 0x000fc60007810000 */
[----:B------:R-:W4:Y:S01]  /*3b10*/  MUFU.EX2 R109, R109 ;  /* 0x0000006d006d7308 */ /* 0x000f220000000800 */
[----:B------:R-:W-:-:S04]  /*3b20*/  FMNMX.FTZ R26, R63, R26, !PT ;  /* 0x0000001a3f1a7209 */ /* 0x000fc80007810000 */
[----:B------:R-:W-:-:S03]  /*3b30*/  FMNMX.FTZ R26, R97, R26, !PT ;  /* 0x0000001a611a7209 */ /* 0x000fc60007810000 */
[----:B------:R-:W5:Y:S01]  /*3b40*/  MUFU.EX2 R131, R131 ;  /* 0x0000008300837308 */ /* 0x000f620000000800 */
        /* <DEDUP_REMOVED lines=8> */
[----:B------:R-:W-:Y:S01]  /*3bd0*/  MUFU.EX2 R111, R111 ;  /* 0x0000006f006f7308 */ /* 0x000fe20000000800 */
[----:B------:R-:W-:-:S04]  /*3be0*/  FMNMX.FTZ R26, R79, R26, !PT ;  /* 0x0000001a4f1a7209 */ /* 0x000fc80007810000 */
[----:B------:R-:W-:-:S03]  /*3bf0*/  FMNMX.FTZ R26, R113, R26, !PT ;  /* 0x0000001a711a7209 */ /* 0x000fc60007810000 */
[----:B------:R-:W-:Y:S01]  /*3c00*/  MUFU.EX2 R125, R125 ;  /* 0x0000007d007d7308 */ /* 0x000fe20000000800 */
[----:B------:R-:W-:-:S04]  /*3c10*/  FMNMX.FTZ R26, R83, R26, !PT ;  /* 0x0000001a531a7209 */ /* 0x000fc80007810000 */
[----:B------:R-:W-:-:S03]  /*3c20*/  FMNMX.FTZ R26, R57, R26, !PT ;  /* 0x0000001a391a7209 */ /* 0x000fc60007810000 */
[----:B------:R-:W-:Y:S01]  /*3c30*/  MUFU.EX2 R34, R123 ;  /* 0x0000007b00227308 */ /* 0x000fe20000000800 */
[----:B------:R-:W-:-:S05]  /*3c40*/  FMNMX.FTZ R26, R87, R26, !PT ;  /* 0x0000001a571a7209 */ /* 0x000fca0007810000 */
[----:B------:R-:W1:Y:S02]  /*3c50*/  SHFL.BFLY PT, R11, R26, 0x2, 0x1f ;  /* 0x0c401f001a0b7f89 */ /* 0x000e6400000e0000 */
[----:B------:R-:W-:Y:S08]  /*3c60*/  MUFU.EX2 R121, R121 ;  /* 0x0000007900797308 */ /* 0x000ff00000000800 */
[----:B------:R-:W-:Y:S08]  /*3c70*/  MUFU.EX2 R36, R119 ;  /* 0x0000007700247308 */ /* 0x000ff00000000800 */
[----:B------:R-:W-:Y:S01]  /*3c80*/  MUFU.EX2 R117, R117 ;  /* 0x0000007500757308 */ /* 0x000fe20000000800 */
[----:B-1----:R-:W-:-:S07]  /*3c90*/  FMNMX.FTZ R29, R26, R11, !PT ;  /* 0x0000000b1a1d7209 */ /* 0x002fce0007810000 */
[----:B------:R-:W-:Y:S01]  /*3ca0*/  MUFU.EX2 R61, R61 ;  /* 0x0000003d003d7308 */ /* 0x000fe20000000800 */
[----:B------:R-:W1:Y:S07]  /*3cb0*/  SHFL.BFLY PT, R26, R29, 0x1, 0x1f ;  /* 0x0c201f001d1a7f89 */ /* 0x000e6e00000e0000 */
[----:B------:R0:W-:Y:S08]  /*3cc0*/  MUFU.EX2 R40, R24 ;  /* 0x0000001800287308 */ /* 0x0001f00000000800 */
[----:B------:R-:W-:Y:S01]  /*3cd0*/  MUFU.EX2 R46, R46 ;  /* 0x0000002e002e7308 */ /* 0x000fe20000000800 */
[C-C-:B0-----:R-:W-:Y:S01]  /*3ce0*/  FFMA.FTZ R24, R2.reuse, R21, -R135.reuse ;  /* 0x0000001502187223 */ /* 0x141fe20000010887 */
[----:B------:R-:W-:-:S06]  /*3cf0*/  FFMA.FTZ R21, R2, R77, -R135 ;  /* 0x0000004d02157223 */ /* 0x000fcc0000010887 */
[----:B------:R-:W-:Y:S01]  /*3d00*/  MUFU.EX2 R69, R69 ;  /* 0x0000004500457308 */ /* 0x000fe20000000800 */
[----:B-1----:R-:W-:Y:S01]  /*3d10*/  FMNMX.FTZ R11, R29, R26, !PT ;  /* 0x0000001a1d0b7209 */ /* 0x002fe20007810000 */
[----:B------:R-:W-:-:S03]  /*3d20*/  FFMA.FTZ R26, R2, R85, -R135 ;  /* 0x00000055021a7223 */ /* 0x000fc60000010887 */
[----:B------:R-:W-:Y:S01]  /*3d30*/  FSETP.NEU.FTZ.AND P1, PT, R11, -INF , PT ;  /* 0xff8000000b00780b */ /* 0x000fe20003f3d000 */
[----:B------:R-:W-:Y:S02]  /*3d40*/  FFMA.FTZ R15, R2, R11, -8 ;  /* 0xc1000000020f7423 */ /* 0x000fe4000001000b */
[----:B------:R-:W-:Y:S03]  /*3d50*/  MUFU.EX2 R44, R3 ;  /* 0x00000003002c7308 */ /* 0x000fe60000000800 */
[----:B------:R-:W-:Y:S01]  /*3d60*/  FSEL R48, R15, RZ, P1 ;  /* 0x000000ff0f307208 */ /* 0x000fe20000800000 */
[----:B------:R-:W-:-:S04]  /*3d70*/  FADD.FTZ R15, R0, R105 ;  /* 0x00000069000f7221 */ /* 0x000fc80000010000 */
[----:B------:R-:W-:Y:S01]  /*3d80*/  MUFU.EX2 R65, R65 ;  /* 0x0000004100417308 */ /* 0x000fe20000000800 */
[C-C-:B------:R-:W-:Y:S01]  /*3d90*/  FFMA.FTZ R30, R2.reuse, R30, -R48.reuse ;  /* 0x0000001e021e7223 */ /* 0x140fe20000010830 */
[C-C-:B------:R-:W-:Y:S01]  /*3da0*/  FFMA.FTZ R27, R2.reuse, R27, -R48.reuse ;  /* 0x0000001b021b7223 */ /* 0x140fe20000010830 */
[C-C-:B------:R-:W-:Y:S01]  /*3db0*/  FFMA.FTZ R33, R2.reuse, R33, -R48.reuse ;  /* 0x0000002102217223 */ /* 0x140fe20000010830 */
[C-C-:B------:R-:W-:Y:S01]  /*3dc0*/  FFMA.FTZ R31, R2.reuse, R31, -R48.reuse ;  /* 0x0000001f021f7223 */ /* 0x140fe20000010830 */
[C-C-:B------:R-:W-:Y:S01]  /*3dd0*/  FFMA.FTZ R37, R2.reuse, R37, -R48.reuse ;  /* 0x0000002502257223 */ /* 0x140fe20000010830 */
[--C-:B------:R-:W-:Y:S01]  /*3de0*/  FFMA.FTZ R35, R2, R35, -R48.reuse ;  /* 0x0000002302237223 */ /* 0x100fe20000010830 */
[----:B------:R-:W-:Y:S01]  /*3df0*/  FADD.FTZ R66, R4, R15 ;  /* 0x0000000f04427221 */ /* 0x000fe20000010000 */
[----:B------:R-:W-:Y:S01]  /*3e00*/  MUFU.EX2 R30, R30 ;  /* 0x0000001e001e7308 */ /* 0x000fe20000000800 */
[C-C-:B------:R-:W-:Y:S01]  /*3e10*/  FFMA.FTZ R41, R2.reuse, R41, -R48.reuse ;  /* 0x0000002902297223 */ /* 0x140fe20000010830 */
[C---:B------:R-:W-:Y:S01]  /*3e20*/  FFMA.FTZ R39, R2.reuse, R39, -R48 ;  /* 0x0000002702277223 */ /* 0x040fe20000010830 */
[C---:B--2---:R-:W-:Y:S01]  /*3e30*/  FADD.FTZ R15, R107.reuse, R66 ;  /* 0x000000426b0f7221 */ /* 0x044fe20000010000 */
[C-C-:B------:R-:W-:Y:S01]  /*3e40*/  FFMA.FTZ R45, R2.reuse, R45, -R48.reuse ;  /* 0x0000002d022d7223 */ /* 0x140fe20000010830 */
[C-C-:B------:R-:W-:Y:S01]  /*3e50*/  FFMA.FTZ R43, R2.reuse, R43, -R48.reuse ;  /* 0x0000002b022b7223 */ /* 0x140fe20000010830 */
[--C-:B------:R-:W-:Y:S01]  /*3e60*/  FFMA.FTZ R49, R2, R49, -R48.reuse ;  /* 0x0000003102317223 */ /* 0x100fe20000010830 */
[----:B---3--:R-:W-:Y:S01]  /*3e70*/  FADD.FTZ R70, R12, R15 ;  /* 0x0000000f0c467221 */ /* 0x008fe20000010000 */
[----:B------:R-:W0:Y:S01]  /*3e80*/  MUFU.EX2 R27, R27 ;  /* 0x0000001b001b7308 */ /* 0x000e220000000800 */
[C---:B------:R-:W-:Y:S01]  /*3e90*/  FFMA.FTZ R47, R2.reuse, R47, -R48 ;  /* 0x0000002f022f7223 */ /* 0x040fe20000010830 */
[----:B------:R-:W-:Y:S01]  /*3ea0*/  F2FP.SATFINITE.E4M3.F32.PACK_AB_MERGE_C R107, R107, R4, RZ ;  /* 0x000000046b6b723e */ /* 0x000fe200048070ff */
[----:B----4-:R-:W-:Y:S01]  /*3eb0*/  FADD.FTZ R70, R109, R70 ;  /* 0x000000466d467221 */ /* 0x010fe20000010000 */
[C-C-:B------:R-:W-:Y:S01]  /*3ec0*/  FFMA.FTZ R53, R2.reuse, R53, -R48.reuse ;  /* 0x0000003502357223 */ /* 0x140fe20000010830 */
[C---:B------:R-:W-:Y:S01]  /*3ed0*/  FFMA.FTZ R51, R2.reuse, R51, -R48 ;  /* 0x0000003302337223 */ /* 0x040fe20000010830 */
[----:B------:R-:W-:Y:S01]  /*3ee0*/  F2FP.SATFINITE.E4M3.F32.PACK_AB_MERGE_C R164, R105, R0, R107 ;  /* 0x0000000069a4723e */ /* 0x000fe2000480706b */
[----:B-----5:R-:W-:Y:S01]  /*3ef0*/  FADD.FTZ R29, R131, R70 ;  /* 0x00000046831d7221 */ /* 0x020fe20000010000 */
[----:B------:R-:W1:Y:S01]  /*3f00*/  MUFU.EX2 R33, R33 ;  /* 0x0000002100217308 */ /* 0x000e620000000800 */
[C-C-:B------:R-:W-:Y:S01]  /*3f10*/  FFMA.FTZ R91, R2.reuse, R91, -R48.reuse ;  /* 0x0000005b025b7223 */ /* 0x140fe20000010830 */
[--C-:B------:R-:W-:Y:S01]  /*3f20*/  FFMA.FTZ R55, R2, R55, -R48.reuse ;  /* 0x0000003702377223 */ /* 0x100fe20000010830 */
[C---:B------:R-:W-:Y:S01]  /*3f30*/  FADD.FTZ R29, R32.reuse, R29 ;  /* 0x0000001d201d7221 */ /* 0x040fe20000010000 */
[----:B------:R-:W-:Y:S01]  /*3f40*/  F2FP.SATFINITE.E4M3.F32.PACK_AB_MERGE_C R32, R32, R131, RZ ;  /* 0x000000832020723e */ /* 0x000fe200048070ff */
[C-C-:B------:R-:W-:Y:S01]  /*3f50*/  FFMA.FTZ R93, R2.reuse, R93, -R48.reuse ;  /* 0x0000005d025d7223 */ /* 0x140fe20000010830 */
[----:B------:R-:W-:Y:S01]  /*3f60*/  FFMA.FTZ R59, R2, R59, -R48 ;  /* 0x0000003b023b7223 */ /* 0x000fe20000010830 */
[----:B------:R-:W-:Y:S01]  /*3f70*/  FADD.FTZ R70, R14, R29 ;  /* 0x0000001d0e467221 */ /* 0x000fe20000010000 */
[----:B------:R-:W2:Y:S01]  /*3f80*/  MUFU.EX2 R50, R31 ;  /* 0x0000001f00327308 */ /* 0x000ea20000000800 */
[----:B0-----:R-:W-:Y:S01]  /*3f90*/  FADD.FTZ R68, R30, R27 ;  /* 0x0000001b1e447221 */ /* 0x001fe20000010000 */
[----:B------:R-:W-:Y:S01]  /*3fa0*/  F2FP.SATFINITE.E4M3.F32.PACK_AB_MERGE_C R166, R109, R12, R32 ;  /* 0x0000000c6da6723e */ /* 0x000fe20004807020 */
[----:B------:R-:W-:Y:S01]  /*3fb0*/  FADD.FTZ R70, R111, R70 ;  /* 0x000000466f467221 */ /* 0x000fe20000010000 */
[C-C-:B------:R-:W-:Y:S01]  /*3fc0*/  FFMA.FTZ R95, R2.reuse, R95, -R48.reuse ;  /* 0x0000005f025f7223 */ /* 0x140fe20000010830 */
[C-C-:B------:R-:W-:Y:S01]  /*3fd0*/  FFMA.FTZ R63, R2.reuse, R63, -R48.reuse ;  /* 0x0000003f023f7223 */ /* 0x140fe20000010830 */
[----:B------:R-:W-:Y:S01]  /*3fe0*/  FFMA.FTZ R97, R2, R97, -R48 ;  /* 0x0000006102617223 */ /* 0x000fe20000010830 */
[----:B------:R-:W-:Y:S01]  /*3ff0*/  FADD.FTZ R29, R125, R70 ;  /* 0x000000467d1d7221 */ /* 0x000fe20000010000 */
[----:B------:R-:W0:Y:S01]  /*4000*/  MUFU.EX2 R37, R37 ;  /* 0x0000002500257308 */ /* 0x000e220000000800 */
[----:B-1----:R-:W-:Y:S01]  /*4010*/  FADD.FTZ R15, R33, R68 ;  /* 0x00000044210f7221 */ /* 0x002fe20000010000 */
[C---:B------:R-:W-:Y:S01]  /*4020*/  F2FP.SATFINITE.E4M3.F32.PACK_AB_MERGE_C R125, R34.reuse, R125, RZ ;  /* 0x0000007d227d723e */ /* 0x040fe200048070ff */
[----:B------:R-:W-:Y:S01]  /*4030*/  FADD.FTZ R34, R34, R29 ;  /* 0x0000001d22227221 */ /* 0x000fe20000010000 */
[C-C-:B------:R-:W-:Y:S01]  /*4040*/  FFMA.FTZ R67, R2.reuse, R67, -R48.reuse ;  /* 0x0000004302437223 */ /* 0x140fe20000010830 */
[----:B------:R-:W-:Y:S01]  /*4050*/  FFMA.FTZ R99, R2, R99, -R48 ;  /* 0x0000006302637223 */ /* 0x000fe20000010830 */
[----:B------:R-:W-:Y:S01]  /*4060*/  F2FP.SATFINITE.E4M3.F32.PACK_AB_MERGE_C R160, R111, R14, R125 ;  /* 0x0000000e6fa0723e */ /* 0x000fe2000480707d */
[----:B------:R-:W-:Y:S01]  /*4070*/  FADD.FTZ R29, R121, R34 ;  /* 0x00000022791d7221 */ /* 0x000fe20000010000 */
[----:B------:R-:W1:Y:S01]  /*4080*/  MUFU.EX2 R52, R35 ;  /* 0x0000002300347308 */ /* 0x000e620000000800 */
[----:B--2---:R-:W-:Y:S01]  /*4090*/  FADD.FTZ R68, R50, R15 ;  /* 0x0000000f32447221 */ /* 0x004fe20000010000 */
[--C-:B------:R-:W-:Y:S01]  /*40a0*/  FFMA.FTZ R71, R2, R71, -R48.reuse ;  /* 0x0000004702477223 */ /* 0x100fe20000010830 */
[----:B------:R-:W-:Y:S01]  /*40b0*/  FADD.FTZ R14, R36, R29 ;  /* 0x0000001d240e7221 */ /* 0x000fe20000010000 */
        /* <DEDUP_REMOVED lines=8> */
[----:B------:R-:W-:Y:S01]  /*4140*/  F2FP.SATFINITE.E4M3.F32.PACK_AB_MERGE_C R29, R61, R42, RZ ;  /* 0x0000002a3d1d723e */ /* 0x000fe200048070ff */
[----:B------:R-:W-:Y:S01]  /*4150*/  FFMA.FTZ R103, R2, R103, -R48 ;  /* 0x0000006702677223 */ /* 0x000fe20000010830 */
[----:B------:R-:W-:Y:S01]  /*4160*/  F2FP.SATFINITE.E4M3.F32.PACK_AB_MERGE_C R33, R50, R33, RZ ;  /* 0x000000213221723e */ /* 0x000fe200048070ff */
[----:B------:R-:W-:Y:S01]  /*4170*/  FADD.FTZ R32, R40, R117 ;  /* 0x0000007528207221 */ /* 0x000fe20000010000 */
[----:B------:R-:W0:Y:S01]  /*4180*/  MUFU.EX2 R54, R39 ;  /* 0x0000002700367308 */ /* 0x000e220000000800 */
[----:B-1----:R-:W-:Y:S01]  /*4190*/  FADD.FTZ R68, R52, R15 ;  /* 0x0000000f34447221 */ /* 0x002fe20000010000 */
[C---:B------:R-:W-:Y:S01]  /*41a0*/  F2FP.SATFINITE.E4M3.F32.PACK_AB_MERGE_C R156, R115.reuse, R40, R29 ;  /* 0x00000028739c723e */ /* 0x040fe2000480701d */
[----:B------:R-:W-:Y:S01]  /*41b0*/  FADD.FTZ R115, R115, R32 ;  /* 0x0000002073737221 */ /* 0x000fe20000010000 */
[----:B------:R-:W-:Y:S01]  /*41c0*/  F2FP.SATFINITE.E4M3.F32.PACK_AB_MERGE_C R29, R69, R46, RZ ;  /* 0x0000002e451d723e */ /* 0x000fe200048070ff */
[----:B------:R-:W-:Y:S01]  /*41d0*/  FFMA.FTZ R79, R2, R79, -R48 ;  /* 0x0000004f024f7223 */ /* 0x000fe20000010830 */
[----:B------:R-:W-:Y:S01]  /*41e0*/  F2FP.SATFINITE.E4M3.F32.PACK_AB_MERGE_C R165, R27, R30, R33 ;  /* 0x0000001e1ba5723e */ /* 0x000fe20004807021 */
[----:B------:R-:W-:Y:S01]  /*41f0*/  FADD.FTZ R42, R42, R115 ;  /* 0x000000732a2a7221 */ /* 0x000fe20000010000 */
[----:B------:R-:W1:Y:S01]  /*4200*/  MUFU.EX2 R45, R45 ;  /* 0x0000002d002d7308 */ /* 0x000e620000000800 */
[----:B--2---:R-:W-:Y:S01]  /*4210*/  FADD.FTZ R15, R41, R68 ;  /* 0x00000044290f7221 */ /* 0x004fe20000010000 */
[----:B------:R-:W-:Y:S01]  /*4220*/  F2FP.SATFINITE.E4M3.F32.PACK_AB_MERGE_C R158, R65, R44, R29 ;  /* 0x0000002c419e723e */ /* 0x000fe2000480701d */
[----:B------:R-:W-:Y:S01]  /*4230*/  FADD.FTZ R61, R61, R42 ;  /* 0x0000002a3d3d7221 */ /* 0x000fe20000010000 */
[----:B------:R-:W2:Y:S01]  /*4240*/  @P5 LDC R30, c[0x0][0x44c] ;  /* 0x00011300ff1e5b82 */ /* 0x000ea20000000800 */
[C---:B------:R-:W-:Y:S01]  /*4250*/  FFMA.FTZ R3, R2.reuse, R81, -R135 ;  /* 0x0000005102037223 */ /* 0x040fe20000010887 */
[--C-:B------:R-:W-:Y:S01]  /*4260*/  FFMA.FTZ R113, R2, R113, -R48.reuse ;  /* 0x0000007102717223 */ /* 0x100fe20000010830 */
[----:B------:R-:W-:Y:S01]  /*4270*/  FADD.FTZ R44, R44, R61 ;  /* 0x0000003d2c2c7221 */ /* 0x000fe20000010000 */
[----:B------:R-:W3:Y:S01]  /*4280*/  MUFU.EX2 R56, R43 ;  /* 0x0000002b00387308 */ /* 0x000ee20000000800 */
[----:B0-----:R-:W-:Y:S01]  /*4290*/  FADD.FTZ R0, R54, R15 ;  /* 0x0000000f36007221 */ /* 0x001fe20000010000 */
[C---:B------:R-:W-:Y:S01]  /*42a0*/  FFMA.FTZ R83, R2.reuse, R83, -R48 ;  /* 0x0000005302537223 */ /* 0x040fe20000010830 */
[----:B------:R-:W-:Y:S01]  /*42b0*/  FADD.FTZ R65, R65, R44 ;  /* 0x0000002c41417221 */ /* 0x000fe20000010000 */
[C-C-:B------:R-:W-:Y:S01]  /*42c0*/  FFMA.FTZ R57, R2.reuse, R57, -R48.reuse ;  /* 0x0000003902397223 */ /* 0x140fe20000010830 */
[----:B------:R-:W-:Y:S01]  /*42d0*/  FFMA.FTZ R48, R2, R87, -R48 ;  /* 0x0000005702307223 */ /* 0x000fe20000010830 */
[----:B------:R-:W-:Y:S01]  /*42e0*/  F2FP.SATFINITE.E4M3.F32.PACK_AB_MERGE_C R41, R54, R41, RZ ;  /* 0x000000293629723e */ /* 0x000fe200048070ff */
[----:B------:R-:W-:Y:S01]  /*42f0*/  FADD.FTZ R46, R46, R65 ;  /* 0x000000412e2e7221 */ /* 0x000fe20000010000 */
[----:B------:R-:W0:Y:S01]  /*4300*/  MUFU.EX2 R49, R49 ;  /* 0x0000003100317308 */ /* 0x000e220000000800 */
[----:B-1----:R-:W-:Y:S01]  /*4310*/  FADD.FTZ R15, R45, R0 ;  /* 0x000000002d0f7221 */ /* 0x002fe20000010000 */
[----:B------:R-:W-:Y:S01]  /*4320*/  F2FP.SATFINITE.E4M3.F32.PACK_AB_MERGE_C R167, R52, R37, R41 ;  /* 0x0000002534a7723e */ /* 0x000fe20004807029 */
[----:B------:R-:W-:-:S05]  /*4330*/  FADD.FTZ R69, R69, R46 ;  /* 0x0000002e45457221 */ /* 0x000fca0000010000 */
[----:B------:R-:W1:Y:S01]  /*4340*/  MUFU.EX2 R58, R47 ;  /* 0x0000002f003a7308 */ /* 0x000e620000000800 */
[----:B---3--:R-:W-:Y:S01]  /*4350*/  FADD.FTZ R12, R56, R15 ;  /* 0x0000000f380c7221 */ /* 0x008fe20000010000 */
[----:B--2---:R-:W-:-:S06]  /*4360*/  @P5 IMAD.HI.U32 R30, R23, R30, RZ ;  /* 0x0000001e171e5227 */ /* 0x004fcc00078e00ff */
[----:B------:R-:W2:Y:S01]  /*4370*/  MUFU.EX2 R53, R53 ;  /* 0x0000003500357308 */ /* 0x000ea20000000800 */
[----:B0-----:R-:W-:-:S07]  /*4380*/  FADD.FTZ R15, R49, R12 ;  /* 0x0000000c310f7221 */ /* 0x001fce0000010000 */
[----:B------:R-:W0:Y:S01]  /*4390*/  MUFU.EX2 R60, R51 ;  /* 0x00000033003c7308 */ /* 0x000e220000000800 */
[C---:B-1----:R-:W-:Y:S01]  /*43a0*/  FADD.FTZ R12, R58.reuse, R15 ;  /* 0x0000000f3a0c7221 */ /* 0x042fe20000010000 */
[----:B------:R-:W-:-:S04]  /*43b0*/  F2FP.SATFINITE.E4M3.F32.PACK_AB_MERGE_C R49, R58, R49, RZ ;  /* 0x000000313a31723e */ /* 0x000fc800048070ff */
[----:B------:R-:W-:Y:S02]  /*43c0*/  F2FP.SATFINITE.E4M3.F32.PACK_AB_MERGE_C R161, R56, R45, R49 ;  /* 0x0000002d38a1723e */ /* 0x000fe40004807031 */
[----:B------:R-:W1:Y:S01]  /*43d0*/  MUFU.EX2 R91, R91 ;  /* 0x0000005b005b7308 */ /* 0x000e620000000800 */
[----:B--2---:R-:W-:-:S07]  /*43e0*/  FADD.FTZ R15, R53, R12 ;  /* 0x0000000c350f7221 */ /* 0x004fce0000010000 */
        /* <DEDUP_REMOVED lines=9> */
[----:B0-----:R-:W-:-:S07]  /*4480*/  FADD.FTZ R15, R93, R14 ;  /* 0x0000000e5d0f7221 */ /* 0x001fce0000010000 */
[----:B------:R-:W0:Y:S01]  /*4490*/  MUFU.EX2 R66, R63 ;  /* 0x0000003f00427308 */ /* 0x000e220000000800 */
[----:B-1----:R-:W-:-:S07]  /*44a0*/  FADD.FTZ R32, R64, R15 ;  /* 0x0000000f40207221 */ /* 0x002fce0000010000 */
[----:B------:R-:W1:Y:S01]  /*44b0*/  MUFU.EX2 R97, R97 ;  /* 0x0000006100617308 */ /* 0x000e620000000800 */
[----:B--2---:R-:W-:-:S07]  /*44c0*/  FADD.FTZ R15, R95, R32 ;  /* 0x000000205f0f7221 */ /* 0x004fce0000010000 */
[----:B------:R-:W2:Y:S01]  /*44d0*/  MUFU.EX2 R4, R67 ;  /* 0x0000004300047308 */ /* 0x000ea20000000800 */
[C---:B0-----:R-:W-:Y:S01]  /*44e0*/  FADD.FTZ R32, R66.reuse, R15 ;  /* 0x0000000f42207221 */ /* 0x041fe20000010000 */
[----:B------:R-:W-:-:S04]  /*44f0*/  F2FP.SATFINITE.E4M3.F32.PACK_AB_MERGE_C R66, R66, R95, RZ ;  /* 0x0000005f4242723e */ /* 0x000fc800048070ff */
[----:B------:R-:W-:Y:S02]  /*4500*/  F2FP.SATFINITE.E4M3.F32.PACK_AB_MERGE_C R157, R64, R93, R66 ;  /* 0x0000005d409d723e */ /* 0x000fe40004807042 */
[----:B------:R-:W-:Y:S01]  /*4510*/  MUFU.EX2 R24, R24 ;  /* 0x0000001800187308 */ /* 0x000fe20000000800 */
[----:B-1----:R-:W-:-:S07]  /*4520*/  FADD.FTZ R15, R97, R32 ;  /* 0x00000020610f7221 */ /* 0x002fce0000010000 */
[----:B------:R-:W0:Y:S01]  /*4530*/  MUFU.EX2 R21, R21 ;  /* 0x0000001500157308 */ /* 0x000e220000000800 */
[----:B--2---:R-:W-:-:S07]  /*4540*/  FADD.FTZ R34, R4, R15 ;  /* 0x0000000f04227221 */ /* 0x004fce0000010000 */
[----:B------:R-:W1:Y:S08]  /*4550*/  MUFU.EX2 R99, R99 ;  /* 0x0000006300637308 */ /* 0x000e700000000800 */
[----:B------:R-:W-:Y:S01]  /*4560*/  MUFU.EX2 R28, R28 ;  /* 0x0000001c001c7308 */ /* 0x000fe20000000800 */
[----:B0-----:R-:W-:-:S07]  /*4570*/  F2FP.SATFINITE.E4M3.F32.PACK_AB_MERGE_C R27, R21, R24, RZ ;  /* 0x00000018151b723e */ /* 0x001fce00048070ff */
[----:B------:R-:W0:Y:S01]  /*4580*/  MUFU.EX2 R25, R25 ;  /* 0x0000001900197308 */ /* 0x000e220000000800 */
[----:B-1----:R-:W-:-:S07]  /*4590*/  FADD.FTZ R15, R99, R34 ;  /* 0x00000022630f7221 */ /* 0x002fce0000010000 */
[----:B------:R-:W1:Y:S08]  /*45a0*/  MUFU.EX2 R0, R71 ;  /* 0x0000004700007308 */ /* 0x000e700000000800 */
[----:B------:R-:W2:Y:S01]  /*45b0*/  MUFU.EX2 R101, R101 ;  /* 0x0000006500657308 */ /* 0x000ea20000000800 */
[C---:B0-----:R-:W-:Y:S01]  /*45c0*/  F2FP.SATFINITE.E4M3.F32.PACK_AB_MERGE_C R152, R25.reuse, R28, R27 ;  /* 0x0000001c1998723e */ /* 0x041fe2000480701b */
[----:B------:R-:W-:Y:S01]  /*45d0*/  FADD.FTZ R28, R28, R69 ;  /* 0x000000451c1c7221 */ /* 0x000fe20000010000 */
[----:B------:R-:W0:Y:S03]  /*45e0*/  @P5 LDC R27, c[0x0][0x450] ;  /* 0x00011400ff1b5b82 */ /* 0x000e260000000800 */
[----:B------:R-:W-:-:S02]  /*45f0*/  FADD.FTZ R25, R25, R28 ;  /* 0x0000001c19197221 */ /* 0x000fc40000010000 */
[----:B------:R-:W3:Y:S01]  /*4600*/  MUFU.EX2 R12, R75 ;  /* 0x0000004b000c7308 */ /* 0x000ee20000000800 */
[C---:B-1----:R-:W-:Y:S01]  /*4610*/  F2FP.SATFINITE.E4M3.F32.PACK_AB_MERGE_C R99, R0.reuse, R99, RZ ;  /* 0x000000630063723e */ /* 0x042fe200048070ff */
[----:B------:R-:W-:Y:S01]  /*4620*/  FADD.FTZ R0, R0, R15 ;  /* 0x0000000f00007221 */ /* 0x000fe20000010000 */
[----:B------:R-:W-:Y:S02]  /*4630*/  FADD.FTZ R24, R24, R25 ;  /* 0x0000001918187221 */ /* 0x000fe40000010000 */
[----:B------:R-:W-:Y:S02]  /*4640*/  F2FP.SATFINITE.E4M3.F32.PACK_AB_MERGE_C R159, R4, R97, R99 ;  /* 0x00000061049f723e */ /* 0x000fe40004807063 */
[----:B------:R-:W-:Y:S01]  /*4650*/  FADD.FTZ R21, R21, R24 ;  /* 0x0000001815157221 */ /* 0x000fe20000010000 */
[----:B------:R-:W1:Y:S01]  /*4660*/  MUFU.EX2 R103, R103 ;  /* 0x0000006700677308 */ /* 0x000e620000000800 */
[----:B--2---:R-:W-:-:S07]  /*4670*/  FADD.FTZ R15, R101, R0 ;  /* 0x00000000650f7221 */ /* 0x004fce0000010000 */
[----:B------:R-:W-:Y:S01]  /*4680*/  MUFU.EX2 R13, R13 ;  /* 0x0000000d000d7308 */ /* 0x000fe20000000800 */
[----:B---3--:R-:W-:Y:S01]  /*4690*/  FADD.FTZ R0, R12, R15 ;  /* 0x0000000f0c007221 */ /* 0x008fe20000010000 */
[----:B0-----:R-:W-:-:S06]  /*46a0*/  @P5 SHF.R.U32.HI R23, RZ, R27, R30 ;  /* 0x0000001bff175219 */ /* 0x001fcc000001161e */
[----:B------:R-:W0:Y:S01]  /*46b0*/  MUFU.EX2 R26, R26 ;  /* 0x0000001a001a7308 */ /* 0x000e220000000800 */
[----:B-1----:R-:W-:Y:S01]  /*46c0*/  FADD.FTZ R15, R103, R0 ;  /* 0x00000000670f7221 */ /* 0x002fe20000010000 */
[----:B------:R-:W-:-:S06]  /*46d0*/  IMAD.IADD R23, R88, 0x1, R23 ;  /* 0x0000000158177824 */ /* 0x000fcc00078e0217 */
[----:B------:R-:W1:Y:S08]  /*46e0*/  MUFU.EX2 R14, R79 ;  /* 0x0000004f000e7308 */ /* 0x000e700000000800 */
[----:B------:R-:W-:Y:S01]  /*46f0*/  MUFU.EX2 R20, R20 ;  /* 0x0000001400147308 */ /* 0x000fe20000000800 */
[----:B0-----:R-:W-:-:S07]  /*4700*/  F2FP.SATFINITE.E4M3.F32.PACK_AB_MERGE_C R0, R26, R13, RZ ;  /* 0x0000000d1a00723e */ /* 0x001fce00048070ff */
[----:B------:R-:W0:Y:S01]  /*4710*/  MUFU.EX2 R3, R3 ;  /* 0x0000000300037308 */ /* 0x000e220000000800 */
[C---:B-1----:R-:W-:Y:S01]  /*4720*/  F2FP.SATFINITE.E4M3.F32.PACK_AB_MERGE_C R103, R14.reuse, R103, RZ ;  /* 0x000000670e67723e */ /* 0x042fe200048070ff */
[----:B------:R-:W-:-:S03]  /*4730*/  FADD.FTZ R14, R14, R15 ;  /* 0x0000000f0e0e7221 */ /* 0x000fc60000010000 */
[----:B------:R-:W-:Y:S01]  /*4740*/  F2FP.SATFINITE.E4M3.F32.PACK_AB_MERGE_C R153, R12, R101, R103 ;  /* 0x000000650c99723e */ /* 0x000fe20004807067 */
[----:B------:R-:W-:Y:S02]  /*4750*/  VIADD R12, R23, UR4 ;  /* 0x00000004170c7c36 */ /* 0x000fe40008000000 */
[----:B------:R-:W1:Y:S08]  /*4760*/  MUFU.EX2 R113, R113 ;  /* 0x0000007100717308 */ /* 0x000e700000000800 */
[----:B------:R-:W2:Y:S01]  /*4770*/  MUFU.EX2 R32, R83 ;  /* 0x0000005300207308 */ /* 0x000ea20000000800 */
[----:B0-----:R-:W-:Y:S01]  /*4780*/  F2FP.SATFINITE.E4M3.F32.PACK_AB_MERGE_C R154, R3, R20, R0 ;  /* 0x00000014039a723e */ /* 0x001fe20004807000 */
[----:B------:R-:W-:-:S04]  /*4790*/  FADD.FTZ R20, R20, R21 ;  /* 0x0000001514147221 */ /* 0x000fc80000010000 */
[----:B------:R-:W-:Y:S02]  /*47a0*/  FADD.FTZ R20, R3, R20 ;  /* 0x0000001403147221 */ /* 0x000fe40000010000 */
[----:B------:R-:W0:Y:S01]  /*47b0*/  MUFU.EX2 R57, R57 ;  /* 0x0000003900397308 */ /* 0x000e220000000800 */
[----:B-1----:R-:W-:Y:S01]  /*47c0*/  FADD.FTZ R15, R113, R14 ;  /* 0x0000000e710f7221 */ /* 0x002fe20000010000 */
[----:B------:R-:W-:-:S06]  /*47d0*/  FADD.FTZ R13, R13, R20 ;  /* 0x000000140d0d7221 */ /* 0x000fcc0000010000 */
[----:B------:R-:W1:Y:S01]  /*47e0*/  MUFU.EX2 R48, R48 ;  /* 0x0000003000307308 */ /* 0x000e620000000800 */
[----:B--2---:R-:W-:Y:S01]  /*47f0*/  FADD.FTZ R0, R32, R15 ;  /* 0x0000000f20007221 */ /* 0x004fe20000010000 */
[----:B------:R-:W-:-:S03]  /*4800*/  VIADD R15, R89, 0xfffffffe ;  /* 0xfffffffe590f7836 */ /* 0x000fc60000000000 */
[----:B0-----:R-:W-:Y:S01]  /*4810*/  FADD.FTZ R3, R57, R0 ;  /* 0x0000000039037221 */ /* 0x001fe20000010000 */
[----:B-1----:R-:W-:-:S03]  /*4820*/  F2FP.SATFINITE.E4M3.F32.PACK_AB_MERGE_C R4, R48, R57, RZ ;  /* 0x000000393004723e */ /* 0x002fc600048070ff */
[----:B------:R-:W-:Y:S01]  /*4830*/  FADD.FTZ R3, R48, R3 ;  /* 0x0000000330037221 */ /* 0x000fe20000010000 */
[----:B------:R-:W-:Y:S01]  /*4840*/  F2FP.SATFINITE.E4M3.F32.PACK_AB_MERGE_C R155, R32, R113, R4 ;  /* 0x00000071209b723e */ /* 0x000fe20004807004 */
[----:B------:R-:W-:Y:S01]  /*4850*/  FADD.FTZ R4, R26, R13 ;  /* 0x0000000d1a047221 */ /* 0x000fe20000010000 */
[----:B------:R-:W-:Y:S06]  /*4860*/  @!P6 BRA `(.L_x_1072) ;  /* 0x000000000048e947 */ /* 0x000fec0003800000 */
[C---:B------:R-:W-:Y:S01]  /*4870*/  ISETP.GT.AND P1, PT, R23.reuse, RZ, PT ;  /* 0x000000ff1700720c */ /* 0x040fe20003f24270 */
[----:B------:R-:W-:-:S12]  /*4880*/  VIADD R13, R23, 0xffffffff ;  /* 0xffffffff170d7836 */ /* 0x000fd80000000000 */
[----:B------:R-:W-:Y:S05]  /*4890*/  @P1 BRA `(.L_x_1073) ;  /* 0x0000000000201947 */ /* 0x000fea0003800000 */
[----:B------:R-:W0:Y:S01]  /*48a0*/  LDC R14, c[0x0][0x9e4] ;  /* 0x00027900ff0e7b82 */ /* 0x000e220000000800 */
[----:B------:R-:W-:Y:S01]  /*48b0*/  IMAD.MOV R13, RZ, RZ, -R23 ;  /* 0x000000ffff0d7224 */ /* 0x000fe200078e0a17 */
[----:B0-----:R-:W-:-:S13]  /*48c0*/  ISETP.NE.AND P1, PT, R14, 0x1, PT ;  /* 0x000000010e00780c */ /* 0x001fda0003f25270 */
[----:B------:R-:W0:Y:S02]  /*48d0*/  @P1 LDC.64 R20, c[0x0][0x9e8] ;  /* 0x00027a00ff141b82 */ /* 0x000e240000000a00 */
[----:B0-----:R-:W-:-:S05]  /*48e0*/  @P1 IMAD.HI.U32 R0, R13, R20, RZ ;  /* 0x000000140d001227 */ /* 0x001fca00078e00ff */
[----:B------:R-:W-:-:S04]  /*48f0*/  @P1 SHF.R.U32.HI R13, RZ, R21, R0 ;  /* 0x00000015ff0d1219 */ /* 0x000fc80000011600 */
[----:B------:R-:W-:Y:S01]  /*4900*/  LOP3.LUT R13, RZ, R13, RZ, 0x33, !PT ;  /* 0x0000000dff0d7212 */ /* 0x000fe200078e33ff */
[----:B------:R-:W-:Y:S06]  /*4910*/  BRA `(.L_x_1074) ;  /* 0x0000000000147947 */ /* 0x000fec0003800000 */
.L_x_1073:
[----:B------:R-:W0:Y:S02]  /*4920*/  LDC R14, c[0x0][0x9e4] ;  /* 0x00027900ff0e7b82 */ /* 0x000e240000000800 */
[----:B0-----:R-:W-:-:S13]  /*4930*/  ISETP.NE.AND P1, PT, R14, 0x1, PT ;  /* 0x000000010e00780c */ /* 0x001fda0003f25270 */
[----:B------:R-:W0:Y:S02]  /*4940*/  @P1 LDC.64 R20, c[0x0][0x9e8] ;  /* 0x00027a00ff141b82 */ /* 0x000e240000000a00 */
[----:B0-----:R-:W-:-:S05]  /*4950*/  @P1 IMAD.HI.U32 R0, R13, R20, RZ ;  /* 0x000000140d001227 */ /* 0x001fca00078e00ff */
[----:B------:R-:W-:-:S07]  /*4960*/  @P1 SHF.R.U32.HI R13, RZ, R21, R0 ;  /* 0x00000015ff0d1219 */ /* 0x000fce0000011600 */
.L_x_1074:
[----:B------:R-:W-:-:S05]  /*4970*/  IMAD R13, R13, R14, R14 ;  /* 0x0000000e0d0d7224 */ /* 0x000fca00078e020e */
[----:B------:R-:W-:-:S07]  /*4980*/  VIMNMX R12, R12, R13, PT ;  /* 0x0000000d0c0c7248 */ /* 0x000fce0003fe0100 */
.L_x_1072:
[----:B------:R-:W-:Y:S01]  /*4990*/  SHF.R.S32.HI R13, RZ, 0x1f, R12 ;  /* 0x0000001fff0d7819 */ /* 0x000fe2000001140c */
[----:B------:R-:W0:Y:S01]  /*49a0*/  S2UR UR7, SR_CgaCtaId ;  /* 0x00000000000779c3 */ /* 0x000e220000008800 */
[----:B------:R-:W-:Y:S01]  /*49b0*/  UMOV UR4, URZ ;  /* 0x0000003f00047c82 */ /* 0x000fe20008000000 */
[----:B------:R-:W-:Y:S01]  /*49c0*/  IMAD.MOV.U32 R0, RZ, RZ, RZ ;  /* 0x000000ffff007224 */ /* 0x000fe200078e00ff */
[----:B------:R-:W-:Y:S02]  /*49d0*/  LEA.HI R13, R13, R12, RZ, 0x7 ;  /* 0x0000000c0d0d7211 */ /* 0x000fe400078f38ff */
[----:B------:R-:W-:Y:S02]  /*49e0*/  CS2R R88, SRZ ;  /* 0x0000000000587805 */ /* 0x000fe4000001ff00 */
[----:B------:R-:W-:Y:S02]  /*49f0*/  CS2R R90, SRZ ;  /* 0x00000000005a7805 */ /* 0x000fe4000001ff00 */
[----:B------:R-:W-:-:S02]  /*4a00*/  CS2R R92, SRZ ;  /* 0x00000000005c7805 */ /* 0x000fc4000001ff00 */
[----:B------:R-:W-:Y:S02]  /*4a10*/  SHF.R.S32.HI R13, RZ, 0x7, R13 ;  /* 0x00000007ff0d7819 */ /* 0x000fe4000001140d */
[----:B------:R-:W-:Y:S02]  /*4a20*/  CS2R R94, SRZ ;  /* 0x00000000005e7805 */ /* 0x000fe4000001ff00 */
[----:B------:R-:W-:Y:S02]  /*4a30*/  CS2R R96, SRZ ;  /* 0x0000000000607805 */ /* 0x000fe4000001ff00 */
[----:B------:R-:W-:Y:S02]  /*4a40*/  CS2R R98, SRZ ;  /* 0x0000000000627805 */ /* 0x000fe4000001ff00 */
[----:B------:R-:W-:Y:S02]  /*4a50*/  VIMNMX R14, R18, R13, !PT ;  /* 0x0000000d120e7248 */ /* 0x000fe40007fe0100 */
[----:B------:R-:W-:-:S02]  /*4a60*/  CS2R R100, SRZ ;  /* 0x0000000000647805 */ /* 0x000fc4000001ff00 */
[----:B------:R-:W-:Y:S02]  /*4a70*/  CS2R R102, SRZ ;  /* 0x0000000000667805 */ /* 0x000fe4000001ff00 */
[----:B------:R-:W-:Y:S02]  /*4a80*/  CS2R R104, SRZ ;  /* 0x0000000000687805 */ /* 0x000fe4000001ff00 */
[----:B------:R-:W-:Y:S02]  /*4a90*/  ISETP.GE.AND P1, PT, R15, R14, PT ;  /* 0x0000000e0f00720c */ /* 0x000fe40003f26270 */
        /* <DEDUP_REMOVED lines=23> */
[----:B0-----:R-:W-:Y:S06]  /*4c10*/  @!P1 BRA `(.L_x_1075) ;  /* 0x0000003000509947 */ /* 0x001fec0003800000 */
[----:B------:R-:W-:Y:S01]  /*4c20*/  IMAD.MOV.U32 R13, RZ, RZ, R11 ;  /* 0x000000ffff0d7224 */ /* 0x000fe200078e000b */
[----:B------:R-:W-:Y:S01]  /*4c30*/  CS2R R150, SRZ ;  /* 0x0000000000967805 */ /* 0x000fe2000001ff00 */
[----:B------:R-:W-:Y:S01]  /*4c40*/  IMAD.MOV.U32 R12, RZ, RZ, R9 ;  /* 0x000000ffff0c7224 */ /* 0x000fe200078e0009 */
        /* <DEDUP_REMOVED lines=33> */
[----:B------:R-:W-:Y:S01]  /*4e60*/  ULDC UR34, c[0x0][0x9e4] ;  /* 0x0002790000227ab9 */ /* 0x000fe20000000800 */
[----:B------:R-:W-:Y:S01]  /*4e70*/  ULDC UR33, c[0x0][0x2f0] ;  /* 0x0000bc0000217ab9 */ /* 0x000fe20000000800 */
[----:B------:R-:W-:-:S05]  /*4e80*/  ULDC UR35, c[0x0][0x9e0] ;  /* 0x0002780000237ab9 */ /* 0x000fca0000000800 */
.L_x_1094:
[----:B------:R-:W-:Y:S01]  /*4e90*/  ISETP.NE.AND P2, PT, RZ, UR37, PT ;  /* 0x00000025ff007c0c */ /* 0x000fe2000bf45270 */
[----:B------:R-:W-:-:S04]  /*4ea0*/  UISETP.NE.AND UP0, UPT, UR32, 0x1, UPT ;  /* 0x000000012000788c */ /* 0x000fc8000bf05270 */
[----:B------:R-:W-:-:S06]  /*4eb0*/  USEL UR4, URZ, 0x1, UP0 ;  /* 0x000000013f047887 */ /* 0x000fcc0008000000 */
[----:B------:R-:W-:Y:S02]  /*4ec0*/  LOP3.LUT R0, R20, UR4, RZ, 0x3c, !PT ;  /* 0x0000000414007c12 */ /* 0x000fe4000f8e3cff */
[----:B------:R-:W-:Y:S05]  /*4ed0*/  @P2 BRA `(.L_x_1076) ;  /* 0x0000000000342947 */ /* 0x000fea0003800000 */
[----:B------:R-:W-:Y:S05]  /*4ee0*/  @!P0 BRA `(.L_x_1077) ;  /* 0x0000000000048947 */ /* 0x000fea0003800000 */
[----:B------:R-:W-:Y:S01]  /*4ef0*/  BPT.TRAP 0x1 ;  /* 0x000000040000795c */ /* 0x000fe20000300000 */
.L_x_1077:
[----:B------:R-:W-:Y:S01]  /*4f00*/  UIADD3 UR4, UR32, 0x1, URZ ;  /* 0x0000000120047890 */ /* 0x000fe2000fffe03f */
[----:B------:R-:W-:-:S03]  /*4f10*/  SHF.L.U32 R9, R0, 0x1f, RZ ;  /* 0x0000001f00097819 */ /* 0x000fc600000006ff */
[----:B------:R-:W-:-:S04]  /*4f20*/  UISETP.NE.AND UP0, UPT, UR4, 0x2, UPT ;  /* 0x000000020400788c */ /* 0x000fc8000bf05270 */
[----:B------:R-:W-:-:S04]  /*4f30*/  USEL UR4, UR4, URZ, UP0 ;  /* 0x0000003f04047287 */ /* 0x000fc80008000000 */
[----:B------:R-:W-:-:S09]  /*4f40*/  ULEA UR4, UR4, UR36, 0x3 ;  /* 0x0000002404047291 */ /* 0x000fd2000f8e183f */
[----:B------:R0:W1:Y:S01]  /*4f50*/  SYNCS.PHASECHK.TRANS64.TRYWAIT P1, [UR4+0x22830], R9 ;  /* 0x02283009ff0075a7 */ /* 0x0000620008020144 */
[----:B------:R-:W-:Y:S05]  /*4f60*/  @!P0 BRA `(.L_x_1078) ;  /* 0x0000000000048947 */ /* 0x000fea0003800000 */
[----:B------:R-:W-:Y:S01]  /*4f70*/  BPT.TRAP 0x1 ;  /* 0x000000040000795c */ /* 0x000fe20000300000 */
.L_x_1078:
[----:B-1----:R-:W-:Y:S05]  /*4f80*/  @P1 BRA `(.L_x_1076) ;  /* 0x0000000000081947 */ /* 0x002fea0003800000 */
[----:B------:R-:W1:Y:S02]  /*4f90*/  SYNCS.PHASECHK.TRANS64.TRYWAIT P1, [UR4+0x22830], R9 ;  /* 0x02283009ff0075a7 */ /* 0x000e640008020144 */
[----:B-1----:R-:W-:Y:S05]  /*4fa0*/  @!P1 BRA `(.L_x_1079) ;  /* 0x000000f000e89947 */ /* 0x002fea0003800000 */
.L_x_1076:
[----:B01----:R-:W-:Y:S01]  /*4fb0*/  VIADD R9, R19, 0x8 ;  /* 0x0000000813097836 */ /* 0x003fe20000000000 */
[----:B------:R-:W-:Y:S01]  /*4fc0*/  UIADD3 UR4, UR32, 0x1, URZ ;  /* 0x0000000120047890 */ /* 0x000fe2000fffe03f */
[----:B------:R-:W-:Y:S01]  /*4fd0*/  R2UR UR28, R6 ;  /* 0x00000000061c72ca */ /* 0x000fe200000e0000 */
[----:B------:R-:W-:Y:S01]  /*4fe0*/  UMOV UR31, 0x80000020 ;  /* 0x80000020001f7882 */ /* 0x000fe20000000000 */
[----:B------:R-:W-:Y:S01]  /*4ff0*/  R2UR UR29, R7 ;  /* 0x00000000071d72ca */ /* 0x000fe200000e0000 */
[----:B------:R0:W-:Y:S01]  /*5000*/  BAR.SYNC.DEFER_BLOCKING R9, 0x100 ;  /* 0x000400090000751d */ /* 0x0001e20000010000 */
[----:B------:R-:W-:-:S04]  /*5010*/  UISETP.NE.AND UP0, UPT, UR4, 0x2, UPT ;  /* 0x000000020400788c */ /* 0x000fc8000bf05270 */
[----:B------:R-:W-:Y:S01]  /*5020*/  USEL UR4, UR4, URZ, UP0 ;  /* 0x0000003f04047287 */ /* 0x000fe20008000000 */
[----:B------:R-:W-:Y:S01]  /*5030*/  UMOV UR11, 0x80000020 ;  /* 0x80000020000b7882 */ /* 0x000fe20000000000 */
[----:B------:R-:W-:Y:S02]  /*5040*/  UMOV UR15, 0x80000020 ;  /* 0x80000020000f7882 */ /* 0x000fe40000000000 */
[----:B------:R-:W-:Y:S01]  /*5050*/  UIMAD UR30, UR4, 0x600, UR6 ;  /* 0x00000600041e78a4 */ /* 0x000fe2000f8e0206 */
[----:B------:R-:W-:Y:S01]  /*5060*/  UMOV UR19, 0x80000020 ;  /* 0x8000002000137882 */ /* 0x000fe20000000000 */
[----:B------:R-:W-:Y:S02]  /*5070*/  UMOV UR23, 0x80000020 ;  /* 0x8000002000177882 */ /* 0x000fe40000000000 */
[----:B------:R-:W-:Y:S02]  /*5080*/  UIADD3 UR10, UR30, 0x2, URZ ;  /* 0x000000021e0a7890 */ /* 0x000fe4000fffe03f */
[----:B------:R-:W-:-:S02]  /*5090*/  UIADD3 UR14, UR30, 0x200, URZ ;  /* 0x000002001e0e7890 */ /* 0x000fc4000fffe03f */
[----:B------:R-:W-:Y:S02]  /*50a0*/  UIADD3 UR18, UR30, 0x202, URZ ;  /* 0x000002021e127890 */ /* 0x000fe4000fffe03f */
[----:B------:R-:W-:Y:S02]  /*50b0*/  UIADD3 UR22, UR30, 0x400, URZ ;  /* 0x000004001e167890 */ /* 0x000fe4000fffe03f */
[----:B------:R-:W-:Y:S01]  /*50c0*/  UIADD3 UR26, UR30, 0x402, URZ ;  /* 0x000004021e1a7890 */ /* 0x000fe2000fffe03f */
[----:B------:R-:W-:Y:S01]  /*50d0*/  UMOV UR27, 0x80000020 ;  /* 0x80000020001b7882 */ /* 0x000fe20000000000 */
[----:B------:R-:W-:-:S06]  /*50e0*/  WARPGROUP.ARRIVE ;  /* 0x00000000000079c5 */ /* 0x000fcc0000000000 */
[----:B------:R-:W-:Y:S03]  /*50f0*/  QGMMA.64x128x32.F32.E4M3.E4M3 R24, gdesc[UR28], RZ, !UPT, gsb0 ;  /* 0x01e000001c1879f3 */ /* 0x000fe6000c0008ff */
        /* <DEDUP_REMOVED lines=16> */
[----:B0-----:R-:W-:Y:S05]  /*5200*/  @P2 BRA `(.L_x_1080) ;  /* 0x0000000000282947 */ /* 0x001fea0003800000 */
[----:B------:R-:W-:Y:S05]  /*5210*/  @!P0 BRA `(.L_x_1081) ;  /* 0x0000000000048947 */ /* 0x000fea0003800000 */
[----:B------:R-:W-:Y:S01]  /*5220*/  BPT.TRAP 0x1 ;  /* 0x000000040000795c */ /* 0x000fe20000300000 */
.L_x_1081:
[----:B------:R-:W-:Y:S01]  /*5230*/  ULEA UR10, UR32, UR36, 0x3 ;  /* 0x00000024200a7291 */ /* 0x000fe2000f8e183f */
[----:B------:R-:W-:-:S08]  /*5240*/  SHF.L.U32 R9, R20, 0x1f, RZ ;  /* 0x0000001f14097819 */ /* 0x000fd000000006ff */
[----:B------:R0:W1:Y:S01]  /*5250*/  SYNCS.PHASECHK.TRANS64.TRYWAIT P1, [UR10+0x22850], R9 ;  /* 0x02285009ff0075a7 */ /* 0x000062000802014a */
[----:B------:R-:W-:Y:S05]  /*5260*/  @!P0 BRA `(.L_x_1082) ;  /* 0x0000000000048947 */ /* 0x000fea0003800000 */
[----:B------:R-:W-:Y:S01]  /*5270*/  BPT.TRAP 0x1 ;  /* 0x000000040000795c */ /* 0x000fe20000300000 */
.L_x_1082:
[----:B-1----:R-:W-:Y:S05]  /*5280*/  @P1 BRA `(.L_x_1080) ;  /* 0x0000000000081947 */ /* 0x002fea0003800000 */
[----:B------:R-:W1:Y:S02]  /*5290*/  SYNCS.PHASECHK.TRANS64.TRYWAIT P1, [UR10+0x22850], R9 ;  /* 0x02285009ff0075a7 */ /* 0x000e64000802014a */
[----:B-1----:R-:W-:Y:S05]  /*52a0*/  @!P1 BRA `(.L_x_1083) ;  /* 0x000000f000409947 */ /* 0x002fea0003800000 */
.L_x_1080:
[----:B------:R-:W-:Y:S01]  /*52b0*/  UIADD3 UR10, UR36, 0x400, URZ ;  /* 0x00000400240a7890 */ /* 0x000fe2000fffe03f */
[----:B------:R-:W-:Y:S01]  /*52c0*/  WARPGROUP.ARRIVE ;  /* 0x00000000000079c5 */ /* 0x000fe20000000000 */
[----:B------:R-:W-:Y:S01]  /*52d0*/  UMOV UR11, 0x40000040 ;  /* 0x40000040000b7882 */ /* 0x000fe20000000000 */
[----:B01----:R-:W-:Y:S01]  /*52e0*/  IADD3 R9, -R19, 0xb, RZ ;  /* 0x0000000b13097810 */ /* 0x003fe20007ffe1ff */
[----:B------:R-:W-:-:S04]  /*52f0*/  USHF.R.U32.HI UR10, URZ, 0x4, UR10 ;  /* 0x000000043f0a7899 */ /* 0x000fc8000801160a */
[----:B------:R-:W-:-:S04]  /*5300*/  ULOP3.LUT UR10, UR10, 0x3fff, URZ, 0xc0, !UPT ;  /* 0x00003fff0a0a7892 */ /* 0x000fc8000f8ec03f */
[----:B------:R-:W-:-:S04]  /*5310*/  ULOP3.LUT UR10, UR10, 0x10000, URZ, 0xfc, !UPT ;  /* 0x000100000a0a7892 */ /* 0x000fc8000f8efc3f */
[----:B------:R-:W-:-:S07]  /*5320*/  ULEA UR14, UR32, UR10, 0xa ;  /* 0x0000000a200e7291 */ /* 0x000fce000f8e503f */
        /* <DEDUP_REMOVED lines=21> */
.L_x_1084:
[----:B0-----:R-:W2:Y:S01]  /*5480*/  LDL R9, [R1] ;  /* 0x0000000001097983 */ /* 0x001ea20000100800 */
[----:B------:R-:W-:Y:S01]  /*5490*/  ISETP.NE.AND P1, PT, R22, 0x1, PT ;  /* 0x000000011600780c */ /* 0x000fe20003f25270 */
[----:B------:R-:W0:Y:S01]  /*54a0*/  LDC R10, c[0x0][0x288] ;  /* 0x0000a200ff0a7b82 */ /* 0x000e220000000800 */
[----:B------:R-:W-:Y:S01]  /*54b0*/  IMAD.SHL.U32 R160, R15, 0x80, RZ ;  /* 0x000000800fa07824 */ /* 0x000fe200078e00ff */
[----:B------:R-:W-:-:S04]  /*54c0*/  ULEA UR10, UR4, UR36, 0x3 ;  /* 0x00000024040a7291 */ /* 0x000fc8000f8e183f */
[----:B------:R-:W-:-:S04]  /*54d0*/  UIADD3 UR10, UR10, 0x22840, URZ ;  /* 0x000228400a0a7890 */ /* 0x000fc8000fffe03f */
[----:B------:R-:W-:Y:S02]  /*54e0*/  UPRMT UR10, UR7, 0x654, UR10 ;  /* 0x00000654070a7896 */ /* 0x000fe4000800000a */
[----:B------:R-:W1:Y:S07]  /*54f0*/  @P1 LDC R20, c[0x0][0x450] ;  /* 0x00011400ff141b82 */ /* 0x000e6e0000000800 */
[----:B------:R-:W-:Y:S01]  /*5500*/  SYNCS.ARRIVE.TRANS64.RED.A1T0 RZ, [UR10], RZ ;  /* 0x000000ffffff79a7 */ /* 0x000fe2000810040a */
[----:B--2---:R-:W-:-:S02]  /*5510*/  LOP3.LUT P5, RZ, R9, 0x1, RZ, 0xc0, !PT ;  /* 0x0000000109ff7812 */ /* 0x004fc400078ac0ff */
[----:B------:R-:W2:Y:S02]  /*5520*/  @P1 LDC R9, c[0x0][0x44c] ;  /* 0x00011300ff091b82 */ /* 0x000ea40000000800 */
[----:B--2---:R-:W-:-:S04]  /*5530*/  @P1 IMAD.HI.U32 R11, R8, R9, RZ ;  /* 0x00000009080b1227 */ /* 0x004fc800078e00ff */
[----:B------:R-:W-:Y:S01]  /*5540*/  IMAD.MOV.U32 R9, RZ, RZ, R8 ;  /* 0x000000ffff097224 */ /* 0x000fe200078e0008 */
[----:B-1----:R-:W-:Y:S02]  /*5550*/  @P1 SHF.R.U32.HI R9, RZ, R20, R11 ;  /* 0x00000014ff091219 */ /* 0x002fe4000001160b */
[----:B------:R-:W-:-:S03]  /*5560*/  IADD3 R20, -R160, 0x1, RZ ;  /* 0x00000001a0147810 */ /* 0x000fc60007ffe1ff */
[----:B------:R-:W1:Y:S02]  /*5570*/  SHFL.IDX PT, R21, R9, RZ, 0x1c1f ;  /* 0x001c1fff09157589 */ /* 0x000e6400000e0000 */
[----:B------:R-:W-:-:S04]  /*5580*/  IMAD R11, R5, -0x2, R20 ;  /* 0xfffffffe050b7824 */ /* 0x000fc800078e0214 */
[----:B------:R-:W-:-:S04]  /*5590*/  IMAD R11, R16, UR33, R11 ;  /* 0x00000021100b7c24 */ /* 0x000fc8000f8e020b */
[----:B0-----:R-:W-:-:S04]  /*55a0*/  IMAD.IADD R11, R11, 0x1, -R10 ;  /* 0x000000010b0b7824 */ /* 0x001fc800078e0a0a */
[C---:B------:R-:W-:Y:S02]  /*55b0*/  VIADD R162, R11.reuse, UR35 ;  /* 0x000000230ba27c36 */ /* 0x040fe40008000000 */
[----:B------:R-:W-:Y:S02]  /*55c0*/  VIADD R164, R11, UR5 ;  /* 0x000000050ba47c36 */ /* 0x000fe40008000000 */
[--C-:B-1----:R-:W-:Y:S02]  /*55d0*/  IMAD.IADD R156, R162, 0x1, R21.reuse ;  /* 0x00000001a29c7824 */ /* 0x102fe400078e0215 */
[----:B------:R-:W-:Y:S01]  /*55e0*/  IMAD.IADD R158, R164, 0x1, R21 ;  /* 0x00000001a49e7824 */ /* 0x000fe200078e0215 */
[----:B------:R-:W-:Y:S06]  /*55f0*/  @!P5 BRA `(.L_x_1085) ;  /* 0x00000000005cd947 */ /* 0x000fec0003800000 */
[----:B------:R-:W-:Y:S01]  /*5600*/  IMAD R11, R16, UR33, R21 ;  /* 0x00000021100b7c24 */ /* 0x000fe2000f8e0215 */
[----:B------:R-:W-:Y:S03]  /*5610*/  BSSY B0, `(.L_x_1086) ;  /* 0x0000011000007945 */ /* 0x000fe60003800000 */
[----:B------:R-:W-:-:S05]  /*5620*/  IMAD.IADD R11, R11, 0x1, -R10 ;  /* 0x000000010b0b7824 */ /* 0x000fca00078e0a0a */
[----:B------:R-:W-:-:S13]  /*5630*/  ISETP.GT.AND P1, PT, R11, -0x1, PT ;  /* 0xffffffff0b00780c */ /* 0x000fda0003f24270 */
[----:B------:R-:W-:Y:S05]  /*5640*/  @P1 BRA `(.L_x_1087) ;  /* 0x0000000000201947 */ /* 0x000fea0003800000 */
[----:B------:R-:W-:Y:S01]  /*5650*/  IMAD.U32 R21, RZ, RZ, UR34 ;  /* 0x00000022ff157e24 */ /* 0x000fe2000f8e00ff */
[----:B------:R-:W-:-:S04]  /*5660*/  LOP3.LUT R11, RZ, R11, RZ, 0x33, !PT ;  /* 0x0000000bff0b7212 */ /* 0x000fc800078e33ff */
[----:B------:R-:W-:-:S13]  /*5670*/  ISETP.NE.AND P1, PT, R21, 0x1, PT ;  /* 0x000000011500780c */ /* 0x000fda0003f25270 */
[----:B------:R-:W0:Y:S02]  /*5680*/  @P1 LDC.64 R152, c[0x0][0x9e8] ;  /* 0x00027a00ff981b82 */ /* 0x000e240000000a00 */
[----:B0-----:R-:W-:-:S05]  /*5690*/  @P1 IMAD.HI.U32 R20, R11, R152, RZ ;  /* 0x000000980b141227 */ /* 0x001fca00078e00ff */
[----:B------:R-:W-:-:S04]  /*56a0*/  @P1 SHF.R.U32.HI R11, RZ, R153, R20 ;  /* 0x00000099ff0b1219 */ /* 0x000fc80000011614 */
[----:B------:R-:W-:Y:S01]  /*56b0*/  LOP3.LUT R11, RZ, R11, RZ, 0x33, !PT ;  /* 0x0000000bff0b7212 */ /* 0x000fe200078e33ff */
[----:B------:R-:W-:Y:S06]  /*56c0*/  BRA `(.L_x_1088) ;  /* 0x0000000000147947 */ /* 0x000fec0003800000 */
.L_x_1087:
[----:B------:R-:W-:-:S05]  /*56d0*/  IMAD.U32 R21, RZ, RZ, UR34 ;  /* 0x00000022ff157e24 */ /* 0x000fca000f8e00ff */
[----:B------:R-:W-:-:S13]  /*56e0*/  ISETP.NE.AND P1, PT, R21, 0x1, PT ;  /* 0x000000011500780c */ /* 0x000fda0003f25270 */
[----:B------:R-:W0:Y:S02]  /*56f0*/  @P1 LDC.64 R152, c[0x0][0x9e8] ;  /* 0x00027a00ff981b82 */ /* 0x000e240000000a00 */
[----:B0-----:R-:W-:-:S05]  /*5700*/  @P1 IMAD.HI.U32 R20, R11, R152, RZ ;  /* 0x000000980b141227 */ /* 0x001fca00078e00ff */
[----:B------:R-:W-:-:S07]  /*5710*/  @P1 SHF.R.U32.HI R11, RZ, R153, R20 ;  /* 0x00000099ff0b1219 */ /* 0x000fce0000011614 */
.L_x_1088:
[----:B------:R-:W-:Y:S05]  /*5720*/  BSYNC B0 ;  /* 0x0000000000007941 */ /* 0x000fea0003800000 */
.L_x_1086:
[----:B------:R-:W-:-:S04]  /*5730*/  IMAD R20, R11, R21, -R160 ;  /* 0x000000150b147224 */ /* 0x000fc800078e0aa0 */
[----:B------:R-:W-:-:S05]  /*5740*/  IMAD R11, R5, -0x2, R20 ;  /* 0xfffffffe050b7824 */ /* 0x000fca00078e0214 */
[----:B------:R-:W-:Y:S02]  /*5750*/  VIADDMNMX R156, R11, R21, R156, PT ;  /* 0x000000150b9c7246 */ /* 0x000fe4000380019c */
[----:B------:R-:W-:-:S07]  /*5760*/  VIMNMX R158, R158, R11, !PT ;  /* 0x0000000b9e9e7248 */ /* 0x000fce0007fe0100 */
.L_x_1085:
[----:B------:R-:W-:Y:S01]  /*5770*/  ISETP.GT.AND P1, PT, R15, -0x1, PT ;  /* 0xffffffff0f00780c */ /* 0x000fe20003f24270 */
[----:B------:R-:W0:Y:S03]  /*5780*/  SHFL.IDX PT, R9, R9, 0x1, 0x1c1f ;  /* 0x003c1f0009097f89 */ /* 0x000e2600000e0000 */
[C---:B------:R-:W-:Y:S02]  /*5790*/  ISETP.GT.AND P3, PT, R158.reuse, RZ, P1 ;  /* 0x000000ff9e00720c */ /* 0x040fe40000f64270 */
[----:B------:R-:W-:Y:S02]  /*57a0*/  ISETP.GT.AND P4, PT, R158, 0x1, P1 ;  /* 0x000000019e00780c */ /* 0x000fe40000f84270 */
[C---:B------:R-:W-:Y:S02]  /*57b0*/  ISETP.LT.OR P3, PT, R156.reuse, 0x1, P3 ;  /* 0x000000019c00780c */ /* 0x040fe40001f61670 */
[----:B------:R-:W-:-:S02]  /*57c0*/  ISETP.LT.OR P4, PT, R156, 0x2, P4 ;  /* 0x000000029c00780c */ /* 0x000fc40002781670 */
[----:B------:R-:W-:Y:S02]  /*57d0*/  FSEL R21, R24, -INF , !P3 ;  /* 0xff80000018157808 */ /* 0x000fe40005800000 */
[----:B------:R-:W-:Y:S02]  /*57e0*/  FSEL R20, R25, -INF , !P4 ;  /* 0xff80000019147808 */ /* 0x000fe40006000000 */
[C---:B------:R-:W-:Y:S02]  /*57f0*/  ISETP.GT.AND P2, PT, R158.reuse, 0x8, P1 ;  /* 0x000000089e00780c */ /* 0x040fe40000f44270 */
[C---:B------:R-:W-:Y:S02]  /*5800*/  ISETP.GT.AND P3, PT, R158.reuse, 0x9, P1 ;  /* 0x000000099e00780c */ /* 0x040fe40000f64270 */
[----:B------:R-:W-:Y:S02]  /*5810*/  ISETP.GT.AND P4, PT, R158, 0x10, P1 ;  /* 0x000000109e00780c */ /* 0x000fe40000f84270 */
[----:B------:R-:W-:-:S02]  /*5820*/  ISETP.LT.OR P2, PT, R156, 0x9, P2 ;  /* 0x000000099c00780c */ /* 0x000fc40001741670 */
[C---:B------:R-:W-:Y:S02]  /*5830*/  ISETP.LT.OR P3, PT, R156.reuse, 0xa, P3 ;  /* 0x0000000a9c00780c */ /* 0x040fe40001f61670 */
[----:B------:R-:W-:Y:S02]  /*5840*/  ISETP.LT.OR P4, PT, R156, 0x11, P4 ;  /* 0x000000119c00780c */ /* 0x000fe40002781670 */
[----:B------:R-:W-:Y:S01]  /*5850*/  FSEL R23, R28, -INF , !P2 ;  /* 0xff8000001c177808 */ /* 0x000fe20005000000 */
[--C-:B0-----:R-:W-:Y:S01]  /*5860*/  IMAD.IADD R28, R162, 0x1, R9.reuse ;  /* 0x00000001a21c7824 */ /* 0x101fe200078e0209 */
[----:B------:R-:W-:Y:S02]  /*5870*/  FSEL R24, R29, -INF , !P3 ;  /* 0xff8000001d187808 */ /* 0x000fe40005800000 */
[----:B------:R-:W-:Y:S01]  /*5880*/  FSEL R154, R32, -INF , !P4 ;  /* 0xff800000209a7808 */ /* 0x000fe20006000000 */
[----:B------:R-:W-:Y:S01]  /*5890*/  IMAD.IADD R32, R164, 0x1, R9 ;  /* 0x00000001a4207824 */ /* 0x000fe200078e0209 */
[----:B------:R-:W-:-:S02]  /*58a0*/  ISETP.GT.AND P2, PT, R158, 0x11, P1 ;  /* 0x000000119e00780c */ /* 0x000fc40000f44270 */
[C---:B------:R-:W-:Y:S02]  /*58b0*/  ISETP.GT.AND P3, PT, R158.reuse, 0x18, P1 ;  /* 0x000000189e00780c */ /* 0x040fe40000f64270 */
[----:B------:R-:W-:Y:S02]  /*58c0*/  ISETP.GT.AND P4, PT, R158, 0x19, P1 ;  /* 0x000000199e00780c */ /* 0x000fe40000f84270 */
[C---:B------:R-:W-:Y:S02]  /*58d0*/  ISETP.LT.OR P2, PT, R156.reuse, 0x12, P2 ;  /* 0x000000129c00780c */ /* 0x040fe40001741670 */
[C---:B------:R-:W-:Y:S02]  /*58e0*/  ISETP.LT.OR P3, PT, R156.reuse, 0x19, P3 ;  /* 0x000000199c00780c */ /* 0x040fe40001f61670 */
[----:B------:R-:W-:Y:S02]  /*58f0*/  ISETP.LT.OR P4, PT, R156, 0x1a, P4 ;  /* 0x0000001a9c00780c */ /* 0x000fe40002781670 */
[----:B------:R-:W-:-:S02]  /*5900*/  FSEL R152, R33, -INF , !P2 ;  /* 0xff80000021987808 */ /* 0x000fc40005000000 */
        /* <DEDUP_REMOVED lines=8> */
[----:B------:R-:W-:Y:S02]  /*5990*/  FSEL R173, R40, -INF , !P2 ;  /* 0xff80000028ad7808 */ /* 0x000fe40005000000 */
[----:B------:R-:W-:Y:S02]  /*59a0*/  FSEL R163, R41, -INF , !P3 ;  /* 0xff80000029a37808 */ /* 0x000fe40005800000 */
[----:B------:R-:W-:Y:S02]  /*59b0*/  FSEL R161, R44, -INF , !P4 ;  /* 0xff8000002ca17808 */ /* 0x000fe40006000000 */
        /* <DEDUP_REMOVED lines=62> */
[----:B------:R-:W-:Y:S01]  /*5da0*/  FSEL R85, R85, -INF , !P4 ;  /* 0xff80000055557808 */ /* 0x000fe20006000000 */
        /* <DEDUP_REMOVED lines=14> */
.L_x_1091:
[----:B------:R-:W-:-:S05]  /*5e90*/  IMAD.U32 R44, RZ, RZ, UR34 ;  /* 0x00000022ff2c7e24 */ /* 0x000fca000f8e00ff */
[----:B------:R-:W-:-:S13]  /*5ea0*/  ISETP.NE.AND P2, PT, R44, 0x1, PT ;  /* 0x000000012c00780c */ /* 0x000fda0003f45270 */
[----:B------:R-:W0:Y:S02]  /*5eb0*/  @P2 LDC.64 R164, c[0x0][0x9e8] ;  /* 0x00027a00ffa42b82 */ /* 0x000e240000000a00 */
[----:B0-----:R-:W-:-:S05]  /*5ec0*/  @P2 IMAD.HI.U32 R40, R9, R164, RZ ;  /* 0x000000a409282227 */ /* 0x001fca00078e00ff */
[----:B------:R-:W-:-:S07]  /*5ed0*/  @P2 SHF.R.U32.HI R9, RZ, R165, R40 ;  /* 0x000000a5ff092219 */ /* 0x000fce0000011628 */
.L_x_1092:
[----:B------:R-:W-:Y:S05]  /*5ee0*/  BSYNC B0 ;  /* 0x0000000000007941 */ /* 0x000fea0003800000 */
.L_x_1090:
[----:B------:R-:W-:-:S04]  /*5ef0*/  IMAD R40, R9, R44, -R160 ;  /* 0x0000002c09287224 */ /* 0x000fc800078e0aa0 */
[----:B------:R-:W-:-:S05]  /*5f00*/  IMAD R9, R5, -0x2, R40 ;  /* 0xfffffffe05097824 */ /* 0x000fca00078e0228 */
[----:B------:R-:W-:Y:S02]  /*5f10*/  VIADDMNMX R28, R9, R44, R28, PT ;  /* 0x0000002c091c7246 */ /* 0x000fe4000380011c */
[----:B------:R-:W-:-:S07]  /*5f20*/  VIMNMX R32, R32, R9, !PT ;  /* 0x0000000920207248 */ /* 0x000fce0007fe0100 */
.L_x_1089:
[----:B------:R-:W-:Y:S02]  /*5f30*/  FMNMX.FTZ R9, R21, R12, !PT ;  /* 0x0000000c15097209 */ /* 0x000fe40007810000 */
[----:B------:R-:W-:Y:S02]  /*5f40*/  ISETP.GT.AND P2, PT, R32, 0x9, P1 ;  /* 0x000000092000780c */ /* 0x000fe40000f44270 */
[----:B------:R-:W-:Y:S02]  /*5f50*/  FMNMX.FTZ R40, R20, R9, !PT ;  /* 0x0000000914287209 */ /* 0x000fe40007810000 */
[----:B------:R-:W-:Y:S02]  /*5f60*/  ISETP.LT.OR P2, PT, R28, 0xa, P2 ;  /* 0x0000000a1c00780c */ /* 0x000fe40001741670 */
[----:B------:R-:W-:Y:S02]  /*5f70*/  FMNMX.FTZ R9, R23, R40, !PT ;  /* 0x0000002817097209 */ /* 0x000fe40007810000 */
[----:B------:R-:W-:-:S02]  /*5f80*/  FSEL R31, R31, -INF , !P2 ;  /* 0xff8000001f1f7808 */ /* 0x000fc40005000000 */
[----:B------:R-:W-:Y:S02]  /*5f90*/  FMNMX.FTZ R9, R24, R9, !PT ;  /* 0x0000000918097209 */ /* 0x000fe40007810000 */
[----:B------:R-:W-:Y:S02]  /*5fa0*/  ISETP.GT.AND P2, PT, R32, 0x11, P1 ;  /* 0x000000112000780c */ /* 0x000fe40000f44270 */
[----:B------:R-:W-:Y:S02]  /*5fb0*/  FMNMX.FTZ R9, R154, R9, !PT ;  /* 0x000000099a097209 */ /* 0x000fe40007810000 */
[----:B------:R-:W-:Y:S02]  /*5fc0*/  ISETP.LT.OR P2, PT, R28, 0x12, P2 ;  /* 0x000000121c00780c */ /* 0x000fe40001741670 */
[----:B------:R-:W-:Y:S02]  /*5fd0*/  FMNMX.FTZ R9, R152, R9, !PT ;  /* 0x0000000998097209 */ /* 0x000fe40007810000 */
[----:B------:R-:W-:-:S02]  /*5fe0*/  ISETP.GT.AND P3, PT, R32, 0x1, P1 ;  /* 0x000000012000780c */ /* 0x000fc40000f64270 */
[----:B------:R-:W-:Y:S02]  /*5ff0*/  FMNMX.FTZ R40, R36, R9, !PT ;  /* 0x0000000924287209 */ /* 0x000fe40007810000 */
[----:B------:R-:W-:Y:S02]  /*6000*/  FSEL R35, R35, -INF , !P2 ;  /* 0xff80000023237808 */ /* 0x000fe40005000000 */
[----:B------:R-:W-:Y:S02]  /*6010*/  FMNMX.FTZ R40, R179, R40, !PT ;  /* 0x00000028b3287209 */ /* 0x000fe40007810000 */
[----:B------:R-:W-:Y:S02]  /*6020*/  ISETP.GT.AND P2, PT, R32, 0x19, P1 ;  /* 0x000000192000780c */ /* 0x000fe40000f44270 */
[----:B------:R-:W-:Y:S02]  /*6030*/  FMNMX.FTZ R40, R173, R40, !PT ;  /* 0x00000028ad287209 */ /* 0x000fe40007810000 */
[----:B------:R-:W-:-:S02]  /*6040*/  ISETP.LT.OR P3, PT, R28, 0x2, P3 ;  /* 0x000000021c00780c */ /* 0x000fc40001f61670 */
[----:B------:R-:W-:Y:S02]  /*6050*/  FMNMX.FTZ R40, R163, R40, !PT ;  /* 0x00000028a3287209 */ /* 0x000fe40007810000 */
[----:B------:R-:W-:Y:S02]  /*6060*/  ISETP.LT.OR P2, PT, R28, 0x1a, P2 ;  /* 0x0000001a1c00780c */ /* 0x000fe40001741670 */
[----:B------:R-:W-:Y:S02]  /*6070*/  FMNMX.FTZ R40, R161, R40, !PT ;  /* 0x00000028a1287209 */ /* 0x000fe40007810000 */
[----:B------:R-:W-:Y:S02]  /*6080*/  FSEL R165, R27, -INF , !P3 ;  /* 0xff8000001ba57808 */ /* 0x000fe40005800000 */
        /* <DEDUP_REMOVED lines=17> */
[C---:B------:R-:W-:Y:S02]  /*61a0*/  ISETP.GT.AND P2, PT, R32.reuse, RZ, P1 ;  /* 0x000000ff2000720c */ /* 0x040fe40000f44270 */
[----:B------:R-:W-:Y:S02]  /*61b0*/  FMNMX.FTZ R40, R25, R40, !PT ;  /* 0x0000002819287209 */ /* 0x000fe40007810000 */
[----:B------:R-:W-:-:S02]  /*61c0*/  ISETP.GT.AND P4, PT, R32, 0x8, P1 ;  /* 0x000000082000780c */ /* 0x000fc40000f84270 */
[----:B------:R-:W-:Y:S02]  /*61d0*/  FMNMX.FTZ R40, R65, R40, !PT ;  /* 0x0000002841287209 */ /* 0x000fe40007810000 */
[C---:B------:R-:W-:Y:S02]  /*61e0*/  ISETP.LT.OR P3, PT, R28.reuse, 0x19, P3 ;  /* 0x000000191c00780c */ /* 0x040fe40001f61670 */
[----:B------:R-:W-:Y:S02]  /*61f0*/  FMNMX.FTZ R40, R11, R40, !PT ;  /* 0x000000280b287209 */ /* 0x000fe40007810000 */
[C---:B------:R-:W-:Y:S02]  /*6200*/  ISETP.LT.OR P2, PT, R28.reuse, 0x1, P2 ;  /* 0x000000011c00780c */ /* 0x040fe40001741670 */
[----:B------:R-:W-:Y:S02]  /*6210*/  FMNMX.FTZ R40, R69, R40, !PT ;  /* 0x0000002845287209 */ /* 0x000fe40007810000 */
[----:B------:R-:W-:-:S02]  /*6220*/  ISETP.LT.OR P4, PT, R28, 0x9, P4 ;  /* 0x000000091c00780c */ /* 0x000fc40002781670 */
[----:B------:R-:W-:Y:S02]  /*6230*/  FMNMX.FTZ R40, R29, R40, !PT ;  /* 0x000000281d287209 */ /* 0x000fe40007810000 */
[----:B------:R-:W-:Y:S02]  /*6240*/  FSEL R171, R38, -INF , !P3 ;  /* 0xff80000026ab7808 */ /* 0x000fe40005800000 */
[----:B------:R-:W-:Y:S02]  /*6250*/  FMNMX.FTZ R40, R73, R40, !PT ;  /* 0x0000002849287209 */ /* 0x000fe40007810000 */
[----:B------:R-:W-:Y:S02]  /*6260*/  FSEL R38, R26, -INF , !P2 ;  /* 0xff8000001a267808 */ /* 0x000fe40005000000 */
[----:B------:R-:W-:Y:S02]  /*6270*/  FMNMX.FTZ R40, R33, R40, !PT ;  /* 0x0000002821287209 */ /* 0x000fe40007810000 */
[----:B------:R-:W-:-:S02]  /*6280*/  FSEL R167, R30, -INF , !P4 ;  /* 0xff8000001ea77808 */ /* 0x000fc40006000000 */
[----:B------:R-:W-:Y:S02]  /*6290*/  FMNMX.FTZ R40, R77, R40, !PT ;  /* 0x000000284d287209 */ /* 0x000fe40007810000 */
[----:B------:R-:W-:Y:S02]  /*62a0*/  FMNMX.FTZ R30, R38, R13, !PT ;  /* 0x0000000d261e7209 */ /* 0x000fe40007810000 */
[----:B------:R-:W-:Y:S02]  /*62b0*/  FMNMX.FTZ R40, R37, R40, !PT ;  /* 0x0000002825287209 */ /* 0x000fe40007810000 */
[----:B------:R-:W-:Y:S02]  /*62c0*/  FMNMX.FTZ R30, R165, R30, !PT ;  /* 0x0000001ea51e7209 */ /* 0x000fe40007810000 */
[----:B------:R-:W-:Y:S02]  /*62d0*/  FMNMX.FTZ R40, R81, R40, !PT ;  /* 0x0000002851287209 */ /* 0x000fe40007810000 */
[----:B------:R-:W-:-:S02]  /*62e0*/  ISETP.GT.AND P3, PT, R32, 0x20, P1 ;  /* 0x000000202000780c */ /* 0x000fc40000f64270 */
[----:B------:R-:W-:Y:S02]  /*62f0*/  FMNMX.FTZ R40, R45, R40, !PT ;  /* 0x000000282d287209 */ /* 0x000fe40007810000 */
[----:B------:R-:W-:Y:S02]  /*6300*/  FMNMX.FTZ R30, R167, R30, !PT ;  /* 0x0000001ea71e7209 */ /* 0x000fe40007810000 */
[----:B------:R-:W-:Y:S02]  /*6310*/  FMNMX.FTZ R40, R85, R40, !PT ;  /* 0x0000002855287209 */ /* 0x000fe40007810000 */
[----:B------:R-:W-:Y:S02]  /*6320*/  ISETP.LT.OR P3, PT, R28, 0x21, P3 ;  /* 0x000000211c00780c */ /* 0x000fe40001f61670 */
[----:B------:R-:W-:Y:S01]  /*6330*/  FMNMX.FTZ R34, R31, R30, !PT ;  /* 0x0000001e1f227209 */ /* 0x000fe20007810000 */
[----:B------:R-:W0:Y:S01]  /*6340*/  SHFL.BFLY PT, R9, R40, 0x2, 0x1f ;  /* 0x0c401f0028097f89 */ /* 0x000e2200000e0000 */
[----:B------:R-:W-:-:S02]  /*6350*/  FSEL R175, R42, -INF , !P3 ;  /* 0xff8000002aaf7808 */ /* 0x000fc40005800000 */
[----:B------:R-:W-:Y:S02]  /*6360*/  ISETP.GT.AND P3, PT, R32, 0x28, P1 ;  /* 0x000000282000780c */ /* 0x000fe40000f64270 */
[----:B------:R-:W-:Y:S02]  /*6370*/  FMNMX.FTZ R34, R169, R34, !PT ;  /* 0x00000022a9227209 */ /* 0x000fe40007810000 */
[----:B------:R-:W-:Y:S02]  /*6380*/  ISETP.LT.OR P3, PT, R28, 0x29, P3 ;  /* 0x000000291c00780c */ /* 0x000fe40001f61670 */
[----:B------:R-:W-:Y:S02]  /*6390*/  FMNMX.FTZ R34, R35, R34, !PT ;  /* 0x0000002223227209 */ /* 0x000fe40007810000 */
[----:B------:R-:W-:Y:S02]  /*63a0*/  FSEL R177, R46, -INF , !P3 ;  /* 0xff8000002eb17808 */ /* 0x000fe40005800000 */
[----:B------:R-:W-:-:S02]  /*63b0*/  ISETP.GT.AND P3, PT, R32, 0x29, P1 ;  /* 0x000000292000780c */ /* 0x000fc40000f64270 */
[----:B------:R-:W-:Y:S02]  /*63c0*/  FMNMX.FTZ R34, R171, R34, !PT ;  /* 0x00000022ab227209 */ /* 0x000fe40007810000 */
[----:B------:R-:W-:Y:S02]  /*63d0*/  ISETP.GT.AND P2, PT, R32, 0x30, P1 ;  /* 0x000000302000780c */ /* 0x000fe40000f44270 */
[C---:B------:R-:W-:Y:S02]  /*63e0*/  ISETP.LT.OR P3, PT, R28.reuse, 0x2a, P3 ;  /* 0x0000002a1c00780c */ /* 0x040fe40001f61670 */
[----:B------:R-:W-:Y:S02]  /*63f0*/  ISETP.LT.OR P2, PT, R28, 0x31, P2 ;  /* 0x000000311c00780c */ /* 0x000fe40001741670 */
[----:B------:R-:W-:Y:S02]  /*6400*/  FSEL R181, R47, -INF , !P3 ;  /* 0xff8000002fb57808 */ /* 0x000fe40005800000 */
[----:B0-----:R-:W-:-:S02]  /*6410*/  FMNMX.FTZ R44, R40, R9, !PT ;  /* 0x00000009282c7209 */ /* 0x001fc40007810000 */
[----:B------:R-:W-:Y:S02]  /*6420*/  ISETP.GT.AND P3, PT, R32, 0x31, P1 ;  /* 0x000000312000780c */ /* 0x000fe40000f64270 */
[----:B------:R-:W-:Y:S01]  /*6430*/  FSEL R185, R50, -INF , !P2 ;  /* 0xff80000032b97808 */ /* 0x000fe20005000000 */
[----:B------:R-:W0:Y:S01]  /*6440*/  SHFL.BFLY PT, R9, R44, 0x1, 0x1f ;  /* 0x0c201f002c097f89 */ /* 0x000e2200000e0000 */
[----:B------:R-:W-:Y:S02]  /*6450*/  ISETP.GT.AND P2, PT, R32, 0x38, P1 ;  /* 0x000000382000780c */ /* 0x000fe40000f44270 */
[C---:B------:R-:W-:Y:S02]  /*6460*/  ISETP.LT.OR P3, PT, R28.reuse, 0x32, P3 ;  /* 0x000000321c00780c */ /* 0x040fe40001f61670 */
[----:B------:R-:W-:Y:S02]  /*6470*/  ISETP.LT.OR P2, PT, R28, 0x39, P2 ;  /* 0x000000391c00780c */ /* 0x000fe40001741670 */
[----:B------:R-:W-:-:S02]  /*6480*/  FSEL R51, R51, -INF , !P3 ;  /* 0xff80000033337808 */ /* 0x000fc40005800000 */
[----:B------:R-:W-:Y:S02]  /*6490*/  ISETP.GT.AND P3, PT, R32, 0x39, P1 ;  /* 0x000000392000780c */ /* 0x000fe40000f64270 */
[----:B------:R-:W-:Y:S02]  /*64a0*/  FSEL R187, R54, -INF , !P2 ;  /* 0xff80000036bb7808 */ /* 0x000fe40005000000 */
[----:B------:R-:W-:Y:S02]  /*64b0*/  ISETP.GT.AND P2, PT, R32, 0x40, P1 ;  /* 0x000000402000780c */ /* 0x000fe40000f44270 */
[C---:B------:R-:W-:Y:S02]  /*64c0*/  ISETP.LT.OR P3, PT, R28.reuse, 0x3a, P3 ;  /* 0x0000003a1c00780c */ /* 0x040fe40001f61670 */
[----:B------:R-:W-:Y:S02]  /*64d0*/  ISETP.LT.OR P2, PT, R28, 0x41, P2 ;  /* 0x000000411c00780c */ /* 0x000fe40001741670 */
[----:B0-----:R-:W-:-:S04]  /*64e0*/  FMNMX.FTZ R9, R44, R9, !PT ;  /* 0x000000092c097209 */ /* 0x001fc80007810000 */
[----:B------:R-:W-:Y:S01]  /*64f0*/  FSETP.NEU.FTZ.AND P4, PT, R9, -INF , PT ;  /* 0xff8000000900780b */ /* 0x000fe20003f9d000 */
[----:B------:R-:W-:-:S05]  /*6500*/  FFMA.FTZ R183, R2, R9, -8 ;  /* 0xc100000002b77423 */ /* 0x000fca0000010009 */
[----:B------:R-:W-:-:S05]  /*6510*/  FSEL R183, R183, RZ, P4 ;  /* 0x000000ffb7b77208 */ /* 0x000fca0002000000 */
[C-C-:B------:R-:W-:Y:S01]  /*6520*/  FFMA.FTZ R36, R2.reuse, R36, -R183.reuse ;  /* 0x0000002402247223 */ /* 0x140fe200000108b7 */
[----:B------:R-:W-:-:S01]  /*6530*/  FFMA.FTZ R40, R2, R173, -R183 ;  /* 0x000000ad02287223 */ /* 0x000fc200000108b7 */
[--C-:B------:R-:W-:Y:S01]  /*6540*/  FFMA.FTZ R47, R2, R179, -R183.reuse ;  /* 0x000000b3022f7223 */ /* 0x100fe200000108b7 */
[----:B------:R-:W-:Y:S01]  /*6550*/  FSEL R179, R55, -INF , !P3 ;  /* 0xff80000037b37808 */ /* 0x000fe20005800000 */
[----:B------:R0:W-:Y:S01]  /*6560*/  MUFU.EX2 R30, R36 ;  /* 0x00000024001e7308 */ /* 0x0001e20000000800 */
[----:B------:R-:W-:Y:S01]  /*6570*/  ISETP.GT.AND P3, PT, R32, 0x41, P1 ;  /* 0x000000412000780c */ /* 0x000fe20000f64270 */
[--C-:B------:R-:W-:Y:S01]  /*6580*/  FFMA.FTZ R42, R2, R161, -R183.reuse ;  /* 0x000000a1022a7223 */ /* 0x100fe200000108b7 */
[----:B------:R-:W-:Y:S01]  /*6590*/  FSEL R173, R58, -INF , !P2 ;  /* 0xff8000003aad7808 */ /* 0x000fe20005000000 */
[--C-:B------:R-:W-:Y:S01]  /*65a0*/  FFMA.FTZ R55, R2, R163, -R183.reuse ;  /* 0x000000a302377223 */ /* 0x100fe200000108b7 */
[----:B------:R-:W-:Y:S01]  /*65b0*/  ISETP.GT.AND P2, PT, R32, 0x48, P1 ;  /* 0x000000482000780c */ /* 0x000fe20000f44270 */
[--C-:B------:R-:W-:Y:S01]  /*65c0*/  FFMA.FTZ R44, R2, R157, -R183.reuse ;  /* 0x0000009d022c7223 */ /* 0x100fe200000108b7 */
[----:B------:R-:W-:Y:S01]  /*65d0*/  ISETP.LT.OR P3, PT, R28, 0x42, P3 ;  /* 0x000000421c00780c */ /* 0x000fe20001f61670 */
[C-C-:B------:R-:W-:Y:S01]  /*65e0*/  FFMA.FTZ R46, R2.reuse, R153, -R183.reuse ;  /* 0x00000099022e7223 */ /* 0x140fe200000108b7 */
[----:B0-----:R-:W-:Y:S01]  /*65f0*/  FMNMX.FTZ R36, R39, R34, !PT ;  /* 0x0000002227247209 */ /* 0x001fe20007810000 */
[--C-:B------:R-:W-:Y:S01]  /*6600*/  FFMA.FTZ R48, R2, R49, -R183.reuse ;  /* 0x0000003102307223 */ /* 0x100fe200000108b7 */
[----:B------:R0:W-:Y:S01]  /*6610*/  MUFU.EX2 R34, R40 ;  /* 0x0000002800227308 */ /* 0x0001e20000000800 */
[----:B------:R-:W-:Y:S01]  /*6620*/  ISETP.LT.OR P2, PT, R28, 0x49, P2 ;  /* 0x000000491c00780c */ /* 0x000fe20001741670 */
[C-C-:B------:R-:W-:Y:S01]  /*6630*/  FFMA.FTZ R21, R2.reuse, R21, -R183.reuse ;  /* 0x0000001502157223 */ /* 0x140fe200000108b7 */
[----:B------:R-:W-:Y:S01]  /*6640*/  FMNMX.FTZ R36, R175, R36, !PT ;  /* 0x00000024af247209 */ /* 0x000fe20007810000 */
[C-C-:B------:R-:W-:Y:S01]  /*6650*/  FFMA.FTZ R20, R2.reuse, R20, -R183.reuse ;  /* 0x0000001402147223 */ /* 0x140fe200000108b7 */
[----:B------:R-:W-:Y:S01]  /*6660*/  FSEL R59, R59, -INF , !P3 ;  /* 0xff8000003b3b7808 */ /* 0x000fe20005800000 */
[--C-:B------:R-:W-:Y:S01]  /*6670*/  FFMA.FTZ R23, R2, R23, -R183.reuse ;  /* 0x0000001702177223 */ /* 0x100fe200000108b7 */
[----:B------:R-:W-:Y:S01]  /*6680*/  FMNMX.FTZ R36, R43, R36, !PT ;  /* 0x000000242b247209 */ /* 0x000fe20007810000 */
[----:B------:R-:W-:Y:S01]  /*6690*/  MUFU.EX2 R21, R21 ;  /* 0x0000001500157308 */ /* 0x000fe20000000800 */
[----:B------:R-:W-:Y:S01]  /*66a0*/  ISETP.GT.AND P3, PT, R32, 0x49, P1 ;  /* 0x000000492000780c */ /* 0x000fe20000f64270 */
[C-C-:B------:R-:W-:Y:S01]  /*66b0*/  FFMA.FTZ R24, R2.reuse, R24, -R183.reuse ;  /* 0x0000001802187223 */ /* 0x140fe200000108b7 */
[----:B------:R-:W-:Y:S01]  /*66c0*/  FMNMX.FTZ R36, R177, R36, !PT ;  /* 0x00000024b1247209 */ /* 0x000fe20007810000 */
[--C-:B------:R-:W-:Y:S01]  /*66d0*/  FFMA.FTZ R26, R2, R154, -R183.reuse ;  /* 0x0000009a021a7223 */ /* 0x100fe200000108b7 */
[----:B------:R-:W-:Y:S01]  /*66e0*/  FSEL R163, R62, -INF , !P2 ;  /* 0xff8000003ea37808 */ /* 0x000fe20005000000 */
[--C-:B------:R-:W-:Y:S01]  /*66f0*/  FFMA.FTZ R27, R2, R152, -R183.reuse ;  /* 0x00000098021b7223 */ /* 0x100fe200000108b7 */
[----:B0-----:R-:W-:Y:S01]  /*6700*/  FMNMX.FTZ R40, R181, R36, !PT ;  /* 0x00000024b5287209 */ /* 0x001fe20007810000 */
[----:B------:R-:W-:Y:S01]  /*6710*/  MUFU.EX2 R20, R20 ;  /* 0x0000001400147308 */ /* 0x000fe20000000800 */
[----:B------:R-:W-:Y:S01]  /*6720*/  ISETP.GT.AND P2, PT, R32, 0x50, P1 ;  /* 0x000000502000780c */ /* 0x000fe20000f44270 */
[C-C-:B------:R-:W-:Y:S01]  /*6730*/  FFMA.FTZ R52, R2.reuse, R81, -R183.reuse ;  /* 0x0000005102347223 */ /* 0x140fe200000108b7 */
[----:B------:R-:W-:Y:S01]  /*6740*/  FMNMX.FTZ R40, R185, R40, !PT ;  /* 0x00000028b9287209 */ /* 0x000fe20007810000 */
[--C-:B------:R-:W-:Y:S01]  /*6750*/  FFMA.FTZ R85, R2, R85, -R183.reuse ;  /* 0x0000005502557223 */ /* 0x100fe200000108b7 */
[----:B------:R-:W-:Y:S01]  /*6760*/  ISETP.LT.OR P3, PT, R28, 0x4a, P3 ;  /* 0x0000004a1c00780c */ /* 0x000fe20001f61670 */
[--C-:B------:R-:W-:Y:S01]  /*6770*/  FFMA.FTZ R155, R2, R155, -R183.reuse ;  /* 0x0000009b029b7223 */ /* 0x100fe200000108b7 */
[----:B------:R-:W-:Y:S01]  /*6780*/  FMNMX.FTZ R40, R51, R40, !PT ;  /* 0x0000002833287209 */ /* 0x000fe20007810000 */
[----:B------:R0:W-:Y:S01]  /*6790*/  MUFU.EX2 R36, R42 ;  /* 0x0000002a00247308 */ /* 0x0001e20000000800 */
[----:B------:R-:W-:Y:S01]  /*67a0*/  ISETP.LT.OR P2, PT, R28, 0x51, P2 ;  /* 0x000000511c00780c */ /* 0x000fe20001741670 */
[C-C-:B------:R-:W-:Y:S01]  /*67b0*/  FFMA.FTZ R53, R2.reuse, R53, -R183.reuse ;  /* 0x0000003502357223 */ /* 0x140fe200000108b7 */
[----:B------:R-:W-:Y:S01]  /*67c0*/  FMNMX.FTZ R40, R187, R40, !PT ;  /* 0x00000028bb287209 */ /* 0x000fe20007810000 */
[C-C-:B------:R-:W-:Y:S01]  /*67d0*/  FFMA.FTZ R57, R2.reuse, R57, -R183.reuse ;  /* 0x0000003902397223 */ /* 0x140fe200000108b7 */
[----:B------:R-:W-:Y:S01]  /*67e0*/  FSEL R161, R63, -INF , !P3 ;  /* 0xff8000003fa17808 */ /* 0x000fe20005800000 */
[--C-:B------:R-:W-:Y:S01]  /*67f0*/  FFMA.FTZ R63, R2, R159, -R183.reuse ;  /* 0x0000009f023f7223 */ /* 0x100fe200000108b7 */
[----:B------:R-:W-:Y:S01]  /*6800*/  ISETP.GT.AND P3, PT, R32, 0x51, P1 ;  /* 0x000000512000780c */ /* 0x000fe20000f64270 */
[----:B------:R-:W-:Y:S01]  /*6810*/  MUFU.EX2 R23, R23 ;  /* 0x0000001700177308 */ /* 0x000fe20000000800 */
[----:B0-----:R-:W-:Y:S01]  /*6820*/  FMNMX.FTZ R42, R179, R40, !PT ;  /* 0x00000028b32a7209 */ /* 0x001fe20007810000 */
[--C-:B------:R-:W-:Y:S01]  /*6830*/  FFMA.FTZ R61, R2, R61, -R183.reuse ;  /* 0x0000003d023d7223 */ /* 0x100fe200000108b7 */
[----:B------:R-:W-:Y:S01]  /*6840*/  FSEL R159, R66, -INF , !P2 ;  /* 0xff800000429f7808 */ /* 0x000fe20005000000 */
[C-C-:B------:R-:W-:Y:S01]  /*6850*/  FFMA.FTZ R25, R2.reuse, R25, -R183.reuse ;  /* 0x0000001902197223 */ /* 0x140fe200000108b7 */
[----:B------:R-:W-:Y:S01]  /*6860*/  FMNMX.FTZ R42, R173, R42, !PT ;  /* 0x0000002aad2a7209 */ /* 0x000fe20007810000 */
[--C-:B------:R-:W-:Y:S01]  /*6870*/  FFMA.FTZ R29, R2, R29, -R183.reuse ;  /* 0x0000001d021d7223 */ /* 0x100fe200000108b7 */
[----:B------:R-:W-:Y:S01]  /*6880*/  ISETP.GT.AND P2, PT, R32, 0x58, P1 ;  /* 0x000000582000780c */ /* 0x000fe20000f44270 */
[----:B------:R0:W-:Y:S01]  /*6890*/  MUFU.EX2 R40, R44 ;  /* 0x0000002c00287308 */ /* 0x0001e20000000800 */
[----:B------:R-:W-:Y:S01]  /*68a0*/  FMNMX.FTZ R42, R59, R42, !PT ;  /* 0x0000002a3b2a7209 */ /* 0x000fe20007810000 */
[--C-:B------:R-:W-:Y:S01]  /*68b0*/  FFMA.FTZ R33, R2, R33, -R183.reuse ;  /* 0x0000002102217223 */ /* 0x100fe200000108b7 */
[----:B------:R-:W-:Y:S01]  /*68c0*/  ISETP.LT.OR P3, PT, R28, 0x52, P3 ;  /* 0x000000521c00780c */ /* 0x000fe20001f61670 */
[C-C-:B------:R-:W-:Y:S01]  /*68d0*/  FFMA.FTZ R37, R2.reuse, R37, -R183.reuse ;  /* 0x0000002502257223 */ /* 0x140fe200000108b7 */
[----:B------:R-:W-:Y:S01]  /*68e0*/  FMNMX.FTZ R42, R163, R42, !PT ;  /* 0x0000002aa32a7209 */ /* 0x000fe20007810000 */
[----:B------:R-:W-:Y:S01]  /*68f0*/  FFMA.FTZ R45, R2, R45, -R183 ;  /* 0x0000002d022d7223 */ /* 0x000fe200000108b7 */
[----:B------:R-:W-:Y:S01]  /*6900*/  ISETP.LT.OR P2, PT, R28, 0x59, P2 ;  /* 0x000000591c00780c */ /* 0x000fe20001741670 */
[----:B------:R-:W-:Y:S01]  /*6910*/  MUFU.EX2 R24, R24 ;  /* 0x0000001800187308 */ /* 0x000fe20000000800 */
[----:B------:R-:W-:-:S02]  /*6920*/  FSEL R67, R67, -INF , !P3 ;  /* 0xff80000043437808 */ /* 0x000fc40005800000 */
[----:B0-----:R-:W-:Y:S02]  /*6930*/  FMNMX.FTZ R44, R161, R42, !PT ;  /* 0x0000002aa12c7209 */ /* 0x001fe40007810000 */
[----:B------:R-:W-:Y:S02]  /*6940*/  ISETP.GT.AND P3, PT, R32, 0x59, P1 ;  /* 0x000000592000780c */ /* 0x000fe40000f64270 */
[----:B------:R-:W-:Y:S01]  /*6950*/  FSEL R157, R70, -INF , !P2 ;  /* 0xff800000469d7808 */ /* 0x000fe20005000000 */
[----:B------:R0:W-:Y:S01]  /*6960*/  MUFU.EX2 R42, R46 ;  /* 0x0000002e002a7308 */ /* 0x0001e20000000800 */
[----:B------:R-:W-:Y:S02]  /*6970*/  FMNMX.FTZ R44, R159, R44, !PT ;  /* 0x0000002c9f2c7209 */ /* 0x000fe40007810000 */
[----:B------:R-:W-:Y:S02]  /*6980*/  ISETP.GT.AND P2, PT, R32, 0x60, P1 ;  /* 0x000000602000780c */ /* 0x000fe40000f44270 */
[----:B------:R-:W-:-:S02]  /*6990*/  ISETP.LT.OR P3, PT, R28, 0x5a, P3 ;  /* 0x0000005a1c00780c */ /* 0x000fc40001f61670 */
[----:B------:R-:W-:Y:S01]  /*69a0*/  FMNMX.FTZ R44, R67, R44, !PT ;  /* 0x0000002c432c7209 */ /* 0x000fe20007810000 */
[----:B------:R-:W-:Y:S01]  /*69b0*/  MUFU.EX2 R26, R26 ;  /* 0x0000001a001a7308 */ /* 0x000fe20000000800 */
[----:B------:R-:W-:Y:S02]  /*69c0*/  ISETP.LT.OR P2, PT, R28, 0x61, P2 ;  /* 0x000000611c00780c */ /* 0x000fe40001741670 */
[----:B------:R-:W-:Y:S02]  /*69d0*/  FSEL R71, R71, -INF , !P3 ;  /* 0xff80000047477808 */ /* 0x000fe40005800000 */
[----:B------:R-:W-:Y:S02]  /*69e0*/  ISETP.GT.AND P3, PT, R32, 0x61, P1 ;  /* 0x000000612000780c */ /* 0x000fe40000f64270 */
[----:B------:R-:W-:Y:S01]  /*69f0*/  FMNMX.FTZ R44, R157, R44, !PT ;  /* 0x0000002c9d2c7209 */ /* 0x000fe20007810000 */
[----:B------:R-:W-:Y:S01]  /*6a00*/  MUFU.EX2 R27, R27 ;  /* 0x0000001b001b7308 */ /* 0x000fe20000000800 */
[----:B------:R-:W-:-:S02]  /*6a10*/  FSEL R153, R74, -INF , !P2 ;  /* 0xff8000004a997808 */ /* 0x000fc40005000000 */
[----:B------:R-:W-:Y:S02]  /*6a20*/  ISETP.GT.AND P2, PT, R32, 0x68, P1 ;  /* 0x000000682000780c */ /* 0x000fe40000f44270 */
[C---:B------:R-:W-:Y:S02]  /*6a30*/  ISETP.LT.OR P3, PT, R28.reuse, 0x62, P3 ;  /* 0x000000621c00780c */ /* 0x040fe40001f61670 */
[----:B0-----:R-:W-:Y:S01]  /*6a40*/  FMNMX.FTZ R46, R71, R44, !PT ;  /* 0x0000002c472e7209 */ /* 0x001fe20007810000 */
[----:B------:R-:W-:Y:S01]  /*6a50*/  MUFU.EX2 R47, R47 ;  /* 0x0000002f002f7308 */ /* 0x000fe20000000800 */
[----:B------:R-:W-:Y:S02]  /*6a60*/  ISETP.LT.OR P2, PT, R28, 0x69, P2 ;  /* 0x000000691c00780c */ /* 0x000fe40001741670 */
[----:B------:R-:W-:Y:S02]  /*6a70*/  FSEL R75, R75, -INF , !P3 ;  /* 0xff8000004b4b7808 */ /* 0x000fe40005800000 */
[----:B------:R-:W-:-:S02]  /*6a80*/  ISETP.GT.AND P3, PT, R32, 0x69, P1 ;  /* 0x000000692000780c */ /* 0x000fc40000f64270 */
[----:B------:R-:W-:Y:S01]  /*6a90*/  FMNMX.FTZ R46, R153, R46, !PT ;  /* 0x0000002e992e7209 */ /* 0x000fe20007810000 */
[----:B------:R-:W-:Y:S01]  /*6aa0*/  MUFU.EX2 R55, R55 ;  /* 0x0000003700377308 */ /* 0x000fe20000000800 */
[----:B------:R-:W-:Y:S02]  /*6ab0*/  FSEL R189, R78, -INF , !P2 ;  /* 0xff8000004ebd7808 */ /* 0x000fe40005000000 */
[----:B------:R-:W-:Y:S02]  /*6ac0*/  ISETP.GT.AND P2, PT, R32, 0x70, P1 ;  /* 0x000000702000780c */ /* 0x000fe40000f44270 */
[C---:B------:R-:W-:Y:S02]  /*6ad0*/  ISETP.LT.OR P3, PT, R28.reuse, 0x6a, P3 ;  /* 0x0000006a1c00780c */ /* 0x040fe40001f61670 */
[----:B------:R-:W-:Y:S01]  /*6ae0*/  FMNMX.FTZ R46, R75, R46, !PT ;  /* 0x0000002e4b2e7209 */ /* 0x000fe20007810000 */
[----:B------:R0:W-:Y:S01]  /*6af0*/  MUFU.EX2 R44, R48 ;  /* 0x00000030002c7308 */ /* 0x0001e20000000800 */
[----:B------:R-:W-:-:S02]  /*6b00*/  ISETP.LT.OR P2, PT, R28, 0x71, P2 ;  /* 0x000000711c00780c */ /* 0x000fc40001741670 */
[----:B------:R-:W-:Y:S02]  /*6b10*/  FSEL R79, R79, -INF , !P3 ;  /* 0xff8000004f4f7808 */ /* 0x000fe40005800000 */
[----:B------:R-:W-:Y:S02]  /*6b20*/  ISETP.GT.AND P3, PT, R32, 0x71, P1 ;  /* 0x000000712000780c */ /* 0x000fe40000f64270 */
[----:B------:R-:W-:Y:S01]  /*6b30*/  FMNMX.FTZ R46, R189, R46, !PT ;  /* 0x0000002ebd2e7209 */ /* 0x000fe20007810000 */
[----:B------:R-:W-:Y:S01]  /*6b40*/  MUFU.EX2 R63, R63 ;  /* 0x0000003f003f7308 */ /* 0x000fe20000000800 */
[----:B------:R-:W-:Y:S01]  /*6b50*/  FSEL R49, R82, -INF , !P2 ;  /* 0xff80000052317808 */ /* 0x000fe20005000000 */
[----:B0-----:R-:W-:Y:S01]  /*6b60*/  FFMA.FTZ R48, R2, R73, -R183 ;  /* 0x0000004902307223 */ /* 0x001fe200000108b7 */
[----:B------:R-:W-:Y:S02]  /*6b70*/  ISETP.GT.AND P2, PT, R32, 0x78, P1 ;  /* 0x000000782000780c */ /* 0x000fe40000f44270 */
[----:B------:R-:W-:-:S02]  /*6b80*/  ISETP.LT.OR P3, PT, R28, 0x72, P3 ;  /* 0x000000721c00780c */ /* 0x000fc40001f61670 */
[----:B------:R-:W-:Y:S01]  /*6b90*/  FMNMX.FTZ R46, R79, R46, !PT ;  /* 0x0000002e4f2e7209 */ /* 0x000fe20007810000 */
[----:B------:R-:W-:Y:S01]  /*6ba0*/  MUFU.EX2 R155, R155 ;  /* 0x0000009b009b7308 */ /* 0x000fe20000000800 */
[----:B------:R-:W-:Y:S01]  /*6bb0*/  ISETP.GT.AND P1, PT, R32, 0x79, P1 ;  /* 0x000000792000780c */ /* 0x000fe20000f24270 */
[--C-:B------:R-:W-:Y:S01]  /*6bc0*/  FFMA.FTZ R32, R2, R41, -R183.reuse ;  /* 0x0000002902207223 */ /* 0x100fe200000108b7 */
[C---:B------:R-:W-:Y:S02]  /*6bd0*/  ISETP.LT.OR P2, PT, R28.reuse, 0x79, P2 ;  /* 0x000000791c00780c */ /* 0x040fe40001741670 */
[----:B------:R-:W-:Y:S02]  /*6be0*/  FSEL R83, R83, -INF , !P3 ;  /* 0xff80000053537808 */ /* 0x000fe40005800000 */
[----:B------:R-:W-:Y:S01]  /*6bf0*/  FMNMX.FTZ R46, R49, R46, !PT ;  /* 0x0000002e312e7209 */ /* 0x000fe20007810000 */
[----:B------:R-:W-:Y:S01]  /*6c00*/  MUFU.EX2 R53, R53 ;  /* 0x0000003500357308 */ /* 0x000fe20000000800 */
[----:B------:R-:W-:Y:S01]  /*6c10*/  ISETP.LT.OR P1, PT, R28, 0x7a, P1 ;  /* 0x0000007a1c00780c */ /* 0x000fe20000f21670 */
[--C-:B------:R-:W-:Y:S01]  /*6c20*/  FFMA.FTZ R28, R2, R65, -R183.reuse ;  /* 0x00000041021c7223 */ /* 0x100fe200000108b7 */
[----:B------:R-:W-:Y:S01]  /*6c30*/  FSEL R41, R86, -INF , !P2 ;  /* 0xff80000056297808 */ /* 0x000fe20005000000 */
[----:B------:R-:W-:Y:S01]  /*6c40*/  FFMA.FTZ R65, R2, R69, -R183 ;  /* 0x0000004502417223 */ /* 0x000fe200000108b7 */
[----:B------:R-:W-:-:S02]  /*6c50*/  FMNMX.FTZ R46, R83, R46, !PT ;  /* 0x0000002e532e7209 */ /* 0x000fc40007810000 */
[----:B------:R-:W-:Y:S01]  /*6c60*/  FSEL R87, R87, -INF , !P1 ;  /* 0xff80000057577808 */ /* 0x000fe20004800000 */
[----:B------:R-:W-:Y:S01]  /*6c70*/  MUFU.EX2 R57, R57 ;  /* 0x0000003900397308 */ /* 0x000fe20000000800 */
[----:B------:R-:W-:Y:S02]  /*6c80*/  FMNMX.FTZ R46, R41, R46, !PT ;  /* 0x0000002e292e7209 */ /* 0x000fe40007810000 */
[----:B------:R-:W-:Y:S02]  /*6c90*/  FSEL R69, R9, RZ, P4 ;  /* 0x000000ff09457208 */ /* 0x000fe40002000000 */
[----:B------:R-:W-:Y:S01]  /*6ca0*/  FMNMX.FTZ R50, R87, R46, !PT ;  /* 0x0000002e57327209 */ /* 0x000fe20007810000 */
[----:B------:R-:W-:Y:S02]  /*6cb0*/  FFMA.FTZ R46, R2, R11, -R183 ;  /* 0x0000000b022e7223 */ /* 0x000fe400000108b7 */
[----:B------:R-:W-:-:S01]  /*6cc0*/  FADD.FTZ R69, -R69, R12 ;  /* 0x0000000c45457221 */ /* 0x000fc20000010100 */
[----:B------:R-:W-:Y:S01]  /*6cd0*/  MUFU.EX2 R32, R32 ;  /* 0x0000002000207308 */ /* 0x000fe20000000800 */
[----:B------:R-:W0:Y:S02]  /*6ce0*/  SHFL.BFLY PT, R191, R50, 0x2, 0x1f ;  /* 0x0c401f0032bf7f89 */ /* 0x000e2400000e0000 */
[----:B------:R-:W-:-:S05]  /*6cf0*/  FMUL.FTZ R56, R2, R69 ;  /* 0x0000004502387220 */ /* 0x000fca0000410000 */
[----:B------:R-:W-:Y:S08]  /*6d00*/  MUFU.EX2 R12, R85 ;  /* 0x00000055000c7308 */ /* 0x000ff00000000800 */
[----:B------:R-:W1:Y:S08]  /*6d10*/  MUFU.EX2 R56, R56 ;  /* 0x0000003800387308 */ /* 0x000e700000000800 */
[----:B------:R-:W-:Y:S01]  /*6d20*/  MUFU.EX2 R61, R61 ;  /* 0x0000003d003d7308 */ /* 0x000fe20000000800 */
[----:B0-----:R-:W-:Y:S01]  /*6d30*/  FMNMX.FTZ R191, R50, R191, !PT ;  /* 0x000000bf32bf7209 */ /* 0x001fe20007810000 */
[----:B------:R-:W-:-:S04]  /*6d40*/  FFMA.FTZ R50, R2, R77, -R183 ;  /* 0x0000004d02327223 */ /* 0x000fc800000108b7 */
[----:B------:R-:W0:Y:S02]  /*6d50*/  SHFL.BFLY PT, R54, R191, 0x1, 0x1f ;  /* 0x0c201f00bf367f89 */ /* 0x000e2400000e0000 */
[----:B------:R-:W-:Y:S01]  /*6d60*/  MUFU.EX2 R25, R25 ;  /* 0x0000001900197308 */ /* 0x000fe20000000800 */
[----:B-1----:R-:W-:-:S04]  /*6d70*/  FFMA.FTZ R81, R56, R4, R21 ;  /* 0x0000000438517223 */ /* 0x002fc80000010015 */
[----:B------:R-:W-:-:S03]  /*6d80*/  FADD.FTZ R76, R20, R81 ;  /* 0x00000051144c7221 */ /* 0x000fc60000010000 */
[----:B------:R-:W-:Y:S01]  /*6d90*/  MUFU.EX2 R28, R28 ;  /* 0x0000001c001c7308 */ /* 0x000fe20000000800 */
[----:B------:R-:W-:-:S04]  /*6da0*/  FADD.FTZ R85, R23, R76 ;  /* 0x0000004c17557221 */ /* 0x000fc80000010000 */
[----:B------:R-:W-:-:S03]  /*6db0*/  FADD.FTZ R85, R24, R85 ;  /* 0x0000005518557221 */ /* 0x000fc60000010000 */
[----:B------:R-:W-:Y:S01]  /*6dc0*/  MUFU.EX2 R46, R46 ;  /* 0x0000002e002e7308 */ /* 0x000fe20000000800 */
[----:B0-----:R-:W-:-:S07]  /*6dd0*/  FMNMX.FTZ R11, R191, R54, !PT ;  /* 0x00000036bf0b7209 */ /* 0x001fce0007810000 */
[----:B------:R-:W-:Y:S01]  /*6de0*/  MUFU.EX2 R65, R65 ;  /* 0x0000004100417308 */ /* 0x000fe20000000800 */
[----:B------:R-:W-:Y:S01]  /*6df0*/  FSETP.NEU.FTZ.AND P1, PT, R11, -INF , PT ;  /* 0xff8000000b00780b */ /* 0x000fe20003f3d000 */
[----:B------:R-:W-:-:S03]  /*6e00*/  FFMA.FTZ R54, R2, R11, -8 ;  /* 0xc100000002367423 */ /* 0x000fc6000001000b */
[----:B------:R-:W-:Y:S02]  /*6e10*/  FSEL R70, R11, RZ, P1 ;  /* 0x000000ff0b467208 */ /* 0x000fe40000800000 */
[----:B------:R-:W-:Y:S01]  /*6e20*/  FSEL R54, R54, RZ, P1 ;  /* 0x000000ff36367208 */ /* 0x000fe20000800000 */
[----:B------:R-:W-:Y:S02]  /*6e30*/  MUFU.EX2 R29, R29 ;  /* 0x0000001d001d7308 */ /* 0x000fe40000000800 */
[----:B------:R-:W-:-:S02]  /*6e40*/  FADD.FTZ R77, -R70, R13 ;  /* 0x0000000d464d7221 */ /* 0x000fc40000010100 */
[C-C-:B------:R-:W-:Y:S01]  /*6e50*/  FFMA.FTZ R38, R2.reuse, R38, -R54.reuse ;  /* 0x0000002602267223 */ /* 0x140fe20000010836 */
[----:B------:R-:W-:-:S01]  /*6e60*/  FFMA.FTZ R69, R2, R165, -R54 ;  /* 0x000000a502457223 */ /* 0x000fc20000010836 */
[C---:B------:R-:W-:Y:S01]  /*6e70*/  FMUL.FTZ R77, R2.reuse, R77 ;  /* 0x0000004d024d7220 */ /* 0x040fe20000410000 */
[----:B------:R-:W-:-:S01]  /*6e80*/  FFMA.FTZ R58, R2, R167, -R54 ;  /* 0x000000a7023a7223 */ /* 0x000fc20000010836 */
[C-C-:B------:R-:W-:Y:S01]  /*6e90*/  FFMA.FTZ R31, R2.reuse, R31, -R54.reuse ;  /* 0x0000001f021f7223 */ /* 0x140fe20000010836 */
[----:B------:R-:W-:-:S01]  /*6ea0*/  FFMA.FTZ R60, R2, R169, -R54 ;  /* 0x000000a9023c7223 */ /* 0x000fc20000010836 */
[----:B------:R-:W-:Y:S01]  /*6eb0*/  MUFU.EX2 R38, R38 ;  /* 0x0000002600267308 */ /* 0x000fe20000000800 */
[----:B------:R-:W-:-:S01]  /*6ec0*/  FFMA.FTZ R35, R2, R35, -R54 ;  /* 0x0000002302237223 */ /* 0x000fc20000010836 */
[C-C-:B------:R-:W-:Y:S01]  /*6ed0*/  FFMA.FTZ R62, R2.reuse, R171, -R54.reuse ;  /* 0x000000ab023e7223 */ /* 0x140fe20000010836 */
[----:B------:R-:W-:-:S01]  /*6ee0*/  FFMA.FTZ R39, R2, R39, -R54 ;  /* 0x0000002702277223 */ /* 0x000fc20000010836 */
[C-C-:B------:R-:W-:Y:S01]  /*6ef0*/  FFMA.FTZ R64, R2.reuse, R175, -R54.reuse ;  /* 0x000000af02407223 */ /* 0x140fe20000010836 */
[----:B------:R-:W-:-:S01]  /*6f00*/  FFMA.FTZ R43, R2, R43, -R54 ;  /* 0x0000002b022b7223 */ /* 0x000fc20000010836 */
[C-C-:B------:R-:W-:Y:S01]  /*6f10*/  FFMA.FTZ R66, R2.reuse, R177, -R54.reuse ;  /* 0x000000b102427223 */ /* 0x140fe20000010836 */
[----:B------:R-:W-:-:S01]  /*6f20*/  FFMA.FTZ R73, R2, R181, -R54 ;  /* 0x000000b502497223 */ /* 0x000fc20000010836 */
[----:B------:R-:W0:Y:S01]  /*6f30*/  MUFU.EX2 R77, R77 ;  /* 0x0000004d004d7308 */ /* 0x000e220000000800 */
[----:B------:R-:W-:-:S01]  /*6f40*/  FFMA.FTZ R68, R2, R185, -R54 ;  /* 0x000000b902447223 */ /* 0x000fc20000010836 */
[C-C-:B------:R-:W-:Y:S01]  /*6f50*/  FFMA.FTZ R51, R2.reuse, R51, -R54.reuse ;  /* 0x0000003302337223 */ /* 0x140fe20000010836 */
[----:B------:R-:W-:-:S01]  /*6f60*/  FFMA.FTZ R187, R2, R187, -R54 ;  /* 0x000000bb02bb7223 */ /* 0x000fc20000010836 */
[C-C-:B------:R-:W-:Y:S01]  /*6f70*/  FFMA.FTZ R76, R2.reuse, R159, -R54.reuse ;  /* 0x0000009f024c7223 */ /* 0x140fe20000010836 */
[----:B------:R-:W-:-:S01]  /*6f80*/  FFMA.FTZ R70, R2, R179, -R54 ;  /* 0x000000b302467223 */ /* 0x000fc20000010836 */
[C-C-:B------:R-:W-:Y:S01]  /*6f90*/  FFMA.FTZ R72, R2.reuse, R173, -R54.reuse ;  /* 0x000000ad02487223 */ /* 0x140fe20000010836 */
[----:B------:R-:W-:-:S01]  /*6fa0*/  FFMA.FTZ R59, R2, R59, -R54 ;  /* 0x0000003b023b7223 */ /* 0x000fc20000010836 */
[----:B------:R-:W1:Y:S01]  /*6fb0*/  MUFU.EX2 R69, R69 ;  /* 0x0000004500457308 */ /* 0x000e620000000800 */
[----:B------:R-:W-:-:S01]  /*6fc0*/  FFMA.FTZ R74, R2, R163, -R54 ;  /* 0x000000a3024a7223 */ /* 0x000fc20000010836 */
[C-C-:B------:R-:W-:Y:S01]  /*6fd0*/  FFMA.FTZ R81, R2.reuse, R161, -R54.reuse ;  /* 0x000000a102517223 */ /* 0x140fe20000010836 */
[----:B------:R-:W-:-:S01]  /*6fe0*/  FFMA.FTZ R67, R2, R67, -R54 ;  /* 0x0000004302437223 */ /* 0x000fc20000010836 */
[C-C-:B------:R-:W-:Y:S01]  /*6ff0*/  FFMA.FTZ R157, R2.reuse, R157, -R54.reuse ;  /* 0x0000009d029d7223 */ /* 0x140fe20000010836 */
[----:B------:R-:W-:-:S01]  /*7000*/  FFMA.FTZ R75, R2, R75, -R54 ;  /* 0x0000004b024b7223 */ /* 0x000fc20000010836 */
[C-C-:B------:R-:W-:Y:S01]  /*7010*/  FFMA.FTZ R189, R2.reuse, R189, -R54.reuse ;  /* 0x000000bd02bd7223 */ /* 0x140fe20000010836 */
[----:B------:R-:W-:-:S01]  /*7020*/  FFMA.FTZ R79, R2, R79, -R54 ;  /* 0x0000004f024f7223 */ /* 0x000fc20000010836 */
[----:B------:R-:W2:Y:S01]  /*7030*/  MUFU.EX2 R58, R58 ;  /* 0x0000003a003a7308 */ /* 0x000ea20000000800 */
[----:B0-----:R-:W-:-:S01]  /*7040*/  FFMA.FTZ R4, R77, R3, R38 ;  /* 0x000000034d047223 */ /* 0x001fc20000010026 */
[C-C-:B------:R-:W-:Y:S01]  /*7050*/  FFMA.FTZ R49, R2.reuse, R49, -R54.reuse ;  /* 0x0000003102317223 */ /* 0x140fe20000010836 */
[----:B------:R-:W-:-:S01]  /*7060*/  FFMA.FTZ R83, R2, R83, -R54 ;  /* 0x0000005302537223 */ /* 0x000fc20000010836 */
[----:B------:R-:W-:-:S04]  /*7070*/  FFMA.FTZ R41, R2, R41, -R54 ;  /* 0x0000002902297223 */ /* 0x000fc80000010836 */
[----:B------:R-:W0:Y:S01]  /*7080*/  MUFU.EX2 R31, R31 ;  /* 0x0000001f001f7308 */ /* 0x000e220000000800 */
[----:B-1----:R-:W-:-:S07]  /*7090*/  FADD.FTZ R3, R69, R4 ;  /* 0x0000000445037221 */ /* 0x002fce0000010000 */
[----:B------:R-:W1:Y:S01]  /*70a0*/  MUFU.EX2 R60, R60 ;  /* 0x0000003c003c7308 */ /* 0x000e620000000800 */
[----:B--2---:R-:W-:-:S07]  /*70b0*/  FADD.FTZ R4, R58, R3 ;  /* 0x000000033a047221 */ /* 0x004fce0000010000 */
[----:B------:R-:W2:Y:S01]  /*70c0*/  MUFU.EX2 R35, R35 ;  /* 0x0000002300237308 */ /* 0x000ea20000000800 */
[----:B0-----:R-:W-:-:S01]  /*70d0*/  FADD.FTZ R3, R31, R4 ;  /* 0x000000041f037221 */ /* 0x001fc20000010000 */
[----:B------:R-:W-:-:S06]  /*70e0*/  FADD.FTZ R4, R26, R85 ;  /* 0x000000551a047221 */ /* 0x000fcc0000010000 */
[----:B------:R-:W0:Y:S01]  /*70f0*/  MUFU.EX2 R62, R62 ;  /* 0x0000003e003e7308 */ /* 0x000e220000000800 */
[----:B-1----:R-:W-:-:S01]  /*7100*/  FADD.FTZ R78, R60, R3 ;  /* 0x000000033c4e7221 */ /* 0x002fc20000010000 */
[----:B------:R-:W-:-:S04]  /*7110*/  FADD.FTZ R3, R27, R4 ;  /* 0x000000041b037221 */ /* 0x000fc80000010000 */
[----:B------:R-:W-:Y:S02]  /*7120*/  FADD.FTZ R4, R30, R3 ;  /* 0x000000031e047221 */ /* 0x000fe40000010000 */
[----:B------:R-:W1:Y:S01]  /*7130*/  MUFU.EX2 R39, R39 ;  /* 0x0000002700277308 */ /* 0x000e620000000800 */
[----:B--2---:R-:W-:-:S01]  /*7140*/  FADD.FTZ R85, R35, R78 ;  /* 0x0000004e23557221 */ /* 0x004fc20000010000 */
[----:B------:R-:W-:-:S04]  /*7150*/  FADD.FTZ R3, R47, R4 ;  /* 0x000000042f037221 */ /* 0x000fc80000010000 */
[----:B------:R-:W-:Y:S01]  /*7160*/  FADD.FTZ R4, R34, R3 ;  /* 0x0000000322047221 */ /* 0x000fe20000010000 */
[----:B------:R-:W-:-:S01]  /*7170*/  FFMA.FTZ R3, R2, R71, -R54 ;  /* 0x0000004702037223 */ /* 0x000fc20000010836 */
[----:B------:R-:W2:Y:S01]  /*7180*/  MUFU.EX2 R64, R64 ;  /* 0x0000004000407308 */ /* 0x000ea20000000800 */
[----:B0-----:R-:W-:-:S01]  /*7190*/  FADD.FTZ R78, R62, R85 ;  /* 0x000000553e4e7221 */ /* 0x001fc20000010000 */
[C-C-:B------:R-:W-:Y:S01]  /*71a0*/  FFMA.FTZ R71, R2.reuse, R153, -R54.reuse ;  /* 0x0000009902477223 */ /* 0x140fe20000010836 */
[----:B------:R-:W-:-:S05]  /*71b0*/  FFMA.FTZ R54, R2, R87, -R54 ;  /* 0x0000005702367223 */ /* 0x000fca0000010836 */
[----:B------:R-:W0:Y:S01]  /*71c0*/  MUFU.EX2 R43, R43 ;  /* 0x0000002b002b7308 */ /* 0x000e220000000800 */
[----:B-1----:R-:W-:-:S07]  /*71d0*/  FADD.FTZ R85, R39, R78 ;  /* 0x0000004e27557221 */ /* 0x002fce0000010000 */
[----:B------:R-:W1:Y:S01]  /*71e0*/  MUFU.EX2 R66, R66 ;  /* 0x0000004200427308 */ /* 0x000e620000000800 */
[----:B--2---:R-:W-:-:S01]  /*71f0*/  FADD.FTZ R78, R64, R85 ;  /* 0x00000055404e7221 */ /* 0x004fc20000010000 */
[----:B------:R-:W-:-:S04]  /*7200*/  FADD.FTZ R85, R55, R4 ;  /* 0x0000000437557221 */ /* 0x000fc80000010000 */
[----:B------:R-:W-:Y:S02]  /*7210*/  FADD.FTZ R4, R36, R85 ;  /* 0x0000005524047221 */ /* 0x000fe40000010000 */
[----:B------:R-:W2:Y:S01]  /*7220*/  MUFU.EX2 R73, R73 ;  /* 0x0000004900497308 */ /* 0x000ea20000000800 */
[----:B0-----:R-:W-:-:S01]  /*7230*/  FADD.FTZ R159, R43, R78 ;  /* 0x0000004e2b9f7221 */ /* 0x001fc20000010000 */
[----:B------:R-:W-:-:S04]  /*7240*/  FADD.FTZ R85, R63, R4 ;  /* 0x000000043f557221 */ /* 0x000fc80000010000 */
[----:B------:R-:W-:Y:S02]  /*7250*/  FADD.FTZ R4, R40, R85 ;  /* 0x0000005528047221 */ /* 0x000fe40000010000 */
[----:B------:R-:W0:Y:S01]  /*7260*/  MUFU.EX2 R68, R68 ;  /* 0x0000004400447308 */ /* 0x000e220000000800 */
[----:B-1----:R-:W-:-:S01]  /*7270*/  FADD.FTZ R78, R66, R159 ;  /* 0x0000009f424e7221 */ /* 0x002fc20000010000 */
[----:B------:R-:W-:-:S04]  /*7280*/  FADD.FTZ R85, R155, R4 ;  /* 0x000000049b557221 */ /* 0x000fc80000010000 */
[----:B------:R-:W-:Y:S02]  /*7290*/  FADD.FTZ R4, R42, R85 ;  /* 0x000000552a047221 */ /* 0x000fe40000010000 */
[----:B------:R-:W1:Y:S01]  /*72a0*/  MUFU.EX2 R51, R51 ;  /* 0x0000003300337308 */ /* 0x000e620000000800 */
[----:B--2---:R-:W-:-:S01]  /*72b0*/  FADD.FTZ R159, R73, R78 ;  /* 0x0000004e499f7221 */ /* 0x004fc20000010000 */
[----:B------:R-:W-:-:S04]  /*72c0*/  FADD.FTZ R85, R53, R4 ;  /* 0x0000000435557221 */ /* 0x000fc80000010000 */
[----:B------:R-:W-:Y:S02]  /*72d0*/  FADD.FTZ R4, R44, R85 ;  /* 0x000000552c047221 */ /* 0x000fe40000010000 */
[----:B------:R-:W2:Y:S01]  /*72e0*/  MUFU.EX2 R13, R187 ;  /* 0x000000bb000d7308 */ /* 0x000ea20000000800 */
[----:B0-----:R-:W-:-:S07]  /*72f0*/  FADD.FTZ R78, R68, R159 ;  /* 0x0000009f444e7221 */ /* 0x001fce0000010000 */
[----:B------:R-:W0:Y:S01]  /*7300*/  MUFU.EX2 R70, R70 ;  /* 0x0000004600467308 */ /* 0x000e220000000800 */
[----:B-1----:R-:W-:-:S07]  /*7310*/  FADD.FTZ R78, R51, R78 ;  /* 0x0000004e334e7221 */ /* 0x002fce0000010000 */
[----:B------:R-:W1:Y:S08]  /*7320*/  MUFU.EX2 R72, R72 ;  /* 0x0000004800487308 */ /* 0x000e700000000800 */
[----:B------:R-:W3:Y:S08]  /*7330*/  MUFU.EX2 R59, R59 ;  /* 0x0000003b003b7308 */ /* 0x000ef00000000800 */
[----:B------:R-:W4:Y:S08]  /*7340*/  MUFU.EX2 R74, R74 ;  /* 0x0000004a004a7308 */ /* 0x000f300000000800 */
[----:B------:R2:W-:Y:S08]  /*7350*/  MUFU.EX2 R80, R3 ;  /* 0x0000000300507308 */ /* 0x0005f00000000800 */
[----:B------:R-:W5:Y:S01]  /*7360*/  MUFU.EX2 R81, R81 ;  /* 0x0000005100517308 */ /* 0x000f620000000800 */
[----:B--2---:R-:W-:-:S04]  /*7370*/  FADD.FTZ R3, R13, R78 ;  /* 0x0000004e0d037221 */ /* 0x004fc80000010000 */
[----:B0-----:R-:W-:-:S03]  /*7380*/  FADD.FTZ R3, R70, R3 ;  /* 0x0000000346037221 */ /* 0x001fc60000010000 */
[----:B------:R-:W0:Y:S01]  /*7390*/  MUFU.EX2 R76, R76 ;  /* 0x0000004c004c7308 */ /* 0x000e220000000800 */
[----:B-1----:R-:W-:-:S01]  /*73a0*/  FADD.FTZ R78, R72, R3 ;  /* 0x00000003484e7221 */ /* 0x002fc20000010000 */
[----:B------:R-:W-:-:S03]  /*73b0*/  FADD.FTZ R3, R57, R4 ;  /* 0x0000000439037221 */ /* 0x000fc60000010000 */
[----:B---3--:R-:W-:Y:S01]  /*73c0*/  FADD.FTZ R85, R59, R78 ;  /* 0x0000004e3b557221 */ /* 0x008fe20000010000 */
[----:B------:R-:W-:-:S02]  /*73d0*/  FADD.FTZ R4, R32, R3 ;  /* 0x0000000320047221 */ /* 0x000fc40000010000 */
[----:B------:R-:W1:Y:S01]  /*73e0*/  MUFU.EX2 R67, R67 ;  /* 0x0000004300437308 */ /* 0x000e620000000800 */
[----:B----4-:R-:W-:-:S01]  /*73f0*/  FADD.FTZ R78, R74, R85 ;  /* 0x000000554a4e7221 */ /* 0x010fc20000010000 */
[----:B------:R-:W-:-:S03]  /*7400*/  FADD.FTZ R4, R61, R4 ;  /* 0x000000043d047221 */ /* 0x000fc60000010000 */
[----:B-----5:R-:W-:-:S03]  /*7410*/  FADD.FTZ R3, R81, R78 ;  /* 0x0000004e51037221 */ /* 0x020fc60000010000 */
[----:B------:R-:W2:Y:S08]  /*7420*/  MUFU.EX2 R157, R157 ;  /* 0x0000009d009d7308 */ /* 0x000eb00000000800 */
[----:B------:R3:W-:Y:S08]  /*7430*/  MUFU.EX2 R153, R75 ;  /* 0x0000004b00997308 */ /* 0x0007f00000000800 */
[----:B------:R-:W4:Y:S01]  /*7440*/  MUFU.EX2 R71, R71 ;  /* 0x0000004700477308 */ /* 0x000f220000000800 */
[----:B---3--:R-:W-:-:S01]  /*7450*/  FADD.FTZ R75, R25, R4 ;  /* 0x00000004194b7221 */ /* 0x008fc20000010000 */
[----:B0-----:R-:W-:-:S03]  /*7460*/  FADD.FTZ R4, R76, R3 ;  /* 0x000000034c047221 */ /* 0x001fc60000010000 */
[----:B------:R-:W-:Y:S01]  /*7470*/  FADD.FTZ R75, R28, R75 ;  /* 0x0000004b1c4b7221 */ /* 0x000fe20000010000 */
[----:B-1----:R-:W-:-:S02]  /*7480*/  FADD.FTZ R4, R67, R4 ;  /* 0x0000000443047221 */ /* 0x002fc40000010000 */
[----:B------:R-:W0:Y:S01]  /*7490*/  MUFU.EX2 R48, R48 ;  /* 0x0000003000307308 */ /* 0x000e220000000800 */
[----:B------:R-:W-:-:S01]  /*74a0*/  FADD.FTZ R78, R46, R75 ;  /* 0x0000004b2e4e7221 */ /* 0x000fc20000010000 */
[----:B--2---:R-:W-:-:S03]  /*74b0*/  FADD.FTZ R4, R157, R4 ;  /* 0x000000049d047221 */ /* 0x004fc60000010000 */
[----:B------:R-:W-:Y:S01]  /*74c0*/  FADD.FTZ R78, R65, R78 ;  /* 0x0000004e414e7221 */ /* 0x000fe20000010000 */
[----:B------:R-:W-:-:S02]  /*74d0*/  FADD.FTZ R4, R80, R4 ;  /* 0x0000000450047221 */ /* 0x000fc40000010000 */
[----:B------:R-:W1:Y:S01]  /*74e0*/  MUFU.EX2 R33, R33 ;  /* 0x0000002100217308 */ /* 0x000e620000000800 */
[----:B------:R-:W-:-:S01]  /*74f0*/  FADD.FTZ R3, R29, R78 ;  /* 0x0000004e1d037221 */ /* 0x000fc20000010000 */
[----:B----4-:R-:W-:-:S04]  /*7500*/  FADD.FTZ R4, R71, R4 ;  /* 0x0000000447047221 */ /* 0x010fc80000010000 */
[----:B------:R-:W-:Y:S02]  /*7510*/  FADD.FTZ R4, R153, R4 ;  /* 0x0000000499047221 */ /* 0x000fe40000010000 */
        /* <DEDUP_REMOVED lines=19> */
[----:B0-----:R-:W-:-:S01]  /*7650*/  FADD.FTZ R3, R45, R78 ;  /* 0x0000004e2d037221 */ /* 0x001fc20000010000 */
[----:B-1----:R-:W-:-:S03]  /*7660*/  FADD.FTZ R41, R75, R4 ;  /* 0x000000044b297221 */ /* 0x002fc60000010000 */
[----:B------:R-:W-:Y:S01]  /*7670*/  FADD.FTZ R4, R12, R3 ;  /* 0x000000030c047221 */ /* 0x000fe20000010000 */
[----:B--2---:R-:W-:-:S01]  /*7680*/  FADD.FTZ R3, R54, R41 ;  /* 0x0000002936037221 */ /* 0x004fc20000010000 */
[----:B------:R-:W-:Y:S06]  /*7690*/  @!P0 BRA `(.L_x_1093) ;  /* 0x0000000000048947 */ /* 0x000fec0003800000 */
[----:B------:R-:W-:Y:S01]  /*76a0*/  BPT.TRAP 0x1 ;  /* 0x000000040000795c */ /* 0x000fe20000300000 */
.L_x_1093:
[----:B------:R-:W-:Y:S01]  /*76b0*/  ULEA UR10, UR32, UR36, 0x3 ;  /* 0x00000024200a7291 */ /* 0x000fe2000f8e183f */
[----:B------:R-:W-:Y:S01]  /*76c0*/  ISETP.GT.AND P1, PT, R15, R14, PT ;  /* 0x0000000e0f00720c */ /* 0x000fe20003f24270 */
[----:B------:R-:W-:Y:S01]  /*76d0*/  FMUL.FTZ R88, R88, R56 ;  /* 0x0000003858587220 */ /* 0x000fe20000410000 */
[----:B------:R-:W-:Y:S01]  /*76e0*/  F2FP.SATFINITE.E4M3.F32.PACK_AB_MERGE_C R23, R24, R23, RZ ;  /* 0x000000171817723e */ /* 0x000fe200048070ff */
[----:B------:R-:W-:Y:S01]  /*76f0*/  UIADD3 UR10, UR10, 0x22860, URZ ;  /* 0x000228600a0a7890 */ /* 0x000fe2000fffe03f */
[----:B------:R-:W-:Y:S01]  /*7700*/  F2FP.SATFINITE.E4M3.F32.PACK_AB_MERGE_C R42, R53, R42, RZ ;  /* 0x0000002a352a723e */ /* 0x000fe200048070ff */
        /* <DEDUP_REMOVED lines=8> */
[----:B------:R-:W-:Y:S01]  /*7790*/  FMUL.FTZ R93, R93, R56 ;  /* 0x000000385d5d7220 */ /* 0x000fe20000410000 */
[----:B------:R-:W-:Y:S01]  /*77a0*/  F2FP.SATFINITE.E4M3.F32.PACK_AB_MERGE_C R30, R47, R30, RZ ;  /* 0x0000001e2f1e723e */ /* 0x000fe200048070ff */
[----:B------:R-:W-:Y:S01]  /*77b0*/  FMUL.FTZ R96, R96, R56 ;  /* 0x0000003860607220 */ /* 0x000fe20000410000 */
[----:B------:R-:W-:Y:S01]  /*77c0*/  F2FP.SATFINITE.E4M3.F32.PACK_AB_MERGE_C R39, R39, R62, RZ ;  /* 0x0000003e2727723e */ /* 0x000fe200048070ff */
[----:B------:R-:W-:Y:S01]  /*77d0*/  SYNCS.ARRIVE.TRANS64.RED.A1T0 RZ, [UR10], RZ ;  /* 0x000000ffffff79a7 */ /* 0x000fe2000810040a */
        /* <DEDUP_REMOVED lines=16> */
[----:B------:R-:W-:Y:S01]  /*78e0*/  F2FP.SATFINITE.E4M3.F32.PACK_AB_MERGE_C R164, R20, R21, R23 ;  /* 0x0000001514a4723e */ /* 0x000fe20004807017 */
[----:B------:R-:W-:Y:S01]  /*78f0*/  FMUL.FTZ R113, R113, R56 ;  /* 0x0000003871717220 */ /* 0x000fe20000410000 */
        /* <DEDUP_REMOVED lines=25> */
[-C--:B------:R-:W-:Y:S01]  /*7a90*/  FMUL.FTZ R140, R140, R56.reuse ;  /* 0x000000388c8c7220 */ /* 0x080fe20000410000 */
[----:B------:R-:W-:Y:S01]  /*7aa0*/  F2FP.SATFINITE.E4M3.F32.PACK_AB_MERGE_C R153, R153, R71, R50 ;  /* 0x000000479999723e */ /* 0x000fe20004807032 */
[-C--:B------:R-:W-:Y:S01]  /*7ab0*/  FMUL.FTZ R141, R141, R56.reuse ;  /* 0x000000388d8d7220 */ /* 0x080fe20000410000 */
[----:B------:R-:W-:Y:S01]  /*7ac0*/  F2FP.SATFINITE.E4M3.F32.PACK_AB_MERGE_C R155, R82, R49, R41 ;  /* 0x00000031529b723e */ /* 0x000fe20004807029 */
        /* <DEDUP_REMOVED lines=36> */
[----:B------:R-:W-:-:S02]  /*7d10*/  VIADD R15, R15, 0xffffffff ;  /* 0xffffffff0f0f7836 */ /* 0x000fc40000000000 */
[----:B------:R-:W-:Y:S02]  /*7d20*/  IMAD.MOV.U32 R13, RZ, RZ, R11 ;  /* 0x000000ffff0d7224 */ /* 0x000fe400078e000b */
[----:B------:R-:W-:Y:S02]  /*7d30*/  IMAD.MOV.U32 R12, RZ, RZ, R9 ;  /* 0x000000ffff0c7224 */ /* 0x000fe400078e0009 */
[----:B------:R-:W-:Y:S01]  /*7d40*/  IMAD.MOV.U32 R20, RZ, RZ, R0 ;  /* 0x000000ffff147224 */ /* 0x000fe200078e0000 */
[----:B------:R-:W-:Y:S06]  /*7d50*/  @P1 BRA `(.L_x_1094) ;  /* 0xffffffd0004c1947 */ /* 0x000fec000383ffff */
.L_x_1075:
[----:B------:R-:W2:Y:S01]  /*7d60*/  LDL R12, [R1] ;  /* 0x00000000010c7983 */ /* 0x000ea20000100800 */
[----:B------:R-:W-:Y:S01]  /*7d70*/  ISETP.NE.AND P2, PT, R22, 0x1, PT ;  /* 0x000000011600780c */ /* 0x000fe20003f45270 */
[----:B------:R-:W-:Y:S01]  /*7d80*/  ULDC UR10, c[0x0][0x9dc] ;  /* 0x00027700000a7ab9 */ /* 0x000fe20000000800 */
[----:B------:R-:W-:-:S05]  /*7d90*/  IADD3 R23, -R10, 0x1, RZ ;  /* 0x000000010a177810 */ /* 0x000fca0007ffe1ff */
[----:B------:R-:W-:-:S06]  /*7da0*/  IMAD R23, R16, UR33, R23 ;  /* 0x0000002110177c24 */ /* 0x000fcc000f8e0217 */
[----:B------:R-:W0:Y:S08]  /*7db0*/  @P2 LDC R14, c[0x0][0x44c] ;  /* 0x00011300ff0e2b82 */ /* 0x000e300000000800 */
[----:B------:R-:W1:Y:S01]  /*7dc0*/  @P2 LDC R21, c[0x0][0x450] ;  /* 0x00011400ff152b82 */ /* 0x000e620000000800 */
[----:B--2---:R-:W-:Y:S02]  /*7dd0*/  LOP3.LUT P1, RZ, R12, 0x1, RZ, 0xc0, !PT ;  /* 0x000000010cff7812 */ /* 0x004fe4000782c0ff */
[----:B------:R-:W2:Y:S02]  /*7de0*/  S2R R12, SR_CTAID.X ;  /* 0x00000000000c7919 */ /* 0x000ea40000002500 */
[----:B--2---:R-:W-:-:S05]  /*7df0*/  LEA R13, R12, 0x7f, 0x7 ;  /* 0x0000007f0c0d7811 */ /* 0x004fca00078e38ff */
[----:B0-----:R-:W-:-:S04]  /*7e00*/  @P2 IMAD.HI.U32 R12, R13, R14, RZ ;  /* 0x0000000e0d0c2227 */ /* 0x001fc800078e00ff */
[----:B------:R-:W-:Y:S01]  /*7e10*/  IMAD.MOV.U32 R10, RZ, RZ, R13 ;  /* 0x000000ffff0a7224 */ /* 0x000fe200078e000d */
[----:B-1----:R-:W-:-:S05]  /*7e20*/  @P2 SHF.R.U32.HI R10, RZ, R21, R12 ;  /* 0x00000015ff0a2219 */ /* 0x002fca000001160c */
[----:B------:R-:W-:-:S04]  /*7e30*/  IMAD.IADD R10, R23, 0x1, R10 ;  /* 0x00000001170a7824 */ /* 0x000fc800078e020a */
[----:B------:R-:W-:Y:S01]  /*7e40*/  VIADD R12, R10, -UR10 ;  /* 0x8000000a0a0c7c36 */ /* 0x000fe20008000000 */
[----:B------:R-:W-:Y:S06]  /*7e50*/  @!P1 BRA `(.L_x_1095) ;  /* 0x0000000000449947 */ /* 0x000fec0003800000 */
[----:B------:R-:W-:-:S13]  /*7e60*/  ISETP.GT.AND P1, PT, R10, -0x1, PT ;  /* 0xffffffff0a00780c */ /* 0x000fda0003f24270 */
[----:B------:R-:W-:Y:S05]  /*7e70*/  @P1 BRA `(.L_x_1096) ;  /* 0x0000000000201947 */ /* 0x000fea0003800000 */
[----:B------:R-:W0:Y:S01]  /*7e80*/  LDC R21, c[0x0][0x9e4] ;  /* 0x00027900ff157b82 */ /* 0x000e220000000800 */
[----:B------:R-:W-:Y:S02]  /*7e90*/  LOP3.LUT R13, RZ, R10, RZ, 0x33, !PT ;  /* 0x0000000aff0d7212 */ /* 0x000fe400078e33ff */
[----:B0-----:R-:W-:-:S13]  /*7ea0*/  ISETP.NE.AND P1, PT, R21, 0x1, PT ;  /* 0x000000011500780c */ /* 0x001fda0003f25270 */
[----:B------:R-:W0:Y:S02]  /*7eb0*/  @P1 LDC.64 R24, c[0x0][0x9e8] ;  /* 0x00027a00ff181b82 */ /* 0x000e240000000a00 */
[----:B0-----:R-:W-:-:S05]  /*7ec0*/  @P1 IMAD.HI.U32 R10, R13, R24, RZ ;  /* 0x000000180d0a1227 */ /* 0x001fca00078e00ff */
[----:B------:R-:W-:-:S04]  /*7ed0*/  @P1 SHF.R.U32.HI R13, RZ, R25, R10 ;  /* 0x00000019ff0d1219 */ /* 0x000fc8000001160a */
[----:B------:R-:W-:Y:S01]  /*7ee0*/  LOP3.LUT R10, RZ, R13, RZ, 0x33, !PT ;  /* 0x0000000dff0a7212 */ /* 0x000fe200078e33ff */
[----:B------:R-:W-:Y:S06]  /*7ef0*/  BRA `(.L_x_1097) ;  /* 0x0000000000147947 */ /* 0x000fec0003800000 */
.L_x_1096:
[----:B------:R-:W0:Y:S02]  /*7f00*/  LDC R21, c[0x0][0x9e4] ;  /* 0x00027900ff157b82 */ /* 0x000e240000000800 */
[----:B0-----:R-:W-:-:S13]  /*7f10*/  ISETP.NE.AND P1, PT, R21, 0x1, PT ;  /* 0x000000011500780c */ /* 0x001fda0003f25270 */
[----:B------:R-:W0:Y:S02]  /*7f20*/  @P1 LDC.64 R24, c[0x0][0x9e8] ;  /* 0x00027a00ff181b82 */ /* 0x000e240000000a00 */
[----:B0-----:R-:W-:-:S05]  /*7f30*/  @P1 IMAD.HI.U32 R14, R10, R24, RZ ;  /* 0x000000180a0e1227 */ /* 0x001fca00078e00ff */
[----:B------:R-:W-:-:S07]  /*7f40*/  @P1 SHF.R.U32.HI R10, RZ, R25, R14 ;  /* 0x00000019ff0a1219 */ /* 0x000fce000001160e */
.L_x_1097:
[----:B------:R-:W-:-:S05]  /*7f50*/  IMAD R13, R10, R21, RZ ;  /* 0x000000150a0d7224 */ /* 0x000fca00078e02ff */
[----:B------:R-:W-:-:S07]  /*7f60*/  VIMNMX R12, R12, R13, !PT ;  /* 0x0000000d0c0c7248 */ /* 0x000fce0007fe0100 */
.L_x_1095:
[----:B------:R-:W-:-:S05]  /*7f70*/  VIADD R12, R12, 0x7f ;  /* 0x0000007f0c0c7836 */ /* 0x000fca0000000000 */
[----:B------:R-:W-:-:S04]  /*7f80*/  SHF.R.S32.HI R13, RZ, 0x1f, R12 ;  /* 0x0000001fff0d7819 */ /* 0x000fc8000001140c */
[----:B------:R-:W-:-:S04]  /*7f90*/  LEA.HI R13, R13, R12, RZ, 0x7 ;  /* 0x0000000c0d0d7211 */ /* 0x000fc800078f38ff */
[----:B------:R-:W-:-:S04]  /*7fa0*/  SHF.R.S32.HI R13, RZ, 0x7, R13 ;  /* 0x00000007ff0d7819 */ /* 0x000fc8000001140d */
[----:B------:R-:W-:-:S04]  /*7fb0*/  VIMNMX R10, R18, R13, !PT ;  /* 0x0000000d120a7248 */ /* 0x000fc80007fe0100 */
[----:B------:R-:W-:-:S13]  /*7fc0*/  ISETP.GE.AND P1, PT, R15, R10, PT ;  /* 0x0000000a0f00720c */ /* 0x000fda0003f26270 */
[----:B------:R-:W-:Y:S05]  /*7fd0*/  @!P1 BRA `(.L_x_1098) ;  /* 0x0000001c008c9947 */ /* 0x000fea0003800000 */
[----:B------:R-:W-:Y:S01]  /*7fe0*/  IMAD.MOV.U32 R13, RZ, RZ, R11 ;  /* 0x000000ffff0d7224 */ /* 0x000fe200078e000b */
[----:B------:R-:W-:Y:S01]  /*7ff0*/  UMOV UR32, UR4 ;  /* 0x0000000400207c82 */ /* 0x000fe20008000000 */
[----:B------:R-:W-:Y:S02]  /*8000*/  IMAD.MOV.U32 R12, RZ, RZ, R9 ;  /* 0x000000ffff0c7224 */ /* 0x000fe400078e0009 */
[----:B------:R-:W-:-:S07]  /*8010*/  IMAD.MOV.U32 R14, RZ, RZ, R0 ;  /* 0x000000ffff0e7224 */ /* 0x000fce00078e0000 */
.L_x_1109:
[----:B------:R-:W-:Y:S01]  /*8020*/  ISETP.NE.AND P2, PT, RZ, UR37, PT ;  /* 0x00000025ff007c0c */ /* 0x000fe2000bf45270 */
[----:B------:R-:W-:-:S04]  /*8030*/  UISETP.NE.AND UP0, UPT, UR32, 0x1, UPT ;  /* 0x000000012000788c */ /* 0x000fc8000bf05270 */
[----:B------:R-:W-:-:S06]  /*8040*/  USEL UR4, URZ, 0x1, UP0 ;  /* 0x000000013f047887 */ /* 0x000fcc0008000000 */
[----:B------:R-:W-:Y:S02]  /*8050*/  LOP3.LUT R0, R14, UR4, RZ, 0x3c, !PT ;  /* 0x000000040e007c12 */ /* 0x000fe4000f8e3cff */
[----:B------:R-:W-:Y:S05]  /*8060*/  @P2 BRA `(.L_x_1099) ;  /* 0x0000000000342947 */ /* 0x000fea0003800000 */
[----:B------:R-:W-:Y:S05]  /*8070*/  @!P0 BRA `(.L_x_1100) ;  /* 0x0000000000048947 */ /* 0x000fea0003800000 */
[----:B------:R-:W-:Y:S01]  /*8080*/  BPT.TRAP 0x1 ;  /* 0x000000040000795c */ /* 0x000fe20000300000 */
.L_x_1100:
        /* <DEDUP_REMOVED lines=8> */
.L_x_1101:
[----:B-1----:R-:W-:Y:S05]  /*8110*/  @P1 BRA `(.L_x_1099) ;  /* 0x0000000000081947 */ /* 0x002fea0003800000 */
[----:B------:R-:W1:Y:S02]  /*8120*/  SYNCS.PHASECHK.TRANS64.TRYWAIT P1, [UR4+0x22830], R9 ;  /* 0x02283009ff0075a7 */ /* 0x000e640008020144 */
[----:B-1----:R-:W-:Y:S05]  /*8130*/  @!P1 BRA `(.L_x_1102) ;  /* 0x000000c000b49947 */ /* 0x002fea0003800000 */
.L_x_1099:
        /* <DEDUP_REMOVED lines=40> */
.L_x_1104:
[----:B------:R-:W-:Y:S01]  /*83c0*/  ULEA UR10, UR32, UR36, 0x3 ;  /* 0x00000024200a7291 */ /* 0x000fe2000f8e183f */
[----:B------:R-:W-:-:S08]  /*83d0*/  SHF.L.U32 R9, R14, 0x1f, RZ ;  /* 0x0000001f0e097819 */ /* 0x000fd000000006ff */
[----:B------:R0:W1:Y:S01]  /*83e0*/  SYNCS.PHASECHK.TRANS64.TRYWAIT P1, [UR10+0x22850], R9 ;  /* 0x02285009ff0075a7 */ /* 0x000062000802014a */
[----:B------:R-:W-:Y:S05]  /*83f0*/  @!P0 BRA `(.L_x_1105) ;  /* 0x0000000000048947 */ /* 0x000fea0003800000 */
[----:B------:R-:W-:Y:S01]  /*8400*/  BPT.TRAP 0x1 ;  /* 0x000000040000795c */ /* 0x000fe20000300000 */
.L_x_1105:
[----:B-1----:R-:W-:Y:S05]  /*8410*/  @P1 BRA `(.L_x_1103) ;  /* 0x0000000000081947 */ /* 0x002fea0003800000 */
[----:B------:R-:W1:Y:S02]  /*8420*/  SYNCS.PHASECHK.TRANS64.TRYWAIT P1, [UR10+0x22850], R9 ;  /* 0x02285009ff0075a7 */ /* 0x000e64000802014a */
[----:B-1----:R-:W-:Y:S05]  /*8430*/  @!P1 BRA `(.L_x_1106) ;  /* 0x000000c0000c9947 */ /* 0x002fea0003800000 */
.L_x_1103:
[----:B------:R-:W-:Y:S01]  /*8440*/  UIADD3 UR10, UR36, 0x400, URZ ;  /* 0x00000400240a7890 */ /* 0x000fe2000fffe03f */
[----:B------:R-:W-:Y:S01]  /*8450*/  WARPGROUP.ARRIVE ;  /* 0x00000000000079c5 */ /* 0x000fe20000000000 */
[----:B------:R-:W-:Y:S01]  /*8460*/  UMOV UR11, 0x40000040 ;  /* 0x40000040000b7882 */ /* 0x000fe20000000000 */
[----:B------:R-:W-:Y:S01]  /*8470*/  UMOV UR15, 0x40000040 ;  /* 0x40000040000f7882 */ /* 0x000fe20000000000 */
[----:B------:R-:W-:Y:S01]  /*8480*/  USHF.R.U32.HI UR10, URZ, 0x4, UR10 ;  /* 0x000000043f0a7899 */ /* 0x000fe2000801160a */
[----:B01----:R-:W-:-:S03]  /*8490*/  IADD3 R9, -R19, 0xb, RZ ;  /* 0x0000000b13097810 */ /* 0x003fc60007ffe1ff */
[----:B------:R-:W-:-:S04]  /*84a0*/  ULOP3.LUT UR10, UR10, 0x3fff, URZ, 0xc0, !UPT ;  /* 0x00003fff0a0a7892 */ /* 0x000fc8000f8ec03f */
[----:B------:R-:W-:-:S04]  /*84b0*/  ULOP3.LUT UR10, UR10, 0x10000, URZ, 0xfc, !UPT ;  /* 0x000100000a0a7892 */ /* 0x000fc8000f8efc3f */
[----:B------:R-:W-:-:S04]  /*84c0*/  ULEA UR10, UR32, UR10, 0xa ;  /* 0x0000000a200a7291 */ /* 0x000fc8000f8e503f */
[----:B------:R-:W-:-:S05]  /*84d0*/  UIADD3 UR14, UR10, 0x2, URZ ;  /* 0x000000020a0e7890 */ /* 0x000fca000fffe03f */
[----:B------:R-:W-:Y:S01]  /*84e0*/  QGMMA.64x128x32.F32.E4M3.E4M3 R88, R164, gdesc[UR8], R88, gsb0 ;  /* 0x01e00008a4587df3 */ /* 0x000fe20008000858 */
[----:B------:R-:W-:Y:S02]  /*84f0*/  UMOV UR11, 0x40000040 ;  /* 0x40000040000b7882 */ /* 0x000fe40000000000 */
[----:B------:R-:W-:Y:S02]  /*8500*/  WARPGROUP.DEPBAR.LE gsb0, 0x0 ;  /* 0x00008000000079c5 */ /* 0x000fe40000010000 */
[----:B------:R-:W-:-:S07]  /*8510*/  WARPGROUP.ARRIVE ;  /* 0x00000000000079c5 */ /* 0x000fce0000000000 */
[----:B------:R-:W-:Y:S01]  /*8520*/  QGMMA.64x128x32.F32.E4M3.E4M3 R88, R160, gdesc[UR12], R88, gsb0 ;  /* 0x01e0000ca0587df3 */ /* 0x000fe20008000858 */
[----:B------:R-:W-:Y:S01]  /*8530*/  UIADD3 UR14, UR10, 0x4, URZ ;  /* 0x000000040a0e7890 */ /* 0x000fe2000fffe03f */
[----:B------:R-:W-:Y:S01]  /*8540*/  UMOV UR15, 0x40000040 ;  /* 0x40000040000f7882 */ /* 0x000fe20000000000 */
[----:B------:R-:W-:Y:S01]  /*8550*/  UIADD3 UR10, UR10, 0x6, URZ ;  /* 0x000000060a0a7890 */ /* 0x000fe2000fffe03f */
[----:B------:R-:W-:Y:S02]  /*8560*/  WARPGROUP.DEPBAR.LE gsb0, 0x0 ;  /* 0x00008000000079c5 */ /* 0x000fe40000010000 */
[----:B------:R-:W-:-:S06]  /*8570*/  WARPGROUP.ARRIVE ;  /* 0x00000000000079c5 */ /* 0x000fcc0000000000 */
[----:B------:R-:W-:Y:S03]  /*8580*/  QGMMA.64x128x32.F32.E4M3.E4M3 R88, R156, gdesc[UR12], R88, gsb0 ;  /* 0x01e0000c9c587df3 */ /* 0x000fe60008000858 */
[----:B------:R-:W-:Y:S02]  /*8590*/  WARPGROUP.DEPBAR.LE gsb0, 0x0 ;  /* 0x00008000000079c5 */ /* 0x000fe40000010000 */
[----:B------:R-:W-:-:S07]  /*85a0*/  WARPGROUP.ARRIVE ;  /* 0x00000000000079c5 */ /* 0x000fce0000000000 */
[----:B------:R-:W-:Y:S03]  /*85b0*/  QGMMA.64x128x32.F32.E4M3.E4M3 R88, R152, gdesc[UR8], R88, gsb0 ;  /* 0x01e0000898587df3 */ /* 0x000fe60008000858 */
[----:B------:R-:W-:Y:S02]  /*85c0*/  WARPGROUP.DEPBAR.LE gsb0, 0x0 ;  /* 0x00008000000079c5 */ /* 0x000fe40000010000 */
[----:B------:R0:W-:Y:S06]  /*85d0*/  BAR.ARV R9, 0x100 ;  /* 0x000400090000751d */ /* 0x0001ec0000002000 */
[----:B------:R-:W-:Y:S05]  /*85e0*/  @!P0 BRA `(.L_x_1107) ;  /* 0x0000000000048947 */ /* 0x000fea0003800000 */
[----:B------:R-:W-:Y:S01]  /*85f0*/  BPT.TRAP 0x1 ;  /* 0x000000040000795c */ /* 0x000fe20000300000 */
.L_x_1107:
[----:B------:R-:W-:Y:S01]  /*8600*/  FMNMX.FTZ R20, R26, R13, !PT ;  /* 0x0000000d1a147209 */ /* 0x000fe20007810000 */
[----:B------:R-:W-:Y:S01]  /*8610*/  ULEA UR10, UR4, UR36, 0x3 ;  /* 0x00000024040a7291 */ /* 0x000fe2000f8e183f */
[----:B------:R-:W-:Y:S02]  /*8620*/  FMNMX.FTZ R14, R24, R12, !PT ;  /* 0x0000000c180e7209 */ /* 0x000fe40007810000 */
[----:B------:R-:W-:Y:S01]  /*8630*/  FMNMX.FTZ R11, R27, R20, !PT ;  /* 0x000000141b0b7209 */ /* 0x000fe20007810000 */
[----:B------:R-:W-:Y:S01]  /*8640*/  UIADD3 UR10, UR10, 0x22840, URZ ;  /* 0x000228400a0a7890 */ /* 0x000fe2000fffe03f */
[----:B0-----:R-:W-:Y:S02]  /*8650*/  FMNMX.FTZ R9, R25, R14, !PT ;  /* 0x0000000e19097209 */ /* 0x001fe40007810000 */
        /* <DEDUP_REMOVED lines=70> */
[----:B------:R-:W-:Y:S02]  /*8ac0*/  FADD.FTZ R155, -R11, R13 ;  /* 0x0000000d0b9b7221 */ /* 0x000fe40000010100 */
[----:B------:R-:W-:-:S02]  /*8ad0*/  FADD.FTZ R153, -R9, R12 ;  /* 0x0000000c09997221 */ /* 0x000fc40000010100 */
[C---:B------:R-:W-:Y:S01]  /*8ae0*/  FMUL.FTZ R12, R2.reuse, R155 ;  /* 0x0000009b020c7220 */ /* 0x040fe20000410000 */
[----:B------:R-:W-:-:S01]  /*8af0*/  FFMA.FTZ R155, R2, R9, -8 ;  /* 0xc1000000029b7423 */ /* 0x000fc20000010009 */
[----:B------:R-:W-:-:S03]  /*8b00*/  FMUL.FTZ R153, R2, R153 ;  /* 0x0000009902997220 */ /* 0x000fc60000410000 */
[C-C-:B------:R-:W-:Y:S01]  /*8b10*/  FFMA.FTZ R23, R2.reuse, R29, -R155.reuse ;  /* 0x0000001d02177223 */ /* 0x140fe2000001089b */
[----:B------:R-:W-:-:S01]  /*8b20*/  FFMA.FTZ R29, R2, R37, -R155 ;  /* 0x00000025021d7223 */ /* 0x000fc2000001089b */
        /* <DEDUP_REMOVED lines=10> */
[C---:B------:R-:W-:Y:S01]  /*8bd0*/  FFMA.FTZ R57, R2.reuse, R65, -R155 ;  /* 0x0000004102397223 */ /* 0x040fe2000001089b */
[----:B------:R-:W-:-:S01]  /*8be0*/  FFMA.FTZ R77, R2, R11, -8 ;  /* 0xc1000000024d7423 */ /* 0x000fc2000001000b */
        /* <DEDUP_REMOVED lines=10> */
[C---:B------:R-:W-:Y:S01]  /*8c90*/  FFMA.FTZ R24, R2.reuse, R32, -R155 ;  /* 0x0000002002187223 */ /* 0x040fe2000001089b */
        /* <DEDUP_REMOVED lines=9> */
[C---:B------:R-:W-:Y:S01]  /*8d30*/  FFMA.FTZ R28, R2.reuse, R36, -R155 ;  /* 0x00000024021c7223 */ /* 0x040fe2000001089b */
[----:B------:R-:W-:-:S01]  /*8d40*/  FFMA.FTZ R47, R2, R50, -R77 ;  /* 0x00000032022f7223 */ /* 0x000fc2000001084d */
[----:B------:R-:W-:Y:S01]  /*8d50*/  MUFU.EX2 R12, R12 ;  /* 0x0000000c000c7308 */ /* 0x000fe20000000800 */
[----:B------:R-:W-:-:S01]  /*8d60*/  FFMA.FTZ R50, R2, R51, -R77 ;  /* 0x0000003302327223 */ /* 0x000fc2000001084d */
[C-C-:B------:R-:W-:Y:S01]  /*8d70*/  FFMA.FTZ R51, R2.reuse, R54, -R77.reuse ;  /* 0x0000003602337223 */ /* 0x140fe2000001084d */
        /* <DEDUP_REMOVED lines=9> */
[C-C-:B------:R-:W-:Y:S01]  /*8e10*/  FFMA.FTZ R56, R2.reuse, R64, -R155.reuse ;  /* 0x0000004002387223 */ /* 0x140fe2000001089b */
[----:B------:R-:W-:-:S01]  /*8e20*/  FFMA.FTZ R64, R2, R72, -R155 ;  /* 0x0000004802407223 */ /* 0x000fc2000001089b */
[C---:B------:R-:W-:Y:S01]  /*8e30*/  FFMA.FTZ R72, R2.reuse, R80, -R155 ;  /* 0x0000005002487223 */ /* 0x040fe2000001089b */
[----:B------:R-:W-:-:S01]  /*8e40*/  FFMA.FTZ R80, R2, R63, -R77 ;  /* 0x0000003f02507223 */ /* 0x000fc2000001084d */
[----:B------:R-:W0:Y:S01]  /*8e50*/  MUFU.EX2 R21, R21 ;  /* 0x0000001500157308 */ /* 0x000e220000000800 */
[----:B------:R-:W-:-:S01]  /*8e60*/  FFMA.FTZ R36, R2, R44, -R155 ;  /* 0x0000002c02247223 */ /* 0x000fc2000001089b */
[C-C-:B------:R-:W-:Y:S01]  /*8e70*/  FFMA.FTZ R44, R2.reuse, R52, -R155.reuse ;  /* 0x00000034022c7223 */ /* 0x140fe2000001089b */
[----:B------:R-:W-:-:S01]  /*8e80*/  FFMA.FTZ R52, R2, R60, -R155 ;  /* 0x0000003c02347223 */ /* 0x000fc2000001089b */
[C---:B------:R-:W-:Y:S01]  /*8e90*/  FFMA.FTZ R70, R2.reuse, R70, -R77 ;  /* 0x0000004602467223 */ /* 0x040fe2000001084d */
[----:B------:R-:W-:-:S01]  /*8ea0*/  FFMA.FTZ R60, R2, R68, -R155 ;  /* 0x00000044023c7223 */ /* 0x000fc2000001089b */
[C-C-:B------:R-:W-:Y:S01]  /*8eb0*/  FFMA.FTZ R71, R2.reuse, R71, -R77.reuse ;  /* 0x0000004702477223 */ /* 0x140fe2000001084d */
[----:B------:R-:W-:-:S01]  /*8ec0*/  FFMA.FTZ R75, R2, R75, -R77 ;  /* 0x0000004b024b7223 */ /* 0x000fc2000001084d */
[----:B------:R-:W2:Y:S01]  /*8ed0*/  MUFU.EX2 R26, R26 ;  /* 0x0000001a001a7308 */ /* 0x000ea20000000800 */
[----:B-1----:R-:W-:-:S01]  /*8ee0*/  FFMA.FTZ R3, R12, R3, R85 ;  /* 0x000000030c037223 */ /* 0x002fc20000010055 */
[C---:B------:R-:W-:Y:S01]  /*8ef0*/  FFMA.FTZ R68, R2.reuse, R76, -R155 ;  /* 0x0000004c02447223 */ /* 0x040fe2000001089b */
[----:B------:R-:W-:-:S01]  /*8f00*/  FFMA.FTZ R78, R2, R78, -R77 ;  /* 0x0000004e024e7223 */ /* 0x000fc2000001084d */
[C-C-:B------:R-:W-:Y:S01]  /*8f10*/  FFMA.FTZ R79, R2.reuse, R79, -R77.reuse ;  /* 0x0000004f024f7223 */ /* 0x140fe2000001084d */
[----:B------:R-:W-:-:S01]  /*8f20*/  FFMA.FTZ R82, R2, R82, -R77 ;  /* 0x0000005202527223 */ /* 0x000fc2000001084d */
[C---:B------:R-:W-:Y:S01]  /*8f30*/  FFMA.FTZ R83, R2.reuse, R83, -R77 ;  /* 0x0000005302537223 */ /* 0x040fe2000001084d */
[----:B------:R-:W-:-:S01]  /*8f40*/  FFMA.FTZ R76, R2, R84, -R155 ;  /* 0x00000054024c7223 */ /* 0x000fc2000001089b */
[----:B------:R-:W1:Y:S01]  /*8f50*/  MUFU.EX2 R20, R20 ;  /* 0x0000001400147308 */ /* 0x000e620000000800 */
[----:B0-----:R-:W-:-:S01]  /*8f60*/  FADD.FTZ R153, R21, R4 ;  /* 0x0000000415997221 */ /* 0x001fc20000010000 */
[----:B------:R-:W-:-:S06]  /*8f70*/  FFMA.FTZ R86, R2, R86, -R77 ;  /* 0x0000005602567223 */ /* 0x000fcc000001084d */
[----:B------:R-:W0:Y:S01]  /*8f80*/  MUFU.EX2 R27, R27 ;  /* 0x0000001b001b7308 */ /* 0x000e220000000800 */
[----:B--2---:R-:W-:-:S07]  /*8f90*/  FADD.FTZ R4, R26, R3 ;  /* 0x000000031a047221 */ /* 0x004fce0000010000 */
[----:B------:R-:W2:Y:S01]  /*8fa0*/  MUFU.EX2 R23, R23 ;  /* 0x0000001700177308 */ /* 0x000ea20000000800 */
[----:B-1----:R-:W-:-:S07]  /*8fb0*/  FADD.FTZ R62, R20, R153 ;  /* 0x00000099143e7221 */ /* 0x002fce0000010000 */
[----:B------:R-:W1:Y:S01]  /*8fc0*/  MUFU.EX2 R30, R30 ;  /* 0x0000001e001e7308 */ /* 0x000e620000000800 */
[----:B0-----:R-:W-:-:S07]  /*8fd0*/  FADD.FTZ R3, R27, R4 ;  /* 0x000000041b037221 */ /* 0x001fce0000010000 */
[----:B------:R-:W0:Y:S01]  /*8fe0*/  MUFU.EX2 R24, R24 ;  /* 0x0000001800187308 */ /* 0x000e220000000800 */
[----:B--2---:R-:W-:-:S01]  /*8ff0*/  FADD.FTZ R63, R23, R62 ;  /* 0x0000003e173f7221 */ /* 0x004fc20000010000 */
[----:B------:R-:W-:-:S06]  /*9000*/  FFMA.FTZ R62, R2, R66, -R77 ;  /* 0x00000042023e7223 */ /* 0x000fcc000001084d */
[----:B------:R-:W2:Y:S01]  /*9010*/  MUFU.EX2 R31, R31 ;  /* 0x0000001f001f7308 */ /* 0x000ea20000000800 */
[----:B-1----:R-:W-:-:S07]  /*9020*/  FADD.FTZ R4, R30, R3 ;  /* 0x000000031e047221 */ /* 0x002fce0000010000 */
        /* <DEDUP_REMOVED lines=30> */
[----:B-1----:R-:W-:-:S01]  /*9210*/  FADD.FTZ R67, R37, R66 ;  /* 0x0000004225437221 */ /* 0x002fc20000010000 */
[C-C-:B------:R-:W-:Y:S01]  /*9220*/  FFMA.FTZ R66, R2.reuse, R74, -R77.reuse ;  /* 0x0000004a02427223 */ /* 0x140fe2000001084d */
[----:B------:R-:W-:-:S05]  /*9230*/  FFMA.FTZ R77, R2, R87, -R77 ;  /* 0x00000057024d7223 */ /* 0x000fca000001084d */
[----:B------:R-:W1:Y:S01]  /*9240*/  MUFU.EX2 R47, R47 ;  /* 0x0000002f002f7308 */ /* 0x000e620000000800 */
[----:B0-----:R-:W-:-:S07]  /*9250*/  FADD.FTZ R4, R46, R3 ;  /* 0x000000032e047221 */ /* 0x001fce0000010000 */
[----:B------:R-:W0:Y:S01]  /*9260*/  MUFU.EX2 R41, R41 ;  /* 0x0000002900297308 */ /* 0x000e220000000800 */
[----:B--2---:R-:W-:-:S07]  /*9270*/  FADD.FTZ R74, R40, R67 ;  /* 0x00000043284a7221 */ /* 0x004fce0000010000 */
[----:B------:R-:W2:Y:S01]  /*9280*/  MUFU.EX2 R50, R50 ;  /* 0x0000003200327308 */ /* 0x000ea20000000800 */
[----:B-1----:R-:W-:-:S07]  /*9290*/  FADD.FTZ R3, R47, R4 ;  /* 0x000000042f037221 */ /* 0x002fce0000010000 */
[----:B------:R-:W-:Y:S01]  /*92a0*/  MUFU.EX2 R44, R44 ;  /* 0x0000002c002c7308 */ /* 0x000fe20000000800 */
[----:B0-----:R-:W-:-:S07]  /*92b0*/  FADD.FTZ R67, R41, R74 ;  /* 0x0000004a29437221 */ /* 0x001fce0000010000 */
        /* <DEDUP_REMOVED lines=11> */
[----:B------:R-:W-:Y:S08]  /*9370*/  MUFU.EX2 R52, R52 ;  /* 0x0000003400347308 */ /* 0x000ff00000000800 */
[----:B------:R-:W0:Y:S01]  /*9380*/  MUFU.EX2 R59, R59 ;  /* 0x0000003b003b7308 */ /* 0x000e220000000800 */
[----:B-1----:R-:W-:-:S07]  /*9390*/  FADD.FTZ R4, R58, R3 ;  /* 0x000000033a047221 */ /* 0x002fce0000010000 */
[----:B------:R1:W-:Y:S08]  /*93a0*/  MUFU.EX2 R153, R70 ;  /* 0x0000004600997308 */ /* 0x0003f00000000800 */
[----:B------:R-:W2:Y:S01]  /*93b0*/  MUFU.EX2 R53, R53 ;  /* 0x0000003500357308 */ /* 0x000ea20000000800 */
[----:B-1----:R-:W-:-:S01]  /*93c0*/  FADD.FTZ R70, R44, R67 ;  /* 0x000000432c467221 */ /* 0x002fc20000010000 */
[----:B0-----:R-:W-:-:S03]  /*93d0*/  FADD.FTZ R3, R59, R4 ;  /* 0x000000043b037221 */ /* 0x001fc60000010000 */
[----:B------:R-:W-:-:S03]  /*93e0*/  FADD.FTZ R67, R45, R70 ;  /* 0x000000462d437221 */ /* 0x000fc60000010000 */
[----:B------:R-:W0:Y:S01]  /*93f0*/  MUFU.EX2 R80, R80 ;  /* 0x0000005000507308 */ /* 0x000e220000000800 */
[----:B------:R-:W-:-:S04]  /*9400*/  FADD.FTZ R70, R48, R67 ;  /* 0x0000004330467221 */ /* 0x000fc80000010000 */
[----:B------:R-:W-:-:S03]  /*9410*/  FADD.FTZ R67, R49, R70 ;  /* 0x0000004631437221 */ /* 0x000fc60000010000 */
[----:B------:R-:W1:Y:S01]  /*9420*/  MUFU.EX2 R56, R56 ;  /* 0x0000003800387308 */ /* 0x000e620000000800 */
[----:B------:R-:W-:-:S04]  /*9430*/  FADD.FTZ R70, R52, R67 ;  /* 0x0000004334467221 */ /* 0x000fc80000010000 */
[----:B--2---:R-:W-:-:S03]  /*9440*/  FADD.FTZ R67, R53, R70 ;  /* 0x0000004635437221 */ /* 0x004fc60000010000 */
        /* <DEDUP_REMOVED lines=9> */
[----:B-1----:R-:W-:-:S04]  /*94e0*/  FADD.FTZ R70, R63, R70 ;  /* 0x000000463f467221 */ /* 0x002fc80000010000 */
[----:B------:R-:W-:-:S03]  /*94f0*/  FADD.FTZ R70, R153, R70 ;  /* 0x0000004699467221 */ /* 0x000fc60000010000 */
        /* <DEDUP_REMOVED lines=35> */
[----:B--2---:R-:W-:Y:S01]  /*9730*/  FADD.FTZ R3, R77, R67 ;  /* 0x000000434d037221 */ /* 0x004fe20000010000 */
[----:B------:R-:W-:Y:S06]  /*9740*/  @!P0 BRA `(.L_x_1108) ;  /* 0x0000000000048947 */ /* 0x000fec0003800000 */
[----:B------:R-:W-:Y:S01]  /*9750*/  BPT.TRAP 0x1 ;  /* 0x000000040000795c */ /* 0x000fe20000300000 */
.L_x_1108:
        /* <DEDUP_REMOVED lines=18> */
[----:B------:R-:W-:Y:S01]  /*9880*/  SYNCS.ARRIVE.TRANS64.RED.A1T0 RZ, [UR10], RZ ;  /* 0x000000ffffff79a7 */ /* 0x000fe2000810040a */
        /* <DEDUP_REMOVED lines=86> */
[----:B------:R-:W-:Y:S01]  /*9df0*/  F2FP.SATFINITE.E4M3.F32.PACK_AB_MERGE_C R155, R83, R82, R30 ;  /* 0x00000052539b723e */ /* 0x000fe2000480701e */
[----:B------:R-:W-:Y:S06]  /*9e00*/  @P1 BRA `(.L_x_1109) ;  /* 0xffffffe000841947 */ /* 0x000fec000383ffff */
.L_x_1098:
[----:B------:R-:W-:-:S13]  /*9e10*/  ISETP.GE.AND P1, PT, R15, R18, PT ;  /* 0x000000120f00720c */ /* 0x000fda0003f26270 */
[----:B------:R-:W-:Y:S05]  /*9e20*/  @!P1 BRA `(.L_x_1110) ;  /* 0x0000002c00c09947 */ /* 0x000fea0003800000 */
[C---:B------:R-:W-:Y:S01]  /*9e30*/  VIADD R12, R19.reuse, 0x8 ;  /* 0x00000008130c7836 */ /* 0x040fe20000000000 */
[----:B------:R-:W-:Y:S01]  /*9e40*/  IADD3 R19, -R19, 0xb, RZ ;  /* 0x0000000b13137810 */ /* 0x000fe20007ffe1ff */
[----:B------:R-:W-:Y:S01]  /*9e50*/  IMAD.MOV.U32 R13, RZ, RZ, R11 ;  /* 0x000000ffff0d7224 */ /* 0x000fe200078e000b */
[----:B------:R-:W-:Y:S01]  /*9e60*/  UMOV UR32, UR4 ;  /* 0x0000000400207c82 */ /* 0x000fe20008000000 */
[----:B------:R-:W-:Y:S01]  /*9e70*/  IMAD.MOV.U32 R10, RZ, RZ, R9 ;  /* 0x000000ffff0a7224 */ /* 0x000fe200078e0009 */
[----:B------:R-:W-:Y:S01]  /*9e80*/  ULDC UR33, c[0x0][0x9e4] ;  /* 0x0002790000217ab9 */ /* 0x000fe20000000800 */
[----:B------:R-:W-:Y:S01]  /*9e90*/  IMAD.MOV.U32 R14, RZ, RZ, R0 ;  /* 0x000000ffff0e7224 */ /* 0x000fe200078e0000 */
[----:B------:R-:W-:Y:S01]  /*9ea0*/  ULDC UR34, c[0x0][0x288] ;  /* 0x0000a20000227ab9 */ /* 0x000fe20000000800 */
[----:B------:R-:W-:Y:S01]  /*9eb0*/  ULDC UR35, c[0x0][0x2f0] ;  /* 0x0000bc0000237ab9 */ /* 0x000fe20000000800 */
[----:B------:R-:W-:-:S05]  /*9ec0*/  ULDC UR41, c[0x0][0x9e0] ;  /* 0x0002780000297ab9 */ /* 0x000fca0000000800 */
.L_x_1129:
[----:B------:R-:W-:Y:S01]  /*9ed0*/  UIADD3 UR4, UR32, 0x1, URZ ;  /* 0x0000000120047890 */ /* 0x000fe2000fffe03f */
[----:B------:R-:W-:-:S03]  /*9ee0*/  ISETP.NE.AND P2, PT, RZ, UR37, PT ;  /* 0x00000025ff007c0c */ /* 0x000fc6000bf45270 */
[----:B------:R-:W-:-:S04]  /*9ef0*/  UISETP.NE.AND UP0, UPT, UR4, 0x2, UPT ;  /* 0x000000020400788c */ /* 0x000fc8000bf05270 */
[----:B------:R-:W-:Y:S02]  /*9f00*/  USEL UR10, URZ, 0x1, UP0 ;  /* 0x000000013f0a7887 */ /* 0x000fe40008000000 */
[----:B------:R-:W-:-:S04]  /*9f10*/  USEL UR4, UR4, URZ, UP0 ;  /* 0x0000003f04047287 */ /* 0x000fc80008000000 */
[----:B------:R-:W-:Y:S01]  /*9f20*/  LOP3.LUT R0, R14, UR10, RZ, 0x3c, !PT ;  /* 0x0000000a0e007c12 */ /* 0x000fe2000f8e3cff */
[----:B------:R-:W-:Y:S07]  /*9f30*/  @P2 BRA `(.L_x_1111) ;  /* 0x0000000000282947 */ /* 0x000fee0003800000 */
[----:B------:R-:W-:Y:S05]  /*9f40*/  @!P0 BRA `(.L_x_1112) ;  /* 0x0000000000048947 */ /* 0x000fea0003800000 */
[----:B------:R-:W-:Y:S01]  /*9f50*/  BPT.TRAP 0x1 ;  /* 0x000000040000795c */ /* 0x000fe20000300000 */
.L_x_1112:
[----:B------:R-:W-:Y:S01]  /*9f60*/  ULEA UR10, UR4, UR36, 0x3 ;  /* 0x00000024040a7291 */ /* 0x000fe2000f8e183f */
[----:B------:R-:W-:-:S08]  /*9f70*/  SHF.L.U32 R9, R0, 0x1f, RZ ;  /* 0x0000001f00097819 */ /* 0x000fd000000006ff */
[----:B------:R0:W1:Y:S01]  /*9f80*/  SYNCS.PHASECHK.TRANS64.TRYWAIT P1, [UR10+0x22830], R9 ;  /* 0x02283009ff0075a7 */ /* 0x000062000802014a */
[----:B------:R-:W-:Y:S05]  /*9f90*/  @!P0 BRA `(.L_x_1113) ;  /* 0x0000000000048947 */ /* 0x000fea0003800000 */
[----:B------:R-:W-:Y:S01]  /*9fa0*/  BPT.TRAP 0x1 ;  /* 0x000000040000795c */ /* 0x000fe20000300000 */
.L_x_1113:
[----:B-1----:R-:W-:Y:S05]  /*9fb0*/  @P1 BRA `(.L_x_1111) ;  /* 0x0000000000081947 */ /* 0x002fea0003800000 */
[----:B------:R-:W1:Y:S02]  /*9fc0*/  SYNCS.PHASECHK.TRANS64.TRYWAIT P1, [UR10+0x22830], R9 ;  /* 0x02283009ff0075a7 */ /* 0x000e64000802014a */
[----:B-1----:R-:W-:Y:S05]  /*9fd0*/  @!P1 BRA `(.L_x_1114) ;  /* 0x000000a4003c9947 */ /* 0x002fea0003800000 */
.L_x_1111:
[----:B------:R2:W-:Y:S01]  /*9fe0*/  BAR.SYNC.DEFER_BLOCKING R12, 0x100 ;  /* 0x0004000c0000751d */ /* 0x0005e20000010000 */
[----:B------:R-:W-:Y:S01]  /*9ff0*/  R2UR UR28, R6 ;  /* 0x00000000061c72ca */ /* 0x000fe200000e0000 */
[----:B------:R-:W-:Y:S01]  /*a000*/  UIMAD UR30, UR4, 0x600, UR6 ;  /* 0x00000600041e78a4 */ /* 0x000fe2000f8e0206 */
[----:B------:R-:W-:-:S03]  /*a010*/  R2UR UR29, R7 ;  /* 0x00000000071d72ca */ /* 0x000fc600000e0000 */
[----:B------:R-:W-:Y:S01]  /*a020*/  UMOV UR31, 0x80000020 ;  /* 0x80000020001f7882 */ /* 0x000fe20000000000 */
[----:B------:R-:W-:Y:S01]  /*a030*/  UIADD3 UR10, UR30, 0x2, URZ ;  /* 0x000000021e0a7890 */ /* 0x000fe2000fffe03f */
        /* <DEDUP_REMOVED lines=27> */
[----:B--2---:R-:W-:Y:S05]  /*a1f0*/  @P2 BRA `(.L_x_1115) ;  /* 0x0000000000282947 */ /* 0x004fea0003800000 */
[----:B------:R-:W-:Y:S05]  /*a200*/  @!P0 BRA `(.L_x_1116) ;  /* 0x0000000000048947 */ /* 0x000fea0003800000 */
[----:B------:R-:W-:Y:S01]  /*a210*/  BPT.TRAP 0x1 ;  /* 0x000000040000795c */ /* 0x000fe20000300000 */
.L_x_1116:
[----:B------:R-:W-:Y:S01]  /*a220*/  ULEA UR10, UR32, UR36, 0x3 ;  /* 0x00000024200a7291 */ /* 0x000fe2000f8e183f */
[----:B01----:R-:W-:-:S08]  /*a230*/  SHF.L.U32 R9, R14, 0x1f, RZ ;  /* 0x0000001f0e097819 */ /* 0x003fd000000006ff */
[----:B------:R0:W1:Y:S01]  /*a240*/  SYNCS.PHASECHK.TRANS64.TRYWAIT P1, [UR10+0x22850], R9 ;  /* 0x02285009ff0075a7 */ /* 0x000062000802014a */
[----:B------:R-:W-:Y:S05]  /*a250*/  @!P0 BRA `(.L_x_1117) ;  /* 0x0000000000048947 */ /* 0x000fea0003800000 */
[----:B------:R-:W-:Y:S01]  /*a260*/  BPT.TRAP 0x1 ;  /* 0x000000040000795c */ /* 0x000fe20000300000 */
.L_x_1117:
[----:B-1----:R-:W-:Y:S05]  /*a270*/  @P1 BRA `(.L_x_1115) ;  /* 0x0000000000081947 */ /* 0x002fea0003800000 */
[----:B------:R-:W1:Y:S02]  /*a280*/  SYNCS.PHASECHK.TRANS64.TRYWAIT P1, [UR10+0x22850], R9 ;  /* 0x02285009ff0075a7 */ /* 0x000e64000802014a */
[----:B-1----:R-:W-:Y:S05]  /*a290*/  @!P1 BRA `(.L_x_1118) ;  /* 0x000000a000a49947 */ /* 0x002fea0003800000 */
.L_x_1115:
[----:B------:R-:W-:Y:S01]  /*a2a0*/  UIADD3 UR10, UR36, 0x400, URZ ;  /* 0x00000400240a7890 */ /* 0x000fe2000fffe03f */
[----:B------:R-:W-:Y:S01]  /*a2b0*/  WARPGROUP.ARRIVE ;  /* 0x00000000000079c5 */ /* 0x000fe20000000000 */
[----:B------:R-:W-:Y:S02]  /*a2c0*/  UMOV UR11, 0x40000040 ;  /* 0x40000040000b7882 */ /* 0x000fe40000000000 */
        /* <DEDUP_REMOVED lines=25> */
.L_x_1119:
[----:B01----:R-:W3:Y:S01]  /*a460*/  LDL R9, [R1] ;  /* 0x0000000001097983 */ /* 0x003ee20000100800 */
[----:B------:R-:W-:Y:S01]  /*a470*/  ISETP.NE.AND P1, PT, R22, 0x1, PT ;  /* 0x000000011600780c */ /* 0x000fe20003f25270 */
[----:B------:R-:W-:Y:S01]  /*a480*/  IMAD.SHL.U32 R158, R15, 0x80, RZ ;  /* 0x000000800f9e7824 */ /* 0x000fe200078e00ff */
[----:B------:R-:W-:-:S04]  /*a490*/  ULEA UR10, UR4, UR36, 0x3 ;  /* 0x00000024040a7291 */ /* 0x000fc8000f8e183f */
[----:B------:R-:W-:-:S04]  /*a4a0*/  UIADD3 UR10, UR10, 0x22840, URZ ;  /* 0x000228400a0a7890 */ /* 0x000fc8000fffe03f */
[----:B------:R-:W-:-:S03]  /*a4b0*/  UPRMT UR10, UR7, 0x654, UR10 ;  /* 0x00000654070a7896 */ /* 0x000fc6000800000a */
[----:B------:R-:W0:Y:S06]  /*a4c0*/  @P1 LDC R14, c[0x0][0x450] ;  /* 0x00011400ff0e1b82 */ /* 0x000e2c0000000800 */
[----:B------:R-:W-:Y:S01]  /*a4d0*/  SYNCS.ARRIVE.TRANS64.RED.A1T0 RZ, [UR10], RZ ;  /* 0x000000ffffff79a7 */ /* 0x000fe2000810040a */
[----:B---3--:R-:W-:Y:S02]  /*a4e0*/  LOP3.LUT P5, RZ, R9, 0x1, RZ, 0xc0, !PT ;  /* 0x0000000109ff7812 */ /* 0x008fe400078ac0ff */
[----:B------:R-:W1:Y:S02]  /*a4f0*/  @P1 LDC R9, c[0x0][0x44c] ;  /* 0x00011300ff091b82 */ /* 0x000e640000000800 */
[----:B-1----:R-:W-:-:S04]  /*a500*/  @P1 IMAD.HI.U32 R11, R8, R9, RZ ;  /* 0x00000009080b1227 */ /* 0x002fc800078e00ff */
[----:B------:R-:W-:Y:S01]  /*a510*/  IMAD.MOV.U32 R9, RZ, RZ, R8 ;  /* 0x000000ffff097224 */ /* 0x000fe200078e0008 */
[----:B0-----:R-:W-:Y:S02]  /*a520*/  @P1 SHF.R.U32.HI R9, RZ, R14, R11 ;  /* 0x0000000eff091219 */ /* 0x001fe4000001160b */
[----:B------:R-:W-:-:S03]  /*a530*/  IADD3 R14, -R158, 0x1, RZ ;  /* 0x000000019e0e7810 */ /* 0x000fc60007ffe1ff */
[----:B------:R-:W0:Y:S02]  /*a540*/  SHFL.IDX PT, R21, R9, RZ, 0x1c1f ;  /* 0x001c1fff09157589 */ /* 0x000e2400000e0000 */
[----:B------:R-:W-:-:S04]  /*a550*/  IMAD R11, R5, -0x2, R14 ;  /* 0xfffffffe050b7824 */ /* 0x000fc800078e020e */
[----:B------:R-:W-:-:S04]  /*a560*/  IMAD R11, R16, UR35, R11 ;  /* 0x00000023100b7c24 */ /* 0x000fc8000f8e020b */
[----:B------:R-:W-:-:S04]  /*a570*/  VIADD R11, R11, -UR34 ;  /* 0x800000220b0b7c36 */ /* 0x000fc80008000000 */
[C---:B------:R-:W-:Y:S02]  /*a580*/  VIADD R160, R11.reuse, UR41 ;  /* 0x000000290ba07c36 */ /* 0x040fe40008000000 */
[----:B------:R-:W-:Y:S02]  /*a590*/  VIADD R162, R11, UR5 ;  /* 0x000000050ba27c36 */ /* 0x000fe40008000000 */
[--C-:B0-----:R-:W-:Y:S02]  /*a5a0*/  IMAD.IADD R154, R160, 0x1, R21.reuse ;  /* 0x00000001a09a7824 */ /* 0x101fe400078e0215 */
[----:B------:R-:W-:Y:S01]  /*a5b0*/  IMAD.IADD R156, R162, 0x1, R21 ;  /* 0x00000001a29c7824 */ /* 0x000fe200078e0215 */
[----:B------:R-:W-:Y:S06]  /*a5c0*/  @!P5 BRA `(.L_x_1120) ;  /* 0x00000000005cd947 */ /* 0x000fec0003800000 */
[----:B------:R-:W-:Y:S01]  /*a5d0*/  IMAD R11, R16, UR35, R21 ;  /* 0x00000023100b7c24 */ /* 0x000fe2000f8e0215 */
[----:B------:R-:W-:Y:S03]  /*a5e0*/  BSSY B0, `(.L_x_1121) ;  /* 0x0000011000007945 */ /* 0x000fe60003800000 */
[----:B------:R-:W-:-:S05]  /*a5f0*/  VIADD R11, R11, -UR34 ;  /* 0x800000220b0b7c36 */ /* 0x000fca0008000000 */
        /* <DEDUP_REMOVED lines=10> */
.L_x_1122:
[----:B------:R-:W-:-:S05]  /*a6a0*/  IMAD.U32 R20, RZ, RZ, UR33 ;  /* 0x00000021ff147e24 */ /* 0x000fca000f8e00ff */
[----:B------:R-:W-:-:S13]  /*a6b0*/  ISETP.NE.AND P1, PT, R20, 0x1, PT ;  /* 0x000000011400780c */ /* 0x000fda0003f25270 */
[----:B------:R-:W0:Y:S02]  /*a6c0*/  @P1 LDC.64 R152, c[0x0][0x9e8] ;  /* 0x00027a00ff981b82 */ /* 0x000e240000000a00 */
[----:B0-----:R-:W-:-:S05]  /*a6d0*/  @P1 IMAD.HI.U32 R14, R11, R152, RZ ;  /* 0x000000980b0e1227 */ /* 0x001fca00078e00ff */
[----:B------:R-:W-:-:S07]  /*a6e0*/  @P1 SHF.R.U32.HI R11, RZ, R153, R14 ;  /* 0x00000099ff0b1219 */ /* 0x000fce000001160e */
.L_x_1123:
[----:B------:R-:W-:Y:S05]  /*a6f0*/  BSYNC B0 ;  /* 0x0000000000007941 */ /* 0x000fea0003800000 */
.L_x_1121:
[----:B------:R-:W-:-:S04]  /*a700*/  IMAD R14, R11, R20, -R158 ;  /* 0x000000140b0e7224 */ /* 0x000fc800078e0a9e */
[----:B------:R-:W-:-:S05]  /*a710*/  IMAD R11, R5, -0x2, R14 ;  /* 0xfffffffe050b7824 */ /* 0x000fca00078e020e */
[----:B------:R-:W-:Y:S02]  /*a720*/  VIADDMNMX R154, R11, R20, R154, PT ;  /* 0x000000140b9a7246 */ /* 0x000fe4000380019a */
[----:B------:R-:W-:-:S07]  /*a730*/  VIMNMX R156, R156, R11, !PT ;  /* 0x0000000b9c9c7248 */ /* 0x000fce0007fe0100 */
.L_x_1120:
        /* <DEDUP_REMOVED lines=114> */
.L_x_1126:
[----:B------:R-:W-:-:S05]  /*ae60*/  IMAD.U32 R44, RZ, RZ, UR33 ;  /* 0x00000021ff2c7e24 */ /* 0x000fca000f8e00ff */
[----:B------:R-:W-:-:S13]  /*ae70*/  ISETP.NE.AND P2, PT, R44, 0x1, PT ;  /* 0x000000012c00780c */ /* 0x000fda0003f45270 */
[----:B------:R-:W0:Y:S02]  /*ae80*/  @P2 LDC.64 R164, c[0x0][0x9e8] ;  /* 0x00027a00ffa42b82 */ /* 0x000e240000000a00 */
[----:B0-----:R-:W-:-:S05]  /*ae90*/  @P2 IMAD.HI.U32 R40, R9, R164, RZ ;  /* 0x000000a409282227 */ /* 0x001fca00078e00ff */
[----:B------:R-:W-:-:S07]  /*aea0*/  @P2 SHF.R.U32.HI R9, RZ, R165, R40 ;  /* 0x000000a5ff092219 */ /* 0x000fce0000011628 */
.L_x_1127:
[----:B------:R-:W-:Y:S05]  /*aeb0*/  BSYNC B0 ;  /* 0x0000000000007941 */ /* 0x000fea0003800000 */
.L_x_1125:
[----:B------:R-:W-:-:S04]  /*aec0*/  IMAD R40, R9, R44, -R158 ;  /* 0x0000002c09287224 */ /* 0x000fc800078e0a9e */
[----:B------:R-:W-:-:S05]  /*aed0*/  IMAD R9, R5, -0x2, R40 ;  /* 0xfffffffe05097824 */ /* 0x000fca00078e0228 */
[----:B------:R-:W-:Y:S02]  /*aee0*/  VIADDMNMX R28, R9, R44, R28, PT ;  /* 0x0000002c091c7246 */ /* 0x000fe4000380011c */
[----:B------:R-:W-:-:S07]  /*aef0*/  VIMNMX R32, R32, R9, !PT ;  /* 0x0000000920207248 */ /* 0x000fce0007fe0100 */
.L_x_1124:
        /* <DEDUP_REMOVED lines=33> */
[----:B------:R-:W-:Y:S02]  /*b110*/  ISETP.GT.AND P2, PT, R32, RZ, P1 ;  /* 0x000000ff2000720c */ /* 0x000fe40000f44270 */
        /* <DEDUP_REMOVED lines=9> */
[----:B------:R-:W-:Y:S02]  /*b1b0*/  ISETP.GT.AND P3, PT, R32, 0x18, P1 ;  /* 0x000000182000780c */ /* 0x000fe40000f64270 */
[----:B------:R-:W-:Y:S02]  /*b1c0*/  FMNMX.FTZ R40, R11, R40, !PT ;  /* 0x000000280b287209 */ /* 0x000fe40007810000 */
[----:B------:R-:W-:Y:S02]  /*b1d0*/  FSEL R34, R26, -INF , !P2 ;  /* 0xff8000001a227808 */ /* 0x000fe40005000000 */
[----:B------:R-:W-:Y:S02]  /*b1e0*/  FMNMX.FTZ R40, R69, R40, !PT ;  /* 0x0000002845287209 */ /* 0x000fe40007810000 */
[----:B------:R-:W-:-:S02]  /*b1f0*/  ISETP.LT.OR P4, PT, R28, 0x9, P4 ;  /* 0x000000091c00780c */ /* 0x000fc40002781670 */
[----:B------:R-:W-:Y:S02]  /*b200*/  FMNMX.FTZ R40, R29, R40, !PT ;  /* 0x000000281d287209 */ /* 0x000fe40007810000 */
[----:B------:R-:W-:Y:S02]  /*b210*/  ISETP.LT.OR P3, PT, R28, 0x19, P3 ;  /* 0x000000191c00780c */ /* 0x000fe40001f61670 */
[----:B------:R-:W-:Y:S02]  /*b220*/  FMNMX.FTZ R40, R73, R40, !PT ;  /* 0x0000002849287209 */ /* 0x000fe40007810000 */
[----:B------:R-:W-:Y:S02]  /*b230*/  FMNMX.FTZ R26, R34, R13, !PT ;  /* 0x0000000d221a7209 */ /* 0x000fe40007810000 */
[----:B------:R-:W-:Y:S02]  /*b240*/  FMNMX.FTZ R40, R33, R40, !PT ;  /* 0x0000002821287209 */ /* 0x000fe40007810000 */
[----:B------:R-:W-:-:S02]  /*b250*/  FSEL R167, R30, -INF , !P4 ;  /* 0xff8000001ea77808 */ /* 0x000fc40006000000 */
[----:B------:R-:W-:Y:S02]  /*b260*/  FMNMX.FTZ R40, R77, R40, !PT ;  /* 0x000000284d287209 */ /* 0x000fe40007810000 */
[----:B------:R-:W-:Y:S02]  /*b270*/  FSEL R171, R38, -INF , !P3 ;  /* 0xff80000026ab7808 */ /* 0x000fe40005800000 */
        /* <DEDUP_REMOVED lines=172> */
[----:B-1----:R-:W-:-:S07]  /*bd40*/  FFMA.FTZ R81, R54, R4, R21 ;  /* 0x0000000436517223 */ /* 0x002fce0000010015 */
[----:B------:R-:W-:Y:S08]  /*bd50*/  MUFU.EX2 R28, R28 ;  /* 0x0000001c001c7308 */ /* 0x000ff00000000800 */
        /* <DEDUP_REMOVED lines=39> */
[----:B------:R-:W3:Y:S01]  /*bfd0*/  MUFU.EX2 R56, R56 ;  /* 0x0000003800387308 */ /* 0x000ee20000000800 */
[----:B0-----:R-:W-:-:S01]  /*bfe0*/  FFMA.FTZ R4, R77, R3, R34 ;  /* 0x000000034d047223 */ /* 0x001fc20000010022 */
[----:B------:R-:W-:Y:S01]  /*bff0*/  FADD.FTZ R3, R14, R81 ;  /* 0x000000510e037221 */ /* 0x000fe20000010000 */
[----:B------:R-:W-:-:S01]  /*c000*/  FFMA.FTZ R81, R2, R161, -R52 ;  /* 0x000000a102517223 */ /* 0x000fc20000010834 */
[----:B------:R-:W-:-:S04]  /*c010*/  FFMA.FTZ R45, R2, R45, -R52 ;  /* 0x0000002d022d7223 */ /* 0x000fc80000010834 */
[----:B------:R-:W0:Y:S01]  /*c020*/  MUFU.EX2 R31, R31 ;  /* 0x0000001f001f7308 */ /* 0x000e220000000800 */
[----:B-1----:R-:W-:-:S01]  /*c030*/  FADD.FTZ R85, R69, R4 ;  /* 0x0000000445557221 */ /* 0x002fc20000010000 */
[----:B------:R-:W-:-:S04]  /*c040*/  FADD.FTZ R4, R20, R3 ;  /* 0x0000000314047221 */ /* 0x000fc80000010000 */
[----:B------:R-:W-:Y:S02]  /*c050*/  FADD.FTZ R3, R23, R4 ;  /* 0x0000000417037221 */ /* 0x000fe40000010000 */
[----:B------:R-:W1:Y:S01]  /*c060*/  MUFU.EX2 R58, R58 ;  /* 0x0000003a003a7308 */ /* 0x000e620000000800 */
[----:B---3--:R-:W-:-:S01]  /*c070*/  FADD.FTZ R74, R56, R85 ;  /* 0x00000055384a7221 */ /* 0x008fc20000010000 */
[----:B------:R-:W-:-:S04]  /*c080*/  FADD.FTZ R4, R24, R3 ;  /* 0x0000000318047221 */ /* 0x000fc80000010000 */
[----:B------:R-:W-:Y:S02]  /*c090*/  FADD.FTZ R3, R27, R4 ;  /* 0x000000041b037221 */ /* 0x000fe40000010000 */
[----:B------:R-:W3:Y:S01]  /*c0a0*/  MUFU.EX2 R35, R35 ;  /* 0x0000002300237308 */ /* 0x000ee20000000800 */
[----:B0-----:R-:W-:-:S01]  /*c0b0*/  FADD.FTZ R85, R31, R74 ;  /* 0x0000004a1f557221 */ /* 0x001fc20000010000 */
[----:B------:R-:W-:Y:S01]  /*c0c0*/  FADD.FTZ R4, R26, R3 ;  /* 0x000000031a047221 */ /* 0x000fe20000010000 */
[----:B------:R-:W-:-:S03]  /*c0d0*/  FFMA.FTZ R74, R2, R159, -R52 ;  /* 0x0000009f024a7223 */ /* 0x000fc60000010834 */
[----:B------:R-:W-:Y:S02]  /*c0e0*/  FADD.FTZ R3, R47, R4 ;  /* 0x000000042f037221 */ /* 0x000fe40000010000 */
[----:B------:R-:W0:Y:S01]  /*c0f0*/  MUFU.EX2 R60, R60 ;  /* 0x0000003c003c7308 */ /* 0x000e220000000800 */
[----:B-1----:R-:W-:-:S01]  /*c100*/  FADD.FTZ R76, R58, R85 ;  /* 0x000000553a4c7221 */ /* 0x002fc20000010000 */
[----:B------:R-:W-:Y:S01]  /*c110*/  FADD.FTZ R4, R30, R3 ;  /* 0x000000031e047221 */ /* 0x000fe20000010000 */
[----:B------:R-:W-:-:S01]  /*c120*/  FFMA.FTZ R3, R2, R71, -R52 ;  /* 0x0000004702037223 */ /* 0x000fc20000010834 */
[C-C-:B------:R-:W-:Y:S01]  /*c130*/  FFMA.FTZ R71, R2.reuse, R153, -R52.reuse ;  /* 0x0000009902477223 */ /* 0x140fe20000010834 */
[----:B------:R-:W-:-:S03]  /*c140*/  FFMA.FTZ R52, R2, R87, -R52 ;  /* 0x0000005702347223 */ /* 0x000fc60000010834 */
[----:B------:R-:W1:Y:S01]  /*c150*/  MUFU.EX2 R39, R39 ;  /* 0x0000002700277308 */ /* 0x000e620000000800 */
[----:B---3--:R-:W-:-:S07]  /*c160*/  FADD.FTZ R85, R35, R76 ;  /* 0x0000004c23557221 */ /* 0x008fce0000010000 */
[----:B------:R-:W3:Y:S01]  /*c170*/  MUFU.EX2 R62, R62 ;  /* 0x0000003e003e7308 */ /* 0x000ee20000000800 */
[----:B0-----:R-:W-:-:S07]  /*c180*/  FADD.FTZ R76, R60, R85 ;  /* 0x000000553c4c7221 */ /* 0x001fce0000010000 */
[----:B------:R-:W0:Y:S01]  /*c190*/  MUFU.EX2 R43, R43 ;  /* 0x0000002b002b7308 */ /* 0x000e220000000800 */
[----:B-1----:R-:W-:-:S07]  /*c1a0*/  FADD.FTZ R85, R39, R76 ;  /* 0x0000004c27557221 */ /* 0x002fce0000010000 */
[----:B------:R-:W1:Y:S01]  /*c1b0*/  MUFU.EX2 R64, R64 ;  /* 0x0000004000407308 */ /* 0x000e620000000800 */
[----:B---3--:R-:W-:-:S01]  /*c1c0*/  FADD.FTZ R76, R62, R85 ;  /* 0x000000553e4c7221 */ /* 0x008fc20000010000 */
[----:B------:R-:W-:-:S04]  /*c1d0*/  FADD.FTZ R85, R55, R4 ;  /* 0x0000000437557221 */ /* 0x000fc80000010000 */
[----:B------:R-:W-:Y:S02]  /*c1e0*/  FADD.FTZ R4, R36, R85 ;  /* 0x0000005524047221 */ /* 0x000fe40000010000 */
[----:B------:R-:W3:Y:S01]  /*c1f0*/  MUFU.EX2 R73, R73 ;  /* 0x0000004900497308 */ /* 0x000ee20000000800 */
        /* <DEDUP_REMOVED lines=12> */
[----:B0-----:R-:W-:-:S07]  /*c2c0*/  FADD.FTZ R76, R66, R159 ;  /* 0x0000009f424c7221 */ /* 0x001fce0000010000 */
[----:B------:R-:W0:Y:S01]  /*c2d0*/  MUFU.EX2 R68, R68 ;  /* 0x0000004400447308 */ /* 0x000e220000000800 */
[----:B-1----:R-:W-:-:S07]  /*c2e0*/  FADD.FTZ R76, R51, R76 ;  /* 0x0000004c334c7221 */ /* 0x002fce0000010000 */
[----:B------:R-:W1:Y:S08]  /*c2f0*/  MUFU.EX2 R70, R70 ;  /* 0x0000004600467308 */ /* 0x000e700000000800 */
[----:B------:R-:W4:Y:S08]  /*c300*/  MUFU.EX2 R59, R59 ;  /* 0x0000003b003b7308 */ /* 0x000f300000000800 */
[----:B------:R-:W5:Y:S08]  /*c310*/  MUFU.EX2 R72, R72 ;  /* 0x0000004800487308 */ /* 0x000f700000000800 */
[----:B------:R3:W-:Y:S08]  /*c320*/  MUFU.EX2 R78, R3 ;  /* 0x00000003004e7308 */ /* 0x0007f00000000800 */
[----:B------:R-:W2:Y:S01]  /*c330*/  MUFU.EX2 R81, R81 ;  /* 0x0000005100517308 */ /* 0x000ea20000000800 */
[----:B---3--:R-:W-:-:S04]  /*c340*/  FADD.FTZ R3, R13, R76 ;  /* 0x0000004c0d037221 */ /* 0x008fc80000010000 */
[----:B0-----:R-:W-:-:S03]  /*c350*/  FADD.FTZ R3, R68, R3 ;  /* 0x0000000344037221 */ /* 0x001fc60000010000 */
[----:B------:R-:W0:Y:S01]  /*c360*/  MUFU.EX2 R74, R74 ;  /* 0x0000004a004a7308 */ /* 0x000e220000000800 */
[----:B-1----:R-:W-:-:S01]  /*c370*/  FADD.FTZ R76, R70, R3 ;  /* 0x00000003464c7221 */ /* 0x002fc20000010000 */
[----:B------:R-:W-:-:S03]  /*c380*/  FADD.FTZ R3, R57, R4 ;  /* 0x0000000439037221 */ /* 0x000fc60000010000 */
[----:B----4-:R-:W-:Y:S01]  /*c390*/  FADD.FTZ R85, R59, R76 ;  /* 0x0000004c3b557221 */ /* 0x010fe20000010000 */
[----:B------:R-:W-:-:S02]  /*c3a0*/  FADD.FTZ R4, R32, R3 ;  /* 0x0000000320047221 */ /* 0x000fc40000010000 */
[----:B------:R-:W1:Y:S01]  /*c3b0*/  MUFU.EX2 R67, R67 ;  /* 0x0000004300437308 */ /* 0x000e620000000800 */
[----:B-----5:R-:W-:-:S01]  /*c3c0*/  FADD.FTZ R76, R72, R85 ;  /* 0x00000055484c7221 */ /* 0x020fc20000010000 */
[----:B------:R-:W-:-:S03]  /*c3d0*/  FADD.FTZ R4, R61, R4 ;  /* 0x000000043d047221 */ /* 0x000fc60000010000 */
[----:B--2---:R-:W-:-:S03]  /*c3e0*/  FADD.FTZ R3, R81, R76 ;  /* 0x0000004c51037221 */ /* 0x004fc60000010000 */
        /* <DEDUP_REMOVED lines=41> */
.L_x_1128:
        /* <DEDUP_REMOVED lines=107> */
.L_x_1110:
[----:B------:R-:W-:Y:S06]  /*cd30*/  BAR.ARV 0x8, 0x180 ;  /* 0x0206000000007b1d */ /* 0x000fec0000002000 */
[----:B------:R-:W-:Y:S05]  /*cd40*/  @!P0 BRA `(.L_x_1130) ;  /* 0x0000000000048947 */ /* 0x000fea0003800000 */
[----:B------:R-:W-:Y:S01]  /*cd50*/  BPT.TRAP 0x1 ;  /* 0x000000040000795c */ /* 0x000fe20000300000 */
.L_x_1130:
[----:B------:R-:W-:Y:S01]  /*cd60*/  ULEA UR5, UR4, UR36, 0x3 ;  /* 0x0000002404057291 */ /* 0x000fe2000f8e183f */
[----:B------:R-:W-:-:S08]  /*cd70*/  SHF.L.U32 R0, R0, 0x1f, RZ ;  /* 0x0000001f00007819 */ /* 0x000fd000000006ff */
[----:B------:R0:W1:Y:S01]  /*cd80*/  SYNCS.PHASECHK.TRANS64.TRYWAIT P1, [UR5+0x22850], R0 ;  /* 0x02285000ff0075a7 */ /* 0x0000620008020145 */
[----:B------:R-:W-:Y:S05]  /*cd90*/  @!P0 BRA `(.L_x_1131) ;  /* 0x0000000000048947 */ /* 0x000fea0003800000 */
[----:B------:R-:W-:Y:S01]  /*cda0*/  BPT.TRAP 0x1 ;  /* 0x000000040000795c */ /* 0x000fe20000300000 */
.L_x_1131:
[----:B-1----:R-:W-:Y:S05]  /*cdb0*/  @P1 BRA `(.L_x_1132) ;  /* 0x0000000000081947 */ /* 0x002fea0003800000 */
[----:B------:R-:W1:Y:S02]  /*cdc0*/  SYNCS.PHASECHK.TRANS64.TRYWAIT P1, [UR5+0x22850], R0 ;  /* 0x02285000ff0075a7 */ /* 0x000e640008020145 */
[----:B-1----:R-:W-:Y:S05]  /*cdd0*/  @!P1 BRA `(.L_x_1133) ;  /* 0x0000007400ec9947 */ /* 0x002fea0003800000 */
.L_x_1132:
[----:B------:R-:W-:Y:S01]  /*cde0*/  UIADD3 UR36, UR36, 0x400, URZ ;  /* 0x0000040024247890 */ /* 0x000fe2000fffe03f */
[----:B------:R-:W-:Y:S01]  /*cdf0*/  WARPGROUP.ARRIVE ;  /* 0x00000000000079c5 */ /* 0x000fe20000000000 */
[----:B------:R-:W-:Y:S01]  /*ce00*/  UMOV UR11, 0x40000040 ;  /* 0x40000040000b7882 */ /* 0x000fe20000000000 */
[----:B------:R-:W2:Y:S01]  /*ce10*/  LDC.64 R12, c[0x0][0x9a0] ;  /* 0x00026800ff0c7b82 */ /* 0x000ea20000000a00 */
[----:B------:R-:W-:-:S04]  /*ce20*/  USHF.R.U32.HI UR36, URZ, 0x4, UR36 ;  /* 0x000000043f247899 */ /* 0x000fc80008011624 */
[----:B------:R-:W-:-:S04]  /*ce30*/  ULOP3.LUT UR36, UR36, 0x3fff, URZ, 0xc0, !UPT ;  /* 0x00003fff24247892 */ /* 0x000fc8000f8ec03f */
[----:B------:R-:W-:-:S04]  /*ce40*/  ULOP3.LUT UR36, UR36, 0x10000, URZ, 0xfc, !UPT ;  /* 0x0001000024247892 */ /* 0x000fc8000f8efc3f */
[----:B------:R-:W-:-:S07]  /*ce50*/  ULEA UR4, UR4, UR36, 0xa ;  /* 0x0000002404047291 */ /* 0x000fce000f8e503f */
[----:B------:R-:W-:Y:S02]  /*ce60*/  UMOV UR10, UR4 ;  /* 0x00000004000a7c82 */ /* 0x000fe40008000000 */
[----:B------:R-:W-:Y:S01]  /*ce70*/  QGMMA.64x128x32.F32.E4M3.E4M3 R88, R164, gdesc[UR8], R88, gsb0 ;  /* 0x01e00008a4587df3 */ /* 0x000fe20008000858 */
[----:B--2---:R-:W-:-:S04]  /*ce80*/  ISETP.NE.U32.AND P1, PT, R12, RZ, PT ;  /* 0x000000ff0c00720c */ /* 0x004fc80003f25070 */
[----:B------:R-:W-:-:S13]  /*ce90*/  ISETP.NE.AND.EX P1, PT, R13, RZ, PT, P1 ;  /* 0x000000ff0d00720c */ /* 0x000fda0003f25310 */
[----:B------:R-:W0:Y:S01]  /*cea0*/  @P1 LDC.64 R6, c[0x0][0x9c8] ;  /* 0x00027200ff061b82 */ /* 0x000e220000000a00 */
[----:B------:R-:W-:-:S07]  /*ceb0*/  @P1 SHF.R.S32.HI R19, RZ, 0x1f, R17 ;  /* 0x0000001fff131819 */ /* 0x000fce0000011411 */
[----:B------:R-:W2:Y:S01]  /*cec0*/  @P1 LDC.64 R14, c[0x0][0x9d0] ;  /* 0x00027400ff0e1b82 */ /* 0x000ea20000000a00 */
[----:B------:R-:W-:Y:S01]  /*ced0*/  UIADD3 UR6, UR4, 0x2, URZ ;  /* 0x0000000204067890 */ /* 0x000fe2000fffe03f */
[----:B01----:R-:W-:-:S04]  /*cee0*/  @P1 IMAD R0, R6, UR38, RZ ;  /* 0x0000002606001c24 */ /* 0x003fc8000f8e02ff */
[----:B------:R-:W-:Y:S02]  /*cef0*/  @P1 IMAD R5, R7, UR39, R0 ;  /* 0x0000002707051c24 */ /* 0x000fe4000f8e0200 */
[----:B------:R-:W-:-:S04]  /*cf00*/  @P1 IMAD.WIDE.U32 R6, R6, UR39, RZ ;  /* 0x0000002706061c25 */ /* 0x000fc8000f8e00ff */
[-C--:B--2---:R-:W-:Y:S02]  /*cf10*/  @P1 IMAD R0, R19, R14.reuse, RZ ;  /* 0x0000000e13001224 */ /* 0x084fe400078e02ff */
[----:B------:R-:W-:Y:S01]  /*cf20*/  @P1 IMAD.IADD R7, R7, 0x1, R5 ;  /* 0x0000000107071824 */ /* 0x000fe200078e0205 */
[----:B------:R-:W-:Y:S01]  /*cf30*/  UMOV UR10, UR6 ;  /* 0x00000006000a7c82 */ /* 0x000fe20008000000 */
[C---:B------:R-:W-:Y:S01]  /*cf40*/  @P1 IMAD R5, R17.reuse, R15, R0 ;  /* 0x0000000f11051224 */ /* 0x040fe200078e0200 */
[----:B------:R-:W-:Y:S01]  /*cf50*/  UMOV UR11, 0x40000040 ;  /* 0x40000040000b7882 */ /* 0x000fe20000000000 */
[----:B------:R-:W-:-:S04]  /*cf60*/  @P1 IMAD.WIDE.U32 R6, R17, R14, R6 ;  /* 0x0000000e11061225 */ /* 0x000fc800078e0006 */
[----:B------:R-:W-:Y:S01]  /*cf70*/  @P1 IMAD.IADD R0, R7, 0x1, R5 ;  /* 0x0000000107001824 */ /* 0x000fe200078e0205 */
[----:B------:R-:W-:Y:S01]  /*cf80*/  @P1 LEA R12, P2, R6, R12, 0x2 ;  /* 0x0000000c060c1211 */ /* 0x000fe200078410ff */
[----:B------:R-:W-:-:S03]  /*cf90*/  IMAD.MOV.U32 R5, RZ, RZ, 0x3f800000 ;  /* 0x3f800000ff057424 */ /* 0x000fc600078e00ff */
[----:B------:R-:W-:-:S05]  /*cfa0*/  @P1 LEA.HI.X R13, R6, R13, R0, 0x2, P2 ;  /* 0x0000000d060d1211 */ /* 0x000fca00010f1400 */
[----:B------:R0:W2:Y:S01]  /*cfb0*/  @P1 LDG.E R5, desc[UR42][R12.64] ;  /* 0x0000002a0c051981 */ /* 0x0000a2000c1e1900 */
[----:B------:R-:W-:Y:S02]  /*cfc0*/  WARPGROUP.DEPBAR.LE gsb0, 0x0 ;  /* 0x00008000000079c5 */ /* 0x000fe40000010000 */
[----:B------:R-:W-:-:S06]  /*cfd0*/  WARPGROUP.ARRIVE ;  /* 0x00000000000079c5 */ /* 0x000fcc0000000000 */
[----:B------:R-:W-:Y:S01]  /*cfe0*/  QGMMA.64x128x32.F32.E4M3.E4M3 R88, R160, gdesc[UR8], R88, gsb0 ;  /* 0x01e00008a0587df3 */ /* 0x000fe20008000858 */
[----:B------:R-:W-:Y:S01]  /*cff0*/  UIADD3 UR6, UR4, 0x4, URZ ;  /* 0x0000000404067890 */ /* 0x000fe2000fffe03f */
[----:B------:R-:W-:-:S06]  /*d000*/  UMOV UR11, 0x40000040 ;  /* 0x40000040000b7882 */ /* 0x000fcc0000000000 */
[----:B------:R-:W-:Y:S01]  /*d010*/  UMOV UR10, UR6 ;  /* 0x00000006000a7c82 */ /* 0x000fe20008000000 */
        /* <DEDUP_REMOVED lines=10> */
[----:B------:R-:W1:Y:S04]  /*d0c0*/  SHFL.BFLY PT, R0, R7, 0x1, 0x1f ;  /* 0x0c201f0007007f89 */ /* 0x000e6800000e0000 */
[----:B0-----:R-:W0:Y:S01]  /*d0d0*/  SHFL.BFLY PT, R13, R6, 0x1, 0x1f ;  /* 0x0c201f00060d7f89 */ /* 0x001e2200000e0000 */
[----:B------:R-:W-:Y:S02]  /*d0e0*/  IMAD.MOV.U32 R8, RZ, RZ, RZ ;  /* 0x000000ffff087224 */ /* 0x000fe400078e00ff */
[----:B-1----:R-:W-:Y:S01]  /*d0f0*/  FADD.FTZ R12, R7, R0 ;  /* 0x00000000070c7221 */ /* 0x002fe20000010000 */
[----:B0-----:R-:W-:-:S04]  /*d100*/  FADD.FTZ R13, R6, R13 ;  /* 0x0000000d060d7221 */ /* 0x001fc80000010000 */
        /* <DEDUP_REMOVED lines=14> */
[C---:B------:R-:W-:Y:S01]  /*d1f0*/  @P2 FMUL.FTZ R6, R2.reuse, 0.69314718246459960938 ;  /* 0x3f31721802062820 */ /* 0x040fe20000410000 */
[----:B------:R-:W-:Y:S01]  /*d200*/  @P3 FMUL.FTZ R19, R2, 0.69314718246459960938 ;  /* 0x3f31721802133820 */ /* 0x000fe20000410000 */
[----:B0-----:R-:W-:Y:S01]  /*d210*/  @P3 FMUL.FTZ R2, R7, 0.69314718246459960938 ;  /* 0x3f31721807023820 */ /* 0x001fe20000410000 */
[----:B------:R-:W-:-:S02]  /*d220*/  IMAD.MOV.U32 R4, RZ, RZ, -0x800000 ;  /* 0xff800000ff047424 */ /* 0x000fc400078e00ff */
[----:B------:R-:W-:Y:S02]  /*d230*/  IMAD.MOV.U32 R0, RZ, RZ, -0x800000 ;  /* 0xff800000ff007424 */ /* 0x000fe400078e00ff */
[----:B-1----:R-:W-:Y:S01]  /*d240*/  @P2 FMUL.FTZ R3, R3, 0.69314718246459960938 ;  /* 0x3f31721803032820 */ /* 0x002fe20000410000 */
[----:B------:R-:W-:Y:S01]  /*d250*/  @P3 FFMA.FTZ R4, R19, R11, R2 ;  /* 0x0000000b13043223 */ /* 0x000fe20000010002 */
[----:B--2---:R-:W-:Y:S02]  /*d260*/  FMUL.FTZ R2, R8, R5 ;  /* 0x0000000508027220 */ /* 0x004fe40000410000 */
[----:B------:R-:W-:Y:S01]  /*d270*/  @P2 FFMA.FTZ R0, R6, R9, R3 ;  /* 0x0000000906002223 */ /* 0x000fe20000010003 */
[----:B---3--:R-:W-:Y:S01]  /*d280*/  FMUL.FTZ R10, R10, R5 ;  /* 0x000000050a0a7220 */ /* 0x008fe20000410000 */
[----:B------:R-:W-:Y:S02]  /*d290*/  WARPGROUP.DEPBAR.LE gsb0, 0x0 ;  /* 0x00008000000079c5 */ /* 0x000fe40000010000 */
[----:B------:R-:W-:Y:S05]  /*d2a0*/  @!P0 BRA `(.L_x_1134) ;  /* 0x0000000000048947 */ /* 0x000fea0003800000 */
[----:B------:R-:W-:Y:S01]  /*d2b0*/  BPT.TRAP 0x1 ;  /* 0x000000040000795c */ /* 0x000fe20000300000 */
.L_x_1134:
        /* <DEDUP_REMOVED lines=68> */
.L_x_1056:
[----:B------:R-:W-:Y:S05]  /*d700*/  @P0 BRA `(.L_x_1135) ;  /* 0x0000002000540947 */ /* 0x000fea0003800000 */
[----:B------:R-:W0:Y:S01]  /*d710*/  S2R R9, SR_TID.X ;  /* 0x0000000000097919 */ /* 0x000e220000002100 */
[----:B------:R-:W-:Y:S01]  /*d720*/  ULDC.64 UR4, c[0x4][0x40] ;  /* 0x0100100000047ab9 */ /* 0x000fe20000000a00 */
[----:B------:R-:W1:Y:S01]  /*d730*/  LDC R82, c[0x0][0xbe8] ;  /* 0x0002fa00ff527b82 */ /* 0x000e620000000800 */
[----:B------:R-:W-:Y:S01]  /*d740*/  ULDC.64 UR6, c[0x0][0xb38] ;  /* 0x0002ce0000067ab9 */ /* 0x000fe20000000a00 */
[----:B------:R-:W2:Y:S01]  /*d750*/  S2R R73, SR_CTAID.X ;  /* 0x0000000000497919 */ /* 0x000ea20000002500 */
[----:B------:R-:W-:-:S05]  /*d760*/  ULDC.64 UR8, c[0x0][0xb28] ;  /* 0x0002ca0000087ab9 */ /* 0x000fca0000000a00 */
[----:B------:R-:W3:Y:S08]  /*d770*/  LDC.64 R86, c[0x0][0xbd8] ;  /* 0x0002f600ff567b82 */ /* 0x000ef00000000a00 */
[----:B------:R-:W4:Y:S08]  /*d780*/  LDC R90, c[0x0][0xc50] ;  /* 0x00031400ff5a7b82 */ /* 0x000f300000000800 */
[----:B------:R-:W5:Y:S01]  /*d790*/  LDC.64 R88, c[0x0][0xb40] ;  /* 0x0002d000ff587b82 */ /* 0x000f620000000a00 */
[----:B0-----:R-:W-:-:S05]  /*d7a0*/  IMAD.SHL.U32 R2, R9, 0x4, RZ ;  /* 0x0000000409027824 */ /* 0x001fca00078e00ff */
[----:B------:R-:W-:Y:S02]  /*d7b0*/  LOP3.LUT R2, R2, 0xc, RZ, 0xc0, !PT ;  /* 0x0000000c02027812 */ /* 0x000fe400078ec0ff */
[----:B------:R-:W-:Y:S02]  /*d7c0*/  BAR.SYNC.DEFER_BLOCKING 0x1, 0x100 ;  /* 0x0044000000007b1d */ /* 0x000fe40000010000 */
[----:B------:R-:W-:-:S05]  /*d7d0*/  IADD3 R2, P0, R2, UR4, RZ ;  /* 0x0000000402027c10 */ /* 0x000fca000ff1e0ff */
[----:B------:R-:W-:Y:S01]  /*d7e0*/  IMAD.X R3, RZ, RZ, UR5, P0 ;  /* 0x00000005ff037e24 */ /* 0x000fe200080e06ff */
[----:B------:R-:W-:-:S05]  /*d7f0*/  ULDC.64 UR4, c[0x0][0xbd0] ;  /* 0x0002f40000047ab9 */ /* 0x000fca0000000a00 */
[----:B------:R0:W3:Y:S01]  /*d800*/  LDG.E.CONSTANT R3, desc[UR42][R2.64] ;  /* 0x0000002a02037981 */ /* 0x0000e2000c1e9900 */
[C---:B------:R-:W-:Y:S01]  /*d810*/  LOP3.LUT P0, R7, R9.reuse, 0x3, RZ, 0xc0, !PT ;  /* 0x0000000309077812 */ /* 0x040fe2000780c0ff */
[----:B------:R-:W-:Y:S01]  /*d820*/  VIADD R9, R9, 0xffffff80 ;  /* 0xffffff8009097836 */ /* 0x000fe20000000000 */
[----:B-1----:R-:W-:Y:S01]  /*d830*/  ISETP.NE.AND P2, PT, R82, 0x1, PT ;  /* 0x000000015200780c */ /* 0x002fe20003f45270 */
[----:B------:R-:W-:Y:S01]  /*d840*/  BSSY B0, `(.L_x_1136) ;  /* 0x0000187000007945 */ /* 0x000fe20003800000 */
[----:B------:R-:W-:-:S04]  /*d850*/  ISETP.EQ.OR P0, PT, R7, 0x3, !P0 ;  /* 0x000000030700780c */ /* 0x000fc80004702670 */
[----:B------:R-:W-:Y:S02]  /*d860*/  SEL R76, R5, R8, P0 ;  /* 0x00000008054c7207 */ /* 0x000fe40000000000 */
[----:B0-----:R-:W-:Y:S02]  /*d870*/  SHF.R.S32.HI R2, RZ, 0x1f, R9 ;  /* 0x0000001fff027819 */ /* 0x001fe40000011409 */
[----:B------:R-:W-:Y:S02]  /*d880*/  SEL R7, R8, R5, P0 ;  /* 0x0000000508077207 */ /* 0x000fe40000000000 */
[----:B------:R-:W-:Y:S01]  /*d890*/  LEA.HI R5, R2, R9, RZ, 0x7 ;  /* 0x0000000902057211 */ /* 0x000fe200078f38ff */
[----:B------:R-:W0:Y:S01]  /*d8a0*/  @P2 LDC R84, c[0x0][0xbec] ;  /* 0x0002fb00ff542b82 */ /* 0x000e220000000800 */
[----:B------:R-:W-:Y:S02]  /*d8b0*/  SEL R46, R6, R91, P0 ;  /* 0x0000005b062e7207 */ /* 0x000fe40000000000 */
[----:B------:R-:W-:-:S02]  /*d8c0*/  SEL R79, R91, R6, P0 ;  /* 0x000000065b4f7207 */ /* 0x000fc40000000000 */
[----:B------:R-:W-:Y:S02]  /*d8d0*/  LOP3.LUT R6, R5, 0xffffff80, RZ, 0xc0, !PT ;  /* 0xffffff8005067812 */ /* 0x000fe400078ec0ff */
[----:B------:R-:W-:Y:S01]  /*d8e0*/  LEA.HI R27, R2, R9, RZ, 0x2 ;  /* 0x00000009021b7211 */ /* 0x000fe200078f10ff */
[----:B------:R-:W1:Y:S01]  /*d8f0*/  @P2 LDC R83, c[0x0][0xbf0] ;  /* 0x0002fc00ff532b82 */ /* 0x000e620000000800 */
[----:B------:R-:W-:Y:S01]  /*d900*/  SEL R12, R94, R95, P0 ;  /* 0x0000005f5e0c7207 */ /* 0x000fe20000000000 */
[----:B------:R-:W-:Y:S01]  /*d910*/  IMAD.IADD R68, R9, 0x1, -R6 ;  /* 0x0000000109447824 */ /* 0x000fe200078e0a06 */
[----:B------:R-:W-:Y:S02]  /*d920*/  SHF.R.S32.HI R6, RZ, 0x7, R5 ;  /* 0x00000007ff067819 */ /* 0x000fe40000011405 */
[----:B------:R-:W-:Y:S02]  /*d930*/  LOP3.LUT R32, R27, 0xfffffffc, RZ, 0xc0, !PT ;  /* 0xfffffffc1b207812 */ /* 0x000fe400078ec0ff */
[----:B------:R-:W-:Y:S01]  /*d940*/  SHF.R.S32.HI R11, RZ, 0x1f, R68 ;  /* 0x0000001fff0b7819 */ /* 0x000fe20000011444 */
[----:B------:R-:W4:Y:S01]  /*d950*/  @P2 LDC R85, c[0x0][0xbf0] ;  /* 0x0002fc00ff552b82 */ /* 0x000f220000000800 */
[----:B------:R-:W-:Y:S01]  /*d960*/  LEA.HI R2, R5, R6, RZ, 0x1 ;  /* 0x0000000605027211 */ /* 0x000fe200078f08ff */
[----:B------:R-:W-:Y:S01]  /*d970*/  IMAD.IADD R27, R9, 0x1, -R32 ;  /* 0x00000001091b7824 */ /* 0x000fe200078e0a20 */
[----:B------:R-:W-:-:S02]  /*d980*/  LEA.HI R25, R11, R68, RZ, 0x2 ;  /* 0x000000440b197211 */ /* 0x000fc400078f10ff */
[----:B------:R-:W-:Y:S02]  /*d990*/  LOP3.LUT R2, R2, 0x3fffffe, RZ, 0xc0, !PT ;  /* 0x03fffffe02027812 */ /* 0x000fe400078ec0ff */
[--C-:B------:R-:W-:Y:S02]  /*d9a0*/  SHF.R.S32.HI R13, RZ, 0x2, R25.reuse ;  /* 0x00000002ff0d7819 */ /* 0x100fe40000011419 */
[----:B------:R-:W-:Y:S01]  /*d9b0*/  SHF.R.S32.HI R8, RZ, 0x1f, R25 ;  /* 0x0000001fff087819 */ /* 0x000fe20000011419 */
[----:B------:R-:W-:Y:S01]  /*d9c0*/  IMAD.IADD R2, R6, 0x1, -R2 ;  /* 0x0000000106027824 */ /* 0x000fe200078e0a02 */
[----:B------:R-:W-:Y:S02]  /*d9d0*/  LEA.HI R11, R11, R68, RZ, 0x5 ;  /* 0x000000440b0b7211 */ /* 0x000fe400078f28ff */
[----:B------:R-:W-:Y:S02]  /*d9e0*/  LEA.HI R5, R8, R13, RZ, 0x3 ;  /* 0x0000000d08057211 */ /* 0x000fe400078f18ff */
[----:B------:R-:W-:-:S02]  /*d9f0*/  SHF.R.S32.HI R8, RZ, 0x1f, R17 ;  /* 0x0000001fff087819 */ /* 0x000fc40000011411 */
[----:B------:R-:W-:Y:S02]  /*da00*/  LOP3.LUT R32, R5, 0xfffffff8, RZ, 0xc0, !PT ;  /* 0xfffffff805207812 */ /* 0x000fe400078ec0ff */
[----:B------:R-:W-:Y:S01]  /*da10*/  SHF.R.S32.HI R42, RZ, 0x5, R11 ;  /* 0x00000005ff2a7819 */ /* 0x000fe2000001140b */
[----:B------:R-:W-:Y:S01]  /*da20*/  IMAD R6, R8, UR4, RZ ;  /* 0x0000000408067c24 */ /* 0x000fe2000f8e02ff */
[----:B------:R-:W-:Y:S01]  /*da30*/  SEL R11, R151, R150, P0 ;  /* 0x00000096970b7207 */ /* 0x000fe20000000000 */
[----:B------:R-:W-:Y:S01]  /*da40*/  IMAD.IADD R5, R13, 0x1, -R32 ;  /* 0x000000010d057824 */ /* 0x000fe200078e0a20 */
[----:B------:R-:W-:Y:S01]  /*da50*/  SEL R78, R92, R93, P0 ;  /* 0x0000005d5c4e7207 */ /* 0x000fe20000000000 */
[----:B------:R-:W-:Y:S01]  /*da60*/  IMAD R9, R17, UR5, R6 ;  /* 0x0000000511097c24 */ /* 0x000fe2000f8e0206 */
[----:B------:R-:W-:Y:S01]  /*da70*/  SEL R10, R102, R103, P0 ;  /* 0x00000067660a7207 */ /* 0x000fe20000000000 */
[----:B------:R-:W-:Y:S01]  /*da80*/  IMAD R6, R8, UR6, RZ ;  /* 0x0000000608067c24 */ /* 0x000fe2000f8e02ff */
[----:B------:R-:W-:Y:S01]  /*da90*/  LEA.HI R8, R27, R27, RZ, 0x1 ;  /* 0x0000001b1b087211 */ /* 0x000fe200078f08ff */
[----:B------:R-:W-:Y:S01]  /*daa0*/  IMAD.WIDE.U32 R32, R17, UR4, RZ ;  /* 0x0000000411207c25 */ /* 0x000fe2000f8e00ff */
[----:B------:R-:W-:Y:S01]  /*dab0*/  SEL R93, R93, R92, P0 ;  /* 0x0000005c5d5d7207 */ /* 0x000fe20000000000 */
[----:B------:R-:W4:Y:S01]  /*dac0*/  S2UR UR4, SR_CTAID.Y ;  /* 0x00000000000479c3 */ /* 0x000f220000002600 */
[----:B------:R-:W-:Y:S01]  /*dad0*/  LOP3.LUT R8, R8, 0x1ffffffe, RZ, 0xc0, !PT ;  /* 0x1ffffffe08087812 */ /* 0x000fe200078ec0ff */
[----:B------:R-:W-:Y:S01]  /*dae0*/  IMAD R13, R17, UR7, R6 ;  /* 0x00000007110d7c24 */ /* 0x000fe2000f8e0206 */
[----:B------:R-:W-:Y:S01]  /*daf0*/  SEL R6, R150, R151, P0 ;  /* 0x0000009796067207 */ /* 0x000fe20000000000 */
[----:B------:R-:W-:Y:S01]  /*db00*/  IMAD R5, R42, 0x10, R5 ;  /* 0x000000102a057824 */ /* 0x000fe200078e0205 */
[----:B------:R-:W-:Y:S01]  /*db10*/  SEL R14, R96, R97, P0 ;  /* 0x00000061600e7207 */ /* 0x000fe20000000000 */
[----:B------:R-:W-:Y:S01]  /*db20*/  IMAD.IADD R27, R27, 0x1, -R8 ;  /* 0x000000011b1b7824 */ /* 0x000fe200078e0a08 */
[----:B------:R-:W-:Y:S01]  /*db30*/  SEL R15, R97, R96, P0 ;  /* 0x00000060610f7207 */ /* 0x000fe20000000000 */
[----:B------:R-:W-:Y:S01]  /*db40*/  IMAD.WIDE.U32 R42, R17, UR6, RZ ;  /* 0x00000006112a7c25 */ /* 0x000fe2000f8e00ff */
[----:B------:R-:W-:Y:S01]  /*db50*/  SEL R74, R100, R101, P0 ;  /* 0x00000065644a7207 */ /* 0x000fe20000000000 */
[----:B------:R-:W0:Y:S01]  /*db60*/  @P2 LDC R92, c[0x0][0xbec] ;  /* 0x0002fb00ff5c2b82 */ /* 0x000e220000000800 */
[----:B------:R-:W-:Y:S01]  /*db70*/  SEL R24, R112, R113, P0 ;  /* 0x0000007170187207 */ /* 0x000fe20000000000 */
[----:B------:R-:W-:Y:S01]  /*db80*/  IMAD.IADD R33, R33, 0x1, R9 ;  /* 0x0000000121217824 */ /* 0x000fe200078e0209 */
[----:B------:R-:W-:Y:S01]  /*db90*/  SEL R21, R113, R112, P0 ;  /* 0x0000007071157207 */ /* 0x000fe20000000000 */
[----:B------:R-:W-:Y:S01]  /*dba0*/  IMAD R2, R2, 0x40, R5 ;  /* 0x0000004002027824 */ /* 0x000fe200078e0205 */
[----:B------:R-:W-:Y:S01]  /*dbb0*/  SEL R16, R144, R145, P0 ;  /* 0x0000009190107207 */ /* 0x000fe20000000000 */
[----:B------:R-:W-:Y:S01]  /*dbc0*/  IMAD.IADD R43, R43, 0x1, R13 ;  /* 0x000000012b2b7824 */ /* 0x000fe200078e020d */
[----:B------:R-:W-:Y:S01]  /*dbd0*/  SEL R101, R101, R100, P0 ;  /* 0x0000006465657207 */ /* 0x000fe20000000000 */
[--C-:B------:R-:W-:Y:S01]  /*dbe0*/  IMAD R5, R27, 0x8, R2.reuse ;  /* 0x000000081b057824 */ /* 0x100fe200078e0202 */
[----:B------:R-:W-:Y:S01]  /*dbf0*/  SEL R22, R104, R105, P0 ;  /* 0x0000006968167207 */ /* 0x000fe20000000000 */
[----:B--2---:R-:W-:Y:S01]  /*dc00*/  IMAD R70, R73, 0x80, R2 ;  /* 0x0000008049467824 */ /* 0x004fe200078e0202 */
[----:B------:R-:W-:Y:S01]  /*dc10*/  SEL R23, R105, R104, P0 ;  /* 0x0000006869177207 */ /* 0x000fe20000000000 */
[----:B------:R-:W-:Y:S01]  /*dc20*/  IMAD R73, R73, 0x80, R5 ;  /* 0x0000008049497824 */ /* 0x000fe200078e0205 */
[----:B------:R-:W-:Y:S01]  /*dc30*/  SEL R30, R120, R121, P0 ;  /* 0x00000079781e7207 */ /* 0x000fe20000000000 */
[----:B-----5:R-:W-:Y:S01]  /*dc40*/  IMAD.WIDE.U32 R42, R88, UR39, R42 ;  /* 0x00000027582a7c25 */ /* 0x020fe2000f8e002a */
[----:B------:R-:W-:Y:S01]  /*dc50*/  SEL R31, R121, R120, P0 ;  /* 0x00000078791f7207 */ /* 0x000fe20000000000 */
[----:B------:R-:W-:Y:S01]  /*dc60*/  ULDC.64 UR6, c[0x0][0xb48] ;  /* 0x0002d20000067ab9 */ /* 0x000fe20000000a00 */
[----:B------:R-:W-:-:S02]  /*dc70*/  SEL R72, R116, R117, P0 ;  /* 0x0000007574487207 */ /* 0x000fc40000000000 */
[----:B------:R-:W-:Y:S02]  /*dc80*/  SEL R26, R136, R137, P0 ;  /* 0x00000089881a7207 */ /* 0x000fe40000000000 */
[----:B------:R-:W-:Y:S02]  /*dc90*/  LOP3.LUT R25, R25, 0x7ffffffc, RZ, 0xc0, !PT ;  /* 0x7ffffffc19197812 */ /* 0x000fe400078ec0ff */
[----:B------:R-:W-:Y:S01]  /*dca0*/  SEL R18, R108, R109, P0 ;  /* 0x0000006d6c127207 */ /* 0x000fe20000000000 */
[----:B0-----:R-:W-:Y:S01]  /*dcb0*/  @P2 IMAD.HI.U32 R92, R73, R92, RZ ;  /* 0x0000005c495c2227 */ /* 0x001fe200078e00ff */
        /* <DEDUP_REMOVED lines=8> */
[C---:B------:R-:W-:Y:S01]  /*dd40*/  LOP3.LUT P1, RZ, R68.reuse, 0x3, RZ, 0xc0, !PT ;  /* 0x0000000344ff7812 */ /* 0x040fe2000782c0ff */
[----:B------:R-:W-:Y:S01]  /*dd50*/  IMAD.IADD R68, R68, 0x1, -R25 ;  /* 0x0000000144447824 */ /* 0x000fe200078e0a19 */
        /* <DEDUP_REMOVED lines=31> */
[----:B------:R-:W-:Y:S01]  /*df50*/  SEL R103, R103, R102, P0 ;  /* 0x0000006667677207 */ /* 0x000fe20000000000 */
[----:B---3--:R0:W-:Y:S04]  /*df60*/  SHFL.IDX PT, R47, R12, R3, 0x1c1f ;  /* 0x001c1f030c2f7589 */ /* 0x0081e800000e0000 */
[----:B------:R-:W-:Y:S04]  /*df70*/  SHFL.IDX PT, R6, R6, R3, 0x1c1f ;  /* 0x001c1f0306067589 */ /* 0x000fe800000e0000 */
[----:B------:R-:W-:Y:S01]  /*df80*/  SHFL.IDX PT, R8, R76, R3, 0x1c1f ;  /* 0x001c1f034c087589 */ /* 0x000fe200000e0000 */
[----:B0-----:R-:W-:-:S03]  /*df90*/  LOP3.LUT R12, R3, 0x2, RZ, 0x3c, !PT ;  /* 0x00000002030c7812 */ /* 0x001fc600078e3cff */
[----:B------:R-:W-:Y:S04]  /*dfa0*/  SHFL.IDX PT, R53, R10, R3, 0x1c1f ;  /* 0x001c1f030a357589 */ /* 0x000fe800000e0000 */
[----:B------:R-:W0:Y:S04]  /*dfb0*/  SHFL.IDX PT, R11, R11, R12, 0x1c1f ;  /* 0x001c1f0c0b0b7589 */ /* 0x000e2800000e0000 */
[----:B------:R-:W-:Y:S04]  /*dfc0*/  SHFL.IDX PT, R7, R7, R12, 0x1c1f ;  /* 0x001c1f0c07077589 */ /* 0x000fe800000e0000 */
[----:B------:R-:W-:Y:S04]  /*dfd0*/  SHFL.IDX PT, R9, R78, R3, 0x1c1f ;  /* 0x001c1f034e097589 */ /* 0x000fe800000e0000 */
[----:B------:R-:W-:Y:S04]  /*dfe0*/  SHFL.IDX PT, R10, R93, R12, 0x1c1f ;  /* 0x001c1f0c5d0a7589 */ /* 0x000fe800000e0000 */
[----:B------:R-:W-:Y:S04]  /*dff0*/  SHFL.IDX PT, R14, R14, R3, 0x1c1f ;  /* 0x001c1f030e0e7589 */ /* 0x000fe800000e0000 */
[----:B------:R-:W-:Y:S04]  /*e000*/  SHFL.IDX PT, R15, R15, R12, 0x1c1f ;  /* 0x001c1f0c0f0f7589 */ /* 0x000fe800000e0000 */
[----:B------:R-:W-:Y:S01]  /*e010*/  SHFL.IDX PT, R71, R16, R3, 0x1c1f ;  /* 0x001c1f0310477589 */ /* 0x000fe200000e0000 */
[----:B0-----:R-:W-:-:S03]  /*e020*/  SEL R5, R6, R11, P0 ;  /* 0x0000000b06057207 */ /* 0x001fc60000000000 */
        /* <DEDUP_REMOVED lines=17> */
[----:B------:R-:W2:Y:S04]  /*e140*/  SHFL.IDX PT, R62, R133, R12, 0x1c1f ;  /* 0x001c1f0c853e7589 */ /* 0x000ea800000e0000 */
[----:B------:R-:W3:Y:S04]  /*e150*/  SHFL.IDX PT, R66, R129, R12, 0x1c1f ;  /* 0x001c1f0c81427589 */ /* 0x000ee800000e0000 */
[----:B------:R-:W5:Y:S04]  /*e160*/  SHFL.IDX PT, R74, R137, R12, 0x1c1f ;  /* 0x001c1f0c894a7589 */ /* 0x000f6800000e0000 */
[----:B------:R1:W-:Y:S04]  /*e170*/  SHFL.IDX PT, R63, R28, R3, 0x1c1f ;  /* 0x001c1f031c3f7589 */ /* 0x0003e800000e0000 */
[----:B------:R-:W4:Y:S04]  /*e180*/  SHFL.IDX PT, R72, R141, R12, 0x1c1f ;  /* 0x001c1f0c8d487589 */ /* 0x000f2800000e0000 */
[----:B------:R-:W-:Y:S01]  /*e190*/  SHFL.IDX PT, R48, R48, R3, 0x1c1f ;  /* 0x001c1f0330307589 */ /* 0x000fe200000e0000 */
[----:B0-----:R-:W-:-:S02]  /*e1a0*/  SEL R29, R27, R58, P0 ;  /* 0x0000003a1b1d7207 */ /* 0x001fc40000000000 */
[----:B-1----:R-:W-:Y:S01]  /*e1b0*/  SEL R28, R30, R31, P0 ;  /* 0x0000001f1e1c7207 */ /* 0x002fe20000000000 */
[----:B------:R-:W-:Y:S01]  /*e1c0*/  SHFL.IDX PT, R46, R46, R3, 0x1c1f ;  /* 0x001c1f032e2e7589 */ /* 0x000fe200000e0000 */
[----:B------:R-:W-:Y:S02]  /*e1d0*/  SEL R30, R31, R30, P0 ;  /* 0x0000001e1f1e7207 */ /* 0x000fe40000000000 */
[----:B------:R-:W-:Y:S01]  /*e1e0*/  SEL R31, R58, R27, P0 ;  /* 0x0000001b3a1f7207 */ /* 0x000fe20000000000 */
[----:B------:R-:W-:Y:S01]  /*e1f0*/  SHFL.IDX PT, R52, R52, R3, 0x1c1f ;  /* 0x001c1f0334347589 */ /* 0x000fe200000e0000 */
[----:B--2---:R-:W-:-:S03]  /*e200*/  SEL R27, R62, R49, P0 ;  /* 0x000000313e1b7207 */ /* 0x004fc60000000000 */
        /* <DEDUP_REMOVED lines=10> */
[----:B------:R1:W-:Y:S04]  /*e2b0*/  SHFL.IDX PT, R34, R34, R3, 0x1c1f ;  /* 0x001c1f0322227589 */ /* 0x0003e800000e0000 */
[----:B------:R-:W-:Y:S01]  /*e2c0*/  SHFL.IDX PT, R77, R77, R12, 0x1c1f ;  /* 0x001c1f0c4d4d7589 */ /* 0x000fe200000e0000 */
[----:B0-----:R-:W-:-:S03]  /*e2d0*/  SEL R20, R24, R21, P0 ;  /* 0x0000001518147207 */ /* 0x001fc60000000000 */
[----:B------:R-:W0:Y:S01]  /*e2e0*/  SHFL.IDX PT, R76, R145, R12, 0x1c1f ;  /* 0x001c1f0c914c7589 */ /* 0x000e2200000e0000 */
[----:B------:R-:W-:Y:S02]  /*e2f0*/  SEL R24, R21, R24, P0 ;  /* 0x0000001815187207 */ /* 0x000fe40000000000 */
[----:B-1----:R-:W-:Y:S01]  /*e300*/  SEL R3, R11, R6, P0 ;  /* 0x000000060b037207 */ /* 0x002fe20000000000 */
[----:B------:R-:W-:Y:S01]  /*e310*/  SHFL.IDX PT, R78, R95, R12, 0x1c1f ;  /* 0x001c1f0c5f4e7589 */ /* 0x000fe200000e0000 */
[----:B------:R-:W-:Y:S02]  /*e320*/  SEL R6, R8, R7, P0 ;  /* 0x0000000708067207 */ /* 0x000fe40000000000 */
[----:B------:R-:W-:Y:S01]  /*e330*/  SEL R8, R7, R8, P0 ;  /* 0x0000000807087207 */ /* 0x000fe20000000000 */
[----:B------:R-:W1:Y:S01]  /*e340*/  SHFL.IDX PT, R79, R79, R12, 0x1c1f ;  /* 0x001c1f0c4f4f7589 */ /* 0x000e6200000e0000 */
        /* <DEDUP_REMOVED lines=9> */
[----:B------:R-:W-:Y:S01]  /*e3e0*/  IMAD R16, R86, UR38, RZ ;  /* 0x0000002656107c24 */ /* 0x000fe2000f8e02ff */
[----:B------:R-:W-:Y:S02]  /*e3f0*/  SEL R21, R25, R26, P0 ;  /* 0x0000001a19157207 */ /* 0x000fe40000000000 */
[----:B------:R-:W-:Y:S01]  /*e400*/  SHFL.IDX PT, R69, R69, R12, 0x1c1f ;  /* 0x001c1f0c45457589 */ /* 0x000fe200000e0000 */
[----:B------:R-:W-:Y:S01]  /*e410*/  SEL R13, R18, R19, P0 ;  /* 0x00000013120d7207 */ /* 0x000fe20000000000 */
[----:B------:R-:W-:Y:S01]  /*e420*/  IMAD R75, R87, UR39, R16 ;  /* 0x00000027574b7c24 */ /* 0x000fe2000f8e0210 */
[----:B------:R-:W-:Y:S01]  /*e430*/  SEL R25, R26, R25, P0 ;  /* 0x000000191a197207 */ /* 0x000fe20000000000 */
[----:B------:R-:W-:Y:S01]  /*e440*/  SHFL.IDX PT, R57, R57, R12, 0x1c1f ;  /* 0x001c1f0c39397589 */ /* 0x000fe200000e0000 */
[----:B---3--:R-:W-:-:S02]  /*e450*/  SEL R26, R66, R59, P0 ;  /* 0x0000003b421a7207 */ /* 0x008fc40000000000 */
[----:B-----5:R-:W-:Y:S01]  /*e460*/  SEL R16, R67, R74, P0 ;  /* 0x0000004a43107207 */ /* 0x020fe20000000000 */
[----:B------:R-:W-:Y:S04]  /*e470*/  SHFL.IDX PT, R61, R61, R12, 0x1c1f ;  /* 0x001c1f0c3d3d7589 */ /* 0x000fe800000e0000 */
[----:B------:R-:W-:Y:S04]  /*e480*/  SHFL.IDX PT, R51, R51, R12, 0x1c1f ;  /* 0x001c1f0c33337589 */ /* 0x000fe800000e0000 */
[----:B------:R-:W-:Y:S04]  /*e490*/  SHFL.IDX PT, R55, R55, R12, 0x1c1f ;  /* 0x001c1f0c37377589 */ /* 0x000fe800000e0000 */
[----:B------:R-:W-:Y:S04]  /*e4a0*/  SHFL.IDX PT, R41, R41, R12, 0x1c1f ;  /* 0x001c1f0c29297589 */ /* 0x000fe800000e0000 */
[----:B------:R-:W-:Y:S04]  /*e4b0*/  SHFL.IDX PT, R45, R45, R12, 0x1c1f ;  /* 0x001c1f0c2d2d7589 */ /* 0x000fe800000e0000 */
[----:B------:R-:W-:Y:S04]  /*e4c0*/  SHFL.IDX PT, R35, R35, R12, 0x1c1f ;  /* 0x001c1f0c23237589 */ /* 0x000fe800000e0000 */
[----:B------:R-:W-:Y:S04]  /*e4d0*/  SHFL.IDX PT, R39, R39, R12, 0x1c1f ;  /* 0x001c1f0c27277589 */ /* 0x000fe800000e0000 */
[----:B------:R3:W-:Y:S02]  /*e4e0*/  SHFL.IDX PT, R37, R37, R12, 0x1c1f ;  /* 0x001c1f0c25257589 */ /* 0x0007e400000e0000 */
[----:B---3--:R-:W-:-:S02]  /*e4f0*/  SEL R12, R22, R23, P0 ;  /* 0x00000017160c7207 */ /* 0x008fc40000000000 */
[----:B------:R-:W-:Y:S02]  /*e500*/  SEL R22, R23, R22, P0 ;  /* 0x0000001617167207 */ /* 0x000fe40000000000 */
[----:B------:R-:W-:Y:S02]  /*e510*/  SEL R23, R19, R18, P0 ;  /* 0x0000001213177207 */ /* 0x000fe40000000000 */
[----:B------:R-:W-:Y:S01]  /*e520*/  SEL R18, R59, R66, P0 ;  /* 0x000000423b127207 */ /* 0x000fe20000000000 */
[----:B------:R-:W-:Y:S01]  /*e530*/  IMAD.WIDE.U32 R58, R86, UR39, R32 ;  /* 0x00000027563a7c25 */ /* 0x000fe2000f8e0020 */
[----:B------:R-:W-:Y:S02]  /*e540*/  SEL R19, R49, R62, P0 ;  /* 0x0000003e31137207 */ /* 0x000fe40000000000 */
[----:B------:R-:W-:Y:S01]  /*e550*/  SEL R32, R74, R67, P0 ;  /* 0x000000434a207207 */ /* 0x000fe20000000000 */
[----:B------:R-:W-:Y:S01]  /*e560*/  @P2 IMAD.HI.U32 R62, R73, R84, RZ ;  /* 0x00000054493e2227 */ /* 0x000fe200078e00ff */
[----:B----4-:R-:W-:-:S03]  /*e570*/  SEL R33, R72, R63, P0 ;  /* 0x0000003f48217207 */ /* 0x010fc60000000000 */
[----:B------:R-:W-:Y:S01]  /*e580*/  IMAD.MOV R67, RZ, RZ, -R17 ;  /* 0x000000ffff437224 */ /* 0x000fe200078e0a11 */
[----:B------:R-:W-:Y:S01]  /*e590*/  SEL R17, R63, R72, P0 ;  /* 0x000000483f117207 */ /* 0x000fe20000000000 */
[----:B------:R-:W-:Y:S01]  /*e5a0*/  IMAD.MOV.U32 R49, RZ, RZ, R73 ;  /* 0x000000ffff317224 */ /* 0x000fe200078e0049 */
[----:B------:R-:W-:Y:S01]  /*e5b0*/  @P2 SHF.R.U32.HI R49, RZ, R83, R62 ;  /* 0x00000053ff312219 */ /* 0x000fe2000001163e */
[----:B------:R-:W-:Y:S01]  /*e5c0*/  IMAD R83, R90, R67, UR4 ;  /* 0x000000045a537e24 */ /* 0x000fe2000f8e0243 */
[----:B------:R-:W-:Y:S01]  /*e5d0*/  ULDC.64 UR4, c[0x0][0xbe0] ;  /* 0x0002f80000047ab9 */ /* 0x000fe20000000a00 */
[----:B------:R-:W-:Y:S02]  /*e5e0*/  IMAD R66, R88, UR38, RZ ;  /* 0x0000002658427c24 */ /* 0x000fe4000f8e02ff */
[----:B------:R-:W-:Y:S01]  /*e5f0*/  IMAD.IADD R59, R59, 0x1, R75 ;  /* 0x000000013b3b7824 */ /* 0x000fe200078e024b */
[----:B------:R-:W-:Y:S01]  /*e600*/  SHF.R.S32.HI R72, RZ, 0x1f, R83 ;  /* 0x0000001fff487819 */ /* 0x000fe20000011453 */
[----:B------:R-:W-:-:S02]  /*e610*/  IMAD R63, R89, UR39, R66 ;  /* 0x00000027593f7c24 */ /* 0x000fc4000f8e0242 */
[----:B------:R-:W-:Y:S02]  /*e620*/  IMAD.MOV.U32 R62, RZ, RZ, R42 ;  /* 0x000000ffff3e7224 */ /* 0x000fe400078e002a */
[----:B------:R-:W-:Y:S02]  /*e630*/  IMAD.IADD R63, R43, 0x1, R63 ;  /* 0x000000012b3f7824 */ /* 0x000fe400078e023f */
[----:B------:R-:W-:Y:S02]  /*e640*/  IMAD R43, R72, UR4, RZ ;  /* 0x00000004482b7c24 */ /* 0x000fe4000f8e02ff */
[----:B------:R-:W-:Y:S01]  /*e650*/  IMAD.MOV.U32 R67, RZ, RZ, R73 ;  /* 0x000000ffff437224 */ /* 0x000fe200078e0049 */
[----:B------:R-:W-:Y:S01]  /*e660*/  @P2 SHF.R.U32.HI R67, RZ, R85, R92 ;  /* 0x00000055ff432219 */ /* 0x000fe2000001165c */
[C---:B------:R-:W-:Y:S02]  /*e670*/  IMAD R66, R83.reuse, UR5, R43 ;  /* 0x0000000553427c24 */ /* 0x040fe4000f8e022b */
[----:B------:R-:W-:Y:S01]  /*e680*/  IMAD.WIDE.U32 R42, R83, UR4, R58 ;  /* 0x00000004532a7c25 */ /* 0x000fe2000f8e003a */
[----:B------:R-:W-:-:S03]  /*e690*/  ULDC.64 UR4, c[0x0][0xb30] ;  /* 0x0002cc0000047ab9 */ /* 0x000fc60000000a00 */
[----:B------:R-:W-:Y:S01]  /*e6a0*/  IMAD R72, R72, UR6, RZ ;  /* 0x0000000648487c24 */ /* 0x000fe2000f8e02ff */
[----:B------:R-:W-:Y:S01]  /*e6b0*/  IADD3 R42, P2, R49, R42, RZ ;  /* 0x0000002a312a7210 */ /* 0x000fe20007f5e0ff */
[----:B------:R-:W-:Y:S01]  /*e6c0*/  IMAD.WIDE.U32 R58, R83, UR6, R62 ;  /* 0x00000006533a7c25 */ /* 0x000fe2000f8e003e */
[----:B------:R-:W-:Y:S02]  /*e6d0*/  SHF.R.S32.HI R63, RZ, 0x1f, R49 ;  /* 0x0000001fff3f7819 */ /* 0x000fe40000011431 */
[----:B------:R-:W-:Y:S01]  /*e6e0*/  SHF.R.S32.HI R62, RZ, 0x1f, R67 ;  /* 0x0000001fff3e7819 */ /* 0x000fe20000011443 */
[----:B------:R-:W-:Y:S01]  /*e6f0*/  IMAD.MOV R49, RZ, RZ, -R49 ;  /* 0x000000ffff317224 */ /* 0x000fe200078e0a31 */
[----:B------:R-:W-:Y:S01]  /*e700*/  IADD3.X R43, R63, R43, R66, P2, !PT ;  /* 0x0000002b3f2b7210 */ /* 0x000fe200017fe442 */
[----:B------:R-:W-:Y:S01]  /*e710*/  IMAD R75, R83, UR7, R72 ;  /* 0x00000007534b7c24 */ /* 0x000fe2000f8e0248 */
[----:B------:R-:W-:Y:S01]  /*e720*/  ULDC.64 UR6, c[0x0][0xbc8] ;  /* 0x0002f20000067ab9 */ /* 0x000fe20000000a00 */
[----:B------:R-:W-:-:S02]  /*e730*/  IMAD.MOV R72, RZ, RZ, -R67 ;  /* 0x000000ffff487224 */ /* 0x000fc400078e0a43 */
[----:B------:R-:W-:Y:S02]  /*e740*/  IMAD R62, R62, UR4, RZ ;  /* 0x000000043e3e7c24 */ /* 0x000fe4000f8e02ff */
[C-C-:B------:R-:W-:Y:S02]  /*e750*/  IMAD R49, R82.reuse, R49, R73.reuse ;  /* 0x0000003152317224 */ /* 0x140fe400078e0249 */
[----:B------:R-:W-:Y:S02]  /*e760*/  IMAD R63, R82, R72, R73 ;  /* 0x00000048523f7224 */ /* 0x000fe400078e0249 */
[----:B------:R-:W-:Y:S01]  /*e770*/  IMAD R73, R67, UR5, R62 ;  /* 0x0000000543497c24 */ /* 0x000fe2000f8e023e */
[----:B------:R-:W-:Y:S01]  /*e780*/  SHF.R.S32.HI R62, RZ, 0x1f, R49 ;  /* 0x0000001fff3e7819 */ /* 0x000fe20000011431 */
[----:B------:R-:W-:Y:S01]  /*e790*/  IMAD.IADD R59, R59, 0x1, R75 ;  /* 0x000000013b3b7824 */ /* 0x000fe200078e024b */
[----:B------:R-:W-:Y:S01]  /*e7a0*/  SHF.R.S32.HI R66, RZ, 0x1f, R63 ;  /* 0x0000001fff427819 */ /* 0x000fe2000001143f */
[----:B------:R-:W3:Y:S01]  /*e7b0*/  S2UR UR5, SR_CgaCtaId ;  /* 0x00000000000579c3 */ /* 0x000ee20000008800 */
[----:B------:R-:W-:-:S04]  /*e7c0*/  IMAD.WIDE.U32 R42, R49, UR6, R42 ;  /* 0x00000006312a7c25 */ /* 0x000fc8000f8e002a */
[----:B------:R-:W-:Y:S01]  /*e7d0*/  IMAD.WIDE.U32 R58, R67, UR4, R58 ;  /* 0x00000004433a7c25 */ /* 0x000fe2000f8e003a */
[----:B------:R-:W-:-:S03]  /*e7e0*/  UMOV UR4, 0x400 ;  /* 0x0000040000047882 */ /* 0x000fc60000000000 */
[----:B------:R-:W-:Y:S02]  /*e7f0*/  IMAD R62, R62, UR6, RZ ;  /* 0x000000063e3e7c24 */ /* 0x000fe4000f8e02ff */
[----:B------:R-:W-:Y:S02]  /*e800*/  IMAD R66, R66, UR8, RZ ;  /* 0x0000000842427c24 */ /* 0x000fe4000f8e02ff */
[----:B------:R-:W-:Y:S02]  /*e810*/  IMAD.IADD R59, R59, 0x1, R73 ;  /* 0x000000013b3b7824 */ /* 0x000fe400078e0249 */
[----:B------:R-:W-:Y:S01]  /*e820*/  IMAD R73, R49, UR7, R62 ;  /* 0x0000000731497c24 */ /* 0x000fe2000f8e023e */
[----:B------:R-:W-:Y:S01]  /*e830*/  ULDC.64 UR6, c[0x0][0xba8] ;  /* 0x0002ea0000067ab9 */ /* 0x000fe20000000a00 */
[C---:B------:R-:W-:Y:S01]  /*e840*/  IMAD R75, R63.reuse, UR9, R66 ;  /* 0x000000093f4b7c24 */ /* 0x040fe2000f8e0242 */
[----:B0-----:R-:W-:Y:S01]  /*e850*/  SEL R62, R76, R71, P0 ;  /* 0x000000474c3e7207 */ /* 0x001fe20000000000 */
[----:B------:R-:W-:Y:S01]  /*e860*/  IMAD.WIDE.U32 R66, R63, UR8, R58 ;  /* 0x000000083f427c25 */ /* 0x000fe2000f8e003a */
[----:B------:R-:W-:Y:S01]  /*e870*/  SEL R58, R71, R76, P0 ;  /* 0x0000004c473a7207 */ /* 0x000fe20000000000 */
[----:B------:R-:W-:Y:S01]  /*e880*/  ULDC.64 UR8, c[0x0][0xb00] ;  /* 0x0002c00000087ab9 */ /* 0x000fe20000000a00 */
[C---:B------:R-:W-:Y:S01]  /*e890*/  LEA R71, P2, R42.reuse, UR6, 0x2 ;  /* 0x000000062a477c11 */ /* 0x040fe2000f8410ff */
[----:B------:R-:W-:Y:S01]  /*e8a0*/  IMAD.IADD R49, R43, 0x1, R73 ;  /* 0x000000012b317824 */ /* 0x000fe200078e0249 */
[----:B------:R-:W-:Y:S01]  /*e8b0*/  ULDC UR6, c[0x0][0xa88] ;  /* 0x0002a20000067ab9 */ /* 0x000fe20000000800 */
[----:B------:R-:W-:Y:S01]  /*e8c0*/  IMAD.IADD R43, R67, 0x1, R75 ;  /* 0x00000001432b7824 */ /* 0x000fe200078e024b */
[----:B---3--:R-:W-:Y:S01]  /*e8d0*/  ULEA UR4, UR5, UR4, 0x18 ;  /* 0x0000000405047291 */ /* 0x008fe2000f8ec03f */
[----:B------:R-:W-:Y:S01]  /*e8e0*/  SHFL.IDX PT, R72, R71, RZ, 0x1c1f ;  /* 0x001c1fff47487589 */ /* 0x000fe200000e0000 */
[----:B------:R-:W-:Y:S01]  /*e8f0*/  LEA.HI.X R49, R42, UR7, R49, 0x2, P2 ;  /* 0x000000072a317c11 */ /* 0x000fe200090f1431 */
[----:B------:R-:W-:Y:S01]  /*e900*/  IMAD R83, R82, UR6, RZ ;  /* 0x0000000652537c24 */ /* 0x000fe2000f8e02ff */
[----:B------:R-:W-:Y:S01]  /*e910*/  UIADD3 UR4, UR4, 0x22820, URZ ;  /* 0x0002282004047890 */ /* 0x000fe2000fffe03f */
[----:B------:R0:W-:Y:S01]  /*e920*/  SHFL.IDX PT, R74, R71, 0x1, 0x1c1f ;  /* 0x003c1f00474a7f89 */ /* 0x0001e200000e0000 */
[----:B------:R-:W-:Y:S01]  /*e930*/  VIADD R82, R70, 0x8 ;  /* 0x0000000846527836 */ /* 0x000fe20000000000 */
[----:B------:R-:W-:Y:S01]  /*e940*/  LEA R84, P3, R66, UR8, 0x2 ;  /* 0x0000000842547c11 */ /* 0x000fe2000f8610ff */
[----:B------:R-:W-:Y:S01]  /*e950*/  UPRMT UR4, URZ, 0x654, UR4 ;  /* 0x000006543f047896 */ /* 0x000fe20008000004 */
[----:B------:R-:W3:Y:S01]  /*e960*/  SHFL.IDX PT, R73, R49, RZ, 0x1c1f ;  /* 0x001c1fff31497589 */ /* 0x000ee200000e0000 */
[----:B------:R-:W-:-:S02]  /*e970*/  ISETP.GE.OR P2, PT, R70, R83, P1 ;  /* 0x000000534600720c */ /* 0x000fc40000f46670 */
[-C--:B------:R-:W-:Y:S01]  /*e980*/  ISETP.GE.OR P1, PT, R82, R83.reuse, P1 ;  /* 0x000000535200720c */ /* 0x080fe20000f26670 */
[----:B------:R4:W5:Y:S01]  /*e990*/  SHFL.IDX PT, R75, R49, 0x1, 0x1c1f ;  /* 0x003c1f00314b7f89 */ /* 0x00096200000e0000 */
[----:B------:R-:W-:Y:S01]  /*e9a0*/  LEA.HI.X R85, R66, UR9, R43, 0x2, P3 ;  /* 0x0000000942557c11 */ /* 0x000fe200098f142b */
[----:B0-----:R-:W-:Y:S01]  /*e9b0*/  IMAD.SHL.U32 R71, R68, 0x2, RZ ;  /* 0x0000000244477824 */ /* 0x001fe200078e00ff */
[----:B------:R-:W-:Y:S01]  /*e9c0*/  ISETP.GE.AND P3, PT, R70, R83, PT ;  /* 0x000000534600720c */ /* 0x000fe20003f66270 */
[----:B------:R-:W-:Y:S01]  /*e9d0*/  SYNCS.ARRIVE.TRANS64.RED.A1T0 RZ, [UR4], RZ ;  /* 0x000000ffffff79a7 */ /* 0x000fe20008100404 */
[----:B------:R0:W0:Y:S01]  /*e9e0*/  SHFL.IDX PT, R66, R84, RZ, 0x1c1f ;  /* 0x001c1fff54427589 */ /* 0x00002200000e0000 */
[----:B------:R-:W-:Y:S02]  /*e9f0*/  SEL R59, R48, R77, P0 ;  /* 0x0000004d303b7207 */ /* 0x000fe40000000000 */
[----:B------:R-:W-:Y:S01]  /*ea00*/  SEL R63, R77, R48, P0 ;  /* 0x000000304d3f7207 */ /* 0x000fe20000000000 */
[----:B------:R0:W0:Y:S01]  /*ea10*/  SHFL.IDX PT, R67, R85, RZ, 0x1c1f ;  /* 0x001c1fff55437589 */ /* 0x00002200000e0000 */
[----:B-1----:R-:W-:-:S02]  /*ea20*/  SEL R42, R46, R79, P0 ;  /* 0x0000004f2e2a7207 */ /* 0x002fc40000000000 */
[----:B------:R-:W-:Y:S02]  /*ea30*/  SEL R43, R47, R78, P0 ;  /* 0x0000004e2f2b7207 */ /* 0x000fe40000000000 */
[----:B--2---:R-:W-:Y:S02]  /*ea40*/  SEL R48, R52, R81, P0 ;  /* 0x0000005134307207 */ /* 0x004fe40000000000 */
[----:B----4-:R-:W-:Y:S02]  /*ea50*/  SEL R49, R53, R80, P0 ;  /* 0x0000005035317207 */ /* 0x010fe40000000000 */
[----:B------:R-:W-:Y:S01]  /*ea60*/  SEL R46, R79, R46, P0 ;  /* 0x0000002e4f2e7207 */ /* 0x000fe20000000000 */
[----:B---3--:R1:W-:Y:S01]  /*ea70*/  @!P2 ST.E desc[UR42][R72.64], R0 ;  /* 0x000000004800a985 */ /* 0x0083e2000c10192a */
[----:B------:R-:W-:Y:S02]  /*ea80*/  SEL R47, R78, R47, P0 ;  /* 0x0000002f4e2f7207 */ /* 0x000fe40000000000 */
[----:B------:R-:W-:Y:S01]  /*ea90*/  SEL R52, R81, R52, P0 ;  /* 0x0000003451347207 */ /* 0x000fe20000000000 */
[----:B-----5:R1:W-:Y:S01]  /*eaa0*/  @!P1 ST.E desc[UR42][R74.64], R4 ;  /* 0x000000044a009985 */ /* 0x0203e2000c10192a */
[----:B------:R-:W-:Y:S01]  /*eab0*/  SEL R53, R80, R53, P0 ;  /* 0x0000003550357207 */ /* 0x000fe20000000000 */
[----:B------:R-:W-:Y:S06]  /*eac0*/  @P3 BRA `(.L_x_1137) ;  /* 0x0000000400783947 */ /* 0x000fec0003800000 */
[C---:B-1----:R-:W-:Y:S01]  /*ead0*/  VIADD R0, R71.reuse, 0x8 ;  /* 0x0000000847007836 */ /* 0x042fe20000000000 */
        /* <DEDUP_REMOVED lines=8> */
[----:B------:R-:W-:-:S04]  /*eb60*/  ISETP.GE.AND P1, PT, R70, UR4, PT ;  /* 0x0000000446007c0c */ /* 0x000fc8000bf26270 */
[----:B------:R-:W-:-:S03]  /*eb70*/  ISETP.GE.AND P5, PT, R79, UR4, PT ;  /* 0x000000044f007c0c */ /* 0x000fc6000bfa6270 */
[C-C-:B0-----:R-:W-:Y:S02]  /*eb80*/  @!P2 IMAD.WIDE R72, R71.reuse, 0x4, R66.reuse ;  /* 0x000000044748a825 */ /* 0x141fe400078e0242 */
[----:B------:R-:W-:Y:S02]  /*eb90*/  @!P3 LEA.HI R0, R0, R0, RZ, 0x1 ;  /* 0x000000000000b211 */ /* 0x000fe400078f08ff */
[----:B------:R-:W-:Y:S01]  /*eba0*/  @!P4 LEA.HI R68, R68, R68, RZ, 0x1 ;  /* 0x000000444444c211 */ /* 0x000fe200078f08ff */
[----:B------:R0:W-:Y:S01]  /*ebb0*/  @!P2 ST.E.64 desc[UR42][R72.64], R6 ;  /* 0x000000064800a985 */ /* 0x0001e2000c101b2a */
[----:B------:R-:W-:Y:S01]  /*ebc0*/  @!P3 LOP3.LUT R75, R0, 0xfffffffe, RZ, 0xc0, !PT ;  /* 0xfffffffe004bb812 */ /* 0x000fe200078ec0ff */
[----:B------:R-:W-:Y:S01]  /*ebd0*/  VIADD R0, R71, 0x28 ;  /* 0x0000002847007836 */ /* 0x000fe20000000000 */
[----:B------:R-:W-:Y:S02]  /*ebe0*/  @!P1 LEA.HI R70, R70, R70, RZ, 0x1 ;  /* 0x0000004646469211 */ /* 0x000fe400078f08ff */
[----:B------:R-:W-:Y:S01]  /*ebf0*/  @!P4 LOP3.LUT R77, R68, 0xfffffffe, RZ, 0xc0, !PT ;  /* 0xfffffffe444dc812 */ /* 0x000fe200078ec0ff */
[----:B------:R-:W-:Y:S01]  /*ec00*/  @!P3 IMAD.WIDE R74, R75, 0x4, R66 ;  /* 0x000000044b4ab825 */ /* 0x000fe200078e0242 */
[----:B------:R-:W-:-:S02]  /*ec10*/  ISETP.GE.AND P2, PT, R78, UR4, PT ;  /* 0x000000044e007c0c */ /* 0x000fc4000bf46270 */
[----:B------:R-:W-:Y:S01]  /*ec20*/  @!P5 LEA.HI R79, R79, R79, RZ, 0x1 ;  /* 0x0000004f4f4fd211 */ /* 0x000fe200078f08ff */
[----:B------:R-:W-:Y:S01]  /*ec30*/  VIADD R68, R71, 0x30 ;  /* 0x0000003047447836 */ /* 0x000fe20000000000 */
[----:B------:R1:W-:Y:S01]  /*ec40*/  @!P3 ST.E.64 desc[UR42][R74.64], R8 ;  /* 0x000000084a00b985 */ /* 0x0003e2000c101b2a */
[--C-:B------:R-:W-:Y:S01]  /*ec50*/  @!P4 IMAD.WIDE R76, R77, 0x4, R66.reuse ;  /* 0x000000044d4cc825 */ /* 0x100fe200078e0242 */
[----:B------:R-:W-:Y:S02]  /*ec60*/  ISETP.GE.AND P3, PT, R0, UR4, PT ;  /* 0x0000000400007c0c */ /* 0x000fe4000bf66270 */
[----:B0-----:R-:W-:Y:S01]  /*ec70*/  @!P1 LOP3.LUT R7, R70, 0xfffffffe, RZ, 0xc0, !PT ;  /* 0xfffffffe46079812 */ /* 0x001fe200078ec0ff */
[C---:B------:R-:W-:Y:S01]  /*ec80*/  VIADD R72, R71.reuse, 0x40 ;  /* 0x0000004047487836 */ /* 0x040fe20000000000 */
[----:B------:R-:W-:Y:S01]  /*ec90*/  ISETP.GE.AND P6, PT, R68, UR4, PT ;  /* 0x0000000444007c0c */ /* 0x000fe2000bfc6270 */
[----:B------:R-:W-:Y:S01]  /*eca0*/  VIADD R70, R71, 0x48 ;  /* 0x0000004847467836 */ /* 0x000fe20000000000 */
[----:B------:R0:W-:Y:S01]  /*ecb0*/  @!P4 ST.E.64 desc[UR42][R76.64], R10 ;  /* 0x0000000a4c00c985 */ /* 0x0001e2000c101b2a */
[----:B------:R-:W-:Y:S01]  /*ecc0*/  @!P1 IMAD.WIDE R6, R7, 0x4, R66 ;  /* 0x0000000407069825 */ /* 0x000fe200078e0242 */
[----:B------:R-:W-:-:S02]  /*ecd0*/  ISETP.GE.AND P4, PT, R72, UR4, PT ;  /* 0x0000000448007c0c */ /* 0x000fc4000bf86270 */
[----:B------:R-:W-:Y:S02]  /*ece0*/  @!P2 LEA.HI R78, R78, R78, RZ, 0x1 ;  /* 0x0000004e4e4ea211 */ /* 0x000fe400078f08ff */
[----:B------:R2:W-:Y:S01]  /*ecf0*/  @!P1 ST.E.64 desc[UR42][R6.64], R14 ;  /* 0x0000000e06009985 */ /* 0x0005e2000c101b2a */
[----:B------:R-:W-:Y:S02]  /*ed00*/  ISETP.GE.AND P1, PT, R70, UR4, PT ;  /* 0x0000000446007c0c */ /* 0x000fe4000bf26270 */
[----:B-1----:R-:W-:Y:S02]  /*ed10*/  @!P2 LOP3.LUT R9, R78, 0xfffffffe, RZ, 0xc0, !PT ;  /* 0xfffffffe4e09a812 */ /* 0x002fe400078ec0ff */
[----:B------:R-:W-:Y:S02]  /*ed20*/  @!P6 LEA.HI R68, R68, R68, RZ, 0x1 ;  /* 0x000000444444e211 */ /* 0x000fe400078f08ff */
[----:B------:R-:W-:Y:S01]  /*ed30*/  @!P3 LEA.HI R0, R0, R0, RZ, 0x1 ;  /* 0x000000000000b211 */ /* 0x000fe200078f08ff */
[----:B------:R-:W-:Y:S01]  /*ed40*/  @!P2 IMAD.WIDE R8, R9, 0x4, R66 ;  /* 0x000000040908a825 */ /* 0x000fe200078e0242 */
[----:B------:R-:W-:-:S02]  /*ed50*/  @!P6 LOP3.LUT R73, R68, 0xfffffffe, RZ, 0xc0, !PT ;  /* 0xfffffffe4449e812 */ /* 0x000fc400078ec0ff */
[----:B0-----:R-:W-:Y:S01]  /*ed60*/  @!P3 LOP3.LUT R11, R0, 0xfffffffe, RZ, 0xc0, !PT ;  /* 0xfffffffe000bb812 */ /* 0x001fe200078ec0ff */
[----:B------:R-:W-:Y:S01]  /*ed70*/  VIADD R0, R71, 0x50 ;  /* 0x0000005047007836 */ /* 0x000fe20000000000 */
[----:B------:R-:W-:Y:S01]  /*ed80*/  @!P4 LEA.HI R72, R72, R72, RZ, 0x1 ;  /* 0x000000484848c211 */ /* 0x000fe200078f08ff */
[--C-:B--2---:R-:W-:Y:S01]  /*ed90*/  @!P6 IMAD.WIDE R6, R73, 0x4, R66.reuse ;  /* 0x000000044906e825 */ /* 0x104fe200078e0242 */
[----:B------:R-:W-:Y:S01]  /*eda0*/  @!P1 LEA.HI R70, R70, R70, RZ, 0x1 ;  /* 0x0000004646469211 */ /* 0x000fe200078f08ff */
[----:B------:R0:W-:Y:S01]  /*edb0*/  @!P2 ST.E.64 desc[UR42][R8.64], R12 ;  /* 0x0000000c0800a985 */ /* 0x0001e2000c101b2a */
[----:B------:R-:W-:Y:S01]  /*edc0*/  @!P5 LOP3.LUT R15, R79, 0xfffffffe, RZ, 0xc0, !PT ;  /* 0xfffffffe4f0fd812 */ /* 0x000fe200078ec0ff */
[----:B------:R-:W-:Y:S01]  /*edd0*/  @!P3 IMAD.WIDE R10, R11, 0x4, R66 ;  /* 0x000000040b0ab825 */ /* 0x000fe200078e0242 */
[----:B------:R-:W-:-:S03]  /*ede0*/  @!P4 LOP3.LUT R73, R72, 0xfffffffe, RZ, 0xc0, !PT ;  /* 0xfffffffe4849c812 */ /* 0x000fc600078ec0ff */
[--C-:B------:R-:W-:Y:S01]  /*edf0*/  @!P5 IMAD.WIDE R14, R15, 0x4, R66.reuse ;  /* 0x000000040f0ed825 */ /* 0x100fe200078e0242 */
[----:B------:R1:W-:Y:S04]  /*ee00*/  @!P3 ST.E.64 desc[UR42][R10.64], R22 ;  /* 0x000000160a00b985 */ /* 0x0003e8000c101b2a */
[----:B------:R2:W-:Y:S01]  /*ee10*/  @!P6 ST.E.64 desc[UR42][R6.64], R20 ;  /* 0x000000140600e985 */ /* 0x0005e2000c101b2a */
[----:B0-----:R-:W-:Y:S01]  /*ee20*/  @!P1 LOP3.LUT R13, R70, 0xfffffffe, RZ, 0xc0, !PT ;  /* 0xfffffffe460d9812 */ /* 0x001fe200078ec0ff */
[----:B------:R-:W-:Y:S02]  /*ee30*/  @!P4 IMAD.WIDE R8, R73, 0x4, R66 ;  /* 0x000000044908c825 */ /* 0x000fe400078e0242 */
[----:B------:R-:W-:Y:S02]  /*ee40*/  @!P5 ST.E.64 desc[UR42][R14.64], R24 ;  /* 0x000000180e00d985 */ /* 0x000fe4000c101b2a */
[----:B------:R-:W-:-:S02]  /*ee50*/  VIADD R12, R71, 0x58 ;  /* 0x00000058470c7836 */ /* 0x000fc40000000000 */
[----:B------:R0:W-:Y:S01]  /*ee60*/  @!P4 ST.E.64 desc[UR42][R8.64], R28 ;  /* 0x0000001c0800c985 */ /* 0x0001e2000c101b2a */
[----:B-1----:R-:W-:Y:S02]  /*ee70*/  @!P1 IMAD.WIDE R10, R13, 0x4, R66 ;  /* 0x000000040d0a9825 */ /* 0x002fe400078e0242 */
[----:B------:R-:W-:Y:S02]  /*ee80*/  ISETP.GE.AND P2, PT, R12, UR4, PT ;  /* 0x000000040c007c0c */ /* 0x000fe4000bf46270 */
[C---:B------:R-:W-:Y:S01]  /*ee90*/  VIADD R13, R71.reuse, 0x60 ;  /* 0x00000060470d7836 */ /* 0x040fe20000000000 */
[----:B------:R1:W-:Y:S01]  /*eea0*/  @!P1 ST.E.64 desc[UR42][R10.64], R30 ;  /* 0x0000001e0a009985 */ /* 0x0003e2000c101b2a */
[C---:B------:R-:W-:Y:S01]  /*eeb0*/  VIADD R22, R71.reuse, 0x68 ;  /* 0x0000006847167836 */ /* 0x040fe20000000000 */
[----:B------:R-:W-:Y:S01]  /*eec0*/  ISETP.GE.AND P1, PT, R0, UR4, PT ;  /* 0x0000000400007c0c */ /* 0x000fe2000bf26270 */
[----:B--2---:R-:W-:Y:S01]  /*eed0*/  VIADD R7, R71, 0x78 ;  /* 0x0000007847077836 */ /* 0x004fe20000000000 */
[----:B------:R-:W-:Y:S01]  /*eee0*/  ISETP.GE.AND P3, PT, R13, UR4, PT ;  /* 0x000000040d007c0c */ /* 0x000fe2000bf66270 */
[----:B------:R-:W-:Y:S01]  /*eef0*/  VIADD R6, R71, 0x70 ;  /* 0x0000007047067836 */ /* 0x000fe20000000000 */
[----:B------:R-:W-:-:S02]  /*ef00*/  ISETP.GE.AND P4, PT, R22, UR4, PT ;  /* 0x0000000416007c0c */ /* 0x000fc4000bf86270 */
[----:B------:R-:W-:Y:S02]  /*ef10*/  ISETP.GE.AND P6, PT, R7, UR4, PT ;  /* 0x0000000407007c0c */ /* 0x000fe4000bfc6270 */
[----:B------:R-:W-:Y:S02]  /*ef20*/  ISETP.GE.AND P5, PT, R6, UR4, PT ;  /* 0x0000000406007c0c */ /* 0x000fe4000bfa6270 */
[----:B------:R-:W-:-:S03]  /*ef30*/  @!P2 LEA.HI R12, R12, R12, RZ, 0x1 ;  /* 0x0000000c0c0ca211 */ /* 0x000fc600078f08ff */
[----:B------:R-:W-:Y:S02]  /*ef40*/  @!P1 LEA.HI R0, R0, R0, RZ, 0x1 ;  /* 0x0000000000009211 */ /* 0x000fe400078f08ff */
[----:B------:R-:W-:Y:S02]  /*ef50*/  @!P3 LEA.HI R13, R13, R13, RZ, 0x1 ;  /* 0x0000000d0d0db211 */ /* 0x000fe400078f08ff */
[----:B------:R-:W-:Y:S02]  /*ef60*/  @!P4 LEA.HI R22, R22, R22, RZ, 0x1 ;  /* 0x000000161616c211 */ /* 0x000fe400078f08ff */
[----:B0-----:R-:W-:Y:S02]  /*ef70*/  @!P6 LEA.HI R8, R7, R7, RZ, 0x1 ;  /* 0x000000070708e211 */ /* 0x001fe400078f08ff */
[----:B------:R-:W-:Y:S02]  /*ef80*/  @!P5 LEA.HI R6, R6, R6, RZ, 0x1 ;  /* 0x000000060606d211 */ /* 0x000fe400078f08ff */
[----:B------:R-:W-:-:S02]  /*ef90*/  @!P1 LOP3.LUT R7, R0, 0xfffffffe, RZ, 0xc0, !PT ;  /* 0xfffffffe00079812 */ /* 0x000fc400078ec0ff */
[----:B------:R-:W-:Y:S02]  /*efa0*/  @!P2 LOP3.LUT R9, R12, 0xfffffffe, RZ, 0xc0, !PT ;  /* 0xfffffffe0c09a812 */ /* 0x000fe400078ec0ff */
[----:B-1----:R-:W-:Y:S02]  /*efb0*/  @!P3 LOP3.LUT R11, R13, 0xfffffffe, RZ, 0xc0, !PT ;  /* 0xfffffffe0d0bb812 */ /* 0x002fe400078ec0ff */
[----:B------:R-:W-:Y:S02]  /*efc0*/  @!P4 LOP3.LUT R13, R22, 0xfffffffe, RZ, 0xc0, !PT ;  /* 0xfffffffe160dc812 */ /* 0x000fe400078ec0ff */
[----:B------:R-:W-:Y:S01]  /*efd0*/  @!P5 LOP3.LUT R15, R6, 0xfffffffe, RZ, 0xc0, !PT ;  /* 0xfffffffe060fd812 */ /* 0x000fe200078ec0ff */
[----:B------:R-:W-:Y:S01]  /*efe0*/  @!P1 IMAD.WIDE R6, R7, 0x4, R66 ;  /* 0x0000000407069825 */ /* 0x000fe200078e0242 */
[----:B------:R-:W-:-:S03]  /*eff0*/  @!P6 LOP3.LUT R21, R8, 0xfffffffe, RZ, 0xc0, !PT ;  /* 0xfffffffe0815e812 */ /* 0x000fc600078ec0ff */
[--C-:B------:R-:W-:Y:S01]  /*f000*/  @!P2 IMAD.WIDE R8, R9, 0x4, R66.reuse ;  /* 0x000000040908a825 */ /* 0x100fe200078e0242 */
[----:B------:R2:W-:Y:S03]  /*f010*/  @!P1 ST.E.64 desc[UR42][R6.64], R18 ;  /* 0x0000001206009985 */ /* 0x0005e6000c101b2a */
        /* <DEDUP_REMOVED lines=8> */
[----:B------:R2:W-:Y:S02]  /*f0a0*/  @!P6 ST.E.64 desc[UR42][R66.64], R62 ;  /* 0x0000003e4200e985 */ /* 0x0005e4000c101b2a */
.L_x_1137:
[----:B------:R-:W-:Y:S05]  /*f0b0*/  BSYNC B0 ;  /* 0x0000000000007941 */ /* 0x000fea0003800000 */
.L_x_1136:
[----:B------:R-:W-:Y:S01]  /*f0c0*/  ISETP.GE.AND P1, PT, R82, R83, PT ;  /* 0x000000535200720c */ /* 0x000fe20003f26270 */
[----:B--2---:R2:W3:Y:S01]  /*f0d0*/  SHFL.IDX PT, R27, R85, 0x1, 0x1c1f ;  /* 0x003c1f00551b7f89 */ /* 0x0044e200000e0000 */
[----:B------:R-:W-:Y:S02]  /*f0e0*/  SEL R14, R64, R69, P0 ;  /* 0x00000045400e7207 */ /* 0x000fe40000000000 */
[----:B------:R-:W-:Y:S01]  /*f0f0*/  SEL R15, R60, R65, P0 ;  /* 0x000000413c0f7207 */ /* 0x000fe20000000000 */
[----:B------:R2:W4:Y:S01]  /*f100*/  SHFL.IDX PT, R26, R84, 0x1, 0x1c1f ;  /* 0x003c1f00541a7f89 */ /* 0x00052200000e0000 */
        /* <DEDUP_REMOVED lines=18> */
[----:B-1----:R-:W-:Y:S02]  /*f230*/  SEL R4, R34, R37, P0 ;  /* 0x0000002522047207 */ /* 0x002fe40000000000 */
[----:B------:R-:W-:Y:S01]  /*f240*/  SEL R2, R37, R34, P0 ;  /* 0x0000002225027207 */ /* 0x000fe20000000000 */
[----:B--234-:R-:W-:Y:S06]  /*f250*/  @P1 BRA `(.L_x_1048) ;  /* 0x0000005000041947 */ /* 0x01cfec0003800000 */
        /* <DEDUP_REMOVED lines=11> */
[----:B------:R-:W-:Y:S01]  /*f310*/  ISETP.GE.AND P3, PT, R12, UR4, PT ;  /* 0x000000040c007c0c */ /* 0x000fe2000bf66270 */
[----:B------:R-:W-:Y:S01]  /*f320*/  VIADD R30, R71, 0x38 ;  /* 0x00000038471e7836 */ /* 0x000fe20000000000 */
[----:B------:R-:W-:-:S03]  /*f330*/  ISETP.GE.AND P5, PT, R28, UR4, PT ;  /* 0x000000041c007c0c */ /* 0x000fc6000bfa6270 */
[--C-:B------:R-:W-:Y:S02]  /*f340*/  @!P0 IMAD.WIDE R6, R71, 0x4, R26.reuse ;  /* 0x0000000447068825 */ /* 0x100fe400078e021a */
[----:B------:R-:W-:Y:S02]  /*f350*/  @!P4 LEA.HI R0, R0, R0, RZ, 0x1 ;  /* 0x000000000000c211 */ /* 0x000fe400078f08ff */
[----:B------:R-:W-:Y:S01]  /*f360*/  @!P1 LEA.HI R10, R10, R10, RZ, 0x1 ;  /* 0x0000000a0a0a9211 */ /* 0x000fe200078f08ff */
[----:B------:R1:W-:Y:S01]  /*f370*/  @!P0 ST.E.64 desc[UR42][R6.64], R42 ;  /* 0x0000002a06008985 */ /* 0x0003e2000c101b2a */
[----:B------:R-:W-:Y:S02]  /*f380*/  @!P4 LOP3.LUT R9, R0, 0xfffffffe, RZ, 0xc0, !PT ;  /* 0xfffffffe0009c812 */ /* 0x000fe400078ec0ff */
[----:B------:R-:W-:Y:S02]  /*f390*/  ISETP.GE.AND P0, PT, R30, UR4, PT ;  /* 0x000000041e007c0c */ /* 0x000fe4000bf06270 */
[----:B------:R-:W-:Y:S01]  /*f3a0*/  @!P2 LEA.HI R0, R11, R11, RZ, 0x1 ;  /* 0x0000000b0b00a211 */ /* 0x000fe200078f08ff */
[----:B------:R-:W-:Y:S01]  /*f3b0*/  @!P4 IMAD.WIDE R8, R9, 0x4, R26 ;  /* 0x000000040908c825 */ /* 0x000fe200078e021a */
[----:B------:R-:W-:-:S02]  /*f3c0*/  @!P1 LOP3.LUT R11, R10, 0xfffffffe, RZ, 0xc0, !PT ;  /* 0xfffffffe0a0b9812 */ /* 0x000fc400078ec0ff */
[----:B------:R-:W-:Y:S01]  /*f3d0*/  @!P2 LOP3.LUT R13, R0, 0xfffffffe, RZ, 0xc0, !PT ;  /* 0xfffffffe000da812 */ /* 0x000fe200078ec0ff */
[----:B------:R-:W-:Y:S01]  /*f3e0*/  VIADD R0, R71, 0x40 ;  /* 0x0000004047007836 */ /* 0x000fe20000000000 */
[----:B------:R2:W-:Y:S01]  /*f3f0*/  @!P4 ST.E.64 desc[UR42][R8.64], R46 ;  /* 0x0000002e0800c985 */ /* 0x0005e2000c101b2a */
[----:B------:R-:W-:Y:S02]  /*f400*/  ISETP.GE.AND P4, PT, R29, UR4, PT ;  /* 0x000000041d007c0c */ /* 0x000fe4000bf86270 */
[----:B------:R-:W-:Y:S01]  /*f410*/  @!P3 LEA.HI R12, R12, R12, RZ, 0x1 ;  /* 0x0000000c0c0cb211 */ /* 0x000fe200078f08ff */
[--C-:B-1----:R-:W-:Y:S01]  /*f420*/  @!P1 IMAD.WIDE R6, R11, 0x4, R26.reuse ;  /* 0x000000040b069825 */ /* 0x102fe200078e021a */
[----:B------:R-:W-:Y:S02]  /*f430*/  @!P5 LEA.HI R28, R28, R28, RZ, 0x1 ;  /* 0x0000001c1c1cd211 */ /* 0x000fe400078f08ff */
[----:B------:R-:W-:Y:S02]  /*f440*/  @!P3 LOP3.LUT R11, R12, 0xfffffffe, RZ, 0xc0, !PT ;  /* 0xfffffffe0c0bb812 */ /* 0x000fe400078ec0ff */
[----:B------:R-:W-:Y:S01]  /*f450*/  @!P0 LEA.HI R30, R30, R30, RZ, 0x1 ;  /* 0x0000001e1e1e8211 */ /* 0x000fe200078f08ff */
[----:B------:R1:W-:Y:S01]  /*f460*/  @!P1 ST.E.64 desc[UR42][R6.64], R48 ;  /* 0x0000003006009985 */ /* 0x0003e2000c101b2a */
[----:B------:R-:W-:Y:S01]  /*f470*/  ISETP.GE.AND P1, PT, R0, UR4, PT ;  /* 0x0000000400007c0c */ /* 0x000fe2000bf26270 */
[----:B------:R-:W-:Y:S01]  /*f480*/  @!P3 IMAD.WIDE R10, R11, 0x4, R26 ;  /* 0x000000040b0ab825 */ /* 0x000fe200078e021a */
[----:B------:R-:W-:-:S02]  /*f490*/  @!P0 LOP3.LUT R31, R30, 0xfffffffe, RZ, 0xc0, !PT ;  /* 0xfffffffe1e1f8812 */ /* 0x000fc400078ec0ff */
[----:B------:R-:W-:Y:S01]  /*f4a0*/  @!P4 LEA.HI R29, R29, R29, RZ, 0x1 ;  /* 0x0000001d1d1dc211 */ /* 0x000fe200078f08ff */
[--C-:B--2---:R-:W-:Y:S01]  /*f4b0*/  @!P2 IMAD.WIDE R8, R13, 0x4, R26.reuse ;  /* 0x000000040d08a825 */ /* 0x104fe200078e021a */
[----:B------:R-:W-:Y:S02]  /*f4c0*/  @!P5 LOP3.LUT R13, R28, 0xfffffffe, RZ, 0xc0, !PT ;  /* 0xfffffffe1c0dd812 */ /* 0x000fe400078ec0ff */
[----:B------:R-:W-:Y:S01]  /*f4d0*/  @!P4 LOP3.LUT R29, R29, 0xfffffffe, RZ, 0xc0, !PT ;  /* 0xfffffffe1d1dc812 */ /* 0x000fe200078ec0ff */
[----:B------:R-:W-:Y:S01]  /*f4e0*/  VIADD R28, R71, 0x48 ;  /* 0x00000048471c7836 */ /* 0x000fe20000000000 */
[----:B------:R2:W-:Y:S01]  /*f4f0*/  @!P2 ST.E.64 desc[UR42][R8.64], R52 ;  /* 0x000000340800a985 */ /* 0x0005e2000c101b2a */
[--C-:B------:R-:W-:Y:S02]  /*f500*/  @!P5 IMAD.WIDE R12, R13, 0x4, R26.reuse ;  /* 0x000000040d0cd825 */ /* 0x100fe400078e021a */
[----:B------:R-:W-:Y:S01]  /*f510*/  @!P1 LEA.HI R0, R0, R0, RZ, 0x1 ;  /* 0x0000000000009211 */ /* 0x000fe200078f08ff */
[----:B------:R3:W-:Y:S01]  /*f520*/  @!P3 ST.E.64 desc[UR42][R10.64], R14 ;  /* 0x0000000e0a00b985 */ /* 0x0007e2000c101b2a */
[----:B-1----:R-:W-:Y:S01]  /*f530*/  @!P4 IMAD.WIDE R6, R29, 0x4, R26 ;  /* 0x000000041d06c825 */ /* 0x002fe200078e021a */
[----:B------:R-:W-:-:S02]  /*f540*/  ISETP.GE.AND P2, PT, R28, UR4, PT ;  /* 0x000000041c007c0c */ /* 0x000fc4000bf46270 */
[----:B------:R1:W-:Y:S04]  /*f550*/  @!P5 ST.E.64 desc[UR42][R12.64], R64 ;  /* 0x000000400c00d985 */ /* 0x0003e8000c101b2a */
[----:B------:R-:W-:Y:S01]  /*f560*/  @!P4 ST.E.64 desc[UR42][R6.64], R16 ;  /* 0x000000100600c985 */ /* 0x000fe2000c101b2a */
[----:B--2---:R-:W-:-:S04]  /*f570*/  @!P0 IMAD.WIDE R8, R31, 0x4, R26 ;  /* 0x000000041f088825 */ /* 0x004fc800078e021a */
[C---:B---3--:R-:W-:Y:S01]  /*f580*/  VIADD R10, R71.reuse, 0x50 ;  /* 0x00000050470a7836 */ /* 0x048fe20000000000 */
[----:B------:R2:W-:Y:S01]  /*f590*/  @!P0 ST.E.64 desc[UR42][R8.64], R56 ;  /* 0x0000003808008985 */ /* 0x0005e2000c101b2a */
[C---:B------:R-:W-:Y:S01]  /*f5a0*/  VIADD R14, R71.reuse, 0x68 ;  /* 0x00000068470e7836 */ /* 0x040fe20000000000 */
[----:B------:R-:W-:Y:S01]  /*f5b0*/  @!P2 LEA.HI R28, R28, R28, RZ, 0x1 ;  /* 0x0000001c1c1ca211 */ /* 0x000fe200078f08ff */
[C---:B-1----:R-:W-:Y:S01]  /*f5c0*/  VIADD R12, R71.reuse, 0x58 ;  /* 0x00000058470c7836 */ /* 0x042fe20000000000 */
        /* <DEDUP_REMOVED lines=9> */
[----:B--2---:R-:W-:Y:S02]  /*f660*/  @!P2 LOP3.LUT R9, R28, 0xfffffffe, RZ, 0xc0, !PT ;  /* 0xfffffffe1c09a812 */ /* 0x004fe400078ec0ff */
        /* <DEDUP_REMOVED lines=15> */
[----:B------:R3:W-:Y:S01]  /*f760*/  @!P3 ST.E.64 desc[UR42][R10.64], R20 ;  /* 0x000000140a00b985 */ /* 0x0007e2000c101b2a */
[----:B-1----:R-:W-:Y:S02]  /*f770*/  @!P6 LOP3.LUT R19, R16, 0xfffffffe, RZ, 0xc0, !PT ;  /* 0xfffffffe1013e812 */ /* 0x002fe400078ec0ff */
[----:B------:R-:W-:Y:S01]  /*f780*/  @!P4 IMAD.WIDE R6, R15, 0x4, R26 ;  /* 0x000000040f06c825 */ /* 0x000fe200078e021a */
[----:B------:R3:W-:Y:S01]  /*f790*/  @!P0 ST.E.64 desc[UR42][R12.64], R40 ;  /* 0x000000280c008985 */ /* 0x0007e2000c101b2a */
[----:B------:R-:W-:-:S02]  /*f7a0*/  ISETP.GE.AND P0, PT, R71, UR4, PT ;  /* 0x0000000447007c0c */ /* 0x000fc4000bf06270 */
[--C-:B--2---:R-:W-:Y:S01]  /*f7b0*/  @!P5 IMAD.WIDE R8, R17, 0x4, R26.reuse ;  /* 0x000000041108d825 */ /* 0x104fe200078e021a */
[----:B------:R3:W-:Y:S03]  /*f7c0*/  @!P4 ST.E.64 desc[UR42][R6.64], R22 ;  /* 0x000000160600c985 */ /* 0x0007e6000c101b2a */
[----:B------:R-:W-:Y:S01]  /*f7d0*/  @!P6 IMAD.WIDE R14, R19, 0x4, R26 ;  /* 0x00000004130ee825 */ /* 0x000fe200078e021a */
[----:B------:R3:W-:Y:S04]  /*f7e0*/  @!P5 ST.E.64 desc[UR42][R8.64], R24 ;  /* 0x000000180800d985 */ /* 0x0007e8000c101b2a */
[----:B------:R3:W-:Y:S02]  /*f7f0*/  @!P6 ST.E.64 desc[UR42][R14.64], R4 ;  /* 0x000000040e00e985 */ /* 0x0007e4000c101b2a */
[----:B------:R-:W-:Y:S05]  /*f800*/  @P0 BRA `(.L_x_1048) ;  /* 0x0000004800980947 */ /* 0x000fea0003800000 */
[----:B------:R-:W-:-:S04]  /*f810*/  LEA.HI R71, R71, R71, RZ, 0x1 ;  /* 0x0000004747477211 */ /* 0x000fc800078f08ff */
[----:B---3--:R-:W-:-:S05]  /*f820*/  LOP3.LUT R5, R71, 0xfffffffe, RZ, 0xc0, !PT ;  /* 0xfffffffe47057812 */ /* 0x008fca00078ec0ff */
[----:B------:R-:W-:-:S05]  /*f830*/  IMAD.WIDE R4, R5, 0x4, R26 ;  /* 0x0000000405047825 */ /* 0x000fca00078e021a */
[----:B------:R1:W-:Y:S01]  /*f840*/  ST.E.64 desc[UR42][R4.64], R2 ;  /* 0x0000000204007985 */ /* 0x0003e2000c101b2a */
[----:B------:R-:W-:Y:S05]  /*f850*/  BRA `(.L_x_1048) ;  /* 0x0000004800847947 */ /* 0x000fea0003800000 */
.L_x_1135:
        /* <DEDUP_REMOVED lines=14> */
[----:B------:R-:W-:Y:S01]  /*f940*/  SHF.R.S32.HI R4, RZ, 0x1f, R17 ;  /* 0x0000001fff047819 */ /* 0x000fe20000011411 */
[----:B------:R-:W-:Y:S02]  /*f950*/  ULDC.64 UR4, c[0x0][0xbd0] ;  /* 0x0002f40000047ab9 */ /* 0x000fe40000000a00 */
[----:B------:R-:W-:-:S04]  /*f960*/  IMAD.WIDE.U32 R2, R17, UR4, RZ ;  /* 0x0000000411027c25 */ /* 0x000fc8000f8e00ff */
[----:B------:R-:W1:Y:S01]  /*f970*/  S2UR UR6, SR_CTAID.Y ;  /* 0x00000000000679c3 */ /* 0x000e620000002600 */
[----:B------:R-:W-:-:S04]  /*f980*/  IMAD R4, R4, UR4, RZ ;  /* 0x0000000404047c24 */ /* 0x000fc8000f8e02ff */
[----:B------:R-:W-:Y:S01]  /*f990*/  IMAD R5, R17, UR5, R4 ;  /* 0x0000000511057c24 */ /* 0x000fe2000f8e0204 */
[----:B------:R-:W-:Y:S01]  /*f9a0*/  ULDC.64 UR4, c[0x0][0xbe0] ;  /* 0x0002f80000047ab9 */ /* 0x000fe20000000a00 */
[----:B------:R-:W-:Y:S01]  /*f9b0*/  IMAD.MOV R17, RZ, RZ, -R17 ;  /* 0x000000ffff117224 */ /* 0x000fe200078e0a11 */
[----:B------:R-:W2:Y:S01]  /*f9c0*/  @P0 LDC R7, c[0x0][0xbec] ;  /* 0x0002fb00ff070b82 */ /* 0x000ea20000000800 */
[----:B------:R-:W-:Y:S02]  /*f9d0*/  IMAD.IADD R3, R3, 0x1, R5 ;  /* 0x0000000103037824 */ /* 0x000fe400078e0205 */
[----:B------:R-:W-:-:S05]  /*f9e0*/  IMAD.MOV.U32 R5, RZ, RZ, R0 ;  /* 0x000000ffff057224 */ /* 0x000fca00078e0000 */
[----:B------:R-:W1:Y:S01]  /*f9f0*/  LDC R8, c[0x0][0xc50] ;  /* 0x00031400ff087b82 */ /* 0x000e620000000800 */
[C---:B0-----:R-:W-:Y:S02]  /*fa00*/  IMAD R12, R10.reuse, UR38, RZ ;  /* 0x000000260a0c7c24 */ /* 0x041fe4000f8e02ff */
[----:B------:R-:W-:-:S04]  /*fa10*/  IMAD.WIDE.U32 R2, R10, UR39, R2 ;  /* 0x000000270a027c25 */ /* 0x000fc8000f8e0002 */
[----:B------:R-:W-:Y:S01]  /*fa20*/  IMAD R11, R11, UR39, R12 ;  /* 0x000000270b0b7c24 */ /* 0x000fe2000f8e020c */
[----:B------:R-:W0:Y:S03]  /*fa30*/  @P0 LDC R9, c[0x0][0xbf0] ;  /* 0x0002fc00ff090b82 */ /* 0x000e260000000800 */
[----:B------:R-:W-:Y:S02]  /*fa40*/  IMAD.IADD R3, R11, 0x1, R3 ;  /* 0x000000010b037824 */ /* 0x000fe400078e0203 */
[----:B--2---:R-:W-:-:S04]  /*fa50*/  @P0 IMAD.HI.U32 R4, R0, R7, RZ ;  /* 0x0000000700040227 */ /* 0x004fc800078e00ff */
[----:B-1----:R-:W-:-:S04]  /*fa60*/  IMAD R17, R8, R17, UR6 ;  /* 0x0000000608117e24 */ /* 0x002fc8000f8e0211 */
[----:B------:R-:W-:Y:S01]  /*fa70*/  IMAD.WIDE.U32 R2, R17, UR4, R2 ;  /* 0x0000000411027c25 */ /* 0x000fe2000f8e0002 */
[----:B0-----:R-:W-:Y:S02]  /*fa80*/  @P0 SHF.R.U32.HI R5, RZ, R9, R4 ;  /* 0x00000009ff050219 */ /* 0x001fe40000011604 */
[----:B------:R-:W-:Y:S02]  /*fa90*/  SHF.R.S32.HI R4, RZ, 0x1f, R17 ;  /* 0x0000001fff047819 */ /* 0x000fe40000011411 */
[--C-:B------:R-:W-:Y:S01]  /*faa0*/  SHF.R.S32.HI R9, RZ, 0x1f, R5.reuse ;  /* 0x0000001fff097819 */ /* 0x100fe20000011405 */
[----:B------:R-:W-:Y:S01]  /*fab0*/  IMAD.MOV R7, RZ, RZ, -R5 ;  /* 0x000000ffff077224 */ /* 0x000fe200078e0a05 */
[----:B------:R-:W-:Y:S01]  /*fac0*/  IADD3 R2, P0, R5, R2, RZ ;  /* 0x0000000205027210 */ /* 0x000fe20007f1e0ff */
[----:B------:R-:W-:Y:S02]  /*fad0*/  IMAD R4, R4, UR4, RZ ;  /* 0x0000000404047c24 */ /* 0x000fe4000f8e02ff */
[----:B------:R-:W-:-:S02]  /*fae0*/  IMAD R7, R6, R7, R0 ;  /* 0x0000000706077224 */ /* 0x000fc400078e0200 */
[----:B------:R-:W-:Y:S01]  /*faf0*/  IMAD R4, R17, UR5, R4 ;  /* 0x0000000511047c24 */ /* 0x000fe2000f8e0204 */
[----:B------:R-:W-:Y:S02]  /*fb00*/  ULDC.64 UR4, c[0x0][0xbc8] ;  /* 0x0002f20000047ab9 */ /* 0x000fe40000000a00 */
[----:B------:R-:W-:Y:S02]  /*fb10*/  SHF.R.S32.HI R0, RZ, 0x1f, R7 ;  /* 0x0000001fff007819 */ /* 0x000fe40000011407 */
[----:B------:R-:W-:-:S03]  /*fb20*/  IADD3.X R3, R9, R3, R4, P0, !PT ;  /* 0x0000000309037210 */ /* 0x000fc600007fe404 */
[----:B------:R-:W-:Y:S02]  /*fb30*/  IMAD R0, R0, UR4, RZ ;  /* 0x0000000400007c24 */ /* 0x000fe4000f8e02ff */
[----:B------:R-:W-:-:S04]  /*fb40*/  IMAD.WIDE.U32 R2, R7, UR4, R2 ;  /* 0x0000000407027c25 */ /* 0x000fc8000f8e0002 */
[----:B------:R-:W-:Y:S01]  /*fb50*/  IMAD R5, R7, UR5, R0 ;  /* 0x0000000507057c24 */ /* 0x000fe2000f8e0200 */
[----:B------:R-:W-:Y:S02]  /*fb60*/  ULDC.64 UR4, c[0x0][0xba8] ;  /* 0x0002ea0000047ab9 */ /* 0x000fe40000000a00 */
[----:B------:R-:W-:Y:S01]  /*fb70*/  LEA R4, P0, R2, UR4, 0x2 ;  /* 0x0000000402047c11 */ /* 0x000fe2000f8010ff */
[----:B------:R-:W-:-:S05]  /*fb80*/  IMAD.IADD R3, R3, 0x1, R5 ;  /* 0x0000000103037824 */ /* 0x000fca00078e0205 */
[----:B------:R-:W-:Y:S01]  /*fb90*/  LEA.HI.X R5, R2, UR5, R3, 0x2, P0 ;  /* 0x0000000502057c11 */ /* 0x000fe200080f1403 */
[----:B------:R-:W-:-:S05]  /*fba0*/  IMAD.MOV.U32 R3, RZ, RZ, -0x800000 ;  /* 0xff800000ff037424 */ /* 0x000fca00078e00ff */
[----:B------:R2:W-:Y:S01]  /*fbb0*/  STG.E desc[UR42][R4.64], R3 ;  /* 0x0000000304007986 */ /* 0x0005e2000c10192a */
[----:B------:R-:W-:Y:S05]  /*fbc0*/  BRA `(.L_x_1048) ;  /* 0x0000004400a87947 */ /* 0x000fea0003800000 */
.L_x_1046:
[----:B------:R-:W-:-:S08]  /*fbd0*/  NOP ;  /* 0x0000000000007918 */ /* 0x000fd00000000000 */
[----:B------:R-:W0:-:S00]  /*fbe0*/  USETMAXREG.DEALLOC.CTAPOOL 0x28 ;  /* 0x00000028000079c8 */ /* 0x000e0000080e0500 */
[----:B0-----:R-:W-:Y:S01]  /*fbf0*/  LOP3.LUT R27, R0, 0x3, RZ, 0xc0, !PT ;  /* 0x00000003001b7812 */ /* 0x001fe200078ec0ff */
[----:B------:R-:W0:Y:S05]  /*fc00*/  S2R R26, SR_CTAID.Z ;  /* 0x00000000001a7919 */ /* 0x000e2a0000002700 */
[----:B-1----:R-:W1:Y:S01]  /*fc10*/  S2UR UR6, SR_CTAID.Y ;  /* 0x00000000000679c3 */ /* 0x002e620000002600 */
        /* <DEDUP_REMOVED lines=13> */
.L_x_1138:
[----:B------:R-:W-:Y:S01]  /*fcf0*/  ULDC UR7, c[0x0][0xc50] ;  /* 0x0003140000077ab9 */ /* 0x000fe20000000800 */
[----:B------:R-:W-:Y:S01]  /*fd00*/  UMOV UR39, UR6 ;  /* 0x0000000600277c82 */ /* 0x000fe20008000000 */
[----:B------:R-:W-:-:S11]  /*fd10*/  UISETP.NE.AND UP0, UPT, UR7, 0x1, UPT ;  /* 0x000000010700788c */ /* 0x000fd6000bf05270 */
[----:B------:R-:W-:Y:S01]  /*fd20*/  @UP0 ULDC UR4, c[0x0][0xc54] ;  /* 0x0003150000040ab9 */ /* 0x000fe20000000800 */
[----:B------:R-:W-:Y:S01]  /*fd30*/  @UP0 ULDC UR8, c[0x0][0xc58] ;  /* 0x0003160000080ab9 */ /* 0x000fe20000000800 */
[----:B------:R-:W-:-:S04]  /*fd40*/  UIMAD.WIDE.U32 UR4, UR6, UR4, URZ ;  /* 0x00000004060472a5 */ /* 0x000fc8000f8e003f */
[----:B------:R-:W-:-:S12]  /*fd50*/  @UP0 USHF.R.U32.HI UR39, URZ, UR8, UR5 ;  /* 0x000000083f270299 */ /* 0x000fd80008011605 */
.L_x_1139:
        /* <DEDUP_REMOVED lines=8> */
[----:B------:R-:W-:Y:S01]  /*fde0*/  IMAD.MOV.U32 R17, RZ, RZ, RZ ;  /* 0x000000ffff117224 */ /* 0x000fe200078e00ff */
[----:B------:R-:W-:Y:S01]  /*fdf0*/  ULDC.64 UR4, c[0x0][0x418] ;  /* 0x0001060000047ab9 */ /* 0x000fe20000000a00 */
[----:B------:R-:W-:Y:S01]  /*fe00*/  ULDC UR6, c[0x0][0x448] ;  /* 0x0001120000067ab9 */ /* 0x000fe20000000800 */
[----:B------:R-:W-:Y:S01]  /*fe10*/  ULDC UR10, c[0x0][0x2f0] ;  /* 0x0000bc00000a7ab9 */ /* 0x000fe20000000800 */
[----:B------:R-:W-:Y:S01]  /*fe20*/  ULDC UR11, c[0x0][0x288] ;  /* 0x0000a200000b7ab9 */ /* 0x000fe20000000800 */
[----:B0-----:R-:W-:-:S04]  /*fe30*/  ISETP.NE.U32.AND P0, PT, R2, RZ, PT ;  /* 0x000000ff0200720c */ /* 0x001fc80003f05070 */
[----:B------:R-:W-:-:S13]  /*fe40*/  ISETP.NE.AND.EX P0, PT, R3, RZ, PT, P0 ;  /* 0x000000ff0300720c */ /* 0x000fda0003f05300 */
[----:B------:R-:W0:Y:S02]  /*fe50*/  @P0 LDC.64 R2, c[0x0][0xa28] ;  /* 0x00028a00ff020b82 */ /* 0x000e240000000a00 */
[----:B0-----:R-:W-:-:S05]  /*fe60*/  @P0 IMAD.WIDE R2, R26, 0x4, R2 ;  /* 0x000000041a020825 */ /* 0x001fca00078e0202 */
[----:B------:R0:W5:Y:S01]  /*fe70*/  @P0 LDG.E R17, desc[UR42][R2.64] ;  /* 0x0000002a02110981 */ /* 0x000162000c1e1900 */
[----:B------:R-:W1:Y:S01]  /*fe80*/  S2UR UR41, SR_CTAID.X ;  /* 0x00000000002979c3 */ /* 0x000e620000002500 */
[----:B------:R-:W-:Y:S02]  /*fe90*/  UISETP.NE.U32.AND UP0, UPT, UR4, URZ, UPT ;  /* 0x0000003f0400728c */ /* 0x000fe4000bf05070 */
[----:B------:R-:W-:Y:S02]  /*fea0*/  UISETP.NE.AND UP1, UPT, UR6, 0x1, UPT ;  /* 0x000000010600788c */ /* 0x000fe4000bf25270 */
[----:B------:R-:W-:Y:S01]  /*feb0*/  UISETP.NE.AND.EX UP0, UPT, UR5, URZ, UPT, UP0 ;  /* 0x0000003f0500728c */ /* 0x000fe2000bf05300 */
[----:B------:R-:W-:Y:S02]  /*fec0*/  ULDC UR6, c[0x0][0x424] ;  /* 0x0001090000067ab9 */ /* 0x000fe40000000800 */
[----:B------:R-:W-:Y:S01]  /*fed0*/  ULDC.64 UR4, c[0x0][0x9e0] ;  /* 0x0002780000047ab9 */ /* 0x000fe20000000a00 */
[----:B------:R-:W-:-:S02]  /*fee0*/  USEL UR9, UR6, 0x1, UP0 ;  /* 0x0000000106097887 */ /* 0x000fc40008000000 */
[----:B------:R-:W-:Y:S02]  /*fef0*/  UISETP.GE.AND UP0, UPT, UR5, 0x1, UPT ;  /* 0x000000010500788c */ /* 0x000fe4000bf06270 */
[----:B------:R-:W-:Y:S01]  /*ff00*/  UIMAD UR36, UR9, UR10, URZ ;  /* 0x0000000a092472a4 */ /* 0x000fe2000f8e023f */
[----:B------:R-:W-:Y:S01]  /*ff10*/  @UP1 ULDC UR7, c[0x0][0x44c] ;  /* 0x0001130000071ab9 */ /* 0x000fe20000000800 */
[----:B------:R-:W-:Y:S02]  /*ff20*/  UIMAD UR9, UR9, UR10, 0x7f ;  /* 0x0000007f090974a4 */ /* 0x000fe4000f8e020a */
[----:B------:R-:W-:Y:S01]  /*ff30*/  PLOP3.LUT P1, PT, PT, PT, UP0, 0x80, 0x0 ;  /* 0x000000000000781c */ /* 0x000fe20003f2f008 */
[----:B------:R-:W-:Y:S01]  /*ff40*/  @UP1 ULDC UR12, c[0x0][0x450] ;  /* 0x00011400000c1ab9 */ /* 0x000fe20000000800 */
[----:B------:R-:W-:Y:S02]  /*ff50*/  UP2UR UR50, UPR, URZ, 0x2 ;  /* 0x000000023f327883 */ /* 0x000fe40008000000 */
[----:B-1----:R-:W-:-:S04]  /*ff60*/  USHF.L.U32 UR41, UR41, 0x7, URZ ;  /* 0x0000000729297899 */ /* 0x002fc8000800063f */
[----:B------:R-:W-:-:S04]  /*ff70*/  UIADD3 UR8, UR41, 0x7f, URZ ;  /* 0x0000007f29087890 */ /* 0x000fc8000fffe03f */
[----:B------:R-:W-:Y:S02]  /*ff80*/  UIMAD.WIDE.U32 UR6, UR8, UR7, URZ ;  /* 0x00000007080672a5 */ /* 0x000fe4000f8e003f */
[----:B------:R-:W-:Y:S02]  /*ff90*/  UIADD3 UR6, UR36, 0x1, -UR11 ;  /* 0x0000000124067890 */ /* 0x000fe4000fffe80b */
[----:B------:R-:W-:Y:S02]  /*ffa0*/  @UP1 USHF.R.U32.HI UR8, URZ, UR12, UR7 ;  /* 0x0000000c3f081299 */ /* 0x000fe40008011607 */
[----:B------:R-:W-:Y:S02]  /*ffb0*/  USHF.R.S32.HI UR7, URZ, 0x1f, UR9 ;  /* 0x0000001f3f077899 */ /* 0x000fe40008011409 */
[----:B------:R-:W-:Y:S02]  /*ffc0*/  UIADD3 UR6, UR6, UR8, URZ ;  /* 0x0000000806067290 */ /* 0x000fe4000fffe03f */
[----:B------:R-:W-:-:S02]  /*ffd0*/  ULEA.HI UR7, UR7, UR9, URZ, 0x7 ;  /* 0x0000000907077291 */ /* 0x000fc4000f8f383f */
[----:B------:R-:W-:Y:S02]  /*ffe0*/  UIADD3 UR4, UR6, UR4, URZ ;  /* 0x0000000406047290 */ /* 0x000fe4000fffe03f */
[----:B------:R-:W-:Y:S01]  /*fff0*/  USHF.R.S32.HI UR44, URZ, 0x7, UR7 ;  /* 0x000000073f2c7899 */ /* 0x000fe20008011407 */
[----:B0-----:R-:W-:Y:S11]  /*10000*/  @!P1 BRA `(.L_x_1141) ;  /* 0x0000000000449947 */ /* 0x001ff60003800000 */
[----:B------:R-:W-:Y:S01]  /*10010*/  ISETP.LT.AND P0, PT, RZ, UR6, PT ;  /* 0x00000006ff007c0c */ /* 0x000fe2000bf01270 */
[----:B------:R-:W-:-:S12]  /*10020*/  UIADD3 UR8, UR6, -0x1, URZ ;  /* 0xffffffff06087890 */ /* 0x000fd8000fffe03f */
[----:B------:R-:W-:Y:S05]  /*10030*/  @P0 BRA `(.L_x_1142) ;  /* 0x00000000001c0947 */ /* 0x000fea0003800000 */
[----:B------:R-:W-:Y:S02]  /*10040*/  UISETP.NE.AND UP0, UPT, UR5, 0x1, UPT ;  /* 0x000000010500788c */ /* 0x000fe4000bf05270 */
[----:B------:R-:W-:-:S09]  /*10050*/  UIADD3 UR8, -UR6, URZ, URZ ;  /* 0x0000003f06087290 */ /* 0x000fd2000fffe13f */
[----:B------:R-:W-:Y:S02]  /*10060*/  @UP0 ULDC.64 UR12, c[0x0][0x9e8] ;  /* 0x00027a00000c0ab9 */ /* 0x000fe40000000a00 */
[----:B------:R-:W-:-:S04]  /*10070*/  UIMAD.WIDE.U32 UR6, UR8, UR12, URZ ;  /* 0x0000000c080672a5 */ /* 0x000fc8000f8e003f */
[----:B------:R-:W-:-:S04]  /*10080*/  @UP0 USHF.R.U32.HI UR8, URZ, UR13, UR7 ;  /* 0x0000000d3f080299 */ /* 0x000fc80008011607 */
[----:B------:R-:W-:Y:S01]  /*10090*/  ULOP3.LUT UR8, URZ, UR8, URZ, 0x33, !UPT ;  /* 0x000000083f087292 */ /* 0x000fe2000f8e333f */
[----:B------:R-:W-:Y:S11]  /*100a0*/  BRA `(.L_x_1143) ;  /* 0x0000000000107947 */ /* 0x000ff60003800000 */
.L_x_1142:
[----:B------:R-:W-:-:S11]  /*100b0*/  UISETP.NE.AND UP0, UPT, UR5, 0x1, UPT ;  /* 0x000000010500788c */ /* 0x000fd6000bf05270 */
[----:B------:R-:W-:Y:S02]  /*100c0*/  @UP0 ULDC.64 UR12, c[0x0][0x9e8] ;  /* 0x00027a00000c0ab9 */ /* 0x000fe40000000a00 */
[----:B------:R-:W-:-:S04]  /*100d0*/  UIMAD.WIDE.U32 UR6, UR8, UR12, URZ ;  /* 0x0000000c080672a5 */ /* 0x000fc8000f8e003f */
[----:B------:R-:W-:-:S12]  /*100e0*/  @UP0 USHF.R.U32.HI UR8, URZ, UR13, UR7 ;  /* 0x0000000d3f080299 */ /* 0x000fd80008011607 */
.L_x_1143:
[----:B------:R-:W-:-:S04]  /*100f0*/  UIMAD UR8, UR8, UR5, UR5 ;  /* 0x00000005080872a4 */ /* 0x000fc8000f8e0205 */
[----:B------:R-:W-:-:S04]  /*10100*/  UISETP.LT.AND UP0, UPT, UR4, UR8, UPT ;  /* 0x000000080400728c */ /* 0x000fc8000bf01270 */
[----:B------:R-:W-:-:S12]  /*10110*/  USEL UR4, UR4, UR8, UP0 ;  /* 0x0000000804047287 */ /* 0x000fd80008000000 */
.L_x_1141:
[----:B------:R-:W-:Y:S02]  /*10120*/  UISETP.NE.AND UP0, UPT, UR50, URZ, UPT ;  /* 0x0000003f3200728c */ /* 0x000fe4000bf05270 */
[----:B------:R-:W-:-:S04]  /*10130*/  UIADD3 UR4, UR4, 0x7f, URZ ;  /* 0x0000007f04047890 */ /* 0x000fc8000fffe03f */
[----:B------:R-:W-:-:S04]  /*10140*/  USHF.R.S32.HI UR8, URZ, 0x1f, UR4 ;  /* 0x0000001f3f087899 */ /* 0x000fc80008011404 */
[----:B------:R-:W-:Y:S01]  /*10150*/  ULEA.HI UR8, UR8, UR4, URZ, 0x7 ;  /* 0x0000000408087291 */ /* 0x000fe2000f8f383f */
[----:B------:R-:W-:Y:S01]  /*10160*/  @UP0 ULDC UR6, c[0x0][0x44c] ;  /* 0x0001130000060ab9 */ /* 0x000fe20000000800 */
[----:B------:R-:W-:Y:S01]  /*10170*/  @UP0 ULDC UR9, c[0x0][0x450] ;  /* 0x0001140000090ab9 */ /* 0x000fe20000000800 */
[----:B------:R-:W-:Y:S02]  /*10180*/  UIMAD.WIDE.U32 UR6, UR41, UR6, URZ ;  /* 0x00000006290672a5 */ /* 0x000fe4000f8e003f */
[----:B------:R-:W-:Y:S01]  /*10190*/  UMOV UR4, UR41 ;  /* 0x0000002900047c82 */ /* 0x000fe20008000000 */
[----:B------:R-:W-:Y:S02]  /*101a0*/  USHF.R.S32.HI UR45, URZ, 0x7, UR8 ;  /* 0x000000073f2d7899 */ /* 0x000fe40008011408 */
[----:B------:R-:W-:Y:S02]  /*101b0*/  @UP0 USHF.R.U32.HI UR4, URZ, UR9, UR7 ;  /* 0x000000093f040299 */ /* 0x000fe40008011607 */
[----:B------:R-:W-:-:S02]  /*101c0*/  UISETP.LT.AND UP0, UPT, UR44, UR45, UPT ;  /* 0x0000002d2c00728c */ /* 0x000fc4000bf01270 */
[----:B------:R-:W-:Y:S01]  /*101d0*/  UIADD3 UR4, UR4, -UR11, UR36 ;  /* 0x8000000b04047290 */ /* 0x000fe2000fffe024 */
[----:B------:R-:W-:Y:S01]  /*101e0*/  ULDC UR8, c[0x0][0x9dc] ;  /* 0x0002770000087ab9 */ /* 0x000fe20000000800 */
[----:B------:R-:W-:Y:S02]  /*101f0*/  USEL UR12, UR44, UR45, UP0 ;  /* 0x0000002d2c0c7287 */ /* 0x000fe40008000000 */
[----:B------:R-:W-:Y:S01]  /*10200*/  UIADD3 UR8, UR4, -UR8, URZ ;  /* 0x8000000804087290 */ /* 0x000fe2000fffe03f */
[----:B------:R-:W-:Y:S11]  /*10210*/  @!P1 BRA `(.L_x_1144) ;  /* 0x0000000000449947 */ /* 0x000ff60003800000 */
[----:B------:R-:W-:-:S06]  /*10220*/  UISETP.GT.AND UP0, UPT, UR4, -0x1, UPT ;  /* 0xffffffff0400788c */ /* 0x000fcc000bf04270 */
[----:B------:R-:W-:-:S13]  /*10230*/  PLOP3.LUT P0, PT, PT, PT, UP0, 0x80, 0x0 ;  /* 0x000000000000781c */ /* 0x000fda0003f0f008 */
[----:B------:R-:W-:Y:S05]  /*10240*/  @P0 BRA `(.L_x_1145) ;  /* 0x00000000001c0947 */ /* 0x000fea0003800000 */
[----:B------:R-:W-:Y:S02]  /*10250*/  UISETP.NE.AND UP0, UPT, UR5, 0x1, UPT ;  /* 0x000000010500788c */ /* 0x000fe4000bf05270 */
[----:B------:R-:W-:-:S09]  /*10260*/  ULOP3.LUT UR4, URZ, UR4, URZ, 0x33, !UPT ;  /* 0x000000043f047292 */ /* 0x000fd2000f8e333f */
[----:B------:R-:W-:Y:S02]  /*10270*/  @UP0 ULDC.64 UR10, c[0x0][0x9e8] ;  /* 0x00027a00000a0ab9 */ /* 0x000fe40000000a00 */
[----:B------:R-:W-:-:S04]  /*10280*/  UIMAD.WIDE.U32 UR6, UR4, UR10, URZ ;  /* 0x0000000a040672a5 */ /* 0x000fc8000f8e003f */
[----:B------:R-:W-:-:S04]  /*10290*/  @UP0 USHF.R.U32.HI UR4, URZ, UR11, UR7 ;  /* 0x0000000b3f040299 */ /* 0x000fc80008011607 */
[----:B------:R-:W-:Y:S01]  /*102a0*/  ULOP3.LUT UR4, URZ, UR4, URZ, 0x33, !UPT ;  /* 0x000000043f047292 */ /* 0x000fe2000f8e333f */
[----:B------:R-:W-:Y:S11]  /*102b0*/  BRA `(.L_x_1146) ;  /* 0x0000000000107947 */ /* 0x000ff60003800000 */
.L_x_1145:
[----:B------:R-:W-:-:S11]  /*102c0*/  UISETP.NE.AND UP0, UPT, UR5, 0x1, UPT ;  /* 0x000000010500788c */ /* 0x000fd6000bf05270 */
[----:B------:R-:W-:Y:S02]  /*102d0*/  @UP0 ULDC.64 UR10, c[0x0][0x9e8] ;  /* 0x00027a00000a0ab9 */ /* 0x000fe40000000a00 */
[----:B------:R-:W-:-:S04]  /*102e0*/  UIMAD.WIDE.U32 UR6, UR4, UR10, URZ ;  /* 0x0000000a040672a5 */ /* 0x000fc8000f8e003f */
[----:B------:R-:W-:-:S12]  /*102f0*/  @UP0 USHF.R.U32.HI UR4, URZ, UR11, UR7 ;  /* 0x0000000b3f040299 */ /* 0x000fd80008011607 */
.L_x_1146:
[----:B------:R-:W-:-:S04]  /*10300*/  UIMAD UR4, UR4, UR5, URZ ;  /* 0x00000005040472a4 */ /* 0x000fc8000f8e023f */
[----:B------:R-:W-:-:S04]  /*10310*/  UISETP.LT.AND UP0, UPT, UR8, UR4, UPT ;  /* 0x000000040800728c */ /* 0x000fc8000bf01270 */
[----:B------:R-:W-:-:S12]  /*10320*/  USEL UR8, UR8, UR4, !UP0 ;  /* 0x0000000408087287 */ /* 0x000fd8000c000000 */
.L_x_1144:
[----:B------:R-:W-:Y:S02]  /*10330*/  USHF.R.S32.HI UR4, URZ, 0x1f, UR8 ;  /* 0x0000001f3f047899 */ /* 0x000fe40008011408 */
[----:B------:R-:W-:Y:S02]  /*10340*/  USHF.R.U32.HI UR9, URZ, 0x10, UR47 ;  /* 0x000000103f097899 */ /* 0x000fe4000801162f */
[----:B------:R-:W-:Y:S02]  /*10350*/  ULEA.HI UR4, UR4, UR8, URZ, 0x7 ;  /* 0x0000000804047291 */ /* 0x000fe4000f8f383f */
[----:B------:R-:W-:Y:S02]  /*10360*/  ULOP3.LUT UR47, UR47, 0xffff, URZ, 0xc0, !UPT ;  /* 0x0000ffff2f2f7892 */ /* 0x000fe4000f8ec03f */
[----:B------:R-:W-:Y:S01]  /*10370*/  USHF.R.S32.HI UR4, URZ, 0x7, UR4 ;  /* 0x000000073f047899 */ /* 0x000fe20008011404 */
[----:B------:R-:W-:-:S03]  /*10380*/  UMOV UR38, URZ ;  /* 0x0000003f00267c82 */ /* 0x000fc60008000000 */
[----:B------:R-:W-:-:S04]  /*10390*/  UISETP.LT.AND UP0, UPT, URZ, UR4, UPT ;  /* 0x000000043f00728c */ /* 0x000fc8000bf01270 */
[----:B------:R-:W-:Y:S02]  /*103a0*/  USEL UR46, URZ, UR4, !UP0 ;  /* 0x000000043f2e7287 */ /* 0x000fe4000c000000 */
[----:B------:R-:W-:Y:S02]  /*103b0*/  UISETP.NE.AND UP0, UPT, UR9, URZ, UPT ;  /* 0x0000003f0900728c */ /* 0x000fe4000bf05270 */
[----:B------:R-:W-:-:S06]  /*103c0*/  UISETP.GT.AND UP1, UPT, UR12, UR46, UPT ;  /* 0x0000002e0c00728c */ /* 0x000fcc000bf24270 */
[----:B------:R-:W-:-:S03]  /*103d0*/  PLOP3.LUT P0, PT, PT, PT, UP1, 0x80, 0x0 ;  /* 0x000000000000781c */ /* 0x000fc60003f0f018 */
[----:B------:R-:W-:-:S10]  /*103e0*/  @!UP0 ULDC UR9, c[0x0][0x9f0] ;  /* 0x00027c0000098ab9 */ /* 0x000fd40000000800 */
[----:B------:R-:W-:Y:S05]  /*103f0*/  @!P0 BRA `(.L_x_1147) ;  /* 0x00000000007c8947 */ /* 0x000fea0003800000 */
[----:B------:R-:W-:Y:S01]  /*10400*/  IABS R0, UR9 ;  /* 0x0000000900007c13 */ /* 0x000fe20008000000 */
[----:B------:R-:W-:Y:S02]  /*10410*/  UIADD3 UR4, UR9, -0x1, UR12 ;  /* 0xffffffff09047890 */ /* 0x000fe4000fffe00c */
[----:B------:R-:W-:Y:S02]  /*10420*/  IABS R4, UR9 ;  /* 0x0000000900047c13 */ /* 0x000fe40008000000 */
[----:B------:R-:W-:Y:S01]  /*10430*/  R2UR UR10, R0 ;  /* 0x00000000000a72ca */ /* 0x000fe200000e0000 */
[----:B------:R-:W-:-:S03]  /*10440*/  UIADD3 UR6, -UR46, UR4, URZ ;  /* 0x000000042e067290 */ /* 0x000fc6000fffe13f */
[----:B------:R-:W-:-:S03]  /*10450*/  UMOV UR4, URZ ;  /* 0x0000003f00047c82 */ /* 0x000fc60008000000 */
[----:B------:R-:W-:Y:S01]  /*10460*/  IABS R3, UR6 ;  /* 0x0000000600037c13 */ /* 0x000fe20008000000 */
[----:B------:R-:W-:-:S03]  /*10470*/  ULOP3.LUT UR6, UR6, UR9, URZ, 0x3c, !UPT ;  /* 0x0000000906067292 */ /* 0x000fc6000f8e3c3f */
[----:B------:R-:W-:Y:S02]  /*10480*/  R2UR UR8, R3 ;  /* 0x00000000030872ca */ /* 0x000fe400000e0000 */
        /* <DEDUP_REMOVED lines=22> */
.L_x_1147:
[----:B------:R-:W-:Y:S02]  /*105f0*/  UIMAD UR51, UR47, UR38, UR46 ;  /* 0x000000262f3372a4 */ /* 0x000fe4000f8e022e */
[----:B------:R-:W-:Y:S02]  /*10600*/  IMAD.U32 R3, RZ, RZ, UR38 ;  /* 0x00000026ff037e24 */ /* 0x000fe4000f8e00ff */
[----:B------:R-:W-:Y:S02]  /*10610*/  IMAD.MOV.U32 R0, RZ, RZ, RZ ;  /* 0x000000ffff007224 */ /* 0x000fe400078e00ff */
[----:B------:R-:W-:Y:S02]  /*10620*/  IMAD.MOV.U32 R29, RZ, RZ, 0x1 ;  /* 0x00000001ff1d7424 */ /* 0x000fe400078e00ff */
[----:B------:R-:W-:Y:S02]  /*10630*/  IMAD.U32 R16, RZ, RZ, UR51 ;  /* 0x00000033ff107e24 */ /* 0x000fe4000f8e00ff */
[----:B------:R-:W-:-:S03]  /*10640*/  IMAD.MOV.U32 R2, RZ, RZ, 0x1 ;  /* 0x00000001ff027424 */ /* 0x000fc600078e00ff */
[----:B------:R-:W-:-:S04]  /*10650*/  VIADDMNMX R16, R16, R3, UR12, PT ;  /* 0x0000000c10107e46 */ /* 0x000fc8000b800103 */
[----:B------:R-:W-:-:S13]  /*10660*/  ISETP.GT.AND P0, PT, R16, UR51, PT ;  /* 0x0000003310007c0c */ /* 0x000fda000bf04270 */
        /* <DEDUP_REMOVED lines=25> */
.L_x_1148:
        /* <DEDUP_REMOVED lines=20> */
.L_x_1149:
        /* <DEDUP_REMOVED lines=20> */
.L_x_1150:
        /* <DEDUP_REMOVED lines=18> */
.L_x_1151:
[----:B------:R-:W0:Y:S01]  /*10ba0*/  LDC.64 R2, c[0x0][0x9f8] ;  /* 0x00027e00ff027b82 */ /* 0x000e220000000a00 */
[----:B------:R-:W-:Y:S01]  /*10bb0*/  IMAD.MOV.U32 R32, RZ, RZ, R26 ;  /* 0x000000ffff207224 */ /* 0x000fe200078e001a */
[----:B------:R-:W2:Y:S06]  /*10bc0*/  LDL.LU R18, [R1] ;  /* 0x0000000001127983 */ /* 0x000eac0000300800 */
[----:B------:R-:W1:Y:S01]  /*10bd0*/  LDC R10, c[0x0][0x430] ;  /* 0x00010c00ff0a7b82 */ /* 0x000e620000000800 */
[C---:B------:R-:W-:Y:S01]  /*10be0*/  IMAD.SHL.U32 R6, R25.reuse, 0x20, RZ ;  /* 0x0000002019067824 */ /* 0x040fe200078e00ff */
[----:B------:R-:W-:Y:S01]  /*10bf0*/  LOP3.LUT R21, R25, 0x7f, RZ, 0xc0, !PT ;  /* 0x0000007f19157812 */ /* 0x000fe200078ec0ff */
[----:B------:R-:W-:Y:S01]  /*10c00*/  ULDC UR4, c[0x0][0x2f4] ;  /* 0x0000bd0000047ab9 */ /* 0x000fe20000000800 */
[----:B------:R-:W-:Y:S01]  /*10c10*/  LEA R7, R16, 0xffffff80, 0x7 ;  /* 0xffffff8010077811 */ /* 0x000fe200078e38ff */
[----:B------:R-:W-:Y:S01]  /*10c20*/  ULDC UR5, c[0x0][0x320] ;  /* 0x0000c80000057ab9 */ /* 0x000fe20000000800 */
[----:B0-----:R-:W-:-:S04]  /*10c30*/  ISETP.NE.U32.AND P0, PT, R2, RZ, PT ;  /* 0x000000ff0200720c */ /* 0x001fc80003f05070 */
[----:B------:R-:W-:-:S13]  /*10c40*/  ISETP.NE.AND.EX P0, PT, R3, RZ, PT, P0 ;  /* 0x000000ff0300720c */ /* 0x000fda0003f05300 */
[----:B------:R-:W0:Y:S02]  /*10c50*/  @P0 LDC.64 R2, c[0x0][0x9f8] ;  /* 0x00027e00ff020b82 */ /* 0x000e240000000a00 */
[----:B0-----:R-:W-:-:S05]  /*10c60*/  @P0 IMAD.WIDE R2, R26, 0x4, R2 ;  /* 0x000000041a020825 */ /* 0x001fca00078e0202 */
[----:B------:R0:W3:Y:S01]  /*10c70*/  @P0 LDG.E R32, desc[UR42][R2.64] ;  /* 0x0000002a02200981 */ /* 0x0000e2000c1e1900 */
[----:B-1----:R-:W-:Y:S02]  /*10c80*/  ISETP.NE.AND P1, PT, R10, 0x1, PT ;  /* 0x000000010a00780c */ /* 0x002fe40003f25270 */
[----:B------:R-:W-:Y:S02]  /*10c90*/  SHF.R.U32.HI R23, RZ, 0x2, R21 ;  /* 0x00000002ff177819 */ /* 0x000fe40000011615 */
[----:B------:R-:W-:-:S04]  /*10ca0*/  LOP3.LUT R24, R6, 0x60, RZ, 0xc0, !PT ;  /* 0x0000006006187812 */ /* 0x000fc800078ec0ff */
[----:B------:R-:W-:-:S04]  /*10cb0*/  IADD3 R4, R24, R23, R7 ;  /* 0x0000001718047210 */ /* 0x000fc80007ffe007 */
[C---:B------:R-:W-:Y:S01]  /*10cc0*/  ISETP.GE.AND P0, PT, R4.reuse, UR36, PT ;  /* 0x0000002404007c0c */ /* 0x040fe2000bf06270 */
[----:B------:R-:W1:Y:S01]  /*10cd0*/  @P1 LDC R0, c[0x0][0x434] ;  /* 0x00010d00ff001b82 */ /* 0x000e620000000800 */
[----:B-----5:R-:W-:-:S04]  /*10ce0*/  IMAD.IADD R13, R4, 0x1, R17 ;  /* 0x00000001040d7824 */ /* 0x020fc800078e0211 */
[----:B------:R-:W-:-:S03]  /*10cf0*/  IMAD.MOV.U32 R11, RZ, RZ, R13 ;  /* 0x000000ffff0b7224 */ /* 0x000fc600078e000d */
[----:B0-----:R-:W0:Y:S08]  /*10d00*/  @P1 LDC R3, c[0x0][0x438] ;  /* 0x00010e00ff031b82 */ /* 0x001e300000000800 */
[----:B------:R-:W4:Y:S08]  /*10d10*/  @!P0 LDC.64 R8, c[0x0][0x428] ;  /* 0x00010a00ff088b82 */ /* 0x000f300000000a00 */
[----:B------:R-:W4:Y:S01]  /*10d20*/  @!P0 LDC.64 R4, c[0x0][0x418] ;  /* 0x00010600ff048b82 */ /* 0x000f220000000a00 */
[----:B-1----:R-:W-:-:S05]  /*10d30*/  @P1 IMAD.HI.U32 R0, R13, R0, RZ ;  /* 0x000000000d001227 */ /* 0x002fca00078e00ff */
[----:B0-----:R-:W-:-:S04]  /*10d40*/  @P1 SHF.R.U32.HI R11, RZ, R3, R0 ;  /* 0x00000003ff0b1219 */ /* 0x001fc80000011600 */
[--C-:B------:R-:W-:Y:S01]  /*10d50*/  @!P0 SHF.R.S32.HI R3, RZ, 0x1f, R11.reuse ;  /* 0x0000001fff038819 */ /* 0x100fe2000001140b */
[----:B------:R-:W-:Y:S02]  /*10d60*/  @!P0 IMAD.MOV.U32 R2, RZ, RZ, R11 ;  /* 0x000000ffff028224 */ /* 0x000fe400078e000b */
[----:B------:R-:W-:Y:S02]  /*10d70*/  IMAD.SHL.U32 R20, R25, 0x10, RZ ;  /* 0x0000001019147824 */ /* 0x000fe400078e00ff */
[----:B------:R-:W-:Y:S01]  /*10d80*/  IMAD.MOV.U32 R33, RZ, RZ, 0x20 ;  /* 0x00000020ff217424 */ /* 0x000fe200078e00ff */
[----:B------:R-:W-:Y:S01]  /*10d90*/  SHF.R.U32.HI R21, RZ, 0x5, R21 ;  /* 0x00000005ff157819 */ /* 0x000fe20000011615 */
[----:B------:R-:W-:Y:S01]  /*10da0*/  UMOV UR6, 0xffffffff ;  /* 0xffffffff00067882 */ /* 0x000fe20000000000 */
[----:B------:R-:W-:Y:S01]  /*10db0*/  IMAD.MOV.U32 R34, RZ, RZ, 0x40 ;  /* 0x00000040ff227424 */ /* 0x000fe200078e00ff */
[----:B--2---:R-:W-:-:S04]  /*10dc0*/  LOP3.LUT R18, R18, 0xffffffbf, RZ, 0xc0, !PT ;  /* 0xffffffbf12127812 */ /* 0x004fc800078ec0ff */
[----:B------:R-:W-:-:S04]  /*10dd0*/  @P1 LOP3.LUT R18, R18, 0x40, RZ, 0xfc, !PT ;  /* 0x0000004012121812 */ /* 0x000fc800078efcff */
[----:B------:R-:W-:Y:S02]  /*10de0*/  LOP3.LUT R18, R18, 0xffffffef, RZ, 0xc0, !PT ;  /* 0xffffffef12127812 */ /* 0x000fe400078ec0ff */
[----:B---3--:R-:W-:Y:S01]  /*10df0*/  SHF.R.S32.HI R12, RZ, 0x1f, R32 ;  /* 0x0000001fff0c7819 */ /* 0x008fe20000011420 */
[----:B----4-:R-:W-:-:S04]  /*10e00*/  @!P0 IMAD.WIDE.U32 R2, R32, R8, R2 ;  /* 0x0000000820028225 */ /* 0x010fc800078e0002 */
[----:B------:R-:W-:Y:S01]  /*10e10*/  @!P0 IMAD R0, R12, R8, RZ ;  /* 0x000000080c008224 */ /* 0x000fe200078e02ff */
[----:B------:R-:W-:Y:S01]  /*10e20*/  @!P0 LEA R4, P1, R2, R4, 0x2 ;  /* 0x0000000402048211 */ /* 0x000fe200078210ff */
[----:B------:R0:W-:Y:S02]  /*10e30*/  STL [R1+0x4], R12 ;  /* 0x0000040c01007387 */ /* 0x0001e40000100800 */
[----:B------:R-:W-:-:S04]  /*10e40*/  @!P0 IMAD R9, R32, R9, R0 ;  /* 0x0000000920098224 */ /* 0x000fc800078e0200 */
[----:B------:R-:W-:Y:S01]  /*10e50*/  @!P0 IMAD.IADD R0, R3, 0x1, R9 ;  /* 0x0000000103008824 */ /* 0x000fe200078e0209 */
[----:B------:R-:W-:-:S04]  /*10e60*/  LOP3.LUT R9, R20, 0x30, RZ, 0xc0, !PT ;  /* 0x0000003014097812 */ /* 0x000fc800078ec0ff */
[----:B------:R-:W-:Y:S01]  /*10e70*/  @!P0 LEA.HI.X R5, R2, R5, R0, 0x2, P1 ;  /* 0x0000000502058211 */ /* 0x000fe200008f1400 */
[----:B------:R-:W-:Y:S01]  /*10e80*/  IMAD.MOV.U32 R0, RZ, RZ, RZ ;  /* 0x000000ffff007224 */ /* 0x000fe200078e00ff */
[----:B------:R-:W-:-:S05]  /*10e90*/  R2P PR, R25, 0x6 ;  /* 0x0000000619007804 */ /* 0x000fca0000000000 */
[----:B------:R-:W-:Y:S01]  /*10ea0*/  SEL R33, R33, 0xffffffe0, !P1 ;  /* 0xffffffe021217807 */ /* 0x000fe20004800000 */
[----:B------:R1:W5:Y:S01]  /*10eb0*/  @!P0 LDG.E R0, desc[UR42][R4.64] ;  /* 0x0000002a04008981 */ /* 0x000362000c1e1900 */
[C---:B------:R-:W-:Y:S01]  /*10ec0*/  ISETP.GE.AND P1, PT, R9.reuse, UR4, PT ;  /* 0x0000000409007c0c */ /* 0x040fe2000bf26270 */
[----:B------:R-:W-:Y:S01]  /*10ed0*/  IMAD.MOV R2, RZ, RZ, -R11 ;  /* 0x000000ffff027224 */ /* 0x000fe200078e0a0b */
[C---:B------:R-:W-:Y:S02]  /*10ee0*/  ISETP.GE.AND P0, PT, R9.reuse, UR5, PT ;  /* 0x0000000509007c0c */ /* 0x040fe4000bf06270 */
[C---:B------:R-:W-:Y:S02]  /*10ef0*/  LOP3.LUT R19, R9.reuse, 0x40, RZ, 0xfc, !PT ;  /* 0x0000004009137812 */ /* 0x040fe400078efcff */
[----:B------:R-:W-:Y:S02]  /*10f00*/  LOP3.LUT R22, R9, 0x80, RZ, 0xfc, !PT ;  /* 0x0000008009167812 */ /* 0x000fe400078efcff */
[----:B------:R-:W-:Y:S01]  /*10f10*/  SEL R35, R34, 0xffffffc0, !P2 ;  /* 0xffffffc022237807 */ /* 0x000fe20005000000 */
[----:B-1----:R-:W-:-:S02]  /*10f20*/  IMAD R4, R10, R2, R13 ;  /* 0x000000020a047224 */ /* 0x002fc400078e020d */
[----:B------:R-:W-:Y:S02]  /*10f30*/  IMAD.SHL.U32 R2, R25, 0x80, RZ ;  /* 0x0000008019027824 */ /* 0x000fe400078e00ff */
[----:B------:R-:W-:Y:S02]  /*10f40*/  @P1 LOP3.LUT R18, R18, 0x10, RZ, 0xfc, !PT ;  /* 0x0000001012121812 */ /* 0x000fe400078efcff */
[----:B------:R-:W-:Y:S02]  /*10f50*/  ISETP.GE.AND P1, PT, R22, UR4, PT ;  /* 0x0000000416007c0c */ /* 0x000fe4000bf26270 */
[----:B------:R-:W-:Y:S02]  /*10f60*/  LOP3.LUT R18, R18, 0xfffffffd, RZ, 0xc0, !PT ;  /* 0xfffffffd12127812 */ /* 0x000fe400078ec0ff */
[----:B------:R-:W-:Y:S02]  /*10f70*/  LOP3.LUT R8, R2, 0x380, RZ, 0xc0, !PT ;  /* 0x0000038002087812 */ /* 0x000fe400078ec0ff */
[----:B------:R-:W-:-:S02]  /*10f80*/  @P0 LOP3.LUT R18, R18, 0x2, RZ, 0xfc, !PT ;  /* 0x0000000212120812 */ /* 0x000fc400078efcff */
[----:B------:R-:W-:Y:S01]  /*10f90*/  ISETP.GE.AND P0, PT, R19, UR4, PT ;  /* 0x0000000413007c0c */ /* 0x000fe2000bf06270 */
[----:B------:R-:W-:Y:S01]  /*10fa0*/  IMAD R3, R21, 0x10, R8 ;  /* 0x0000001015037824 */ /* 0x000fe200078e0208 */
[----:B------:R-:W-:Y:S02]  /*10fb0*/  LOP3.LUT R18, R18, 0xfffffff7, RZ, 0xc0, !PT ;  /* 0xfffffff712127812 */ /* 0x000fe400078ec0ff */
[----:B------:R-:W-:Y:S02]  /*10fc0*/  LOP3.LUT R10, R2, 0x400, RZ, 0xc0, !PT ;  /* 0x00000400020a7812 */ /* 0x000fe400078ec0ff */
[----:B------:R-:W-:Y:S02]  /*10fd0*/  LOP3.LUT R5, R8, 0x10, R25, 0xf8, !PT ;  /* 0x0000001008057812 */ /* 0x000fe400078ef819 */
[----:B------:R-:W-:Y:S01]  /*10fe0*/  LOP3.LUT R3, R3, 0x70, R20, 0x78, !PT ;  /* 0x0000007003037812 */ /* 0x000fe200078e7814 */
[----:B------:R-:W-:-:S04]  /*10ff0*/  IMAD R10, R21, 0x800, R10 ;  /* 0x00000800150a7824 */ /* 0x000fc800078e020a */
[----:B------:R-:W-:Y:S02]  /*11000*/  @P0 LOP3.LUT R18, R18, 0x8, RZ, 0xfc, !PT ;  /* 0x0000000812120812 */ /* 0x000fe400078efcff */
[----:B------:R-:W-:Y:S02]  /*11010*/  ISETP.GE.AND P0, PT, R19, UR5, PT ;  /* 0x0000000513007c0c */ /* 0x000fe4000bf06270 */
[----:B------:R-:W-:-:S04]  /*11020*/  LOP3.LUT R18, R18, 0xfffffffb, RZ, 0xc0, !PT ;  /* 0xfffffffb12127812 */ /* 0x000fc800078ec0ff */
[----:B------:R-:W-:-:S04]  /*11030*/  @P1 LOP3.LUT R18, R18, 0x4, RZ, 0xfc, !PT ;  /* 0x0000000412121812 */ /* 0x000fc800078efcff */
[----:B------:R-:W-:-:S04]  /*11040*/  LOP3.LUT R18, R18, 0xfffffffe, RZ, 0xc0, !PT ;  /* 0xfffffffe12127812 */ /* 0x000fc800078ec0ff */
[----:B------:R-:W-:-:S05]  /*11050*/  @P0 LOP3.LUT R18, R18, 0x1, RZ, 0xfc, !PT ;  /* 0x0000000112120812 */ /* 0x000fca00078efcff */
[----:B------:R0:W-:Y:S01]  /*11060*/  STL [R1], R18 ;  /* 0x0000001201007387 */ /* 0x0001e20000100800 */
[----:B------:R-:W-:Y:S05]  /*11070*/  BRA.DIV UR6, `(.L_x_1152) ;  /* 0x00000036065c7947 */ /* 0x000fea000b800000 */
.L_x_1204:
[----:B------:R-:W-:Y:S01]  /*11080*/  ULOP3.LUT UR4, UR40, 0x2, URZ, 0xfc, !UPT ;  /* 0x0000000228047892 */ /* 0x000fe2000f8efc3f */
[----:B------:R-:W-:Y:S01]  /*11090*/  LOP3.LUT R9, R3, 0xc00, R2, 0xf8, !PT ;  /* 0x00000c0003097812 */ /* 0x000fe200078ef802 */
[----:B------:R-:W-:Y:S01]  /*110a0*/  IMAD.MOV.U32 R8, RZ, RZ, R18 ;  /* 0x000000ffff087224 */ /* 0x000fe200078e0012 */
[----:B------:R-:W-:Y:S01]  /*110b0*/  LOP3.LUT R5, R5, 0x70, R20, 0x78, !PT ;  /* 0x0000007005057812 */ /* 0x000fe200078e7814 */
[----:B------:R-:W-:Y:S01]  /*110c0*/  IMAD.U32 R31, RZ, RZ, UR39 ;  /* 0x00000027ff1f7e24 */ /* 0x000fe2000f8e00ff */
[----:B------:R-:W-:Y:S01]  /*110d0*/  SHF.R.U32.HI R28, RZ, 0x3, R25 ;  /* 0x00000003ff1c7819 */ /* 0x000fe20000011619 */
[----:B------:R-:W-:Y:S01]  /*110e0*/  IMAD.U32 R2, RZ, RZ, UR4 ;  /* 0x00000004ff027e24 */ /* 0x000fe2000f8e00ff */
[----:B------:R-:W-:Y:S01]  /*110f0*/  LOP3.LUT R8, R8, 0xffffffdf, RZ, 0xc0, !PT ;  /* 0xffffffdf08087812 */ /* 0x000fe200078ec0ff */
[----:B------:R-:W-:Y:S01]  /*11100*/  IMAD.IADD R3, R10, 0x1, R5 ;  /* 0x000000010a037824 */ /* 0x000fe200078e0205 */
[----:B------:R1:W-:Y:S01]  /*11110*/  STL [R1+0xc], R9 ;  /* 0x00000c0901007387 */ /* 0x0003e20000100800 */
[----:B------:R-:W-:-:S02]  /*11120*/  SHF.R.S32.HI R31, RZ, 0x1f, R31 ;  /* 0x0000001fff1f7819 */ /* 0x000fc4000001141f */
[----:B------:R-:W-:Y:S01]  /*11130*/  ISETP.NE.AND P0, PT, R2, 0x3, PT ;  /* 0x000000030200780c */ /* 0x000fe20003f05270 */
[----:B------:R1:W-:Y:S01]  /*11140*/  STL [R1+0x8], R3 ;  /* 0x0000080301007387 */ /* 0x0003e20000100800 */
[----:B------:R-:W-:-:S11]  /*11150*/  LOP3.LUT R5, R25, 0x10, RZ, 0xc0, !PT ;  /* 0x0000001019057812 */ /* 0x000fd600078ec0ff */
[----:B------:R-:W-:-:S05]  /*11160*/  @P0 LOP3.LUT R8, R8, 0x20, RZ, 0xfc, !PT ;  /* 0x0000002008080812 */ /* 0x000fca00078efcff */
[----:B------:R1:W-:Y:S01]  /*11170*/  STL [R1], R8 ;  /* 0x0000000801007387 */ /* 0x0003e20000100800 */
[----:B------:R-:W-:Y:S05]  /*11180*/  @!P0 BRA `(.L_x_1153) ;  /* 0x0000000000048947 */ /* 0x000fea0003800000 */
[----:B------:R-:W-:Y:S01]  /*11190*/  BPT.TRAP 0x1 ;  /* 0x000000040000795c */ /* 0x000fe20000300000 */
.L_x_1153:
[----:B------:R-:W-:Y:S01]  /*111a0*/  IMAD.MOV.U32 R27, RZ, RZ, 0x1 ;  /* 0x00000001ff1b7424 */ /* 0x000fe200078e00ff */
[----:B------:R-:W-:-:S04]  /*111b0*/  SHF.R.S32.HI R10, RZ, 0x1f, R4 ;  /* 0x0000001fff0a7819 */ /* 0x000fc80000011404 */
[----:B------:R-:W-:-:S04]  /*111c0*/  SHF.L.U32 R27, R27, 0x1f, RZ ;  /* 0x0000001f1b1b7819 */ /* 0x000fc800000006ff */
[----:B------:R-:W2:Y:S02]  /*111d0*/  SYNCS.PHASECHK.TRANS64.TRYWAIT P0, [UR48+0x22880], R27 ;  /* 0x0228801bff0075a7 */ /* 0x000ea40008000170 */
[----:B--2---:R-:W-:Y:S05]  /*111e0*/  @!P0 BRA `(.L_x_1154) ;  /* 0x0000003400208947 */ /* 0x004fea0003800000 */
.L_x_1205:
[----:B------:R-:W3:Y:S01]  /*111f0*/  LDL R30, [R1] ;  /* 0x00000000011e7983 */ /* 0x000ee20000100800 */
[----:B------:R-:W-:Y:S01]  /*11200*/  ULDC.64 UR4, c[0x0][0x328] ;  /* 0x0000ca0000047ab9 */ /* 0x000fe20000000a00 */
[----:B0----5:R-:W-:Y:S01]  /*11210*/  SHF.R.S32.HI R18, RZ, 0x1f, R0 ;  /* 0x0000001fff127819 */ /* 0x021fe20000011400 */
[----:B-1----:R-:W-:Y:S01]  /*11220*/  IMAD R3, R10, UR4, RZ ;  /* 0x000000040a037c24 */ /* 0x002fe2000f8e02ff */
[----:B------:R-:W-:Y:S02]  /*11230*/  R2UR UR6, R31 ;  /* 0x000000001f0672ca */ /* 0x000fe400000e0000 */
[----:B------:R-:W-:Y:S01]  /*11240*/  IADD3 R7, -R23, UR36, -R7 ;  /* 0x0000002417077c10 */ /* 0x000fe2000fffe907 */
[----:B------:R-:W-:Y:S01]  /*11250*/  IMAD R9, R4, UR5, R3 ;  /* 0x0000000504097c24 */ /* 0x000fe2000f8e0203 */
[----:B------:R-:W-:Y:S01]  /*11260*/  LOP3.LUT R29, R20, 0x30, RZ, 0xc0, !PT ;  /* 0x00000030141d7812 */ /* 0x000fe200078ec0ff */
[----:B--2---:R-:W-:Y:S01]  /*11270*/  IMAD.WIDE.U32 R2, R4, UR4, RZ ;  /* 0x0000000404027c25 */ /* 0x004fe2000f8e00ff */
[----:B------:R-:W-:Y:S01]  /*11280*/  ULDC.64 UR4, c[0x0][0x338] ;  /* 0x0000ce0000047ab9 */ /* 0x000fe20000000a00 */
[----:B------:R-:W-:-:S02]  /*11290*/  ISETP.GE.AND P3, PT, R7, 0x1, PT ;  /* 0x000000010700780c */ /* 0x000fc40003f66270 */
[----:B------:R-:W-:Y:S02]  /*112a0*/  IMAD.IADD R3, R3, 0x1, R9 ;  /* 0x0000000103037824 */ /* 0x000fe400078e0209 */
[----:B------:R-:W-:Y:S02]  /*112b0*/  IMAD R9, R18, UR4, RZ ;  /* 0x0000000412097c24 */ /* 0x000fe4000f8e02ff */
[----:B------:R-:W-:-:S04]  /*112c0*/  IMAD.WIDE.U32 R2, R0, UR4, R2 ;  /* 0x0000000400027c25 */ /* 0x000fc8000f8e0002 */
[----:B------:R-:W-:Y:S01]  /*112d0*/  IMAD R8, R0, UR5, R9 ;  /* 0x0000000500087c24 */ /* 0x000fe2000f8e0209 */
[----:B------:R-:W-:Y:S02]  /*112e0*/  ULDC.64 UR4, c[0x0][0x330] ;  /* 0x0000cc0000047ab9 */ /* 0x000fe40000000a00 */
        /* <DEDUP_REMOVED lines=8> */
[----:B------:R-:W-:Y:S01]  /*11370*/  IMAD.SHL.U32 R2, R25, 0x4, RZ ;  /* 0x0000000419027824 */ /* 0x000fe200078e00ff */
[----:B------:R-:W-:Y:S02]  /*11380*/  SHF.R.U32.HI R25, RZ, 0x2, R25 ;  /* 0x00000002ff197819 */ /* 0x000fe40000011619 */
[----:B------:R-:W-:Y:S01]  /*11390*/  IADD3.X R9, R9, UR4, R3, P0, !PT ;  /* 0x0000000409097c10 */ /* 0x000fe200087fe403 */
[----:B------:R-:W-:Y:S01]  /*113a0*/  UMOV UR4, 0xffffffff ;  /* 0xffffffff00047882 */ /* 0x000fe20000000000 */
[----:B------:R-:W-:Y:S02]  /*113b0*/  LOP3.LUT R3, R6, 0x380, RZ, 0xc0, !PT ;  /* 0x0000038006037812 */ /* 0x000fe400078ec0ff */
[----:B------:R-:W-:Y:S02]  /*113c0*/  ISETP.NE.AND P0, PT, R5, RZ, PT ;  /* 0x000000ff0500720c */ /* 0x000fe40003f05270 */
[----:B------:R-:W-:-:S02]  /*113d0*/  LOP3.LUT R3, R3, 0x30, R20, 0xf8, !PT ;  /* 0x0000003003037812 */ /* 0x000fc400078ef814 */
[----:B------:R-:W-:Y:S02]  /*113e0*/  SEL R34, R34, 0xffffffc0, !P0 ;  /* 0xffffffc022227807 */ /* 0x000fe40004000000 */
[----:B------:R-:W-:-:S05]  /*113f0*/  LOP3.LUT R2, R3, 0x70, R2, 0x78, !PT ;  /* 0x0000007003027812 */ /* 0x000fca00078e7802 */
[----:B------:R-:W-:Y:S01]  /*11400*/  IMAD R5, R21, 0x400, R2 ;  /* 0x0000040015057824 */ /* 0x000fe200078e0202 */
[----:B---3--:R-:W-:Y:S01]  /*11410*/  LOP3.LUT P5, RZ, R30, 0x1, RZ, 0xc0, !PT ;  /* 0x000000011eff7812 */ /* 0x008fe200078ac0ff */
[----:B------:R-:W-:-:S12]  /*11420*/  BRA.DIV UR4, `(.L_x_1155) ;  /* 0x0000003204a87947 */ /* 0x000fd8000b800000 */
[----:B------:R-:W0:Y:S01]  /*11430*/  SHFL.IDX PT, R14, R8, RZ, 0x1c1f ;  /* 0x001c1fff080e7589 */ /* 0x000e2200000e0000 */
[----:B------:R-:W-:Y:S01]  /*11440*/  LOP3.LUT P6, RZ, R30, 0x2, RZ, 0xc0, !PT ;  /* 0x000000021eff7812 */ /* 0x000fe200078cc0ff */
[----:B------:R-:W-:Y:S01]  /*11450*/  VIADD R5, R5, UR48 ;  /* 0x0000003005057c36 */ /* 0x000fe20008000000 */
[C---:B------:R-:W-:Y:S01]  /*11460*/  ISETP.GE.AND P2, PT, R7.reuse, 0x21, PT ;  /* 0x000000210700780c */ /* 0x040fe20003f46270 */
[----:B------:R-:W1:Y:S01]  /*11470*/  SHFL.IDX PT, R3, R9, RZ, 0x1c1f ;  /* 0x001c1fff09037589 */ /* 0x000e6200000e0000 */
[C---:B------:R-:W-:Y:S01]  /*11480*/  ISETP.GE.AND P1, PT, R7.reuse, 0x41, PT ;  /* 0x000000410700780c */ /* 0x040fe20003f26270 */
[----:B------:R-:W-:Y:S01]  /*11490*/  IMAD.IADD R6, R34, 0x1, R5 ;  /* 0x0000000122067824 */ /* 0x000fe200078e0205 */
[----:B------:R-:W-:Y:S01]  /*114a0*/  ISETP.GE.AND P4, PT, R7, 0x61, PT ;  /* 0x000000610700780c */ /* 0x000fe20003f86270 */
[----:B------:R-:W-:Y:S01]  /*114b0*/  VIADD R36, R5, 0x8400 ;  /* 0x0000840005247836 */ /* 0x000fe20000000000 */
[----:B0-----:R-:W-:Y:S02]  /*114c0*/  IADD3 R2, P0, R29, R14, RZ ;  /* 0x0000000e1d027210 */ /* 0x001fe40007f1e0ff */
[----:B------:R-:W0:Y:S03]  /*114d0*/  SHFL.IDX PT, R14, R8, 0x1, 0x1c1f ;  /* 0x003c1f00080e7f89 */ /* 0x000e2600000e0000 */
[----:B-1----:R-:W-:Y:S01]  /*114e0*/  IMAD.X R3, RZ, RZ, R3, P0 ;  /* 0x000000ffff037224 */ /* 0x002fe200000e0603 */
[----:B------:R-:W-:-:S13]  /*114f0*/  ISETP.LT.OR P0, PT, R7, 0x1, P6 ;  /* 0x000000010700780c */ /* 0x000fda0003701670 */
[----:B------:R-:W-:Y:S01]  /*11500*/  LDGSTS.E.BYPASS.LTC128B.128 [R5+0x8400], desc[UR42][R2.64], !P0 ;  /* 0x0840000002057fae */ /* 0x000fe2000c101d6a */
[----:B------:R-:W-:-:S13]  /*11510*/  ISETP.LT.OR P0, PT, R7, 0x1, P5 ;  /* 0x000000010700780c */ /* 0x000fda0002f01670 */
[----:B------:R1:W-:Y:S04]  /*11520*/  LDGSTS.E.BYPASS.LTC128B.128 [R6+0x8400], desc[UR42][R2.64+0x40], !P0 ;  /* 0x0840004002067fae */ /* 0x0003e8000c101d6a */
[----:B-1----:R-:W1:Y:S01]  /*11530*/  SHFL.IDX PT, R3, R9, 0x1, 0x1c1f ;  /* 0x003c1f0009037f89 */ /* 0x002e6200000e0000 */
[----:B0-----:R-:W-:-:S03]  /*11540*/  IADD3 R2, P0, R29, R14, RZ ;  /* 0x0000000e1d027210 */ /* 0x001fc60007f1e0ff */
[----:B------:R-:W0:Y:S02]  /*11550*/  SHFL.IDX PT, R14, R8, 0x2, 0x1c1f ;  /* 0x005c1f00080e7f89 */ /* 0x000e2400000e0000 */
[----:B-1----:R-:W-:Y:S01]  /*11560*/  IMAD.X R3, RZ, RZ, R3, P0 ;  /* 0x000000ffff037224 */ /* 0x002fe200000e0603 */
[----:B------:R-:W-:-:S13]  /*11570*/  ISETP.LT.OR P0, PT, R7, 0x21, P6 ;  /* 0x000000210700780c */ /* 0x000fda0003701670 */
[----:B------:R-:W-:Y:S01]  /*11580*/  LDGSTS.E.BYPASS.LTC128B.128 [R5+0x9400], desc[UR42][R2.64], !P0 ;  /* 0x0940000002057fae */ /* 0x000fe2000c101d6a */
[----:B------:R-:W-:-:S13]  /*11590*/  ISETP.LT.OR P0, PT, R7, 0x21, P5 ;  /* 0x000000210700780c */ /* 0x000fda0002f01670 */
[----:B------:R1:W-:Y:S04]  /*115a0*/  LDGSTS.E.BYPASS.LTC128B.128 [R6+0x9400], desc[UR42][R2.64+0x40], !P0 ;  /* 0x0940004002067fae */ /* 0x0003e8000c101d6a */
[----:B-1----:R-:W1:Y:S01]  /*115b0*/  SHFL.IDX PT, R3, R9, 0x2, 0x1c1f ;  /* 0x005c1f0009037f89 */ /* 0x002e6200000e0000 */
[----:B0-----:R-:W-:-:S03]  /*115c0*/  IADD3 R2, P0, R29, R14, RZ ;  /* 0x0000000e1d027210 */ /* 0x001fc60007f1e0ff */
[----:B------:R-:W2:Y:S04]  /*115d0*/  SHFL.IDX PT, R9, R9, 0x3, 0x1c1f ;  /* 0x007c1f0009097f89 */ /* 0x000ea800000e0000 */
[----:B------:R3:W4:Y:S01]  /*115e0*/  SHFL.IDX PT, R14, R8, 0x3, 0x1c1f ;  /* 0x007c1f00080e7f89 */ /* 0x00072200000e0000 */
[----:B-1----:R-:W-:Y:S01]  /*115f0*/  IMAD.X R3, RZ, RZ, R3, P0 ;  /* 0x000000ffff037224 */ /* 0x002fe200000e0603 */
[----:B------:R-:W-:-:S13]  /*11600*/  ISETP.LT.OR P0, PT, R7, 0x41, P6 ;  /* 0x000000410700780c */ /* 0x000fda0003701670 */
[----:B------:R3:W-:Y:S01]  /*11610*/  LDGSTS.E.BYPASS.LTC128B.128 [R5+0xa400], desc[UR42][R2.64], !P0 ;  /* 0x0a40000002057fae */ /* 0x0007e2000c101d6a */
[----:B------:R-:W-:-:S13]  /*11620*/  ISETP.LT.OR P0, PT, R7, 0x41, P5 ;  /* 0x000000410700780c */ /* 0x000fda0002f01670 */
[----:B--2-4-:R3:W-:Y:S02]  /*11630*/  LDGSTS.E.BYPASS.LTC128B.128 [R6+0xa400], desc[UR42][R2.64+0x40], !P0 ;  /* 0x0a40004002067fae */ /* 0x0147e4000c101d6a */
.L_x_1215:
[----:B0--3--:R-:W-:Y:S02]  /*11640*/  IADD3 R2, P0, R29, R14, RZ ;  /* 0x0000000e1d027210 */ /* 0x009fe40007f1e0ff */
[----:B------:R-:W-:-:S03]  /*11650*/  LOP3.LUT P6, RZ, R30, 0x2, RZ, 0xc0, !PT ;  /* 0x000000021eff7812 */ /* 0x000fc600078cc0ff */
[----:B------:R-:W-:Y:S01]  /*11660*/  IMAD.X R3, RZ, RZ, R9, P0 ;  /* 0x000000ffff037224 */ /* 0x000fe200000e0609 */
        /* <DEDUP_REMOVED lines=16> */
.L_x_1156:
[----:B------:R-:W-:Y:S01]  /*11770*/  SYNCS.ARRIVE.TRANS64.A1T0 RZ, [UR48+0x22870], RZ ;  /* 0x022870ffffff79a7 */ /* 0x000fe20008100030 */
[----:B------:R-:W-:Y:S05]  /*11780*/  @!P5 BRA `(.L_x_1157) ;  /* 0x000000000004d947 */ /* 0x000fea0003800000 */
[----:B------:R-:W-:Y:S01]  /*11790*/  BPT.TRAP 0x1 ;  /* 0x000000040000795c */ /* 0x000fe20000300000 */
.L_x_1157:
[----:B------:R-:W0:Y:S02]  /*117a0*/  SYNCS.PHASECHK.TRANS64.TRYWAIT P0, [UR48+0x22840], R27 ;  /* 0x0228401bff0075a7 */ /* 0x000e240008000170 */
[----:B0-----:R-:W-:Y:S05]  /*117b0*/  @!P0 BRA `(.L_x_1158) ;  /* 0x0000003400188947 */ /* 0x001fea0003800000 */
.L_x_1216:
[----:B------:R-:W2:Y:S01]  /*117c0*/  LDL R8, [R1] ;  /* 0x0000000001087983 */ /* 0x000ea20000100800 */
[----:B------:R-:W-:Y:S01]  /*117d0*/  ULDC.64 UR4, c[0x0][0x300] ;  /* 0x0000c00000047ab9 */ /* 0x000fe20000000a00 */
[----:B------:R-:W-:Y:S01]  /*117e0*/  R2UR UR6, R31 ;  /* 0x000000001f0672ca */ /* 0x000fe200000e0000 */
[----:B------:R-:W-:Y:S01]  /*117f0*/  IMAD R3, R10, UR4, RZ ;  /* 0x000000040a037c24 */ /* 0x000fe2000f8e02ff */
[----:B------:R-:W1:Y:S01]  /*11800*/  S2R R29, SR_TID.X ;  /* 0x00000000001d7919 */ /* 0x000e620000002100 */
[----:B------:R-:W-:Y:S02]  /*11810*/  IMAD.SHL.U32 R25, R25, 0x40, RZ ;  /* 0x0000004019197824 */ /* 0x000fe400078e00ff */
[C---:B------:R-:W-:Y:S02]  /*11820*/  IMAD R5, R4.reuse, UR5, R3 ;  /* 0x0000000504057c24 */ /* 0x040fe4000f8e0203 */
[----:B0-----:R-:W-:Y:S01]  /*11830*/  IMAD.WIDE.U32 R2, R4, UR4, RZ ;  /* 0x0000000404027c25 */ /* 0x001fe2000f8e00ff */
[----:B------:R-:W-:-:S03]  /*11840*/  ULDC.64 UR4, c[0x0][0x310] ;  /* 0x0000c40000047ab9 */ /* 0x000fc60000000a00 */
        /* <DEDUP_REMOVED lines=8> */
[----:B------:R-:W-:Y:S01]  /*118d0*/  IMAD.WIDE.U32 R2, R5, UR39, R2 ;  /* 0x0000002705027c25 */ /* 0x000fe2000f8e0002 */
[----:B------:R-:W-:Y:S01]  /*118e0*/  ULDC.64 UR6, c[0x0][0x2e8] ;  /* 0x0000ba0000067ab9 */ /* 0x000fe20000000a00 */
[----:B------:R-:W-:Y:S02]  /*118f0*/  UIMAD UR4, UR39, UR5, UR4 ;  /* 0x00000005270472a4 */ /* 0x000fe4000f8e0204 */
[----:B------:R-:W-:Y:S01]  /*11900*/  IMAD.U32 R5, RZ, RZ, UR7 ;  /* 0x00000007ff057e24 */ /* 0x000fe2000f8e00ff */
[----:B------:R-:W-:Y:S01]  /*11910*/  IADD3 R0, P0, R2, UR6, RZ ;  /* 0x0000000602007c10 */ /* 0x000fe2000ff1e0ff */
[C---:B------:R-:W-:Y:S02]  /*11920*/  IMAD.SHL.U32 R2, R28.reuse, 0x80, RZ ;  /* 0x000000801c027824 */ /* 0x040fe400078e00ff */
[----:B------:R-:W-:Y:S01]  /*11930*/  IMAD.SHL.U32 R28, R28, 0x10, RZ ;  /* 0x000000101c1c7824 */ /* 0x000fe200078e00ff */
[----:B------:R-:W-:Y:S01]  /*11940*/  IADD3.X R4, R5, UR4, R3, P0, !PT ;  /* 0x0000000405047c10 */ /* 0x000fe200087fe403 */
[----:B-1----:R-:W-:Y:S01]  /*11950*/  IMAD.SHL.U32 R29, R29, 0x10, RZ ;  /* 0x000000101d1d7824 */ /* 0x002fe200078e00ff */
[----:B------:R-:W-:Y:S01]  /*11960*/  LOP3.LUT R3, R2, 0x180, RZ, 0xc0, !PT ;  /* 0x0000018002037812 */ /* 0x000fe200078ec0ff */
[----:B------:R-:W-:Y:S01]  /*11970*/  UMOV UR4, 0xffffffff ;  /* 0xffffffff00047882 */ /* 0x000fe20000000000 */
[----:B------:R-:W-:-:S02]  /*11980*/  LOP3.LUT R2, R25, 0x40, RZ, 0xc0, !PT ;  /* 0x0000004019027812 */ /* 0x000fc400078ec0ff */
[----:B------:R-:W-:Y:S02]  /*11990*/  LOP3.LUT R3, R3, 0x30, R20, 0xf8, !PT ;  /* 0x0000003003037812 */ /* 0x000fe400078ef814 */
[----:B------:R-:W-:Y:S01]  /*119a0*/  LOP3.LUT R29, R29, 0x30, RZ, 0xc0, !PT ;  /* 0x000000301d1d7812 */ /* 0x000fe200078ec0ff */
[----:B------:R-:W-:Y:S01]  /*119b0*/  IMAD R2, R21, 0x200, R2 ;  /* 0x0000020015027824 */ /* 0x000fe200078e0202 */
[----:B------:R-:W-:-:S05]  /*119c0*/  LOP3.LUT R3, R3, 0x30, R28, 0x78, !PT ;  /* 0x0000003003037812 */ /* 0x000fca00078e781c */
[----:B------:R-:W-:Y:S01]  /*119d0*/  IMAD.IADD R37, R3, 0x1, R2 ;  /* 0x0000000103257824 */ /* 0x000fe200078e0202 */
[----:B--2---:R-:W-:Y:S01]  /*119e0*/  LOP3.LUT P5, RZ, R8, 0x4, RZ, 0xc0, !PT ;  /* 0x0000000408ff7812 */ /* 0x004fe200078ac0ff */
[----:B------:R-:W-:-:S12]  /*119f0*/  BRA.DIV UR4, `(.L_x_1159) ;  /* 0x0000003204a07947 */ /* 0x000fd8000b800000 */
[----:B------:R-:W0:Y:S01]  /*11a00*/  SHFL.IDX PT, R14, R0, RZ, 0x1c1f ;  /* 0x001c1fff000e7589 */ /* 0x000e2200000e0000 */
[----:B------:R-:W-:Y:S01]  /*11a10*/  LOP3.LUT P6, RZ, R8, 0x8, RZ, 0xc0, !PT ;  /* 0x0000000808ff7812 */ /* 0x000fe200078cc0ff */
[C---:B------:R-:W-:Y:S02]  /*11a20*/  @P3 VIADD R7, R37.reuse, UR48 ;  /* 0x0000003025073c36 */ /* 0x040fe40008000000 */
[----:B------:R-:W1:Y:S01]  /*11a30*/  SHFL.IDX PT, R2, R4, RZ, 0x1c1f ;  /* 0x001c1fff04027589 */ /* 0x000e6200000e0000 */
[----:B------:R-:W-:-:S03]  /*11a40*/  @P2 VIADD R21, R37, UR48 ;  /* 0x0000003025152c36 */ /* 0x000fc60008000000 */
[----:B------:R-:W-:Y:S04]  /*11a50*/  SHFL.IDX PT, R6, R4, 0x1, 0x1c1f ;  /* 0x003c1f0004067f89 */ /* 0x000fe800000e0000 */
[----:B------:R-:W-:Y:S01]  /*11a60*/  SHFL.IDX PT, R5, R4, 0x3, 0x1c1f ;  /* 0x007c1f0004057f89 */ /* 0x000fe200000e0000 */
[----:B0-----:R-:W-:-:S05]  /*11a70*/  @P3 IADD3 R14, P0, R29, R14, RZ ;  /* 0x0000000e1d0e3210 */ /* 0x001fca0007f1e0ff */
[----:B-1----:R-:W-:Y:S01]  /*11a80*/  @P3 IMAD.X R3, RZ, RZ, R2, P0 ;  /* 0x000000ffff033224 */ /* 0x002fe200000e0602 */
[C---:B------:R-:W-:Y:S01]  /*11a90*/  LOP3.LUT P0, RZ, R8.reuse, 0x10, RZ, 0xc0, !PT ;  /* 0x0000001008ff7812 */ /* 0x040fe2000780c0ff */
[----:B------:R-:W-:Y:S02]  /*11aa0*/  @P3 IMAD.MOV.U32 R2, RZ, RZ, R14 ;  /* 0x000000ffff023224 */ /* 0x000fe400078e000e */
[----:B------:R-:W0:Y:S10]  /*11ab0*/  SHFL.IDX PT, R14, R0, 0x1, 0x1c1f ;  /* 0x003c1f00000e7f89 */ /* 0x000e3400000e0000 */
[----:B------:R-:W-:Y:S04]  /*11ac0*/  @P3 LDGSTS.E.BYPASS.LTC128B.128 [R7+0x16400], desc[UR42][R2.64], !P0 ;  /* 0x1640000002073fae */ /* 0x000fe8000c101d6a */
[----:B------:R-:W-:Y:S04]  /*11ad0*/  @P3 LDGSTS.E.BYPASS.LTC128B.128 [R7+0x18400], desc[UR42][R2.64+0x40], !P6 ;  /* 0x1840004002073fae */ /* 0x000fe8000f101d6a */
[----:B------:R1:W-:Y:S01]  /*11ae0*/  @P3 LDGSTS.E.BYPASS.LTC128B.128 [R7+0x1a400], desc[UR42][R2.64+0x80], !P5 ;  /* 0x1a40008002073fae */ /* 0x0003e2000e901d6a */
[----:B------:R-:W-:-:S02]  /*11af0*/  LOP3.LUT P3, RZ, R8, 0x10, RZ, 0xc0, !PT ;  /* 0x0000001008ff7812 */ /* 0x000fc4000786c0ff */
[----:B0-----:R-:W-:-:S05]  /*11b00*/  @P2 IADD3 R14, P0, R29, R14, RZ ;  /* 0x0000000e1d0e2210 */ /* 0x001fca0007f1e0ff */
[----:B------:R-:W-:Y:S02]  /*11b10*/  @P2 IMAD.X R9, RZ, RZ, R6, P0 ;  /* 0x000000ffff092224 */ /* 0x000fe400000e0606 */
[----:B-1----:R-:W-:Y:S01]  /*11b20*/  @P2 IMAD.MOV.U32 R2, RZ, RZ, R14 ;  /* 0x000000ffff022224 */ /* 0x002fe200078e000e */
[----:B------:R-:W-:Y:S01]  /*11b30*/  SHFL.IDX PT, R6, R4, 0x2, 0x1c1f ;  /* 0x005c1f0004067f89 */ /* 0x000fe200000e0000 */
[----:B------:R-:W-:Y:S02]  /*11b40*/  @P2 IMAD.MOV.U32 R3, RZ, RZ, R9 ;  /* 0x000000ffff032224 */ /* 0x000fe400078e0009 */
[----:B------:R-:W-:Y:S01]  /*11b50*/  @P1 VIADD R9, R37, UR48 ;  /* 0x0000003025091c36 */ /* 0x000fe20008000000 */
[----:B------:R-:W0:Y:S04]  /*11b60*/  SHFL.IDX PT, R14, R0, 0x2, 0x1c1f ;  /* 0x005c1f00000e7f89 */ /* 0x000e2800000e0000 */
[----:B------:R-:W-:Y:S04]  /*11b70*/  @P2 LDGSTS.E.BYPASS.LTC128B.128 [R21+0x16c00], desc[UR42][R2.64], !P3 ;  /* 0x16c0000002152fae */ /* 0x000fe8000d901d6a */
[----:B------:R-:W-:Y:S04]  /*11b80*/  @P2 LDGSTS.E.BYPASS.LTC128B.128 [R21+0x18c00], desc[UR42][R2.64+0x40], !P6 ;  /* 0x18c0004002152fae */ /* 0x000fe8000f101d6a */
[----:B------:R1:W-:Y:S01]  /*11b90*/  @P2 LDGSTS.E.BYPASS.LTC128B.128 [R21+0x1ac00], desc[UR42][R2.64+0x80], !P5 ;  /* 0x1ac0008002152fae */ /* 0x0003e2000e901d6a */
[----:B0-----:R-:W-:-:S05]  /*11ba0*/  @P1 IADD3 R14, P0, R29, R14, RZ ;  /* 0x0000000e1d0e1210 */ /* 0x001fca0007f1e0ff */
[----:B------:R-:W-:Y:S02]  /*11bb0*/  @P1 IMAD.X R7, RZ, RZ, R6, P0 ;  /* 0x000000ffff071224 */ /* 0x000fe400000e0606 */
[----:B-1----:R-:W-:Y:S02]  /*11bc0*/  @P1 IMAD.MOV.U32 R2, RZ, RZ, R14 ;  /* 0x000000ffff021224 */ /* 0x002fe400078e000e */
[----:B------:R-:W-:Y:S01]  /*11bd0*/  @P1 IMAD.MOV.U32 R3, RZ, RZ, R7 ;  /* 0x000000ffff031224 */ /* 0x000fe200078e0007 */
[----:B------:R0:W1:Y:S04]  /*11be0*/  SHFL.IDX PT, R14, R0, 0x3, 0x1c1f ;  /* 0x007c1f00000e7f89 */ /* 0x00006800000e0000 */
[----:B------:R0:W-:Y:S04]  /*11bf0*/  @P1 LDGSTS.E.BYPASS.LTC128B.128 [R9+0x17400], desc[UR42][R2.64], !P3 ;  /* 0x1740000002091fae */ /* 0x0001e8000d901d6a */
[----:B------:R0:W-:Y:S04]  /*11c00*/  @P1 LDGSTS.E.BYPASS.LTC128B.128 [R9+0x19400], desc[UR42][R2.64+0x40], !P6 ;  /* 0x1940004002091fae */ /* 0x0001e8000f101d6a */
[----:B------:R0:W-:Y:S02]  /*11c10*/  @P1 LDGSTS.E.BYPASS.LTC128B.128 [R9+0x1b400], desc[UR42][R2.64+0x80], !P5 ;  /* 0x1b40008002091fae */ /* 0x0001e4000e901d6a */
.L_x_1226:
[C---:B------:R-:W-:Y:S02]  /*11c20*/  LOP3.LUT P2, RZ, R8.reuse, 0x10, RZ, 0xc0, !PT ;  /* 0x0000001008ff7812 */ /* 0x040fe4000784c0ff */
[----:B------:R-:W-:Y:S02]  /*11c30*/  LOP3.LUT P1, RZ, R8, 0x8, RZ, 0xc0, !PT ;  /* 0x0000000808ff7812 */ /* 0x000fe4000782c0ff */
[----:B01----:R-:W-:-:S05]  /*11c40*/  @P4 IADD3 R2, P0, R29, R14, RZ ;  /* 0x0000000e1d024210 */ /* 0x003fca0007f1e0ff */
[----:B------:R-:W-:Y:S02]  /*11c50*/  @P4 IMAD.X R3, RZ, RZ, R5, P0 ;  /* 0x000000ffff034224 */ /* 0x000fe400000e0605 */
[----:B------:R-:W-:-:S05]  /*11c60*/  @P4 VIADD R5, R37, UR48 ;  /* 0x0000003025054c36 */ /* 0x000fca0008000000 */
[----:B------:R-:W-:Y:S01]  /*11c70*/  @!PT LDS RZ, [RZ] ;  /* 0x00000000fffff984 */ /* 0x000fe20000000800 */
[----:B------:R-:W-:Y:S01]  /*11c80*/  @!PT LDS RZ, [RZ] ;  /* 0x00000000fffff984 */ /* 0x000fe20000000800 */
[----:B------:R-:W-:Y:S01]  /*11c90*/  @!PT LDS RZ, [RZ] ;  /* 0x00000000fffff984 */ /* 0x000fe20000000800 */
[----:B------:R0:W-:Y:S04]  /*11ca0*/  @P4 LDGSTS.E.BYPASS.LTC128B.128 [R5+0x17c00], desc[UR42][R2.64], !P2 ;  /* 0x17c0000002054fae */ /* 0x0001e8000d101d6a */
[----:B------:R0:W-:Y:S04]  /*11cb0*/  @P4 LDGSTS.E.BYPASS.LTC128B.128 [R5+0x19c00], desc[UR42][R2.64+0x40], !P1 ;  /* 0x19c0004002054fae */ /* 0x0001e8000c901d6a */
[----:B------:R0:W-:Y:S01]  /*11cc0*/  @P4 LDGSTS.E.BYPASS.LTC128B.128 [R5+0x1bc00], desc[UR42][R2.64+0x80], !P5 ;  /* 0x1bc0008002054fae */ /* 0x0001e2000e901d6a */
        /* <DEDUP_REMOVED lines=9> */
.L_x_1160:
[----:B------:R-:W-:Y:S01]  /*11d60*/  SYNCS.ARRIVE.TRANS64.A1T0 RZ, [UR48+0x22830], RZ ;  /* 0x022830ffffff79a7 */ /* 0x000fe20008100030 */
[----:B------:R-:W-:Y:S05]  /*11d70*/  WARPSYNC.ALL ;  /* 0x0000000000007948 */ /* 0x000fea0003800000 */
[----:B------:R-:W-:Y:S01]  /*11d80*/  UIADD3 UR5, UR48, 0x10400, URZ ;  /* 0x0001040030057890 */ /* 0x000fe2000fffe03f */
[----:B------:R-:W-:Y:S01]  /*11d90*/  R2UR UR4, R31 ;  /* 0x000000001f0472ca */ /* 0x000fe200000e0000 */
[----:B------:R-:W-:Y:S01]  /*11da0*/  ULDC.64 UR6, c[0x0][0x2d8] ;  /* 0x0000b60000067ab9 */ /* 0x000fe20000000a00 */
[----:B------:R-:W-:Y:S01]  /*11db0*/  SHF.R.S32.HI R18, RZ, 0x1f, R26 ;  /* 0x0000001fff127819 */ /* 0x000fe2000001141a */
[----:B------:R-:W-:Y:S02]  /*11dc0*/  ULOP3.LUT UP0, URZ, UR5, 0x1bf, URZ, 0xc0, !UPT ;  /* 0x000001bf053f7892 */ /* 0x000fe4000f80c03f */
[----:B------:R-:W-:Y:S01]  /*11dd0*/  UIMAD.WIDE.U32 UR36, UR39, UR6, URZ ;  /* 0x00000006272472a5 */ /* 0x000fe2000f8e003f */
[----:B------:R-:W-:Y:S03]  /*11de0*/  BAR.SYNC.DEFER_BLOCKING 0x8, 0x180 ;  /* 0x0206000000007b1d */ /* 0x000fe60000010000 */
[----:B------:R-:W-:-:S04]  /*11df0*/  PLOP3.LUT P0, PT, PT, PT, UP0, 0x80, 0x0 ;  /* 0x000000000000781c */ /* 0x000fc80003f0f008 */
[----:B------:R-:W-:-:S04]  /*11e00*/  UIMAD UR4, UR4, UR6, URZ ;  /* 0x00000006040472a4 */ /* 0x000fc8000f8e023f */
        /* <DEDUP_REMOVED lines=19> */
.L_x_1161:
[----:B------:R-:W-:Y:S01]  /*11f40*/  UISETP.NE.AND UP0, UPT, UR50, URZ, UPT ;  /* 0x0000003f3200728c */ /* 0x000fe2000bf05270 */
[----:B------:R-:W-:Y:S01]  /*11f50*/  IADD3 R9, R23, UR41, R24 ;  /* 0x0000002917097c10 */ /* 0x000fe2000fffe018 */
[----:B------:R-:W-:Y:S02]  /*11f60*/  IMAD.U32 R4, RZ, RZ, UR36 ;  /* 0x00000024ff047e24 */ /* 0x000fe4000f8e00ff */
[----:B------:R-:W-:Y:S02]  /*11f70*/  IMAD.U32 R3, RZ, RZ, UR49 ;  /* 0x00000031ff037e24 */ /* 0x000fe4000f8e00ff */
[----:B------:R-:W-:Y:S01]  /*11f80*/  PLOP3.LUT P0, PT, PT, PT, UP0, 0x80, 0x0 ;  /* 0x000000000000781c */ /* 0x000fe20003f0f008 */
[----:B------:R-:W-:Y:S02]  /*11f90*/  IMAD.MOV.U32 R7, RZ, RZ, R9 ;  /* 0x000000ffff077224 */ /* 0x000fe400078e0009 */
[----:B------:R-:W-:Y:S02]  /*11fa0*/  IMAD.MOV.U32 R2, RZ, RZ, R4 ;  /* 0x000000ffff027224 */ /* 0x000fe400078e0004 */
[----:B------:R-:W-:Y:S01]  /*11fb0*/  @UP0 ULDC UR4, c[0x0][0x44c] ;  /* 0x0001130000040ab9 */ /* 0x000fe20000000800 */
[----:B------:R-:W-:-:S07]  /*11fc0*/  IMAD.U32 R5, RZ, RZ, UR37 ;  /* 0x00000025ff057e24 */ /* 0x000fce000f8e00ff */
[----:B------:R-:W-:Y:S01]  /*11fd0*/  @P0 IMAD.HI.U32 R0, R9, UR4, RZ ;  /* 0x0000000409000c27 */ /* 0x000fe2000f8e00ff */
[----:B------:R-:W-:Y:S01]  /*11fe0*/  PLOP3.LUT P0, PT, PT, PT, UP0, 0x80, 0x0 ;  /* 0x000000000000781c */ /* 0x000fe20003f0f008 */
[----:B------:R-:W-:-:S12]  /*11ff0*/  @UP0 ULDC UR4, c[0x0][0x450] ;  /* 0x0001140000040ab9 */ /* 0x000fd80000000800 */
[----:B------:R-:W-:Y:S01]  /*12000*/  @P0 SHF.R.U32.HI R7, RZ, UR4, R0 ;  /* 0x00000004ff070c19 */ /* 0x000fe20008011600 */
[----:B------:R-:W-:Y:S01]  /*12010*/  ULDC.64 UR4, c[0x0][0x2e0] ;  /* 0x0000b80000047ab9 */ /* 0x000fe20000000a00 */
[----:B------:R-:W0:Y:S01]  /*12020*/  LDC R0, c[0x0][0x448] ;  /* 0x00011200ff007b82 */ /* 0x000e220000000800 */
[----:B------:R-:W-:Y:S01]  /*12030*/  IMAD R11, R18, UR4, RZ ;  /* 0x00000004120b7c24 */ /* 0x000fe2000f8e02ff */
[----:B------:R-:W-:Y:S01]  /*12040*/  SHF.R.S32.HI R4, RZ, 0x1f, R7 ;  /* 0x0000001fff047819 */ /* 0x000fe20000011407 */
[----:B------:R-:W-:-:S04]  /*12050*/  IMAD.WIDE.U32 R2, R26, UR4, R2 ;  /* 0x000000041a027c25 */ /* 0x000fc8000f8e0002 */
[----:B------:R-:W-:Y:S01]  /*12060*/  IMAD R11, R26, UR5, R11 ;  /* 0x000000051a0b7c24 */ /* 0x000fe2000f8e020b */
[----:B------:R-:W-:Y:S02]  /*12070*/  ULDC.64 UR4, c[0x0][0x2d0] ;  /* 0x0000b40000047ab9 */ /* 0x000fe40000000a00 */
[----:B------:R-:W-:Y:S02]  /*12080*/  IMAD R4, R4, UR4, RZ ;  /* 0x0000000404047c24 */ /* 0x000fe4000f8e02ff */
[----:B------:R-:W-:Y:S02]  /*12090*/  IMAD.IADD R3, R3, 0x1, R11 ;  /* 0x0000000103037824 */ /* 0x000fe400078e020b */
[C---:B------:R-:W-:Y:S02]  /*120a0*/  IMAD R5, R7.reuse, UR5, R4 ;  /* 0x0000000507057c24 */ /* 0x040fe4000f8e0204 */
[----:B------:R-:W-:Y:S02]  /*120b0*/  IMAD.MOV R4, RZ, RZ, -R7 ;  /* 0x000000ffff047224 */ /* 0x000fe400078e0a07 */
[----:B------:R-:W-:Y:S01]  /*120c0*/  IMAD.WIDE.U32 R2, R7, UR4, R2 ;  /* 0x0000000407027c25 */ /* 0x000fe2000f8e0002 */
[----:B------:R-:W-:-:S03]  /*120d0*/  ULDC.64 UR4, c[0x0][0x2c8] ;  /* 0x0000b20000047ab9 */ /* 0x000fc60000000a00 */
[----:B------:R-:W-:Y:S02]  /*120e0*/  IMAD.IADD R3, R3, 0x1, R5 ;  /* 0x0000000103037824 */ /* 0x000fe400078e0205 */
[----:B0-----:R-:W-:-:S04]  /*120f0*/  IMAD R9, R0, R4, R9 ;  /* 0x0000000400097224 */ /* 0x001fc800078e0209 */
[----:B------:R-:W-:Y:S01]  /*12100*/  IMAD.WIDE.U32 R2, R9, UR4, R2 ;  /* 0x0000000409027c25 */ /* 0x000fe2000f8e0002 */
[----:B------:R-:W-:-:S05]  /*12110*/  SHF.R.S32.HI R4, RZ, 0x1f, R9 ;  /* 0x0000001fff047819 */ /* 0x000fca0000011409 */
        /* <DEDUP_REMOVED lines=11> */
[----:B------:R-:W0:Y:S01]  /*121d0*/  SHFL.IDX PT, R14, R4, RZ, 0x1c1f ;  /* 0x001c1fff040e7589 */ /* 0x000e2200000e0000 */
[----:B------:R-:W-:Y:S02]  /*121e0*/  ULDC UR4, c[0x0][0x288] ;  /* 0x0000a20000047ab9 */ /* 0x000fe40000000800 */
[----:B------:R-:W-:Y:S01]  /*121f0*/  IMAD R7, R0, UR4, RZ ;  /* 0x0000000400077c24 */ /* 0x000fe2000f8e02ff */
[----:B------:R-:W1:Y:S01]  /*12200*/  SHFL.IDX PT, R2, R5, RZ, 0x1c1f ;  /* 0x001c1fff05027589 */ /* 0x000e6200000e0000 */
[----:B------:R-:W-:-:S03]  /*12210*/  VIADD R0, R23, UR41 ;  /* 0x0000002917007c36 */ /* 0x000fc60008000000 */
[----:B------:R-:W-:Y:S01]  /*12220*/  SHFL.IDX PT, R6, R5, 0x1, 0x1c1f ;  /* 0x003c1f0005067f89 */ /* 0x000fe200000e0000 */
[C---:B------:R-:W-:Y:S01]  /*12230*/  VIADD R8, R0.reuse, 0x20 ;  /* 0x0000002000087836 */ /* 0x040fe20000000000 */
[----:B------:R-:W-:-:S13]  /*12240*/  ISETP.GE.AND P0, PT, R0, R7, PT ;  /* 0x000000070000720c */ /* 0x000fda0003f06270 */
[----:B------:R-:W-:Y:S01]  /*12250*/  @!P0 VIADD R19, R37, UR48 ;  /* 0x0000003025138c36 */ /* 0x000fe20008000000 */
[----:B0-----:R-:W-:-:S05]  /*12260*/  @!P0 IADD3 R14, P4, R29, R14, RZ ;  /* 0x0000000e1d0e8210 */ /* 0x001fca0007f9e0ff */
[----:B-1----:R-:W-:Y:S02]  /*12270*/  @!P0 IMAD.X R3, RZ, RZ, R2, P4 ;  /* 0x000000ffff038224 */ /* 0x002fe400020e0602 */
[----:B------:R-:W-:Y:S02]  /*12280*/  @!P0 IMAD.MOV.U32 R2, RZ, RZ, R14 ;  /* 0x000000ffff028224 */ /* 0x000fe400078e000e */
[----:B------:R-:W0:Y:S04]  /*12290*/  SHFL.IDX PT, R14, R4, 0x1, 0x1c1f ;  /* 0x003c1f00040e7f89 */ /* 0x000e2800000e0000 */
[----:B------:R-:W-:Y:S04]  /*122a0*/  @!P0 LDGSTS.E.BYPASS.LTC128B.128 [R19+0x10400], desc[UR42][R2.64], !P3 ;  /* 0x1040000002138fae */ /* 0x000fe8000d901d6a */
[----:B------:R-:W-:Y:S04]  /*122b0*/  @!P0 LDGSTS.E.BYPASS.LTC128B.128 [R19+0x12400], desc[UR42][R2.64+0x40], !P2 ;  /* 0x1240004002138fae */ /* 0x000fe8000d101d6a */
[----:B------:R1:W-:Y:S01]  /*122c0*/  @!P0 LDGSTS.E.BYPASS.LTC128B.128 [R19+0x14400], desc[UR42][R2.64+0x80], !P1 ;  /* 0x1440008002138fae */ /* 0x0003e2000c901d6a */
[----:B------:R-:W-:Y:S01]  /*122d0*/  ISETP.GE.AND P0, PT, R8, R7, PT ;  /* 0x000000070800720c */ /* 0x000fe20003f06270 */
[----:B------:R-:W-:-:S12]  /*122e0*/  VIADD R8, R0, 0x40 ;  /* 0x0000004000087836 */ /* 0x000fd80000000000 */
[----:B0-----:R-:W-:Y:S01]  /*122f0*/  @!P0 IADD3 R14, P4, R29, R14, RZ ;  /* 0x0000000e1d0e8210 */ /* 0x001fe20007f9e0ff */
[----:B------:R-:W-:-:S04]  /*12300*/  @!P0 VIADD R21, R37, UR48 ;  /* 0x0000003025158c36 */ /* 0x000fc80008000000 */
[----:B------:R-:W-:Y:S02]  /*12310*/  @!P0 IMAD.X R9, RZ, RZ, R6, P4 ;  /* 0x000000ffff098224 */ /* 0x000fe400020e0606 */
[----:B-1----:R-:W-:Y:S01]  /*12320*/  @!P0 IMAD.MOV.U32 R2, RZ, RZ, R14 ;  /* 0x000000ffff028224 */ /* 0x002fe200078e000e */
[----:B------:R-:W-:Y:S01]  /*12330*/  SHFL.IDX PT, R6, R5, 0x2, 0x1c1f ;  /* 0x005c1f0005067f89 */ /* 0x000fe200000e0000 */
[----:B------:R-:W-:-:S03]  /*12340*/  @!P0 IMAD.MOV.U32 R3, RZ, RZ, R9 ;  /* 0x000000ffff038224 */ /* 0x000fc600078e0009 */
[----:B------:R-:W0:Y:S04]  /*12350*/  SHFL.IDX PT, R14, R4, 0x2, 0x1c1f ;  /* 0x005c1f00040e7f89 */ /* 0x000e2800000e0000 */
[----:B------:R-:W-:Y:S04]  /*12360*/  @!P0 LDGSTS.E.BYPASS.LTC128B.128 [R21+0x10c00], desc[UR42][R2.64], !P3 ;  /* 0x10c0000002158fae */ /* 0x000fe8000d901d6a */
[----:B------:R-:W-:Y:S04]  /*12370*/  @!P0 LDGSTS.E.BYPASS.LTC128B.128 [R21+0x12c00], desc[UR42][R2.64+0x40], !P2 ;  /* 0x12c0004002158fae */ /* 0x000fe8000d101d6a */
[----:B------:R1:W-:Y:S01]  /*12380*/  @!P0 LDGSTS.E.BYPASS.LTC128B.128 [R21+0x14c00], desc[UR42][R2.64+0x80], !P1 ;  /* 0x14c0008002158fae */ /* 0x0003e2000c901d6a */
[----:B------:R-:W-:-:S03]  /*12390*/  ISETP.GE.AND P0, PT, R8, R7, PT ;  /* 0x000000070800720c */ /* 0x000fc60003f06270 */
[----:B------:R-:W2:Y:S10]  /*123a0*/  SHFL.IDX PT, R5, R5, 0x3, 0x1c1f ;  /* 0x007c1f0005057f89 */ /* 0x000eb400000e0000 */
[----:B0-----:R-:W-:Y:S01]  /*123b0*/  @!P0 IADD3 R14, P4, R29, R14, RZ ;  /* 0x0000000e1d0e8210 */ /* 0x001fe20007f9e0ff */
[----:B------:R-:W-:-:S04]  /*123c0*/  @!P0 VIADD R19, R37, UR48 ;  /* 0x0000003025138c36 */ /* 0x000fc80008000000 */
[----:B------:R-:W-:Y:S02]  /*123d0*/  @!P0 IMAD.X R9, RZ, RZ, R6, P4 ;  /* 0x000000ffff098224 */ /* 0x000fe400020e0606 */
[----:B-1----:R-:W-:Y:S02]  /*123e0*/  @!P0 IMAD.MOV.U32 R2, RZ, RZ, R14 ;  /* 0x000000ffff028224 */ /* 0x002fe400078e000e */
[----:B------:R-:W-:Y:S01]  /*123f0*/  @!P0 IMAD.MOV.U32 R3, RZ, RZ, R9 ;  /* 0x000000ffff038224 */ /* 0x000fe200078e0009 */
[----:B------:R0:W1:Y:S04]  /*12400*/  SHFL.IDX PT, R14, R4, 0x3, 0x1c1f ;  /* 0x007c1f00040e7f89 */ /* 0x00006800000e0000 */
[----:B------:R0:W-:Y:S04]  /*12410*/  @!P0 LDGSTS.E.BYPASS.LTC128B.128 [R19+0x11400], desc[UR42][R2.64], !P3 ;  /* 0x1140000002138fae */ /* 0x0001e8000d901d6a */
[----:B------:R0:W-:Y:S04]  /*12420*/  @!P0 LDGSTS.E.BYPASS.LTC128B.128 [R19+0x13400], desc[UR42][R2.64+0x40], !P2 ;  /* 0x1340004002138fae */ /* 0x0001e8000d101d6a */
[----:B--2---:R0:W-:Y:S02]  /*12430*/  @!P0 LDGSTS.E.BYPASS.LTC128B.128 [R19+0x15400], desc[UR42][R2.64+0x80], !P1 ;  /* 0x1540008002138fae */ /* 0x0041e4000c901d6a */
.L_x_1235:
[----:B------:R-:W-:Y:S01]  /*12440*/  VIADD R0, R0, 0x60 ;  /* 0x0000006000007836 */ /* 0x000fe20000000000 */
[----:B------:R-:W-:Y:S04]  /*12450*/  BSSY B0, `(.L_x_1163) ;  /* 0x000000c000007945 */ /* 0x000fe80003800000 */
[----:B------:R-:W-:-:S13]  /*12460*/  ISETP.GE.AND P0, PT, R0, R7, PT ;  /* 0x000000070000720c */ /* 0x000fda0003f06270 */
[----:B------:R-:W-:Y:S05]  /*12470*/  @P0 BRA `(.L_x_1164) ;  /* 0x0000000000240947 */ /* 0x000fea0003800000 */
[----:B01----:R-:W-:-:S05]  /*12480*/  IADD3 R2, P0, R29, R14, RZ ;  /* 0x0000000e1d027210 */ /* 0x003fca0007f1e0ff */
[----:B------:R-:W-:Y:S02]  /*12490*/  IMAD.X R3, RZ, RZ, R5, P0 ;  /* 0x000000ffff037224 */ /* 0x000fe400000e0605 */
[----:B------:R-:W-:-:S05]  /*124a0*/  VIADD R5, R37, UR48 ;  /* 0x0000003025057c36 */ /* 0x000fca0008000000 */
[----:B------:R-:W-:Y:S01]  /*124b0*/  @!PT LDS RZ, [RZ] ;  /* 0x00000000fffff984 */ /* 0x000fe20000000800 */
[----:B------:R-:W-:Y:S01]  /*124c0*/  @!PT LDS RZ, [RZ] ;  /* 0x00000000fffff984 */ /* 0x000fe20000000800 */
[----:B------:R-:W-:Y:S01]  /*124d0*/  @!PT LDS RZ, [RZ] ;  /* 0x00000000fffff984 */ /* 0x000fe20000000800 */
[----:B------:R2:W-:Y:S04]  /*124e0*/  LDGSTS.E.BYPASS.LTC128B.128 [R5+0x11c00], desc[UR42][R2.64], !P3 ;  /* 0x11c0000002057fae */ /* 0x0005e8000d901d6a */
[----:B------:R2:W-:Y:S04]  /*124f0*/  LDGSTS.E.BYPASS.LTC128B.128 [R5+0x13c00], desc[UR42][R2.64+0x40], !P2 ;  /* 0x13c0004002057fae */ /* 0x0005e8000d101d6a */
[----:B------:R2:W-:Y:S02]  /*12500*/  LDGSTS.E.BYPASS.LTC128B.128 [R5+0x15c00], desc[UR42][R2.64+0x80], !P1 ;  /* 0x15c0008002057fae */ /* 0x0005e4000c901d6a */
.L_x_1164:
[----:B------:R-:W-:Y:S05]  /*12510*/  BSYNC B0 ;  /* 0x0000000000007941 */ /* 0x000fea0003800000 */
.L_x_1163:
[----:B------:R-:W-:Y:S01]  /*12520*/  NOP ;  /* 0x0000000000007918 */ /* 0x000fe20000000000 */
[----:B------:R-:W-:Y:S01]  /*12530*/  SYNCS.ARRIVE.TRANS64.RED.A0T1 RZ, [UR48+0x22800], RZ ;  /* 0x022800ffffff79a7 */ /* 0x000fe20008200430 */
[----:B------:R-:W-:Y:S01]  /*12540*/  IMAD.MOV.U32 R0, RZ, RZ, 0x1 ;  /* 0x00000001ff007424 */ /* 0x000fe200078e00ff */
[----:B------:R-:W-:Y:S01]  /*12550*/  ARRIVES.LDGSTSBAR.64.TRANSCNT [UR48+0x22800] ;  /* 0x02280000ff0079b0 */ /* 0x000fe20008000ab0 */
[----:B------:R-:W-:Y:S02]  /*12560*/  VIADD R16, R16, 0xfffffffe ;  /* 0xfffffffe10107836 */ /* 0x000fe40000000000 */
[----:B------:R-:W-:Y:S01]  /*12570*/  IMAD.MOV.U32 R29, RZ, RZ, 0x1 ;  /* 0x00000001ff1d7424 */ /* 0x000fe200078e00ff */
[----:B------:R-:W-:Y:S01]  /*12580*/  SHF.L.U32 R0, R0, 0x1f, RZ ;  /* 0x0000001f00007819 */ /* 0x000fe200000006ff */
[----:B------:R-:W-:Y:S01]  /*12590*/  NOP ;  /* 0x0000000000007918 */ /* 0x000fe20000000000 */
[----:B------:R-:W-:Y:S02]  /*125a0*/  SYNCS.ARRIVE.TRANS64.A1T0 RZ, [UR48+0x22800], RZ ;  /* 0x022800ffffff79a7 */ /* 0x000fe40008100030 */
[----:B------:R-:W3:Y:S02]  /*125b0*/  SYNCS.PHASECHK.TRANS64.TRYWAIT P0, [UR48+0x22820], R0 ;  /* 0x02282000ff0075a7 */ /* 0x000ee40008000170 */
[----:B---3--:R-:W-:Y:S05]  /*125c0*/  @!P0 BRA `(.L_x_1165) ;  /* 0x0000003000588947 */ /* 0x008fea0003800000 */
.L_x_1236:
[----:B------:R-:W-:-:S13]  /*125d0*/  ISETP.GE.AND P0, PT, R16, UR51, PT ;  /* 0x0000003310007c0c */ /* 0x000fda000bf06270 */
[----:B------:R-:W-:Y:S05]  /*125e0*/  @!P0 BRA `(.L_x_1166) ;  /* 0x0000001000ac8947 */ /* 0x000fea0003800000 */
[----:B------:R-:W-:Y:S01]  /*125f0*/  UIADD3 UR4, UR47, 0x1, URZ ;  /* 0x000000012f047890 */ /* 0x000fe2000fffe03f */
[----:B0-2---:R-:W-:Y:S01]  /*12600*/  LOP3.LUT R3, RZ, UR45, RZ, 0x33, !PT ;  /* 0x0000002dff037c12 */ /* 0x005fe2000f8e33ff */
[----:B------:R-:W-:Y:S01]  /*12610*/  IMAD.MOV.U32 R10, RZ, RZ, 0x1 ;  /* 0x00000001ff0a7424 */ /* 0x000fe200078e00ff */
[----:B------:R-:W-:Y:S01]  /*12620*/  IADD3 R17, R24, R17, R23 ;  /* 0x0000001118117210 */ /* 0x000fe20007ffe017 */
[----:B------:R-:W-:Y:S01]  /*12630*/  UIMAD UR4, UR4, UR38, URZ ;  /* 0x00000026040472a4 */ /* 0x000fe2000f8e023f */
[----:B------:R-:W-:Y:S01]  /*12640*/  LOP3.LUT R5, RZ, UR44, RZ, 0x33, !PT ;  /* 0x0000002cff057c12 */ /* 0x000fe2000f8e33ff */
[----:B------:R-:W-:Y:S02]  /*12650*/  IMAD.MOV.U32 R9, RZ, RZ, RZ ;  /* 0x000000ffff097224 */ /* 0x000fe400078e00ff */
[----:B------:R-:W-:Y:S02]  /*12660*/  VIADD R17, R17, 0xfffffe80 ;  /* 0xfffffe8011117836 */ /* 0x000fe40000000000 */
[----:B------:R-:W-:-:S04]  /*12670*/  LOP3.LUT R0, RZ, UR4, RZ, 0x33, !PT ;  /* 0x00000004ff007c12 */ /* 0x000fc8000f8e33ff */
[----:B------:R-:W-:-:S04]  /*12680*/  VIADDMNMX R0, R0, -UR46, R3, !PT ;  /* 0x8000002e00007c46 */ /* 0x000fc8000f800103 */
[----:B------:R-:W-:-:S04]  /*12690*/  VIMNMX R0, R0, R5, !PT ;  /* 0x0000000500007248 */ /* 0x000fc80007fe0100 */
[C---:B------:R-:W-:Y:S01]  /*126a0*/  IADD3 R30, -R0.reuse, -0x2, RZ ;  /* 0xfffffffe001e7810 */ /* 0x040fe20007ffe1ff */
[----:B------:R-:W-:-:S07]  /*126b0*/  IMAD R28, R0, -0x80, R17 ;  /* 0xffffff80001c7824 */ /* 0x000fce00078e0211 */
.L_x_1181:
[----:B0-2---:R-:W2:Y:S01]  /*126c0*/  LDL R4, [R1+0x4] ;  /* 0x0000040001047983 */ /* 0x005ea20000100800 */
[----:B------:R-:W0:Y:S01]  /*126d0*/  LDC R0, c[0x0][0x430] ;  /* 0x00010c00ff007b82 */ /* 0x000e220000000800 */
[----:B------:R-:W-:Y:S01]  /*126e0*/  IMAD.MOV.U32 R7, RZ, RZ, R28 ;  /* 0x000000ffff077224 */ /* 0x000fe200078e001c */
[----:B------:R-:W-:Y:S01]  /*126f0*/  ULDC.64 UR4, c[0x0][0x428] ;  /* 0x00010a0000047ab9 */ /* 0x000fe20000000a00 */
[----:B0-----:R-:W-:-:S13]  /*12700*/  ISETP.NE.AND P0, PT, R0, 0x1, PT ;  /* 0x000000010000780c */ /* 0x001fda0003f05270 */
[----:B------:R-:W0:Y:S08]  /*12710*/  @P0 LDC R3, c[0x0][0x434] ;  /* 0x00010d00ff030b82 */ /* 0x000e300000000800 */
[----:B------:R-:W3:Y:S01]  /*12720*/  @P0 LDC R5, c[0x0][0x438] ;  /* 0x00010e00ff050b82 */ /* 0x000ee20000000800 */
[----:B0-----:R-:W-:-:S05]  /*12730*/  @P0 IMAD.HI.U32 R0, R28, R3, RZ ;  /* 0x000000031c000227 */ /* 0x001fca00078e00ff */
[----:B---3--:R-:W-:-:S04]  /*12740*/  @P0 SHF.R.U32.HI R7, RZ, R5, R0 ;  /* 0x00000005ff070219 */ /* 0x008fc80000011600 */
[--C-:B------:R-:W-:Y:S01]  /*12750*/  SHF.R.S32.HI R3, RZ, 0x1f, R7.reuse ;  /* 0x0000001fff037819 */ /* 0x100fe20000011407 */
[----:B------:R-:W-:-:S04]  /*12760*/  IMAD.MOV.U32 R2, RZ, RZ, R7 ;  /* 0x000000ffff027224 */ /* 0x000fc800078e0007 */
[----:B------:R-:W-:-:S04]  /*12770*/  IMAD.WIDE.U32 R2, R32, UR4, R2 ;  /* 0x0000000420027c25 */ /* 0x000fc8000f8e0002 */
[----:B--2---:R-:W-:-:S04]  /*12780*/  IMAD R5, R4, UR4, RZ ;  /* 0x0000000404057c24 */ /* 0x004fc8000f8e02ff */
[----:B------:R-:W-:Y:S01]  /*12790*/  IMAD R5, R32, UR5, R5 ;  /* 0x0000000520057c24 */ /* 0x000fe2000f8e0205 */
[----:B------:R-:W-:Y:S02]  /*127a0*/  ULDC.64 UR4, c[0x0][0x418] ;  /* 0x0001060000047ab9 */ /* 0x000fe40000000a00 */
[----:B------:R-:W-:Y:S01]  /*127b0*/  LEA R4, P0, R2, UR4, 0x2 ;  /* 0x0000000402047c11 */ /* 0x000fe2000f8010ff */
[----:B------:R-:W-:-:S05]  /*127c0*/  IMAD.IADD R3, R5, 0x1, R3 ;  /* 0x0000000105037824 */ /* 0x000fca00078e0203 */
[----:B------:R-:W-:-:S05]  /*127d0*/  LEA.HI.X R5, R2, UR5, R3, 0x2, P0 ;  /* 0x0000000502057c11 */ /* 0x000fca00080f1403 */
[----:B------:R-:W2:Y:S01]  /*127e0*/  LDG.E R6, desc[UR42][R4.64] ;  /* 0x0000002a04067981 */ /* 0x000ea2000c1e1900 */
[----:B------:R-:W-:-:S06]  /*127f0*/  ULOP3.LUT UR6, UR40, 0x2, URZ, 0xfc, !UPT ;  /* 0x0000000228067892 */ /* 0x000fcc000f8efc3f */
[----:B------:R-:W-:Y:S02]  /*12800*/  IMAD.U32 R8, RZ, RZ, UR6 ;  /* 0x00000006ff087e24 */ /* 0x000fe4000f8e00ff */
[----:B------:R-:W-:-:S03]  /*12810*/  VIADD R0, R9, 0x1 ;  /* 0x0000000109007836 */ /* 0x000fc60000000000 */
[----:B------:R-:W-:Y:S02]  /*12820*/  ISETP.NE.AND P1, PT, R8, 0x3, PT ;  /* 0x000000030800780c */ /* 0x000fe40003f25270 */
[----:B------:R-:W-:Y:S01]  /*12830*/  ISETP.NE.AND P0, PT, R0, 0x2, PT ;  /* 0x000000020000780c */ /* 0x000fe20003f05270 */
[----:B------:R-:W-:-:S03]  /*12840*/  VIADD R30, R30, 0xffffffff ;  /* 0xffffffff1e1e7836 */ /* 0x000fc60000000000 */
[----:B------:R-:W-:Y:S02]  /*12850*/  SEL R29, RZ, 0x1, P0 ;  /* 0x00000001ff1d7807 */ /* 0x000fe40000000000 */
[----:B------:R-:W-:Y:S02]  /*12860*/  SEL R0, R0, RZ, P0 ;  /* 0x000000ff00007207 */ /* 0x000fe40000000000 */
[----:B------:R-:W-:Y:S02]  /*12870*/  LOP3.LUT R29, R10, R29, RZ, 0x3c, !PT ;  /* 0x0000001d0a1d7212 */ /* 0x000fe400078e3cff */
[----:B------:R-:W-:Y:S02]  /*12880*/  ISETP.GT.AND P2, PT, R30, UR51, PT ;  /* 0x000000331e007c0c */ /* 0x000fe4000bf44270 */
[----:B--2---:R-:W-:Y:S01]  /*12890*/  SHF.R.S32.HI R17, RZ, 0x1f, R6 ;  /* 0x0000001fff117819 */ /* 0x004fe20000011406 */
[----:B------:R-:W-:Y:S10]  /*128a0*/  @!P1 BRA `(.L_x_1167) ;  /* 0x0000000000049947 */ /* 0x000ff40003800000 */
[----:B------:R-:W-:Y:S01]  /*128b0*/  BPT.TRAP 0x1 ;  /* 0x000000040000795c */ /* 0x000fe20000300000 */
.L_x_1167:
[----:B------:R-:W-:Y:S02]  /*128c0*/  LEA R8, R0, UR48, 0x3 ;  /* 0x0000003000087c11 */ /* 0x000fe4000f8e18ff */
[----:B------:R-:W-:-:S04]  /*128d0*/  SHF.L.U32 R18, R29, 0x1f, RZ ;  /* 0x0000001f1d127819 */ /* 0x000fc800000006ff */
[----:B------:R-:W0:Y:S02]  /*128e0*/  SYNCS.PHASECHK.TRANS64.TRYWAIT P0, [R8+URZ+0x22880], R18 ;  /* 0x02288012080075a7 */ /* 0x000e24000800017f */
[----:B0-----:R-:W-:Y:S05]  /*128f0*/  @!P0 BRA `(.L_x_1168) ;  /* 0x0000002c00a48947 */ /* 0x001fea0003800000 */
.L_x_1237:
[----:B------:R-:W2:Y:S01]  /*12900*/  LDL R2, [R1] ;  /* 0x0000000001027983 */ /* 0x000ea20000100800 */
[----:B------:R-:W-:Y:S01]  /*12910*/  ULDC UR4, c[0x0][0x430] ;  /* 0x00010c0000047ab9 */ /* 0x000fe20000000800 */
[----:B------:R-:W-:Y:S01]  /*12920*/  R2UR UR6, R31 ;  /* 0x000000001f0672ca */ /* 0x000fe200000e0000 */
[----:B------:R-:W-:Y:S01]  /*12930*/  UIADD3 UR4, -UR4, URZ, URZ ;  /* 0x0000003f04047290 */ /* 0x000fe2000fffe13f */
[----:B------:R-:W3:Y:S05]  /*12940*/  S2R R23, SR_TID.X ;  /* 0x0000000000177919 */ /* 0x000eea0000002100 */
[----:B------:R-:W-:Y:S01]  /*12950*/  IMAD R7, R7, UR4, R28 ;  /* 0x0000000407077c24 */ /* 0x000fe2000f8e021c */
[----:B------:R-:W-:-:S04]  /*12960*/  ULDC.64 UR4, c[0x0][0x328] ;  /* 0x0000ca0000047ab9 */ /* 0x000fc80000000a00 */
[----:B------:R-:W-:Y:S01]  /*12970*/  SHF.R.S32.HI R16, RZ, 0x1f, R7 ;  /* 0x0000001fff107819 */ /* 0x000fe20000011407 */
[----:B---3--:R-:W-:-:S05]  /*12980*/  IMAD.SHL.U32 R23, R23, 0x10, RZ ;  /* 0x0000001017177824 */ /* 0x008fca00078e00ff */
[----:B------:R-:W-:Y:S02]  /*12990*/  LOP3.LUT R23, R23, 0x30, RZ, 0xc0, !PT ;  /* 0x0000003017177812 */ /* 0x000fe400078ec0ff */
[C---:B--2---:R-:W-:Y:S02]  /*129a0*/  LOP3.LUT P3, RZ, R2.reuse, 0x2, RZ, 0xc0, !PT ;  /* 0x0000000202ff7812 */ /* 0x044fe4000786c0ff */
[----:B------:R-:W-:Y:S01]  /*129b0*/  LOP3.LUT P1, RZ, R2, 0x1, RZ, 0xc0, !PT ;  /* 0x0000000102ff7812 */ /* 0x000fe2000782c0ff */
[----:B------:R-:W-:-:S04]  /*129c0*/  IMAD R2, R16, UR4, RZ ;  /* 0x0000000410027c24 */ /* 0x000fc8000f8e02ff */
[C---:B------:R-:W-:Y:S02]  /*129d0*/  IMAD R5, R7.reuse, UR5, R2 ;  /* 0x0000000507057c24 */ /* 0x040fe4000f8e0202 */
[----:B------:R-:W-:Y:S01]  /*129e0*/  IMAD.WIDE.U32 R2, R7, UR4, RZ ;  /* 0x0000000407027c25 */ /* 0x000fe2000f8e00ff */
        /* <DEDUP_REMOVED lines=13> */
[----:B------:R-:W-:-:S04]  /*12ac0*/  IADD3 R19, P0, R2, UR6, RZ ;  /* 0x0000000602137c10 */ /* 0x000fc8000ff1e0ff */
[----:B------:R-:W-:Y:S01]  /*12ad0*/  IADD3.X R22, R5, UR4, R3, P0, !PT ;  /* 0x0000000405167c10 */ /* 0x000fe200087fe403 */
[----:B------:R-:W-:-:S03]  /*12ae0*/  UMOV UR4, 0xffffffff ;  /* 0xffffffff00047882 */ /* 0x000fc60000000000 */
[----:B------:R-:W-:Y:S05]  /*12af0*/  BRA.DIV UR4, `(.L_x_1169) ;  /* 0x0000002e04387947 */ /* 0x000fea000b800000 */
[----:B-1----:R-:W1:Y:S01]  /*12b00*/  SHFL.IDX PT, R14, R19, RZ, 0x1c1f ;  /* 0x001c1fff130e7589 */ /* 0x002e6200000e0000 */
[----:B------:R-:W-:-:S03]  /*12b10*/  IMAD R20, R0, 0x4000, R36 ;  /* 0x0000400000147824 */ /* 0x000fc600078e0224 */
[----:B------:R-:W2:Y:S01]  /*12b20*/  SHFL.IDX PT, R3, R22, RZ, 0x1c1f ;  /* 0x001c1fff16037589 */ /* 0x000ea200000e0000 */
[----:B------:R-:W-:-:S03]  /*12b30*/  IMAD.IADD R21, R34, 0x1, R20 ;  /* 0x0000000122157824 */ /* 0x000fc600078e0214 */
[----:B------:R-:W-:Y:S01]  /*12b40*/  SHFL.IDX PT, R5, R22, 0x1, 0x1c1f ;  /* 0x003c1f0016057f89 */ /* 0x000fe200000e0000 */
[----:B-1----:R-:W-:-:S03]  /*12b50*/  IADD3 R2, P0, R23, R14, RZ ;  /* 0x0000000e17027210 */ /* 0x002fc60007f1e0ff */
[----:B------:R-:W1:Y:S02]  /*12b60*/  SHFL.IDX PT, R14, R19, 0x1, 0x1c1f ;  /* 0x003c1f00130e7f89 */ /* 0x000e6400000e0000 */
[----:B--2---:R-:W-:-:S05]  /*12b70*/  IMAD.X R3, RZ, RZ, R3, P0 ;  /* 0x000000ffff037224 */ /* 0x004fca00000e0603 */
[----:B------:R-:W-:Y:S04]  /*12b80*/  LDGSTS.E.BYPASS.LTC128B.128 [R20], desc[UR42][R2.64], !P3 ;  /* 0x0000000002147fae */ /* 0x000fe8000d901d6a */
[----:B------:R2:W-:Y:S01]  /*12b90*/  LDGSTS.E.BYPASS.LTC128B.128 [R21], desc[UR42][R2.64+0x40], !P1 ;  /* 0x0000004002157fae */ /* 0x0005e2000c901d6a */
[----:B-1----:R-:W-:-:S03]  /*12ba0*/  IADD3 R4, P0, R23, R14, RZ ;  /* 0x0000000e17047210 */ /* 0x002fc60007f1e0ff */
[----:B--2---:R-:W-:Y:S04]  /*12bb0*/  SHFL.IDX PT, R3, R22, 0x2, 0x1c1f ;  /* 0x005c1f0016037f89 */ /* 0x004fe800000e0000 */
[----:B------:R-:W1:Y:S01]  /*12bc0*/  SHFL.IDX PT, R14, R19, 0x2, 0x1c1f ;  /* 0x005c1f00130e7f89 */ /* 0x000e6200000e0000 */
[----:B------:R-:W-:-:S03]  /*12bd0*/  IMAD.X R5, RZ, RZ, R5, P0 ;  /* 0x000000ffff057224 */ /* 0x000fc600000e0605 */
[----:B------:R-:W2:Y:S04]  /*12be0*/  SHFL.IDX PT, R22, R22, 0x3, 0x1c1f ;  /* 0x007c1f0016167f89 */ /* 0x000ea800000e0000 */
[----:B------:R3:W-:Y:S04]  /*12bf0*/  LDGSTS.E.BYPASS.LTC128B.128 [R20+0x1000], desc[UR42][R4.64], !P3 ;  /* 0x0100000004147fae */ /* 0x0007e8000d901d6a */
[----:B------:R3:W-:Y:S01]  /*12c00*/  LDGSTS.E.BYPASS.LTC128B.128 [R21+0x1000], desc[UR42][R4.64+0x40], !P1 ;  /* 0x0100004004157fae */ /* 0x0007e2000c901d6a */
[----:B-1----:R-:W-:-:S03]  /*12c10*/  IADD3 R2, P0, R23, R14, RZ ;  /* 0x0000000e17027210 */ /* 0x002fc60007f1e0ff */
[----:B------:R3:W1:Y:S02]  /*12c20*/  SHFL.IDX PT, R14, R19, 0x3, 0x1c1f ;  /* 0x007c1f00130e7f89 */ /* 0x00066400000e0000 */
[----:B------:R-:W-:-:S05]  /*12c30*/  IMAD.X R3, RZ, RZ, R3, P0 ;  /* 0x000000ffff037224 */ /* 0x000fca00000e0603 */
[----:B------:R3:W-:Y:S04]  /*12c40*/  LDGSTS.E.BYPASS.LTC128B.128 [R20+0x2000], desc[UR42][R2.64], !P3 ;  /* 0x0200000002147fae */ /* 0x0007e8000d901d6a */
[----:B--2---:R3:W-:Y:S02]  /*12c50*/  LDGSTS.E.BYPASS.LTC128B.128 [R21+0x2000], desc[UR42][R2.64+0x40], !P1 ;  /* 0x0200004002157fae */ /* 0x0047e4000c901d6a */
.L_x_1247:
[----:B-1-3--:R-:W-:Y:S02]  /*12c60*/  IADD3 R2, P0, R23, R14, RZ ;  /* 0x0000000e17027210 */ /* 0x00afe40007f1e0ff */
[----:B------:R-:W-:-:S03]  /*12c70*/  R2UR UR4, R8 ;  /* 0x00000000080472ca */ /* 0x000fc600000e0000 */
[----:B------:R-:W-:-:S05]  /*12c80*/  IMAD.X R3, RZ, RZ, R22, P0 ;  /* 0x000000ffff037224 */ /* 0x000fca00000e0616 */
        /* <DEDUP_REMOVED lines=14> */
.L_x_1170:
[----:B------:R1:W-:Y:S01]  /*12d70*/  SYNCS.ARRIVE.TRANS64.A1T0 RZ, [R8+URZ+0x22870], RZ ;  /* 0x022870ff08ff79a7 */ /* 0x0003e2000810003f */
[----:B------:R-:W-:Y:S05]  /*12d80*/  @!P1 BRA `(.L_x_1171) ;  /* 0x0000000000049947 */ /* 0x000fea0003800000 */
[----:B------:R-:W-:Y:S01]  /*12d90*/  BPT.TRAP 0x1 ;  /* 0x000000040000795c */ /* 0x000fe20000300000 */
.L_x_1171:
[----:B------:R-:W2:Y:S02]  /*12da0*/  SYNCS.PHASECHK.TRANS64.TRYWAIT P0, [R8+URZ+0x22840], R18 ;  /* 0x02284012080075a7 */ /* 0x000ea4000800017f */
[----:B--2---:R-:W-:Y:S05]  /*12db0*/  @!P0 BRA `(.L_x_1172) ;  /* 0x0000002c00a48947 */ /* 0x004fea0003800000 */
.L_x_1248:
[----:B------:R-:W3:Y:S01]  /*12dc0*/  LDL R2, [R1] ;  /* 0x0000000001027983 */ /* 0x000ee20000100800 */
[----:B------:R-:W-:Y:S01]  /*12dd0*/  ULDC.64 UR4, c[0x0][0x300] ;  /* 0x0000c00000047ab9 */ /* 0x000fe20000000a00 */
[----:B------:R-:W-:Y:S01]  /*12de0*/  R2UR UR6, R31 ;  /* 0x000000001f0672ca */ /* 0x000fe200000e0000 */
[----:B------:R-:W-:Y:S01]  /*12df0*/  IMAD R16, R16, UR4, RZ ;  /* 0x0000000410107c24 */ /* 0x000fe2000f8e02ff */
[----:B------:R-:W4:Y:S03]  /*12e00*/  S2R R19, SR_TID.X ;  /* 0x0000000000137919 */ /* 0x000f260000002100 */
[----:B------:R-:W-:Y:S02]  /*12e10*/  IMAD R5, R7, UR5, R16 ;  /* 0x0000000507057c24 */ /* 0x000fe4000f8e0210 */
[----:B----4-:R-:W-:-:S05]  /*12e20*/  IMAD.SHL.U32 R19, R19, 0x10, RZ ;  /* 0x0000001013137824 */ /* 0x010fca00078e00ff */
[----:B------:R-:W-:Y:S02]  /*12e30*/  LOP3.LUT R19, R19, 0x30, RZ, 0xc0, !PT ;  /* 0x0000003013137812 */ /* 0x000fe400078ec0ff */
[C---:B---3--:R-:W-:Y:S02]  /*12e40*/  LOP3.LUT P4, RZ, R2.reuse, 0x10, RZ, 0xc0, !PT ;  /* 0x0000001002ff7812 */ /* 0x048fe4000788c0ff */
[C---:B------:R-:W-:Y:S02]  /*12e50*/  LOP3.LUT P3, RZ, R2.reuse, 0x8, RZ, 0xc0, !PT ;  /* 0x0000000802ff7812 */ /* 0x040fe4000786c0ff */
[----:B------:R-:W-:Y:S01]  /*12e60*/  LOP3.LUT P1, RZ, R2, 0x4, RZ, 0xc0, !PT ;  /* 0x0000000402ff7812 */ /* 0x000fe2000782c0ff */
[----:B------:R-:W-:Y:S01]  /*12e70*/  IMAD.WIDE.U32 R2, R7, UR4, RZ ;  /* 0x0000000407027c25 */ /* 0x000fe2000f8e00ff */
[----:B------:R-:W-:-:S03]  /*12e80*/  ULDC.64 UR4, c[0x0][0x310] ;  /* 0x0000c40000047ab9 */ /* 0x000fc60000000a00 */
        /* <DEDUP_REMOVED lines=13> */
[----:B------:R-:W-:-:S03]  /*12f60*/  IMAD R17, R0, 0x6000, R37 ;  /* 0x0000600000117824 */ /* 0x000fc600078e0225 */
[----:B0-2---:R-:W-:Y:S01]  /*12f70*/  IADD3.X R18, R5, UR4, R3, P0, !PT ;  /* 0x0000000405127c10 */ /* 0x005fe200087fe403 */
[----:B------:R-:W-:-:S03]  /*12f80*/  UMOV UR4, 0xffffffff ;  /* 0xffffffff00047882 */ /* 0x000fc60000000000 */
[----:B------:R-:W-:Y:S05]  /*12f90*/  BRA.DIV UR4, `(.L_x_1173) ;  /* 0x0000002e04407947 */ /* 0x000fea000b800000 */
[----:B------:R-:W0:Y:S01]  /*12fa0*/  SHFL.IDX PT, R14, R16, RZ, 0x1c1f ;  /* 0x001c1fff100e7589 */ /* 0x000e2200000e0000 */
[----:B------:R-:W-:-:S03]  /*12fb0*/  VIADD R17, R17, UR48 ;  /* 0x0000003011117c36 */ /* 0x000fc60008000000 */
[----:B------:R-:W2:Y:S01]  /*12fc0*/  SHFL.IDX PT, R3, R18, RZ, 0x1c1f ;  /* 0x001c1fff12037589 */ /* 0x000ea200000e0000 */
[----:B0-----:R-:W-:-:S03]  /*12fd0*/  IADD3 R6, P0, R19, R14, RZ ;  /* 0x0000000e13067210 */ /* 0x001fc60007f1e0ff */
[----:B------:R-:W0:Y:S02]  /*12fe0*/  SHFL.IDX PT, R14, R16, 0x1, 0x1c1f ;  /* 0x003c1f00100e7f89 */ /* 0x000e2400000e0000 */
[----:B--2---:R-:W-:Y:S02]  /*12ff0*/  IMAD.X R7, RZ, RZ, R3, P0 ;  /* 0x000000ffff077224 */ /* 0x004fe400000e0603 */
[----:B------:R-:W2:Y:S04]  /*13000*/  SHFL.IDX PT, R3, R18, 0x1, 0x1c1f ;  /* 0x003c1f0012037f89 */ /* 0x000ea800000e0000 */
[----:B------:R3:W-:Y:S04]  /*13010*/  LDGSTS.E.BYPASS.LTC128B.128 [R17+0x16400], desc[UR42][R6.64], !P4 ;  /* 0x1640000006117fae */ /* 0x0007e8000e101d6a */
[----:B------:R3:W-:Y:S04]  /*13020*/  LDGSTS.E.BYPASS.LTC128B.128 [R17+0x18400], desc[UR42][R6.64+0x40], !P3 ;  /* 0x1840004006117fae */ /* 0x0007e8000d901d6a */
[----:B------:R3:W-:Y:S01]  /*13030*/  LDGSTS.E.BYPASS.LTC128B.128 [R17+0x1a400], desc[UR42][R6.64+0x80], !P1 ;  /* 0x1a40008006117fae */ /* 0x0007e2000c901d6a */
[----:B0-----:R-:W-:-:S03]  /*13040*/  IADD3 R4, P0, R19, R14, RZ ;  /* 0x0000000e13047210 */ /* 0x001fc60007f1e0ff */
[----:B------:R-:W0:Y:S02]  /*13050*/  SHFL.IDX PT, R14, R16, 0x2, 0x1c1f ;  /* 0x005c1f00100e7f89 */ /* 0x000e2400000e0000 */
[----:B--2---:R-:W-:Y:S02]  /*13060*/  IMAD.X R5, RZ, RZ, R3, P0 ;  /* 0x000000ffff057224 */ /* 0x004fe400000e0603 */
[----:B------:R-:W2:Y:S04]  /*13070*/  SHFL.IDX PT, R3, R18, 0x2, 0x1c1f ;  /* 0x005c1f0012037f89 */ /* 0x000ea800000e0000 */
[----:B------:R3:W-:Y:S04]  /*13080*/  LDGSTS.E.BYPASS.LTC128B.128 [R17+0x16c00], desc[UR42][R4.64], !P4 ;  /* 0x16c0000004117fae */ /* 0x0007e8000e101d6a */
[----:B------:R3:W-:Y:S04]  /*13090*/  LDGSTS.E.BYPASS.LTC128B.128 [R17+0x18c00], desc[UR42][R4.64+0x40], !P3 ;  /* 0x18c0004004117fae */ /* 0x0007e8000d901d6a */
[----:B------:R3:W-:Y:S04]  /*130a0*/  LDGSTS.E.BYPASS.LTC128B.128 [R17+0x1ac00], desc[UR42][R4.64+0x80], !P1 ;  /* 0x1ac0008004117fae */ /* 0x0007e8000c901d6a */
[----:B------:R-:W4:Y:S01]  /*130b0*/  SHFL.IDX PT, R18, R18, 0x3, 0x1c1f ;  /* 0x007c1f0012127f89 */ /* 0x000f2200000e0000 */
[----:B0-----:R-:W-:-:S03]  /*130c0*/  IADD3 R2, P0, R19, R14, RZ ;  /* 0x0000000e13027210 */ /* 0x001fc60007f1e0ff */
[----:B------:R3:W0:Y:S02]  /*130d0*/  SHFL.IDX PT, R14, R16, 0x3, 0x1c1f ;  /* 0x007c1f00100e7f89 */ /* 0x00062400000e0000 */
[----:B--2---:R-:W-:-:S05]  /*130e0*/  IMAD.X R3, RZ, RZ, R3, P0 ;  /* 0x000000ffff037224 */ /* 0x004fca00000e0603 */
[----:B------:R3:W-:Y:S04]  /*130f0*/  LDGSTS.E.BYPASS.LTC128B.128 [R17+0x17400], desc[UR42][R2.64], !P4 ;  /* 0x1740000002117fae */ /* 0x0007e8000e101d6a */
[----:B------:R3:W-:Y:S04]  /*13100*/  LDGSTS.E.BYPASS.LTC128B.128 [R17+0x19400], desc[UR42][R2.64+0x40], !P3 ;  /* 0x1940004002117fae */ /* 0x0007e8000d901d6a */
[----:B------:R3:W-:Y:S02]  /*13110*/  LDGSTS.E.BYPASS.LTC128B.128 [R17+0x1b400], desc[UR42][R2.64+0x80], !P1 ;  /* 0x1b40008002117fae */ /* 0x0007e4000c901d6a */
.L_x_1258:
[----:B0--3--:R-:W-:Y:S02]  /*13120*/  IADD3 R2, P0, R19, R14, RZ ;  /* 0x0000000e13027210 */ /* 0x009fe40007f1e0ff */
[----:B------:R-:W-:-:S03]  /*13130*/  R2UR UR4, R8 ;  /* 0x00000000080472ca */ /* 0x000fc600000e0000 */
[----:B----4-:R-:W-:-:S05]  /*13140*/  IMAD.X R3, RZ, RZ, R18, P0 ;  /* 0x000000ffff037224 */ /* 0x010fca00000e0612 */
        /* <DEDUP_REMOVED lines=15> */
.L_x_1174:
[----:B------:R-:W-:Y:S01]  /*13240*/  IMAD.U32 R2, RZ, RZ, UR40 ;  /* 0x00000028ff027e24 */ /* 0x000fe2000f8e00ff */
[----:B------:R0:W-:Y:S04]  /*13250*/  SYNCS.ARRIVE.TRANS64.A1T0 RZ, [R8+URZ+0x22830], RZ ;  /* 0x022830ff08ff79a7 */ /* 0x0001e8000810003f */
[----:B------:R-:W-:-:S04]  /*13260*/  LOP3.LUT R2, R2, 0x1, RZ, 0xfc, !PT ;  /* 0x0000000102027812 */ /* 0x000fc800078efcff */
[----:B------:R-:W-:-:S13]  /*13270*/  ISETP.NE.AND P1, PT, R2, 0x3, PT ;  /* 0x000000030200780c */ /* 0x000fda0003f25270 */
[----:B0-----:R-:W-:Y:S05]  /*13280*/  @!P1 BRA `(.L_x_1175) ;  /* 0x0000000000049947 */ /* 0x001fea0003800000 */
[----:B------:R-:W-:Y:S01]  /*13290*/  BPT.TRAP 0x1 ;  /* 0x000000040000795c */ /* 0x000fe20000300000 */
.L_x_1175:
[----:B------:R-:W-:Y:S02]  /*132a0*/  LOP3.LUT R3, R10, 0x1, RZ, 0x3c, !PT ;  /* 0x000000010a037812 */ /* 0x000fe400078e3cff */
[----:B------:R-:W-:Y:S02]  /*132b0*/  LEA R2, R9, UR48, 0x3 ;  /* 0x0000003009027c11 */ /* 0x000fe4000f8e18ff */
[----:B------:R-:W-:-:S04]  /*132c0*/  SHF.L.U32 R3, R3, 0x1f, RZ ;  /* 0x0000001f03037819 */ /* 0x000fc800000006ff */
[----:B------:R-:W0:Y:S02]  /*132d0*/  SYNCS.PHASECHK.TRANS64.TRYWAIT P0, [R2+URZ+0x22870], R3 ;  /* 0x02287003020075a7 */ /* 0x000e24000800017f */
[----:B0-----:R-:W-:Y:S05]  /*132e0*/  @!P0 BRA `(.L_x_1176) ;  /* 0x0000002c00908947 */ /* 0x001fea0003800000 */
.L_x_1259:
[----:B------:R-:W-:-:S06]  /*132f0*/  ULOP3.LUT UR4, UR40, 0x2, URZ, 0xfc, !UPT ;  /* 0x0000000228047892 */ /* 0x000fcc000f8efc3f */
[----:B------:R-:W-:-:S05]  /*13300*/  IMAD.U32 R4, RZ, RZ, UR4 ;  /* 0x00000004ff047e24 */ /* 0x000fca000f8e00ff */
[----:B------:R-:W-:-:S13]  /*13310*/  ISETP.NE.AND P0, PT, R4, 0x3, PT ;  /* 0x000000030400780c */ /* 0x000fda0003f05270 */
[----:B------:R-:W-:Y:S05]  /*13320*/  @!P0 BRA `(.L_x_1177) ;  /* 0x0000000000048947 */ /* 0x000fea0003800000 */
[----:B------:R-:W-:Y:S01]  /*13330*/  BPT.TRAP 0x1 ;  /* 0x000000040000795c */ /* 0x000fe20000300000 */
.L_x_1177:
[----:B0-----:R-:W-:Y:S01]  /*13340*/  SHF.L.U32 R3, R10, 0x1f, RZ ;  /* 0x0000001f0a037819 */ /* 0x001fe200000006ff */
[----:B------:R-:W-:-:S03]  /*13350*/  IMAD.SHL.U32 R5, R9, 0x4000, RZ ;  /* 0x0000400009057824 */ /* 0x000fc600078e00ff */
[----:B------:R-:W0:Y:S02]  /*13360*/  SYNCS.PHASECHK.TRANS64.TRYWAIT P0, [R2+URZ+0x22860], R3 ;  /* 0x02286003020075a7 */ /* 0x000e24000800017f */
[----:B0-----:R-:W-:Y:S05]  /*13370*/  @!P0 BRA `(.L_x_1178) ;  /* 0x0000002c00808947 */ /* 0x001fea0003800000 */
.L_x_1260:
[----:B------:R-:W2:Y:S04]  /*13380*/  LDL R4, [R1+0xc] ;  /* 0x00000c0001047983 */ /* 0x000ea80000100800 */
[----:B------:R-:W3:Y:S01]  /*13390*/  LDL R7, [R1+0x8] ;  /* 0x0000080001077983 */ /* 0x000ee20000100800 */
[----:B------:R-:W-:Y:S05]  /*133a0*/  WARPSYNC.ALL ;  /* 0x0000000000007948 */ /* 0x000fea0003800000 */
[----:B------:R-:W-:Y:S01]  /*133b0*/  ULOP3.LUT UR4, UR40, 0x2, URZ, 0xfc, !UPT ;  /* 0x0000000228047892 */ /* 0x000fe2000f8efc3f */
[----:B--2---:R-:W-:-:S02]  /*133c0*/  LOP3.LUT R4, R5, R4, RZ, 0xfc, !PT ;  /* 0x0000000405047212 */ /* 0x004fc400078efcff */
[----:B---3--:R-:W-:-:S03]  /*133d0*/  IADD3 R5, R5, UR48, R7 ;  /* 0x0000003005057c10 */ /* 0x008fc6000fffe007 */
[----:B------:R-:W-:Y:S01]  /*133e0*/  VIADD R6, R4, UR48 ;  /* 0x0000003004067c36 */ /* 0x000fe20008000000 */
[----:B------:R-:W2:Y:S03]  /*133f0*/  LDSM.16.MT88.4 R16, [R4+UR48+0x8400] ;  /* 0x008400300410783b */ /* 0x000ea60008004200 */
[----:B0-----:R-:W-:Y:S01]  /*13400*/  IMAD.IADD R3, R35, 0x1, R6 ;  /* 0x0000000123037824 */ /* 0x001fe200078e0206 */
[----:B------:R-:W-:-:S04]  /*13410*/  IADD3 R6, R33, 0x400, R5 ;  /* 0x0000040021067810 */ /* 0x000fc80007ffe005 */
[----:B-1----:R-:W0:Y:S01]  /*13420*/  LDSM.16.MT88.4 R8, [R3+0x8400] ;  /* 0x008400000308783b */ /* 0x002e220000004200 */
[C-C-:B--2---:R-:W-:Y:S02]  /*13430*/  PRMT R12, R16.reuse, 0x6420, R17.reuse ;  /* 0x00006420100c7816 */ /* 0x144fe40000000011 */
[----:B------:R-:W-:Y:S02]  /*13440*/  PRMT R13, R16, 0x7531, R17 ;  /* 0x00007531100d7816 */ /* 0x000fe40000000011 */
[C-C-:B------:R-:W-:Y:S02]  /*13450*/  PRMT R14, R18.reuse, 0x6420, R19.reuse ;  /* 0x00006420120e7816 */ /* 0x140fe40000000013 */
[----:B------:R-:W-:Y:S02]  /*13460*/  PRMT R15, R18, 0x7531, R19 ;  /* 0x00007531120f7816 */ /* 0x000fe40000000013 */
[C-C-:B0-----:R-:W-:Y:S02]  /*13470*/  PRMT R20, R8.reuse, 0x6420, R9.reuse ;  /* 0x0000642008147816 */ /* 0x141fe40000000009 */
[----:B------:R-:W-:Y:S01]  /*13480*/  PRMT R21, R8, 0x7531, R9 ;  /* 0x0000753108157816 */ /* 0x000fe20000000009 */
[----:B------:R-:W-:Y:S01]  /*13490*/  STSM.16.M88.4 [R5+0x400], R12 ;  /* 0x0004000c05007844 */ /* 0x000fe20000000200 */
[----:B------:R-:W-:-:S02]  /*134a0*/  PRMT R22, R10, 0x6420, R11 ;  /* 0x000064200a167816 */ /* 0x000fc4000000000b */
[----:B------:R-:W-:-:S05]  /*134b0*/  PRMT R23, R10, 0x7531, R11 ;  /* 0x000075310a177816 */ /* 0x000fca000000000b */
[----:B------:R0:W-:Y:S04]  /*134c0*/  STSM.16.M88.4 [R5+0x2400], R20 ;  /* 0x0024001405007844 */ /* 0x0001e80000000200 */
[----:B------:R-:W1:Y:S04]  /*134d0*/  LDSM.16.MT88.4 R8, [R4+UR48+0x9400] ;  /* 0x009400300408783b */ /* 0x000e680008004200 */
[----:B------:R-:W2:Y:S01]  /*134e0*/  LDSM.16.MT88.4 R12, [R3+0x9400] ;  /* 0x00940000030c783b */ /* 0x000ea20000004200 */
[----:B0-----:R-:W-:Y:S01]  /*134f0*/  IADD3 R20, R35, 0x400, R5 ;  /* 0x0000040023147810 */ /* 0x001fe20007ffe005 */
[----:B------:R-:W-:-:S05]  /*13500*/  IMAD.U32 R23, RZ, RZ, UR4 ;  /* 0x00000004ff177e24 */ /* 0x000fca000f8e00ff */
[----:B------:R-:W-:Y:S02]  /*13510*/  ISETP.NE.AND P0, PT, R23, 0x3, PT ;  /* 0x000000031700780c */ /* 0x000fe40003f05270 */
[C-C-:B-1----:R-:W-:Y:S02]  /*13520*/  PRMT R16, R8.reuse, 0x6420, R9.reuse ;  /* 0x0000642008107816 */ /* 0x142fe40000000009 */
[----:B------:R-:W-:Y:S02]  /*13530*/  PRMT R17, R8, 0x7531, R9 ;  /* 0x0000753108117816 */ /* 0x000fe40000000009 */
[C-C-:B------:R-:W-:Y:S02]  /*13540*/  PRMT R18, R10.reuse, 0x6420, R11.reuse ;  /* 0x000064200a127816 */ /* 0x140fe4000000000b */
[----:B------:R-:W-:Y:S02]  /*13550*/  PRMT R19, R10, 0x7531, R11 ;  /* 0x000075310a137816 */ /* 0x000fe4000000000b */
[----:B--2---:R-:W-:-:S02]  /*13560*/  PRMT R24, R12, 0x6420, R13 ;  /* 0x000064200c187816 */ /* 0x004fc4000000000d */
[----:B------:R-:W-:Y:S01]  /*13570*/  PRMT R25, R12, 0x7531, R13 ;  /* 0x000075310c197816 */ /* 0x000fe2000000000d */
[----:B------:R-:W-:Y:S01]  /*13580*/  STSM.16.M88.4 [R6], R16 ;  /* 0x0000001006007844 */ /* 0x000fe20000000200 */
        /* <DEDUP_REMOVED lines=11> */
[----:B------:R0:W-:Y:S01]  /*13640*/  STSM.16.M88.4 [R20], R16 ;  /* 0x0000001014007844 */ /* 0x0001e20000000200 */
[C-C-:B------:R-:W-:Y:S02]  /*13650*/  PRMT R10, R14.reuse, 0x6420, R15.reuse ;  /* 0x000064200e0a7816 */ /* 0x140fe4000000000f */
[----:B------:R-:W-:-:S05]  /*13660*/  PRMT R11, R14, 0x7531, R15 ;  /* 0x000075310e0b7816 */ /* 0x000fca000000000f */
[----:B------:R-:W-:Y:S04]  /*13670*/  STSM.16.M88.4 [R20+0x2000], R8 ;  /* 0x0020000814007844 */ /* 0x000fe80000000200 */
[----:B------:R-:W1:Y:S04]  /*13680*/  LDSM.16.MT88.4 R4, [R4+UR48+0xb400] ;  /* 0x00b400300404783b */ /* 0x000e680008004200 */
[----:B------:R-:W2:Y:S01]  /*13690*/  LDSM.16.MT88.4 R8, [R3+0xb400] ;  /* 0x00b400000308783b */ /* 0x000ea20000004200 */
[----:B0-----:R-:W-:Y:S01]  /*136a0*/  IMAD.IADD R16, R33, 0x1, R20 ;  /* 0x0000000121107824 */ /* 0x001fe200078e0214 */
[----:B-1----:R-:W-:-:S02]  /*136b0*/  PRMT R12, R4, 0x6420, R5 ;  /* 0x00006420040c7816 */ /* 0x002fc40000000005 */
[----:B------:R-:W-:Y:S02]  /*136c0*/  PRMT R13, R4, 0x7531, R5 ;  /* 0x00007531040d7816 */ /* 0x000fe40000000005 */
[C-C-:B------:R-:W-:Y:S02]  /*136d0*/  PRMT R14, R6.reuse, 0x6420, R7.reuse ;  /* 0x00006420060e7816 */ /* 0x140fe40000000007 */
[----:B------:R-:W-:Y:S02]  /*136e0*/  PRMT R15, R6, 0x7531, R7 ;  /* 0x00007531060f7816 */ /* 0x000fe40000000007 */
[C-C-:B--2---:R-:W-:Y:S02]  /*136f0*/  PRMT R4, R8.reuse, 0x6420, R9.reuse ;  /* 0x0000642008047816 */ /* 0x144fe40000000009 */
[----:B------:R-:W-:Y:S01]  /*13700*/  PRMT R5, R8, 0x7531, R9 ;  /* 0x0000753108057816 */ /* 0x000fe20000000009 */
[----:B------:R0:W-:Y:S01]  /*13710*/  STSM.16.M88.4 [R16], R12 ;  /* 0x0000000c10007844 */ /* 0x0001e20000000200 */
        /* <DEDUP_REMOVED lines=11> */
.L_x_1179:
[----:B-1----:R1:W-:Y:S01]  /*137d0*/  SYNCS.ARRIVE.TRANS64.A1T0 RZ, [R2+URZ+0x22850], RZ ;  /* 0x022850ff02ff79a7 */ /* 0x0023e2000810003f */
[----:B------:R-:W-:Y:S06]  /*137e0*/  BAR.SYNC.DEFER_BLOCKING 0x2, 0x80 ;  /* 0x0082000000007b1d */ /* 0x000fec0000010000 */
[----:B------:R-:W-:Y:S05]  /*137f0*/  @!P1 BRA `(.L_x_1180) ;  /* 0x0000000000049947 */ /* 0x000fea0003800000 */
[----:B------:R-:W-:Y:S01]  /*13800*/  BPT.TRAP 0x1 ;  /* 0x000000040000795c */ /* 0x000fe20000300000 */
.L_x_1180:
[----:B------:R-:W2:Y:S01]  /*13810*/  S2R R3, SR_CgaCtaId ;  /* 0x0000000000037919 */ /* 0x000ea20000008800 */
[----:B-1----:R-:W-:Y:S02]  /*13820*/  VIADD R2, R2, 0x22880 ;  /* 0x0002288002027836 */ /* 0x002fe40000000000 */
[----:B------:R-:W-:Y:S02]  /*13830*/  VIADD R28, R28, 0xffffff80 ;  /* 0xffffff801c1c7836 */ /* 0x000fe40000000000 */
[----:B------:R-:W-:Y:S02]  /*13840*/  IMAD.MOV.U32 R9, RZ, RZ, R0 ;  /* 0x000000ffff097224 */ /* 0x000fe400078e0000 */
[----:B------:R-:W-:Y:S01]  /*13850*/  IMAD.MOV.U32 R10, RZ, RZ, R29 ;  /* 0x000000ffff0a7224 */ /* 0x000fe200078e001d */
[----:B--2---:R-:W-:-:S04]  /*13860*/  PRMT R2, R3, 0x654, R2 ;  /* 0x0000065403027816 */ /* 0x004fc80000000002 */
[----:B------:R2:W-:Y:S01]  /*13870*/  SYNCS.ARRIVE.TRANS64.RED.A1T0 RZ, [R2+URZ], RZ ;  /* 0x000000ff02ff79a7 */ /* 0x0005e2000810043f */
[----:B------:R-:W-:Y:S05]  /*13880*/  @P2 BRA `(.L_x_1181) ;  /* 0xffffffec008c2947 */ /* 0x000fea000383ffff */
[----:B------:R-:W-:Y:S05]  /*13890*/  BRA `(.L_x_1182) ;  /* 0x0000000000047947 */ /* 0x000fea0003800000 */
.L_x_1166:
[----:B0-----:R-:W-:-:S07]  /*138a0*/  IMAD.MOV.U32 R0, RZ, RZ, RZ ;  /* 0x000000ffff007224 */ /* 0x001fce00078e00ff */
.L_x_1182:
[----:B------:R-:W-:-:S06]  /*138b0*/  ULOP3.LUT UR4, UR40, 0x1, URZ, 0xfc, !UPT ;  /* 0x0000000128047892 */ /* 0x000fcc000f8efc3f */
[----:B--2---:R-:W-:-:S05]  /*138c0*/  IMAD.U32 R2, RZ, RZ, UR4 ;  /* 0x00000004ff027e24 */ /* 0x004fca000f8e00ff */
[----:B------:R-:W-:-:S13]  /*138d0*/  ISETP.NE.AND P1, PT, R2, 0x3, PT ;  /* 0x000000030200780c */ /* 0x000fda0003f25270 */
[----:B------:R-:W-:Y:S05]  /*138e0*/  @!P1 BRA `(.L_x_1183) ;  /* 0x0000000000049947 */ /* 0x000fea0003800000 */
[----:B------:R-:W-:Y:S01]  /*138f0*/  BPT.TRAP 0x1 ;  /* 0x000000040000795c */ /* 0x000fe20000300000 */
.L_x_1183:
[----:B------:R-:W-:Y:S01]  /*13900*/  LOP3.LUT R2, R29, 0x1, RZ, 0x3c, !PT ;  /* 0x000000011d027812 */ /* 0x000fe200078e3cff */
[----:B------:R-:W-:Y:S01]  /*13910*/  BSSY B0, `(.L_x_1184) ;  /* 0x0000005000007945 */ /* 0x000fe20003800000 */
[----:B------:R-:W-:Y:S02]  /*13920*/  LEA R17, R0, UR48, 0x3 ;  /* 0x0000003000117c11 */ /* 0x000fe4000f8e18ff */
[----:B------:R-:W-:-:S04]  /*13930*/  SHF.L.U32 R2, R2, 0x1f, RZ ;  /* 0x0000001f02027819 */ /* 0x000fc800000006ff */
[----:B------:R-:W2:Y:S02]  /*13940*/  SYNCS.PHASECHK.TRANS64.TRYWAIT P0, [R17+URZ+0x22870], R2 ;  /* 0x02287002110075a7 */ /* 0x000ea4000800017f */
[----:B--2---:R-:W-:Y:S05]  /*13950*/  @!P0 BRA `(.L_x_1185) ;  /* 0x00000028001c8947 */ /* 0x004fea0003800000 */
.L_x_1261:
[----:B------:R-:W-:Y:S05]  /*13960*/  BSYNC B0 ;  /* 0x0000000000007941 */ /* 0x000fea0003800000 */
.L_x_1184:
[----:B------:R-:W-:-:S06]  /*13970*/  ULOP3.LUT UR4, UR40, 0x2, URZ, 0xfc, !UPT ;  /* 0x0000000228047892 */ /* 0x000fcc000f8efc3f */
[----:B------:R-:W-:-:S05]  /*13980*/  IMAD.U32 R3, RZ, RZ, UR4 ;  /* 0x00000004ff037e24 */ /* 0x000fca000f8e00ff */
[----:B------:R-:W-:-:S13]  /*13990*/  ISETP.NE.AND P0, PT, R3, 0x3, PT ;  /* 0x000000030300780c */ /* 0x000fda0003f05270 */
[----:B------:R-:W-:Y:S05]  /*139a0*/  @!P0 BRA `(.L_x_1186) ;  /* 0x0000000000048947 */ /* 0x000fea0003800000 */
[----:B------:R-:W-:Y:S01]  /*139b0*/  BPT.TRAP 0x1 ;  /* 0x000000040000795c */ /* 0x000fe20000300000 */
.L_x_1186:
[----:B--2---:R-:W2:Y:S01]  /*139c0*/  LDL.LU R2, [R1+0xc] ;  /* 0x00000c0001027983 */ /* 0x004ea20000300800 */
[----:B0-----:R-:W-:Y:S01]  /*139d0*/  SHF.L.U32 R4, R29, 0x1f, RZ ;  /* 0x0000001f1d047819 */ /* 0x001fe200000006ff */
[----:B------:R-:W-:-:S03]  /*139e0*/  IMAD.SHL.U32 R3, R0, 0x4000, RZ ;  /* 0x0000400000037824 */ /* 0x000fc600078e00ff */
[----:B------:R-:W0:Y:S02]  /*139f0*/  SYNCS.PHASECHK.TRANS64.TRYWAIT P0, [R17+URZ+0x22860], R4 ;  /* 0x02286004110075a7 */ /* 0x000e24000800017f */
[----:B--2---:R-:W-:-:S05]  /*13a00*/  LOP3.LUT R2, R3, R2, RZ, 0xfc, !PT ;  /* 0x0000000203027212 */ /* 0x004fca00078efcff */
[----:B------:R-:W-:-:S04]  /*13a10*/  VIADD R16, R2, UR48 ;  /* 0x0000003002107c36 */ /* 0x000fc80008000000 */
[----:B------:R-:W-:Y:S01]  /*13a20*/  IMAD.IADD R16, R35, 0x1, R16 ;  /* 0x0000000123107824 */ /* 0x000fe200078e0210 */
[----:B0-----:R-:W-:Y:S06]  /*13a30*/  @!P0 BRA `(.L_x_1187) ;  /* 0x0000002400f88947 */ /* 0x001fec0003800000 */
.L_x_1262:
[----:B------:R-:W2:Y:S01]  /*13a40*/  LDL.LU R12, [R1+0x8] ;  /* 0x00000800010c7983 */ /* 0x000ea20000300800 */
[----:B------:R-:W-:Y:S05]  /*13a50*/  WARPSYNC.ALL ;  /* 0x0000000000007948 */ /* 0x000fea0003800000 */
[----:B------:R-:W3:Y:S01]  /*13a60*/  LDSM.16.MT88.4 R8, [R2+UR48+0x8400] ;  /* 0x008400300208783b */ /* 0x000ee20008004200 */
[----:B------:R-:W-:-:S03]  /*13a70*/  ULOP3.LUT UR4, UR40, 0x2, URZ, 0xfc, !UPT ;  /* 0x0000000228047892 */ /* 0x000fc6000f8efc3f */
[----:B0-----:R-:W0:Y:S03]  /*13a80*/  LDSM.16.MT88.4 R4, [R16+0x8400] ;  /* 0x008400001004783b */ /* 0x001e260000004200 */
[----:B------:R-:W-:-:S05]  /*13a90*/  IMAD.U32 R19, RZ, RZ, UR4 ;  /* 0x00000004ff137e24 */ /* 0x000fca000f8e00ff */
[----:B------:R-:W-:Y:S02]  /*13aa0*/  ISETP.NE.AND P0, PT, R19, 0x3, PT ;  /* 0x000000031300780c */ /* 0x000fe40003f05270 */
[----:B---3--:R-:W-:Y:S02]  /*13ab0*/  PRMT R13, R8, 0x7531, R9 ;  /* 0x00007531080d7816 */ /* 0x008fe40000000009 */
[C-C-:B-1----:R-:W-:Y:S02]  /*13ac0*/  PRMT R14, R10.reuse, 0x6420, R11.reuse ;  /* 0x000064200a0e7816 */ /* 0x142fe4000000000b */
[----:B------:R-:W-:Y:S02]  /*13ad0*/  PRMT R15, R10, 0x7531, R11 ;  /* 0x000075310a0f7816 */ /* 0x000fe4000000000b */
[C-C-:B0-----:R-:W-:Y:S02]  /*13ae0*/  PRMT R10, R6.reuse, 0x6420, R7.reuse ;  /* 0x00006420060a7816 */ /* 0x141fe40000000007 */
[----:B------:R-:W-:-:S02]  /*13af0*/  PRMT R11, R6, 0x7531, R7 ;  /* 0x00007531060b7816 */ /* 0x000fc40000000007 */
[----:B--2---:R-:W-:Y:S02]  /*13b00*/  IADD3 R3, R3, UR48, R12 ;  /* 0x0000003003037c10 */ /* 0x004fe4000fffe00c */
[----:B------:R-:W-:Y:S02]  /*13b10*/  PRMT R12, R8, 0x6420, R9 ;  /* 0x00006420080c7816 */ /* 0x000fe40000000009 */
[C-C-:B------:R-:W-:Y:S02]  /*13b20*/  PRMT R8, R4.reuse, 0x6420, R5.reuse ;  /* 0x0000642004087816 */ /* 0x140fe40000000005 */
[----:B------:R-:W-:Y:S01]  /*13b30*/  PRMT R9, R4, 0x7531, R5 ;  /* 0x0000753104097816 */ /* 0x000fe20000000005 */
[----:B------:R-:W-:Y:S01]  /*13b40*/  STSM.16.M88.4 [R3+0x400], R12 ;  /* 0x0004000c03007844 */ /* 0x000fe20000000200 */
[--C-:B------:R-:W-:Y:S02]  /*13b50*/  IADD3 R18, R33, 0x400, R3.reuse ;  /* 0x0000040021127810 */ /* 0x100fe40007ffe003 */
[----:B------:R-:W-:Y:S01]  /*13b60*/  IADD3 R20, R35, 0x400, R3 ;  /* 0x0000040023147810 */ /* 0x000fe20007ffe003 */
[----:B------:R-:W-:Y:S04]  /*13b70*/  STSM.16.M88.4 [R3+0x2400], R8 ;  /* 0x0024000803007844 */ /* 0x000fe80000000200 */
[----:B------:R-:W0:Y:S01]  /*13b80*/  LDSM.16.MT88.4 R12, [R2+UR48+0x9400] ;  /* 0x00940030020c783b */ /* 0x000e220008004200 */
[----:B------:R-:W-:-:S03]  /*13b90*/  IMAD.IADD R33, R33, 0x1, R20 ;  /* 0x0000000121217824 */ /* 0x000fc600078e0214 */
[----:B------:R-:W1:Y:S01]  /*13ba0*/  LDSM.16.MT88.4 R8, [R16+0x9400] ;  /* 0x009400001008783b */ /* 0x000e620000004200 */
[C-C-:B0-----:R-:W-:Y:S02]  /*13bb0*/  PRMT R4, R12.reuse, 0x6420, R13.reuse ;  /* 0x000064200c047816 */ /* 0x141fe4000000000d */
[----:B------:R-:W-:Y:S02]  /*13bc0*/  PRMT R5, R12, 0x7531, R13 ;  /* 0x000075310c057816 */ /* 0x000fe4000000000d */
[C-C-:B------:R-:W-:Y:S02]  /*13bd0*/  PRMT R6, R14.reuse, 0x6420, R15.reuse ;  /* 0x000064200e067816 */ /* 0x140fe4000000000f */
[----:B------:R-:W-:Y:S02]  /*13be0*/  PRMT R7, R14, 0x7531, R15 ;  /* 0x000075310e077816 */ /* 0x000fe4000000000f */
[C-C-:B-1----:R-:W-:Y:S02]  /*13bf0*/  PRMT R12, R8.reuse, 0x6420, R9.reuse ;  /* 0x00006420080c7816 */ /* 0x142fe40000000009 */
[----:B------:R-:W-:Y:S01]  /*13c00*/  PRMT R13, R8, 0x7531, R9 ;  /* 0x00007531080d7816 */ /* 0x000fe20000000009 */
[----:B------:R-:W-:Y:S01]  /*13c10*/  STSM.16.M88.4 [R18], R4 ;  /* 0x0000000412007844 */ /* 0x000fe20000000200 */
        /* <DEDUP_REMOVED lines=35> */
.L_x_1188:
[----:B-1----:R1:W-:Y:S01]  /*13e50*/  SYNCS.ARRIVE.TRANS64.A1T0 RZ, [R17+URZ+0x22850], RZ ;  /* 0x022850ff11ff79a7 */ /* 0x0023e2000810003f */
[----:B------:R-:W-:Y:S06]  /*13e60*/  BAR.SYNC.DEFER_BLOCKING 0x2, 0x80 ;  /* 0x0082000000007b1d */ /* 0x000fec0000010000 */
[----:B------:R-:W-:Y:S05]  /*13e70*/  @!P1 BRA `(.L_x_1189) ;  /* 0x0000000000049947 */ /* 0x000fea0003800000 */
[----:B------:R-:W-:Y:S01]  /*13e80*/  BPT.TRAP 0x1 ;  /* 0x000000040000795c */ /* 0x000fe20000300000 */
.L_x_1189:
[----:B------:R-:W2:Y:S01]  /*13e90*/  S2R R2, SR_CgaCtaId ;  /* 0x0000000000027919 */ /* 0x000ea20000008800 */
[----:B-1----:R-:W-:Y:S02]  /*13ea0*/  VIADD R17, R17, 0x22880 ;  /* 0x0002288011117836 */ /* 0x002fe40000000000 */
[----:B------:R-:W-:-:S05]  /*13eb0*/  VIADD R0, R0, 0x1 ;  /* 0x0000000100007836 */ /* 0x000fca0000000000 */
[----:B------:R-:W-:-:S04]  /*13ec0*/  ISETP.NE.AND P0, PT, R0, 0x2, PT ;  /* 0x000000020000780c */ /* 0x000fc80003f05270 */
[----:B0-----:R-:W-:Y:S02]  /*13ed0*/  SEL R4, RZ, 0x1, P0 ;  /* 0x00000001ff047807 */ /* 0x001fe40000000000 */
[----:B------:R-:W-:Y:S02]  /*13ee0*/  SEL R0, R0, RZ, P0 ;  /* 0x000000ff00007207 */ /* 0x000fe40000000000 */
[----:B------:R-:W-:Y:S02]  /*13ef0*/  LOP3.LUT R29, R29, R4, RZ, 0x3c, !PT ;  /* 0x000000041d1d7212 */ /* 0x000fe400078e3cff */
[----:B--2---:R-:W-:Y:S01]  /*13f00*/  PRMT R17, R2, 0x654, R17 ;  /* 0x0000065402117816 */ /* 0x004fe20000000011 */
[----:B------:R-:W-:-:S03]  /*13f10*/  IMAD.MOV.U32 R2, RZ, RZ, RZ ;  /* 0x000000ffff027224 */ /* 0x000fc600078e00ff */
[----:B------:R0:W-:Y:S04]  /*13f20*/  SYNCS.ARRIVE.TRANS64.RED.A1T0 RZ, [R17+URZ], RZ ;  /* 0x000000ff11ff79a7 */ /* 0x0001e8000810043f */
.L_x_1140:
[----:B------:R-:W1:Y:S01]  /*13f30*/  S2R R4, SR_CgaCtaId ;  /* 0x0000000000047919 */ /* 0x000e620000008800 */
[----:B------:R-:W-:Y:S02]  /*13f40*/  MOV R3, 0x400 ;  /* 0x0000040000037802 */ /* 0x000fe40000000f00 */
[----:B------:R-:W-:Y:S02]  /*13f50*/  SHF.L.U32 R2, R2, 0x1f, RZ ;  /* 0x0000001f02027819 */ /* 0x000fe400000006ff */
[----:B-1----:R-:W-:-:S04]  /*13f60*/  LEA R5, R4, R3, 0x18 ;  /* 0x0000000304057211 */ /* 0x002fc800078ec0ff */
[----:B------:R-:W1:Y:S02]  /*13f70*/  SYNCS.PHASECHK.TRANS64.TRYWAIT P0, [R5+URZ+0x22820], R2 ;  /* 0x02282002050075a7 */ /* 0x000e64000800017f */
[----:B-1----:R-:W-:Y:S05]  /*13f80*/  @!P0 BRA `(.L_x_1190) ;  /* 0x0000002000b88947 */ /* 0x002fea0003800000 */
.L_x_1263:
[----:B------:R-:W2:Y:S02]  /*13f90*/  S2R R3, SR_TID.X ;  /* 0x0000000000037919 */ /* 0x000ea40000002100 */
[----:B--2---:R-:W-:-:S04]  /*13fa0*/  SHF.R.U32.HI R3, RZ, 0x5, R3 ;  /* 0x00000005ff037819 */ /* 0x004fc80000011603 */
[----:B------:R-:W-:-:S05]  /*13fb0*/  LOP3.LUT R3, R3, 0x3, RZ, 0xc0, !PT ;  /* 0x0000000303037812 */ /* 0x000fca00078ec0ff */
[----:B-1----:R-:W1:Y:S02]  /*13fc0*/  SHFL.IDX PT, R2, R3, RZ, 0x1f ;  /* 0x00001fff03027589 */ /* 0x002e6400000e0000 */
[----:B-1----:R-:W-:-:S13]  /*13fd0*/  ISETP.NE.AND P0, PT, R2, RZ, PT ;  /* 0x000000ff0200720c */ /* 0x002fda0003f05270 */
        /* <DEDUP_REMOVED lines=8> */
.L_x_1191:
[C---:B------:R-:W-:Y:S01]  /*14060*/  IMAD R4, R0.reuse, 0x8, R5 ;  /* 0x0000000800047824 */ /* 0x040fe200078e0205 */
[----:B------:R-:W-:Y:S01]  /*14070*/  SHF.L.U32 R3, R29, 0x1f, RZ ;  /* 0x0000001f1d037819 */ /* 0x000fe200000006ff */
[----:B------:R-:W-:-:S03]  /*14080*/  VIADD R0, R0, 0x1 ;  /* 0x0000000100007836 */ /* 0x000fc60000000000 */
[----:B------:R-:W1:Y:S02]  /*14090*/  SYNCS.PHASECHK.TRANS64.TRYWAIT P1, [R4+URZ+0x22840], R3 ;  /* 0x02284003040075a7 */ /* 0x000e64000802017f */
[----:B------:R-:W-:-:S04]  /*140a0*/  ISETP.NE.AND P2, PT, R0, 0x2, PT ;  /* 0x000000020000780c */ /* 0x000fc80003f45270 */
[----:B------:R-:W-:Y:S01]  /*140b0*/  SEL R2, RZ, 0x1, P2 ;  /* 0x00000001ff027807 */ /* 0x000fe20001000000 */
[----:B-1----:R-:W-:Y:S08]  /*140c0*/  @!P1 BRA `(.L_x_1192) ;  /* 0x00000020007c9947 */ /* 0x002ff00003800000 */
.L_x_1264:
[----:B------:R-:W-:Y:S02]  /*140d0*/  SEL R0, R0, RZ, P2 ;  /* 0x000000ff00007207 */ /* 0x000fe40001000000 */
[----:B------:R-:W-:Y:S01]  /*140e0*/  LOP3.LUT R2, R29, R2, RZ, 0x3c, !PT ;  /* 0x000000021d027212 */ /* 0x000fe200078e3cff */
[----:B------:R-:W-:Y:S06]  /*140f0*/  @!P0 BRA `(.L_x_1193) ;  /* 0x0000000000048947 */ /* 0x000fec0003800000 */
[----:B------:R-:W-:Y:S01]  /*14100*/  BPT.TRAP 0x1 ;  /* 0x000000040000795c */ /* 0x000fe20000300000 */
.L_x_1193:
[----:B------:R-:W-:Y:S01]  /*14110*/  IMAD R5, R0, 0x8, R5 ;  /* 0x0000000800057824 */ /* 0x000fe200078e0205 */
[----:B------:R-:W-:-:S04]  /*14120*/  SHF.L.U32 R0, R2, 0x1f, RZ ;  /* 0x0000001f02007819 */ /* 0x000fc800000006ff */
[----:B------:R-:W2:Y:S02]  /*14130*/  SYNCS.PHASECHK.TRANS64.TRYWAIT P1, [R5+URZ+0x22840], R0 ;  /* 0x02284000050075a7 */ /* 0x000ea4000802017f */
[----:B--2---:R-:W-:Y:S05]  /*14140*/  @!P1 BRA `(.L_x_1194) ;  /* 0x0000002000709947 */ /* 0x004fea0003800000 */
.L_x_1265:
[----:B------:R-:W-:Y:S05]  /*14150*/  @!P0 BRA `(.L_x_1195) ;  /* 0x0000000000048947 */ /* 0x000fea0003800000 */
[----:B------:R-:W-:Y:S01]  /*14160*/  BPT.TRAP 0x1 ;  /* 0x000000040000795c */ /* 0x000fe20000300000 */
.L_x_1195:
[----:B------:R-:W3:Y:S02]  /*14170*/  SYNCS.PHASECHK.TRANS64.TRYWAIT P1, [R4+URZ+0x22860], R3 ;  /* 0x02286003040075a7 */ /* 0x000ee4000802017f */
[----:B---3--:R-:W-:Y:S05]  /*14180*/  @!P1 BRA `(.L_x_1196) ;  /* 0x0000002000749947 */ /* 0x008fea0003800000 */
.L_x_1266:
[----:B------:R-:W-:Y:S05]  /*14190*/  @!P0 BRA `(.L_x_1197) ;  /* 0x0000000000048947 */ /* 0x000fea0003800000 */
[----:B------:R-:W-:Y:S01]  /*141a0*/  BPT.TRAP 0x1 ;  /* 0x000000040000795c */ /* 0x000fe20000300000 */
.L_x_1197:
[----:B------:R-:W4:Y:S02]  /*141b0*/  SYNCS.PHASECHK.TRANS64.TRYWAIT P1, [R5+URZ+0x22860], R0 ;  /* 0x02286000050075a7 */ /* 0x000f24000802017f */
[----:B----4-:R-:W-:Y:S05]  /*141c0*/  @!P1 BRA `(.L_x_1198) ;  /* 0x0000002000789947 */ /* 0x010fea0003800000 */
.L_x_1267:
[----:B------:R-:W-:Y:S05]  /*141d0*/  @!P0 BRA `(.L_x_1199) ;  /* 0x0000000000048947 */ /* 0x000fea0003800000 */
[----:B------:R-:W-:Y:S01]  /*141e0*/  BPT.TRAP 0x1 ;  /* 0x000000040000795c */ /* 0x000fe20000300000 */
.L_x_1199:
[----:B------:R-:W0:Y:S02]  /*141f0*/  SYNCS.PHASECHK.TRANS64.TRYWAIT P1, [R4+URZ+0x22880], R3 ;  /* 0x02288003040075a7 */ /* 0x000e24000802017f */
[----:B0-----:R-:W-:Y:S05]  /*14200*/  @!P1 BRA `(.L_x_1200) ;  /* 0x00000020007c9947 */ /* 0x001fea0003800000 */
.L_x_1268:
[----:B------:R-:W-:Y:S05]  /*14210*/  @!P0 BRA `(.L_x_1201) ;  /* 0x0000000000048947 */ /* 0x000fea0003800000 */
[----:B------:R-:W-:Y:S01]  /*14220*/  BPT.TRAP 0x1 ;  /* 0x000000040000795c */ /* 0x000fe20000300000 */
.L_x_1201:
[----:B------:R0:W0:Y:S02]  /*14230*/  SYNCS.PHASECHK.TRANS64.TRYWAIT P0, [R5+URZ+0x22880], R0 ;  /* 0x02288000050075a7 */ /* 0x000024000800017f */
[----:B0-----:R-:W-:Y:S05]  /*14240*/  @!P0 NANOSLEEP.SYNCS 0x989680 ;  /* 0x009896800000895d */ /* 0x001fea0003900000 */
[----:B------:R-:W0:Y:S02]  /*14250*/  @!P0 SYNCS.PHASECHK.TRANS64 P0, [R5+URZ+0x22880], R0 ;  /* 0x02288000050085a7 */ /* 0x000e24000800007f */
[----:B0-----:R-:W-:Y:S05]  /*14260*/  @!P0 BRA `(.L_x_1201) ;  /* 0xfffffffc00f08947 */ /* 0x001fea000383ffff */
.L_x_1048:
[----:B------:R-:W-:Y:S05]  /*14270*/  BSYNC B6 ;  /* 0x0000000000067941 */ /* 0x000fea0003800000 */
.L_x_1045:
[----:B------:R-:W-:Y:S05]  /*14280*/  EXIT ;  /* 0x000000000000794d */ /* 0x000fea0003800000 */
.L_x_1058:
[----:B0-----:R-:W-:-:S04]  /*14290*/  IMAD.U32 R3, RZ, RZ, UR36 ;  /* 0x00000024ff037e24 */ /* 0x001fc8000f8e00ff */
[----:B------:R0:W1:Y:S03]  /*142a0*/  SYNCS.PHASECHK.TRANS64.TRYWAIT P0, [R3+URZ+0x22800], R0 ;  /* 0x02280000030075a7 */ /* 0x000066000800017f */
[----:B-1----:R-:W-:Y:S05]  /*142b0*/  @!P0 NANOSLEEP.SYNCS 0x989680 ;  /* 0x009896800000895d */ /* 0x002fea0003900000 */
[----:B------:R-:W1:Y:S02]  /*142c0*/  @!P0 SYNCS.PHASECHK.TRANS64 P0, [R3+URZ+0x22800], R0 ;  /* 0x02280000030085a7 */ /* 0x000e64000800007f */
[----:B-1----:R-:W-:Y:S05]  /*142d0*/  @!P0 BRA `(.L_x_1058) ;  /* 0xfffffffc00ec8947 */ /* 0x002fea000383ffff */
[----:B------:R-:W-:Y:S05]  /*142e0*/  BRA `(.L_x_1202) ;  /* 0xfffffed400787947 */ /* 0x000fea000383ffff */
.L_x_1062:
[----:B-1----:R-:W-:-:S04]  /*142f0*/  IMAD.U32 R3, RZ, RZ, UR36 ;  /* 0x00000024ff037e24 */ /* 0x002fc8000f8e00ff */
[----:B------:R1:W2:Y:S03]  /*14300*/  SYNCS.PHASECHK.TRANS64.TRYWAIT P1, [R3+URZ+0x22830], R0 ;  /* 0x02283000030075a7 */ /* 0x0002a6000802017f */
[----:B--2---:R-:W-:Y:S05]  /*14310*/  @!P1 NANOSLEEP.SYNCS 0x989680 ;  /* 0x009896800000995d */ /* 0x004fea0003900000 */
[----:B------:R-:W2:Y:S02]  /*14320*/  @!P1 SYNCS.PHASECHK.TRANS64 P1, [R3+URZ+0x22830], R0 ;  /* 0x02283000030095a7 */ /* 0x000ea4000802007f */
[----:B--2---:R-:W-:Y:S05]  /*14330*/  @!P1 BRA `(.L_x_1062) ;  /* 0xfffffffc00ec9947 */ /* 0x004fea000383ffff */
[----:B------:R-:W-:Y:S05]  /*14340*/  BRA `(.L_x_1061) ;  /* 0xfffffed400947947 */ /* 0x000fea000383ffff */
.L_x_1079:
[----:B-1----:R-:W-:-:S04]  /*14350*/  IMAD.U32 R10, RZ, RZ, UR4 ;  /* 0x00000004ff0a7e24 */ /* 0x002fc8000f8e00ff */
[----:B------:R1:W2:Y:S03]  /*14360*/  SYNCS.PHASECHK.TRANS64.TRYWAIT P1, [R10+URZ+0x22830], R9 ;  /* 0x022830090a0075a7 */ /* 0x0002a6000802017f */
[----:B--2---:R-:W-:Y:S05]  /*14370*/  @!P1 NANOSLEEP.SYNCS 0x989680 ;  /* 0x009896800000995d */ /* 0x004fea0003900000 */
[----:B------:R-:W2:Y:S02]  /*14380*/  @!P1 SYNCS.PHASECHK.TRANS64 P1, [R10+URZ+0x22830], R9 ;  /* 0x022830090a0095a7 */ /* 0x000ea4000802007f */
[----:B--2---:R-:W-:Y:S05]  /*14390*/  @!P1 BRA `(.L_x_1079) ;  /* 0xfffffffc00ec9947 */ /* 0x004fea000383ffff */
[----:B------:R-:W-:Y:S05]  /*143a0*/  BRA `(.L_x_1076) ;  /* 0xffffff0c00007947 */ /* 0x000fea000383ffff */
.L_x_1083:
[----:B-1----:R-:W-:-:S04]  /*143b0*/  IMAD.U32 R10, RZ, RZ, UR10 ;  /* 0x0000000aff0a7e24 */ /* 0x002fc8000f8e00ff */
[----:B------:R1:W2:Y:S03]  /*143c0*/  SYNCS.PHASECHK.TRANS64.TRYWAIT P1, [R10+URZ+0x22850], R9 ;  /* 0x022850090a0075a7 */ /* 0x0002a6000802017f */
[----:B--2---:R-:W-:Y:S05]  /*143d0*/  @!P1 NANOSLEEP.SYNCS 0x989680 ;  /* 0x009896800000995d */ /* 0x004fea0003900000 */
[----:B------:R-:W2:Y:S02]  /*143e0*/  @!P1 SYNCS.PHASECHK.TRANS64 P1, [R10+URZ+0x22850], R9 ;  /* 0x022850090a0095a7 */ /* 0x000ea4000802007f */
[----:B--2---:R-:W-:Y:S05]  /*143f0*/  @!P1 BRA `(.L_x_1083) ;  /* 0xfffffffc00ec9947 */ /* 0x004fea000383ffff */
[----:B------:R-:W-:Y:S05]  /*14400*/  BRA `(.L_x_1080) ;  /* 0xffffff0c00a87947 */ /* 0x000fea000383ffff */
.L_x_1102:
[----:B-1----:R-:W-:-:S04]  /*14410*/  IMAD.U32 R20, RZ, RZ, UR4 ;  /* 0x00000004ff147e24 */ /* 0x002fc8000f8e00ff */
[----:B------:R1:W2:Y:S03]  /*14420*/  SYNCS.PHASECHK.TRANS64.TRYWAIT P1, [R20+URZ+0x22830], R9 ;  /* 0x02283009140075a7 */ /* 0x0002a6000802017f */
[----:B--2---:R-:W-:Y:S05]  /*14430*/  @!P1 NANOSLEEP.SYNCS 0x989680 ;  /* 0x009896800000995d */ /* 0x004fea0003900000 */
[----:B------:R-:W2:Y:S02]  /*14440*/  @!P1 SYNCS.PHASECHK.TRANS64 P1, [R20+URZ+0x22830], R9 ;  /* 0x02283009140095a7 */ /* 0x000ea4000802007f */
[----:B--2---:R-:W-:Y:S05]  /*14450*/  @!P1 BRA `(.L_x_1102) ;  /* 0xfffffffc00ec9947 */ /* 0x004fea000383ffff */
[----:B------:R-:W-:Y:S05]  /*14460*/  BRA `(.L_x_1099) ;  /* 0xffffff3c00347947 */ /* 0x000fea000383ffff */
.L_x_1106:
[----:B-1----:R-:W-:-:S04]  /*14470*/  IMAD.U32 R14, RZ, RZ, UR10 ;  /* 0x0000000aff0e7e24 */ /* 0x002fc8000f8e00ff */
[----:B------:R1:W2:Y:S03]  /*14480*/  SYNCS.PHASECHK.TRANS64.TRYWAIT P1, [R14+URZ+0x22850], R9 ;  /* 0x022850090e0075a7 */ /* 0x0002a6000802017f */
[----:B--2---:R-:W-:Y:S05]  /*14490*/  @!P1 NANOSLEEP.SYNCS 0x989680 ;  /* 0x009896800000995d */ /* 0x004fea0003900000 */
[----:B------:R-:W2:Y:S02]  /*144a0*/  @!P1 SYNCS.PHASECHK.TRANS64 P1, [R14+URZ+0x22850], R9 ;  /* 0x022850090e0095a7 */ /* 0x000ea4000802007f */
[----:B--2---:R-:W-:Y:S05]  /*144b0*/  @!P1 BRA `(.L_x_1106) ;  /* 0xfffffffc00ec9947 */ /* 0x004fea000383ffff */
[----:B------:R-:W-:Y:S05]  /*144c0*/  BRA `(.L_x_1103) ;  /* 0xffffff3c00dc7947 */ /* 0x000fea000383ffff */
.L_x_1114:
[----:B-1----:R-:W-:-:S04]  /*144d0*/  IMAD.U32 R20, RZ, RZ, UR10 ;  /* 0x0000000aff147e24 */ /* 0x002fc8000f8e00ff */
[----:B------:R1:W2:Y:S03]  /*144e0*/  SYNCS.PHASECHK.TRANS64.TRYWAIT P1, [R20+URZ+0x22830], R9 ;  /* 0x02283009140075a7 */ /* 0x0002a6000802017f */
[----:B--2---:R-:W-:Y:S05]  /*144f0*/  @!P1 NANOSLEEP.SYNCS 0x989680 ;  /* 0x009896800000995d */ /* 0x004fea0003900000 */
[----:B------:R-:W2:Y:S02]  /*14500*/  @!P1 SYNCS.PHASECHK.TRANS64 P1, [R20+URZ+0x22830], R9 ;  /* 0x02283009140095a7 */ /* 0x000ea4000802007f */
[----:B--2---:R-:W-:Y:S05]  /*14510*/  @!P1 BRA `(.L_x_1114) ;  /* 0xfffffffc00ec9947 */ /* 0x004fea000383ffff */
[----:B------:R-:W-:Y:S05]  /*14520*/  BRA `(.L_x_1111) ;  /* 0xffffff5800ac7947 */ /* 0x000fea000383ffff */
.L_x_1118:
[----:B-1----:R-:W-:-:S04]  /*14530*/  IMAD.U32 R14, RZ, RZ, UR10 ;  /* 0x0000000aff0e7e24 */ /* 0x002fc8000f8e00ff */
[----:B------:R1:W2:Y:S03]  /*14540*/  SYNCS.PHASECHK.TRANS64.TRYWAIT P1, [R14+URZ+0x22850], R9 ;  /* 0x022850090e0075a7 */ /* 0x0002a6000802017f */
[----:B--2---:R-:W-:Y:S05]  /*14550*/  @!P1 NANOSLEEP.SYNCS 0x989680 ;  /* 0x009896800000995d */ /* 0x004fea0003900000 */
[----:B------:R-:W2:Y:S02]  /*14560*/  @!P1 SYNCS.PHASECHK.TRANS64 P1, [R14+URZ+0x22850], R9 ;  /* 0x022850090e0095a7 */ /* 0x000ea4000802007f */
[----:B--2---:R-:W-:Y:S05]  /*14570*/  @!P1 BRA `(.L_x_1118) ;  /* 0xfffffffc00ec9947 */ /* 0x004fea000383ffff */
[----:B------:R-:W-:Y:S05]  /*14580*/  BRA `(.L_x_1115) ;  /* 0xffffff5c00447947 */ /* 0x000fea000383ffff */
.L_x_1133:
[----:B-1----:R-:W-:-:S04]  /*14590*/  IMAD.U32 R5, RZ, RZ, UR5 ;  /* 0x00000005ff057e24 */ /* 0x002fc8000f8e00ff */
[----:B------:R1:W2:Y:S03]  /*145a0*/  SYNCS.PHASECHK.TRANS64.TRYWAIT P1, [R5+URZ+0x22850], R0 ;  /* 0x02285000050075a7 */ /* 0x0002a6000802017f */
[----:B--2---:R-:W-:Y:S05]  /*145b0*/  @!P1 NANOSLEEP.SYNCS 0x989680 ;  /* 0x009896800000995d */ /* 0x004fea0003900000 */
[----:B------:R-:W2:Y:S02]  /*145c0*/  @!P1 SYNCS.PHASECHK.TRANS64 P1, [R5+URZ+0x22850], R0 ;  /* 0x02285000050095a7 */ /* 0x000ea4000802007f */
[----:B--2---:R-:W-:Y:S05]  /*145d0*/  @!P1 BRA `(.L_x_1133) ;  /* 0xfffffffc00ec9947 */ /* 0x004fea000383ffff */
[----:B------:R-:W-:Y:S05]  /*145e0*/  BRA `(.L_x_1132) ;  /* 0xffffff8400fc7947 */ /* 0x000fea000383ffff */
.L_x_1152:
[----:B------:R-:W-:Y:S02]  /*145f0*/  IMAD.MOV.U32 R13, RZ, RZ, R27 ;  /* 0x000000ffff0d7224 */ /* 0x000fe400078e001b */
[----:B0-----:R-:W-:Y:S02]  /*14600*/  IMAD.MOV.U32 R12, RZ, RZ, RZ ;  /* 0x000000ffff0c7224 */ /* 0x001fe400078e00ff */
[----:B------:R-:W-:Y:S02]  /*14610*/  IMAD.MOV.U32 R11, RZ, RZ, 0x1f ;  /* 0x0000001fff0b7424 */ /* 0x000fe400078e00ff */
[----:B------:R-:W-:-:S07]  /*14620*/  IMAD.MOV.U32 R15, RZ, RZ, -0x1 ;  /* 0xffffffffff0f7424 */ /* 0x000fce00078e00ff */
[----:B-----5:R-:W-:Y:S05]  /*14630*/  WARPSYNC.COLLECTIVE R15, `(.L_x_1203) ;  /* 0x000000000f087348 */ /* 0x020fea0003c00000 */
[----:B------:R0:W1:Y:S02]  /*14640*/  SHFL.IDX P6, R14, R13, R12, R11 ;  /* 0x0000000c0d0e7389 */ /* 0x00006400000c000b */
[----:B01---5:R-:W-:Y:S01]  /*14650*/  ENDCOLLECTIVE ;  /* 0x000000000000791b */ /* 0x023fe20003800000 */
.L_x_1203:
[----:B------:R-:W-:Y:S05]  /*14660*/  BRA `(.L_x_1204) ;  /* 0xffffffc800847947 */ /* 0x000fea000383ffff */
.L_x_1154:
[----:B--2---:R-:W-:-:S04]  /*14670*/  IMAD.U32 R2, RZ, RZ, UR48 ;  /* 0x00000030ff027e24 */ /* 0x004fc8000f8e00ff */
[----:B------:R2:W3:Y:S03]  /*14680*/  SYNCS.PHASECHK.TRANS64.TRYWAIT P0, [R2+URZ+0x22880], R27 ;  /* 0x0228801b020075a7 */ /* 0x0004e6000800017f */
[----:B---3--:R-:W-:Y:S05]  /*14690*/  @!P0 NANOSLEEP.SYNCS 0x989680 ;  /* 0x009896800000895d */ /* 0x008fea0003900000 */
[----:B------:R-:W3:Y:S02]  /*146a0*/  @!P0 SYNCS.PHASECHK.TRANS64 P0, [R2+URZ+0x22880], R27 ;  /* 0x0228801b020085a7 */ /* 0x000ee4000800007f */
[----:B---3--:R-:W-:Y:S05]  /*146b0*/  @!P0 BRA `(.L_x_1154) ;  /* 0xfffffffc00ec8947 */ /* 0x008fea000383ffff */
[----:B------:R-:W-:Y:S05]  /*146c0*/  BRA `(.L_x_1205) ;  /* 0xffffffc800c87947 */ /* 0x000fea000383ffff */
.L_x_1155:
        /* <DEDUP_REMOVED lines=8> */
.L_x_1207:
[----:B------:R-:W-:Y:S05]  /*14750*/  BSYNC B0 ;  /* 0x0000000000007941 */ /* 0x000fea0003800000 */
.L_x_1206:
[----:B------:R-:W-:Y:S01]  /*14760*/  IMAD.MOV.U32 R13, RZ, RZ, R8 ;  /* 0x000000ffff0d7224 */ /* 0x000fe200078e0008 */
[----:B------:R-:W-:Y:S01]  /*14770*/  LOP3.LUT P1, RZ, R30, 0x2, RZ, 0xc0, !PT ;  /* 0x000000021eff7812 */ /* 0x000fe2000782c0ff */
[----:B------:R-:W-:Y:S01]  /*14780*/  IMAD.MOV.U32 R12, RZ, RZ, RZ ;  /* 0x000000ffff0c7224 */ /* 0x000fe200078e00ff */
[C---:B------:R-:W-:Y:S01]  /*14790*/  ISETP.GE.AND P2, PT, R7.reuse, 0x21, PT ;  /* 0x000000210700780c */ /* 0x040fe20003f46270 */
[----:B------:R-:W-:Y:S01]  /*147a0*/  IMAD.MOV.U32 R11, RZ, RZ, 0x1c1f ;  /* 0x00001c1fff0b7424 */ /* 0x000fe200078e00ff */
[----:B------:R-:W-:Y:S01]  /*147b0*/  ISETP.GE.AND P4, PT, R7, 0x61, PT ;  /* 0x000000610700780c */ /* 0x000fe20003f86270 */
[----:B------:R-:W-:Y:S02]  /*147c0*/  IMAD.MOV.U32 R15, RZ, RZ, -0x1 ;  /* 0xffffffffff0f7424 */ /* 0x000fe400078e00ff */
[----:B------:R-:W-:Y:S02]  /*147d0*/  IMAD.MOV.U32 R3, RZ, RZ, R14 ;  /* 0x000000ffff037224 */ /* 0x000fe400078e000e */
[----:B------:R-:W-:-:S08]  /*147e0*/  VIADD R5, R5, UR48 ;  /* 0x0000003005057c36 */ /* 0x000fd00008000000 */
[----:B------:R-:W-:Y:S05]  /*147f0*/  WARPSYNC.COLLECTIVE R15, `(.L_x_1208) ;  /* 0x000000000f087348 */ /* 0x000fea0003c00000 */
[----:B------:R0:W1:Y:S02]  /*14800*/  SHFL.IDX P6, R14, R13, R12, R11 ;  /* 0x0000000c0d0e7389 */ /* 0x00006400000c000b */
[----:B01----:R-:W-:Y:S01]  /*14810*/  ENDCOLLECTIVE ;  /* 0x000000000000791b */ /* 0x003fe20003800000 */
.L_x_1208:
[----:B------:R-:W-:Y:S02]  /*14820*/  IMAD.IADD R6, R34, 0x1, R5 ;  /* 0x0000000122067824 */ /* 0x000fe400078e0205 */
[----:B------:R-:W-:Y:S02]  /*14830*/  VIADD R36, R5, 0x8400 ;  /* 0x0000840005247836 */ /* 0x000fe40000000000 */
[----:B------:R-:W-:Y:S02]  /*14840*/  IMAD.MOV.U32 R13, RZ, RZ, R9 ;  /* 0x000000ffff0d7224 */ /* 0x000fe400078e0009 */
[----:B------:R-:W-:Y:S01]  /*14850*/  IMAD.MOV.U32 R12, RZ, RZ, 0x1 ;  /* 0x00000001ff0c7424 */ /* 0x000fe200078e00ff */
[----:B------:R-:W-:-:S13]  /*14860*/  IADD3 R2, P0, R29, R14, RZ ;  /* 0x0000000e1d027210 */ /* 0x000fda0007f1e0ff */
[----:B------:R-:W-:Y:S05]  /*14870*/  WARPSYNC.COLLECTIVE R15, `(.L_x_1209) ;  /* 0x000000000f087348 */ /* 0x000fea0003c00000 */
[----:B------:R0:W1:Y:S02]  /*14880*/  SHFL.IDX P6, R14, R13, R12, R11 ;  /* 0x0000000c0d0e7389 */ /* 0x00006400000c000b */
[----:B01----:R-:W-:Y:S01]  /*14890*/  ENDCOLLECTIVE ;  /* 0x000000000000791b */ /* 0x003fe20003800000 */
.L_x_1209:
        /* <DEDUP_REMOVED lines=13> */
.L_x_1210:
[----:B------:R-:W-:Y:S02]  /*14970*/  IMAD.MOV.U32 R13, RZ, RZ, R9 ;  /* 0x000000ffff0d7224 */ /* 0x000fe400078e0009 */
[----:B------:R-:W-:Y:S01]  /*14980*/  IMAD.MOV.U32 R12, RZ, RZ, 0x2 ;  /* 0x00000002ff0c7424 */ /* 0x000fe200078e00ff */
[----:B------:R-:W-:-:S13]  /*14990*/  IADD3 R2, P0, R29, R14, RZ ;  /* 0x0000000e1d027210 */ /* 0x000fda0007f1e0ff */
[----:B------:R-:W-:Y:S05]  /*149a0*/  WARPSYNC.COLLECTIVE R15, `(.L_x_1211) ;  /* 0x000000000f087348 */ /* 0x000fea0003c00000 */
[----:B------:R0:W1:Y:S02]  /*149b0*/  SHFL.IDX P6, R14, R13, R12, R11 ;  /* 0x0000000c0d0e7389 */ /* 0x00006400000c000b */
[----:B01----:R-:W-:Y:S01]  /*149c0*/  ENDCOLLECTIVE ;  /* 0x000000000000791b */ /* 0x003fe20003800000 */
.L_x_1211:
        /* <DEDUP_REMOVED lines=13> */
.L_x_1212:
[----:B------:R-:W-:Y:S02]  /*14aa0*/  IMAD.MOV.U32 R13, RZ, RZ, R9 ;  /* 0x000000ffff0d7224 */ /* 0x000fe400078e0009 */
[----:B------:R-:W-:Y:S01]  /*14ab0*/  IMAD.MOV.U32 R12, RZ, RZ, 0x3 ;  /* 0x00000003ff0c7424 */ /* 0x000fe200078e00ff */
[----:B------:R-:W-:-:S13]  /*14ac0*/  IADD3 R2, P0, R29, R14, RZ ;  /* 0x0000000e1d027210 */ /* 0x000fda0007f1e0ff */
[----:B------:R-:W-:Y:S05]  /*14ad0*/  WARPSYNC.COLLECTIVE R15, `(.L_x_1213) ;  /* 0x000000000f087348 */ /* 0x000fea0003c00000 */
[----:B------:R0:W1:Y:S02]  /*14ae0*/  SHFL.IDX P6, R14, R13, R12, R11 ;  /* 0x0000000c0d0e7389 */ /* 0x00006400000c000b */
[----:B01----:R-:W-:Y:S01]  /*14af0*/  ENDCOLLECTIVE ;  /* 0x000000000000791b */ /* 0x003fe20003800000 */
.L_x_1213:
        /* <DEDUP_REMOVED lines=13> */
.L_x_1214:
[----:B------:R-:W-:Y:S01]  /*14bd0*/  @!PT LDS RZ, [RZ] ;  /* 0x00000000fffff984 */ /* 0x000fe20000000800 */
[----:B------:R-:W-:Y:S01]  /*14be0*/  @!PT LDS RZ, [RZ] ;  /* 0x00000000fffff984 */ /* 0x000fe20000000800 */
[----:B------:R-:W-:Y:S01]  /*14bf0*/  @!PT LDS RZ, [RZ] ;  /* 0x00000000fffff984 */ /* 0x000fe20000000800 */
[----:B------:R0:W-:Y:S01]  /*14c00*/  LDGSTS.E.BYPASS.LTC128B.128 [R6+0xa400], desc[UR42][R2.64+0x40], !P0 ;  /* 0x0a40004002067fae */ /* 0x0001e2000c101d6a */
[----:B------:R-:W-:Y:S05]  /*14c10*/  BRA `(.L_x_1215) ;  /* 0xffffffc800887947 */ /* 0x000fea000383ffff */
.L_x_1158:
[----:B0-----:R-:W-:-:S04]  /*14c20*/  IMAD.U32 R2, RZ, RZ, UR48 ;  /* 0x00000030ff027e24 */ /* 0x001fc8000f8e00ff */
[----:B------:R0:W1:Y:S03]  /*14c30*/  SYNCS.PHASECHK.TRANS64.TRYWAIT P0, [R2+URZ+0x22840], R27 ;  /* 0x0228401b020075a7 */ /* 0x000066000800017f */
[----:B-1----:R-:W-:Y:S05]  /*14c40*/  @!P0 NANOSLEEP.SYNCS 0x989680 ;  /* 0x009896800000895d */ /* 0x002fea0003900000 */
[----:B------:R-:W1:Y:S02]  /*14c50*/  @!P0 SYNCS.PHASECHK.TRANS64 P0, [R2+URZ+0x22840], R27 ;  /* 0x0228401b020085a7 */ /* 0x000e64000800007f */
[----:B-1----:R-:W-:Y:S05]  /*14c60*/  @!P0 BRA `(.L_x_1158) ;  /* 0xfffffffc00ec8947 */ /* 0x002fea000383ffff */
[----:B------:R-:W-:Y:S05]  /*14c70*/  BRA `(.L_x_1216) ;  /* 0xffffffc800d07947 */ /* 0x000fea000383ffff */
.L_x_1159:
        /* <DEDUP_REMOVED lines=8> */
.L_x_1218:
[----:B------:R-:W-:Y:S05]  /*14d00*/  BSYNC B0 ;  /* 0x0000000000007941 */ /* 0x000fea0003800000 */
.L_x_1217:
[----:B------:R-:W-:Y:S01]  /*14d10*/  IMAD.MOV.U32 R13, RZ, RZ, R0 ;  /* 0x000000ffff0d7224 */ /* 0x000fe200078e0000 */
[----:B------:R-:W-:Y:S01]  /*14d20*/  P2R R5, PR, RZ, 0x10 ;  /* 0x00000010ff057803 */ /* 0x000fe20000000000 */
[----:B------:R-:W-:Y:S01]  /*14d30*/  IMAD.MOV.U32 R12, RZ, RZ, RZ ;  /* 0x000000ffff0c7224 */ /* 0x000fe200078e00ff */
[----:B------:R-:W-:Y:S01]  /*14d40*/  LOP3.LUT P4, RZ, R8, 0x8, RZ, 0xc0, !PT ;  /* 0x0000000808ff7812 */ /* 0x000fe2000788c0ff */
[----:B------:R-:W-:Y:S02]  /*14d50*/  IMAD.MOV.U32 R11, RZ, RZ, 0x1c1f ;  /* 0x00001c1fff0b7424 */ /* 0x000fe400078e00ff */
[----:B------:R-:W-:Y:S02]  /*14d60*/  IMAD.MOV.U32 R15, RZ, RZ, -0x1 ;  /* 0xffffffffff0f7424 */ /* 0x000fe400078e00ff */
[----:B------:R-:W-:Y:S02]  /*14d70*/  IMAD.MOV.U32 R2, RZ, RZ, R14 ;  /* 0x000000ffff027224 */ /* 0x000fe400078e000e */
[----:B------:R-:W-:-:S07]  /*14d80*/  @P3 VIADD R7, R37, UR48 ;  /* 0x0000003025073c36 */ /* 0x000fce0008000000 */
[----:B------:R-:W-:Y:S05]  /*14d90*/  WARPSYNC.COLLECTIVE R15, `(.L_x_1219) ;  /* 0x000000000f087348 */ /* 0x000fea0003c00000 */
[----:B------:R0:W1:Y:S02]  /*14da0*/  SHFL.IDX P6, R14, R13, R12, R11 ;  /* 0x0000000c0d0e7389 */ /* 0x00006400000c000b */
[----:B01----:R-:W-:Y:S01]  /*14db0*/  ENDCOLLECTIVE ;  /* 0x000000000000791b */ /* 0x003fe20003800000 */
.L_x_1219:
[----:B------:R-:W-:Y:S02]  /*14dc0*/  @P2 VIADD R21, R37, UR48 ;  /* 0x0000003025152c36 */ /* 0x000fe40008000000 */
[----:B------:R-:W-:Y:S02]  /*14dd0*/  IMAD.MOV.U32 R13, RZ, RZ, R4 ;  /* 0x000000ffff0d7224 */ /* 0x000fe400078e0004 */
[----:B------:R-:W-:Y:S01]  /*14de0*/  IMAD.MOV.U32 R12, RZ, RZ, 0x1 ;  /* 0x00000001ff0c7424 */ /* 0x000fe200078e00ff */
[----:B------:R-:W-:Y:S02]  /*14df0*/  LOP3.LUT P6, RZ, R8, 0x10, RZ, 0xc0, !PT ;  /* 0x0000001008ff7812 */ /* 0x000fe400078cc0ff */
[----:B------:R-:W-:-:S05]  /*14e00*/  @P3 IADD3 R14, P0, R29, R14, RZ ;  /* 0x0000000e1d0e3210 */ /* 0x000fca0007f1e0ff */
[----:B------:R-:W-:Y:S02]  /*14e10*/  @P3 IMAD.X R3, RZ, RZ, R2, P0 ;  /* 0x000000ffff033224 */ /* 0x000fe400000e0602 */
[----:B------:R-:W-:-:S05]  /*14e20*/  @P3 IMAD.MOV.U32 R2, RZ, RZ, R14 ;  /* 0x000000ffff023224 */ /* 0x000fca00078e000e */
[----:B------:R-:W-:Y:S01]  /*14e30*/  @!PT LDS RZ, [RZ] ;  /* 0x00000000fffff984 */ /* 0x000fe20000000800 */
[----:B------:R-:W-:Y:S01]  /*14e40*/  @!PT LDS RZ, [RZ] ;  /* 0x00000000fffff984 */ /* 0x000fe20000000800 */
[----:B------:R-:W-:Y:S01]  /*14e50*/  @!PT LDS RZ, [RZ] ;  /* 0x00000000fffff984 */ /* 0x000fe20000000800 */
[----:B------:R0:W-:Y:S02]  /*14e60*/  @P3 LDGSTS.E.BYPASS.LTC128B.128 [R7+0x16400], desc[UR42][R2.64], !P6 ;  /* 0x1640000002073fae */ /* 0x0001e4000f101d6a */
[----:B0-----:R-:W-:Y:S05]  /*14e70*/  WARPSYNC.COLLECTIVE R15, `(.L_x_1220) ;  /* 0x000000000f087348 */ /* 0x001fea0003c00000 */
[----:B------:R1:W2:Y:S02]  /*14e80*/  SHFL.IDX P6, R14, R13, R12, R11 ;  /* 0x0000000c0d0e7389 */ /* 0x0002a400000c000b */
[----:B012---:R-:W-:Y:S01]  /*14e90*/  ENDCOLLECTIVE ;  /* 0x000000000000791b */ /* 0x007fe20003800000 */
.L_x_1220:
[----:B------:R-:W-:Y:S01]  /*14ea0*/  @!PT LDS RZ, [RZ] ;  /* 0x00000000fffff984 */ /* 0x000fe20000000800 */
[----:B------:R-:W-:Y:S01]  /*14eb0*/  @!PT LDS RZ, [RZ] ;  /* 0x00000000fffff984 */ /* 0x000fe20000000800 */
[----:B------:R-:W-:Y:S01]  /*14ec0*/  @!PT LDS RZ, [RZ] ;  /* 0x00000000fffff984 */ /* 0x000fe20000000800 */
[----:B------:R0:W-:Y:S04]  /*14ed0*/  @P3 LDGSTS.E.BYPASS.LTC128B.128 [R7+0x18400], desc[UR42][R2.64+0x40], !P4 ;  /* 0x1840004002073fae */ /* 0x0001e8000e101d6a */
[----:B------:R0:W-:Y:S01]  /*14ee0*/  @P3 LDGSTS.E.BYPASS.LTC128B.128 [R7+0x1a400], desc[UR42][R2.64+0x80], !P5 ;  /* 0x1a40008002073fae */ /* 0x0001e2000e901d6a */
[----:B------:R-:W-:Y:S01]  /*14ef0*/  LOP3.LUT P3, RZ, R8, 0x10, RZ, 0xc0, !PT ;  /* 0x0000001008ff7812 */ /* 0x000fe2000786c0ff */
[----:B------:R-:W-:Y:S02]  /*14f00*/  IMAD.MOV.U32 R13, RZ, RZ, R0 ;  /* 0x000000ffff0d7224 */ /* 0x000fe400078e0000 */
[----:B------:R-:W-:-:S10]  /*14f10*/  IMAD.MOV.U32 R6, RZ, RZ, R14 ;  /* 0x000000ffff067224 */ /* 0x000fd400078e000e */
[----:B0-----:R-:W-:Y:S05]  /*14f20*/  WARPSYNC.COLLECTIVE R15, `(.L_x_1221) ;  /* 0x000000000f087348 */ /* 0x001fea0003c00000 */
[----:B------:R1:W2:Y:S02]  /*14f30*/  SHFL.IDX P6, R14, R13, R12, R11 ;  /* 0x0000000c0d0e7389 */ /* 0x0002a400000c000b */
[----:B012---:R-:W-:Y:S01]  /*14f40*/  ENDCOLLECTIVE ;  /* 0x000000000000791b */ /* 0x007fe20003800000 */
.L_x_1221:
[----:B------:R-:W-:Y:S02]  /*14f50*/  IMAD.MOV.U32 R13, RZ, RZ, R4 ;  /* 0x000000ffff0d7224 */ /* 0x000fe400078e0004 */
[----:B------:R-:W-:Y:S01]  /*14f60*/  IMAD.MOV.U32 R12, RZ, RZ, 0x2 ;  /* 0x00000002ff0c7424 */ /* 0x000fe200078e00ff */
[----:B------:R-:W-:-:S05]  /*14f70*/  @P2 IADD3 R14, P0, R29, R14, RZ ;  /* 0x0000000e1d0e2210 */ /* 0x000fca0007f1e0ff */
[----:B------:R-:W-:-:S08]  /*14f80*/  @P2 IMAD.MOV.U32 R2, RZ, RZ, R14 ;  /* 0x000000ffff022224 */ /* 0x000fd000078e000e */
[----:B------:R-:W-:Y:S05]  /*14f90*/  WARPSYNC.COLLECTIVE R15, `(.L_x_1222) ;  /* 0x000000000f087348 */ /* 0x000fea0003c00000 */
[----:B------:R0:W1:Y:S02]  /*14fa0*/  SHFL.IDX P6, R14, R13, R12, R11 ;  /* 0x0000000c0d0e7389 */ /* 0x00006400000c000b */
[----:B01----:R-:W-:Y:S01]  /*14fb0*/  ENDCOLLECTIVE ;  /* 0x000000000000791b */ /* 0x003fe20003800000 */
.L_x_1222:
[----:B------:R-:W-:-:S04]  /*14fc0*/  @P2 IMAD.X R9, RZ, RZ, R6, P0 ;  /* 0x000000ffff092224 */ /* 0x000fc800000e0606 */
[----:B------:R-:W-:Y:S02]  /*14fd0*/  @P2 IMAD.MOV.U32 R3, RZ, RZ, R9 ;  /* 0x000000ffff032224 */ /* 0x000fe400078e0009 */
[----:B------:R-:W-:-:S03]  /*14fe0*/  @P1 VIADD R9, R37, UR48 ;  /* 0x0000003025091c36 */ /* 0x000fc60008000000 */
        /* <DEDUP_REMOVED lines=11> */
.L_x_1223:
[----:B------:R-:W-:Y:S02]  /*150a0*/  IMAD.MOV.U32 R13, RZ, RZ, R4 ;  /* 0x000000ffff0d7224 */ /* 0x000fe400078e0004 */
[----:B------:R-:W-:Y:S01]  /*150b0*/  IMAD.MOV.U32 R12, RZ, RZ, 0x3 ;  /* 0x00000003ff0c7424 */ /* 0x000fe200078e00ff */
[----:B------:R-:W-:-:S05]  /*150c0*/  @P1 IADD3 R14, P0, R29, R14, RZ ;  /* 0x0000000e1d0e1210 */ /* 0x000fca0007f1e0ff */
[----:B------:R-:W-:-:S08]  /*150d0*/  @P1 IMAD.MOV.U32 R2, RZ, RZ, R14 ;  /* 0x000000ffff021224 */ /* 0x000fd000078e000e */
[----:B------:R-:W-:Y:S05]  /*150e0*/  WARPSYNC.COLLECTIVE R15, `(.L_x_1224) ;  /* 0x000000000f087348 */ /* 0x000fea0003c00000 */
[----:B------:R0:W1:Y:S02]  /*150f0*/  SHFL.IDX P6, R14, R13, R12, R11 ;  /* 0x0000000c0d0e7389 */ /* 0x00006400000c000b */
[----:B01----:R-:W-:Y:S01]  /*15100*/  ENDCOLLECTIVE ;  /* 0x000000000000791b */ /* 0x003fe20003800000 */
.L_x_1224:
[----:B------:R-:W-:-:S04]  /*15110*/  @P1 IMAD.X R7, RZ, RZ, R6, P0 ;  /* 0x000000ffff071224 */ /* 0x000fc800000e0606 */
[----:B------:R-:W-:-:S05]  /*15120*/  @P1 IMAD.MOV.U32 R3, RZ, RZ, R7 ;  /* 0x000000ffff031224 */ /* 0x000fca00078e0007 */
[----:B------:R-:W-:Y:S01]  /*15130*/  @!PT LDS RZ, [RZ] ;  /* 0x00000000fffff984 */ /* 0x000fe20000000800 */
[----:B------:R-:W-:Y:S01]  /*15140*/  @!PT LDS RZ, [RZ] ;  /* 0x00000000fffff984 */ /* 0x000fe20000000800 */
[----:B------:R-:W-:Y:S01]  /*15150*/  @!PT LDS RZ, [RZ] ;  /* 0x00000000fffff984 */ /* 0x000fe20000000800 */
[----:B------:R0:W-:Y:S01]  /*15160*/  @P1 LDGSTS.E.BYPASS.LTC128B.128 [R9+0x17400], desc[UR42][R2.64], !P3 ;  /* 0x1740000002091fae */ /* 0x0001e2000d901d6a */
[----:B------:R-:W-:-:S03]  /*15170*/  IMAD.MOV.U32 R13, RZ, RZ, R0 ;  /* 0x000000ffff0d7224 */ /* 0x000fc600078e0000 */
[----:B------:R0:W-:Y:S01]  /*15180*/  @P1 LDGSTS.E.BYPASS.LTC128B.128 [R9+0x19400], desc[UR42][R2.64+0x40], !P4 ;  /* 0x1940004002091fae */ /* 0x0001e2000e101d6a */
[----:B------:R-:W-:-:S03]  /*15190*/  ISETP.NE.AND P4, PT, R5, RZ, PT ;  /* 0x000000ff0500720c */ /* 0x000fc60003f85270 */
[----:B------:R0:W-:Y:S01]  /*151a0*/  @P1 LDGSTS.E.BYPASS.LTC128B.128 [R9+0x1b400], desc[UR42][R2.64+0x80], !P5 ;  /* 0x1b40008002091fae */ /* 0x0001e2000e901d6a */
[----:B------:R-:W-:-:S09]  /*151b0*/  IMAD.MOV.U32 R5, RZ, RZ, R14 ;  /* 0x000000ffff057224 */ /* 0x000fd200078e000e */
[----:B0-----:R-:W-:Y:S05]  /*151c0*/  WARPSYNC.COLLECTIVE R15, `(.L_x_1225) ;  /* 0x000000000f087348 */ /* 0x001fea0003c00000 */
[----:B------:R1:W2:Y:S02]  /*151d0*/  SHFL.IDX P6, R14, R13, R12, R11 ;  /* 0x0000000c0d0e7389 */ /* 0x0002a400000c000b */
[----:B012---:R-:W-:Y:S01]  /*151e0*/  ENDCOLLECTIVE ;  /* 0x000000000000791b */ /* 0x007fe20003800000 */
.L_x_1225:
[----:B------:R-:W-:Y:S05]  /*151f0*/  BRA `(.L_x_1226) ;  /* 0xffffffc800887947 */ /* 0x000fea000383ffff */
.L_x_1162:
[----:B------:R-:W-:Y:S02]  /*15200*/  IMAD.MOV.U32 R13, RZ, RZ, R5 ;  /* 0x000000ffff0d7224 */ /* 0x000fe400078e0005 */
[----:B------:R-:W-:Y:S02]  /*15210*/  IMAD.MOV.U32 R12, RZ, RZ, RZ ;  /* 0x000000ffff0c7224 */ /* 0x000fe400078e00ff */
[----:B------:R-:W-:Y:S02]  /*15220*/  IMAD.MOV.U32 R11, RZ, RZ, 0x1c1f ;  /* 0x00001c1fff0b7424 */ /* 0x000fe400078e00ff */
[----:B------:R-:W-:-:S07]  /*15230*/  IMAD.MOV.U32 R15, RZ, RZ, -0x1 ;  /* 0xffffffffff0f7424 */ /* 0x000fce00078e00ff */
[----:B------:R-:W-:Y:S05]  /*15240*/  WARPSYNC.COLLECTIVE R15, `(.L_x_1227) ;  /* 0x000000000f087348 */ /* 0x000fea0003c00000 */
[----:B------:R0:W1:Y:S02]  /*15250*/  SHFL.IDX P6, R14, R13, R12, R11 ;  /* 0x0000000c0d0e7389 */ /* 0x00006400000c000b */
[----:B01----:R-:W-:Y:S01]  /*15260*/  ENDCOLLECTIVE ;  /* 0x000000000000791b */ /* 0x003fe20003800000 */
.L_x_1227:
[----:B------:R-:W-:Y:S02]  /*15270*/  IMAD.MOV.U32 R13, RZ, RZ, R4 ;  /* 0x000000ffff0d7224 */ /* 0x000fe400078e0004 */
[----:B------:R-:W-:-:S07]  /*15280*/  IMAD.MOV.U32 R2, RZ, RZ, R14 ;  /* 0x000000ffff027224 */ /* 0x000fce00078e000e */
[----:B------:R-:W-:Y:S05]  /*15290*/  WARPSYNC.COLLECTIVE R15, `(.L_x_1228) ;  /* 0x000000000f087348 */ /* 0x000fea0003c00000 */
[----:B------:R0:W1:Y:S02]  /*152a0*/  SHFL.IDX P6, R14, R13, R12, R11 ;  /* 0x0000000c0d0e7389 */ /* 0x00006400000c000b */
[----:B01----:R-:W-:Y:S01]  /*152b0*/  ENDCOLLECTIVE ;  /* 0x000000000000791b */ /* 0x003fe20003800000 */
.L_x_1228:
[----:B------:R-:W-:Y:S02]  /*152c0*/  ULDC UR4, c[0x0][0x288] ;  /* 0x0000a20000047ab9 */ /* 0x000fe40000000800 */
[----:B------:R-:W-:Y:S02]  /*152d0*/  IMAD R7, R0, UR4, RZ ;  /* 0x0000000400077c24 */ /* 0x000fe4000f8e02ff */
[----:B------:R-:W-:-:S04]  /*152e0*/  VIADD R0, R23, UR41 ;  /* 0x0000002917007c36 */ /* 0x000fc80008000000 */
[C---:B------:R-:W-:Y:S01]  /*152f0*/  VIADD R6, R0.reuse, 0x20 ;  /* 0x0000002000067836 */ /* 0x040fe20000000000 */
        /* <DEDUP_REMOVED lines=10> */
.L_x_1229:
        /* <DEDUP_REMOVED lines=12> */
.L_x_1230:
        /* <DEDUP_REMOVED lines=8> */
.L_x_1231:
[----:B------:R-:W-:Y:S02]  /*154e0*/  @!P0 IMAD.X R9, RZ, RZ, R6, P4 ;  /* 0x000000ffff098224 */ /* 0x000fe400020e0606 */
[----:B------:R-:W-:Y:S02]  /*154f0*/  VIADD R6, R0, 0x40 ;  /* 0x0000004000067836 */ /* 0x000fe40000000000 */
        /* <DEDUP_REMOVED lines=8> */
[----:B------:R-:W-:Y:S01]  /*15580*/  ISETP.GE.AND P0, PT, R6, R7, PT ;  /* 0x000000070600720c */ /* 0x000fe20003f06270 */
[----:B------:R-:W-:-:S12]  /*15590*/  IMAD.MOV.U32 R6, RZ, RZ, R14 ;  /* 0x000000ffff067224 */ /* 0x000fd800078e000e */
[----:B0-----:R-:W-:Y:S05]  /*155a0*/  WARPSYNC.COLLECTIVE R15, `(.L_x_1232) ;  /* 0x000000000f087348 */ /* 0x001fea0003c00000 */
[----:B------:R1:W2:Y:S02]  /*155b0*/  SHFL.IDX P6, R14, R13, R12, R11 ;  /* 0x0000000c0d0e7389 */ /* 0x0002a400000c000b */
[----:B012---:R-:W-:Y:S01]  /*155c0*/  ENDCOLLECTIVE ;  /* 0x000000000000791b */ /* 0x007fe20003800000 */
.L_x_1232:
        /* <DEDUP_REMOVED lines=8> */
.L_x_1233:
        /* <DEDUP_REMOVED lines=13> */
.L_x_1234:
[----:B------:R-:W-:Y:S05]  /*15720*/  BRA `(.L_x_1235) ;  /* 0xffffffcc00447947 */ /* 0x000fea000383ffff */
.L_x_1165:
[----:B0-2---:R-:W-:-:S04]  /*15730*/  IMAD.U32 R3, RZ, RZ, UR48 ;  /* 0x00000030ff037e24 */ /* 0x005fc8000f8e00ff */
[----:B------:R0:W2:Y:S03]  /*15740*/  SYNCS.PHASECHK.TRANS64.TRYWAIT P0, [R3+URZ+0x22820], R0 ;  /* 0x02282000030075a7 */ /* 0x0000a6000800017f */
[----:B--2---:R-:W-:Y:S05]  /*15750*/  @!P0 NANOSLEEP.SYNCS 0x989680 ;  /* 0x009896800000895d */ /* 0x004fea0003900000 */
[----:B------:R-:W2:Y:S02]  /*15760*/  @!P0 SYNCS.PHASECHK.TRANS64 P0, [R3+URZ+0x22820], R0 ;  /* 0x02282000030085a7 */ /* 0x000ea4000800007f */
[----:B--2---:R-:W-:Y:S05]  /*15770*/  @!P0 BRA `(.L_x_1165) ;  /* 0xfffffffc00ec8947 */ /* 0x004fea000383ffff */
[----:B------:R-:W-:Y:S05]  /*15780*/  BRA `(.L_x_1236) ;  /* 0xffffffcc00907947 */ /* 0x000fea000383ffff */
.L_x_1168:
[----:B0-----:R0:W2:Y:S02]  /*15790*/  SYNCS.PHASECHK.TRANS64.TRYWAIT P0, [R8+URZ+0x22880], R18 ;  /* 0x02288012080075a7 */ /* 0x0010a4000800017f */
[----:B--2---:R-:W-:Y:S05]  /*157a0*/  @!P0 NANOSLEEP.SYNCS 0x989680 ;  /* 0x009896800000895d */ /* 0x004fea0003900000 */
[----:B------:R-:W2:Y:S02]  /*157b0*/  @!P0 SYNCS.PHASECHK.TRANS64 P0, [R8+URZ+0x22880], R18 ;  /* 0x02288012080085a7 */ /* 0x000ea4000800007f */
[----:B--2---:R-:W-:Y:S05]  /*157c0*/  @!P0 BRA `(.L_x_1168) ;  /* 0xfffffffc00f08947 */ /* 0x004fea000383ffff */
[----:B------:R-:W-:Y:S05]  /*157d0*/  BRA `(.L_x_1237) ;  /* 0xffffffd000487947 */ /* 0x000fea000383ffff */
.L_x_1169:
[----:B------:R-:W-:Y:S01]  /*157e0*/  BSSY B0, `(.L_x_1238) ;  /* 0x0000008000007945 */ /* 0x000fe20003800000 */
[----:B------:R-:W-:Y:S02]  /*157f0*/  IMAD.MOV.U32 R13, RZ, RZ, R22 ;  /* 0x000000ffff0d7224 */ /* 0x000fe400078e0016 */
[----:B------:R-:W-:Y:S02]  /*15800*/  IMAD.MOV.U32 R12, RZ, RZ, RZ ;  /* 0x000000ffff0c7224 */ /* 0x000fe400078e00ff */
[----:B------:R-:W-:Y:S02]  /*15810*/  IMAD.MOV.U32 R11, RZ, RZ, 0x1c1f ;  /* 0x00001c1fff0b7424 */ /* 0x000fe400078e00ff */
[----:B------:R-:W-:-:S07]  /*15820*/  IMAD.MOV.U32 R15, RZ, RZ, -0x1 ;  /* 0xffffffffff0f7424 */ /* 0x000fce00078e00ff */
[----:B01----:R-:W-:Y:S05]  /*15830*/  WARPSYNC.COLLECTIVE R15, `(.L_x_1239) ;  /* 0x000000000f087348 */ /* 0x003fea0003c00000 */
[----:B-1----:R1:W2:Y:S02]  /*15840*/  SHFL.IDX P6, R14, R13, R12, R11 ;  /* 0x0000000c0d0e7389 */ /* 0x0022a400000c000b */
[----:B012---:R-:W-:Y:S01]  /*15850*/  ENDCOLLECTIVE ;  /* 0x000000000000791b */ /* 0x007fe20003800000 */
.L_x_1239:
[----:B------:R-:W-:Y:S05]  /*15860*/  BSYNC B0 ;  /* 0x0000000000007941 */ /* 0x000fea0003800000 */
.L_x_1238:
        /* <DEDUP_REMOVED lines=9> */
.L_x_1240:
[----:B------:R-:W-:Y:S02]  /*15900*/  IMAD.IADD R21, R34, 0x1, R20 ;  /* 0x0000000122157824 */ /* 0x000fe400078e0214 */
[----:B------:R-:W-:Y:S02]  /*15910*/  IMAD.MOV.U32 R13, RZ, RZ, R22 ;  /* 0x000000ffff0d7224 */ /* 0x000fe400078e0016 */
[----:B------:R-:W-:Y:S01]  /*15920*/  IMAD.MOV.U32 R12, RZ, RZ, 0x1 ;  /* 0x00000001ff0c7424 */ /* 0x000fe200078e00ff */
[----:B------:R-:W-:-:S13]  /*15930*/  IADD3 R2, P0, R23, R14, RZ ;  /* 0x0000000e17027210 */ /* 0x000fda0007f1e0ff */
[----:B------:R-:W-:Y:S05]  /*15940*/  WARPSYNC.COLLECTIVE R15, `(.L_x_1241) ;  /* 0x000000000f087348 */ /* 0x000fea0003c00000 */
[----:B------:R0:W1:Y:S02]  /*15950*/  SHFL.IDX P6, R14, R13, R12, R11 ;  /* 0x0000000c0d0e7389 */ /* 0x00006400000c000b */
[----:B01----:R-:W-:Y:S01]  /*15960*/  ENDCOLLECTIVE ;  /* 0x000000000000791b */ /* 0x003fe20003800000 */
.L_x_1241:
[----:B------:R-:W-:-:S05]  /*15970*/  IMAD.X R3, RZ, RZ, R3, P0 ;  /* 0x000000ffff037224 */ /* 0x000fca00000e0603 */
[----:B------:R-:W-:Y:S01]  /*15980*/  @!PT LDS RZ, [RZ] ;  /* 0x00000000fffff984 */ /* 0x000fe20000000800 */
[----:B------:R-:W-:Y:S01]  /*15990*/  @!PT LDS RZ, [RZ] ;  /* 0x00000000fffff984 */ /* 0x000fe20000000800 */
[----:B------:R-:W-:Y:S01]  /*159a0*/  @!PT LDS RZ, [RZ] ;  /* 0x00000000fffff984 */ /* 0x000fe20000000800 */
[----:B------:R0:W-:Y:S04]  /*159b0*/  LDGSTS.E.BYPASS.LTC128B.128 [R20], desc[UR42][R2.64], !P3 ;  /* 0x0000000002147fae */ /* 0x0001e8000d901d6a */
[----:B------:R0:W-:Y:S01]  /*159c0*/  LDGSTS.E.BYPASS.LTC128B.128 [R21], desc[UR42][R2.64+0x40], !P1 ;  /* 0x0000004002157fae */ /* 0x0001e2000c901d6a */
[----:B------:R-:W-:Y:S02]  /*159d0*/  IMAD.MOV.U32 R13, RZ, RZ, R19 ;  /* 0x000000ffff0d7224 */ /* 0x000fe400078e0013 */
[----:B------:R-:W-:-:S07]  /*159e0*/  IMAD.MOV.U32 R5, RZ, RZ, R14 ;  /* 0x000000ffff057224 */ /* 0x000fce00078e000e */
[----:B0-----:R-:W-:Y:S05]  /*159f0*/  WARPSYNC.COLLECTIVE R15, `(.L_x_1242) ;  /* 0x000000000f087348 */ /* 0x001fea0003c00000 */
[----:B------:R1:W2:Y:S02]  /*15a00*/  SHFL.IDX P6, R14, R13, R12, R11 ;  /* 0x0000000c0d0e7389 */ /* 0x0002a400000c000b */
[----:B012---:R-:W-:Y:S01]  /*15a10*/  ENDCOLLECTIVE ;  /* 0x000000000000791b */ /* 0x007fe20003800000 */
.L_x_1242:
[----:B------:R-:W-:Y:S02]  /*15a20*/  IMAD.MOV.U32 R13, RZ, RZ, R22 ;  /* 0x000000ffff0d7224 */ /* 0x000fe400078e0016 */
[----:B------:R-:W-:Y:S01]  /*15a30*/  IMAD.MOV.U32 R12, RZ, RZ, 0x2 ;  /* 0x00000002ff0c7424 */ /* 0x000fe200078e00ff */
[----:B------:R-:W-:-:S13]  /*15a40*/  IADD3 R2, P0, R23, R14, RZ ;  /* 0x0000000e17027210 */ /* 0x000fda0007f1e0ff */
[----:B------:R-:W-:Y:S05]  /*15a50*/  WARPSYNC.COLLECTIVE R15, `(.L_x_1243) ;  /* 0x000000000f087348 */ /* 0x000fea0003c00000 */
[----:B------:R0:W1:Y:S02]  /*15a60*/  SHFL.IDX P6, R14, R13, R12, R11 ;  /* 0x0000000c0d0e7389 */ /* 0x00006400000c000b */
[----:B01----:R-:W-:Y:S01]  /*15a70*/  ENDCOLLECTIVE ;  /* 0x000000000000791b */ /* 0x003fe20003800000 */
.L_x_1243:
[----:B------:R-:W-:-:S05]  /*15a80*/  IMAD.X R3, RZ, RZ, R5, P0 ;  /* 0x000000ffff037224 */ /* 0x000fca00000e0605 */
[----:B------:R-:W-:Y:S01]  /*15a90*/  @!PT LDS RZ, [RZ] ;  /* 0x00000000fffff984 */ /* 0x000fe20000000800 */
[----:B------:R-:W-:Y:S01]  /*15aa0*/  @!PT LDS RZ, [RZ] ;  /* 0x00000000fffff984 */ /* 0x000fe20000000800 */
[----:B------:R-:W-:Y:S01]  /*15ab0*/  @!PT LDS RZ, [RZ] ;  /* 0x00000000fffff984 */ /* 0x000fe20000000800 */
[----:B------:R-:W-:Y:S04]  /*15ac0*/  LDGSTS.E.BYPASS.LTC128B.128 [R20+0x1000], desc[UR42][R2.64], !P3 ;  /* 0x0100000002147fae */ /* 0x000fe8000d901d6a */
[----:B------:R0:W-:Y:S01]  /*15ad0*/  LDGSTS.E.BYPASS.LTC128B.128 [R21+0x1000], desc[UR42][R2.64+0x40], !P1 ;  /* 0x0100004002157fae */ /* 0x0001e2000c901d6a */
[----:B------:R-:W-:Y:S02]  /*15ae0*/  IMAD.MOV.U32 R13, RZ, RZ, R19 ;  /* 0x000000ffff0d7224 */ /* 0x000fe400078e0013 */
[----:B0-----:R-:W-:-:S07]  /*15af0*/  IMAD.MOV.U32 R3, RZ, RZ, R14 ;  /* 0x000000ffff037224 */ /* 0x001fce00078e000e */
[----:B------:R-:W-:Y:S05]  /*15b00*/  WARPSYNC.COLLECTIVE R15, `(.L_x_1244) ;  /* 0x000000000f087348 */ /* 0x000fea0003c00000 */
[----:B------:R0:W1:Y:S02]  /*15b10*/  SHFL.IDX P6, R14, R13, R12, R11 ;  /* 0x0000000c0d0e7389 */ /* 0x00006400000c000b */
[----:B01----:R-:W-:Y:S01]  /*15b20*/  ENDCOLLECTIVE ;  /* 0x000000000000791b */ /* 0x003fe20003800000 */
.L_x_1244:
[----:B------:R-:W-:Y:S02]  /*15b30*/  IMAD.MOV.U32 R13, RZ, RZ, R22 ;  /* 0x000000ffff0d7224 */ /* 0x000fe400078e0016 */
[----:B------:R-:W-:Y:S01]  /*15b40*/  IMAD.MOV.U32 R12, RZ, RZ, 0x3 ;  /* 0x00000003ff0c7424 */ /* 0x000fe200078e00ff */
[----:B------:R-:W-:-:S13]  /*15b50*/  IADD3 R2, P0, R23, R14, RZ ;  /* 0x0000000e17027210 */ /* 0x000fda0007f1e0ff */
[----:B------:R-:W-:Y:S05]  /*15b60*/  WARPSYNC.COLLECTIVE R15, `(.L_x_1245) ;  /* 0x000000000f087348 */ /* 0x000fea0003c00000 */
[----:B------:R0:W1:Y:S02]  /*15b70*/  SHFL.IDX P6, R14, R13, R12, R11 ;  /* 0x0000000c0d0e7389 */ /* 0x00006400000c000b */
[----:B01----:R-:W-:Y:S01]  /*15b80*/  ENDCOLLECTIVE ;  /* 0x000000000000791b */ /* 0x003fe20003800000 */
.L_x_1245:
[----:B------:R-:W-:-:S05]  /*15b90*/  IMAD.X R3, RZ, RZ, R3, P0 ;  /* 0x000000ffff037224 */ /* 0x000fca00000e0603 */
[----:B------:R-:W-:Y:S01]  /*15ba0*/  @!PT LDS RZ, [RZ] ;  /* 0x00000000fffff984 */ /* 0x000fe20000000800 */
[----:B------:R-:W-:Y:S01]  /*15bb0*/  @!PT LDS RZ, [RZ] ;  /* 0x00000000fffff984 */ /* 0x000fe20000000800 */
[----:B------:R-:W-:Y:S01]  /*15bc0*/  @!PT LDS RZ, [RZ] ;  /* 0x00000000fffff984 */ /* 0x000fe20000000800 */
[----:B------:R0:W-:Y:S04]  /*15bd0*/  LDGSTS.E.BYPASS.LTC128B.128 [R20+0x2000], desc[UR42][R2.64], !P3 ;  /* 0x0200000002147fae */ /* 0x0001e8000d901d6a */
[----:B------:R0:W-:Y:S01]  /*15be0*/  LDGSTS.E.BYPASS.LTC128B.128 [R21+0x2000], desc[UR42][R2.64+0x40], !P1 ;  /* 0x0200004002157fae */ /* 0x0001e2000c901d6a */
[----:B------:R-:W-:Y:S02]  /*15bf0*/  IMAD.MOV.U32 R13, RZ, RZ, R19 ;  /* 0x000000ffff0d7224 */ /* 0x000fe400078e0013 */
[----:B------:R-:W-:-:S07]  /*15c00*/  IMAD.MOV.U32 R22, RZ, RZ, R14 ;  /* 0x000000ffff167224 */ /* 0x000fce00078e000e */
[----:B0-----:R-:W-:Y:S05]  /*15c10*/  WARPSYNC.COLLECTIVE R15, `(.L_x_1246) ;  /* 0x000000000f087348 */ /* 0x001fea0003c00000 */
[----:B------:R1:W2:Y:S02]  /*15c20*/  SHFL.IDX P6, R14, R13, R12, R11 ;  /* 0x0000000c0d0e7389 */ /* 0x0002a400000c000b */
[----:B012---:R-:W-:Y:S01]  /*15c30*/  ENDCOLLECTIVE ;  /* 0x000000000000791b */ /* 0x007fe20003800000 */
.L_x_1246:
[----:B------:R-:W-:Y:S05]  /*15c40*/  BRA `(.L_x_1247) ;  /* 0xffffffd000047947 */ /* 0x000fea000383ffff */
.L_x_1172:
[----:B--2---:R2:W3:Y:S02]  /*15c50*/  SYNCS.PHASECHK.TRANS64.TRYWAIT P0, [R8+URZ+0x22840], R18 ;  /* 0x02284012080075a7 */ /* 0x0044e4000800017f */
[----:B---3--:R-:W-:Y:S05]  /*15c60*/  @!P0 NANOSLEEP.SYNCS 0x989680 ;  /* 0x009896800000895d */ /* 0x008fea0003900000 */
[----:B------:R-:W3:Y:S02]  /*15c70*/  @!P0 SYNCS.PHASECHK.TRANS64 P0, [R8+URZ+0x22840], R18 ;  /* 0x02284012080085a7 */ /* 0x000ee4000800007f */
[----:B---3--:R-:W-:Y:S05]  /*15c80*/  @!P0 BRA `(.L_x_1172) ;  /* 0xfffffffc00f08947 */ /* 0x008fea000383ffff */
[----:B------:R-:W-:Y:S05]  /*15c90*/  BRA `(.L_x_1248) ;  /* 0xffffffd000487947 */ /* 0x000fea000383ffff */
.L_x_1173:
[----:B------:R-:W-:Y:S01]  /*15ca0*/  BSSY B0, `(.L_x_1249) ;  /* 0x0000008000007945 */ /* 0x000fe20003800000 */
[----:B------:R-:W-:Y:S02]  /*15cb0*/  IMAD.MOV.U32 R13, RZ, RZ, R18 ;  /* 0x000000ffff0d7224 */ /* 0x000fe400078e0012 */
[----:B------:R-:W-:Y:S02]  /*15cc0*/  IMAD.MOV.U32 R12, RZ, RZ, RZ ;  /* 0x000000ffff0c7224 */ /* 0x000fe400078e00ff */
[----:B------:R-:W-:Y:S02]  /*15cd0*/  IMAD.MOV.U32 R11, RZ, RZ, 0x1c1f ;  /* 0x00001c1fff0b7424 */ /* 0x000fe400078e00ff */
[----:B------:R-:W-:-:S07]  /*15ce0*/  IMAD.MOV.U32 R15, RZ, RZ, -0x1 ;  /* 0xffffffffff0f7424 */ /* 0x000fce00078e00ff */
[----:B-1----:R-:W-:Y:S05]  /*15cf0*/  WARPSYNC.COLLECTIVE R15, `(.L_x_1250) ;  /* 0x000000000f087348 */ /* 0x002fea0003c00000 */
[----:B------:R0:W2:Y:S02]  /*15d00*/  SHFL.IDX P6, R14, R13, R12, R11 ;  /* 0x0000000c0d0e7389 */ /* 0x0000a400000c000b */
[----:B012---:R-:W-:Y:S01]  /*15d10*/  ENDCOLLECTIVE ;  /* 0x000000000000791b */ /* 0x007fe20003800000 */
.L_x_1250:
[----:B------:R-:W-:Y:S05]  /*15d20*/  BSYNC B0 ;  /* 0x0000000000007941 */ /* 0x000fea0003800000 */
.L_x_1249:
        /* <DEDUP_REMOVED lines=9> */
.L_x_1251:
[----:B------:R-:W-:Y:S02]  /*15dc0*/  IMAD.MOV.U32 R13, RZ, RZ, R18 ;  /* 0x000000ffff0d7224 */ /* 0x000fe400078e0012 */
[----:B------:R-:W-:Y:S01]  /*15dd0*/  IMAD.MOV.U32 R12, RZ, RZ, 0x1 ;  /* 0x00000001ff0c7424 */ /* 0x000fe200078e00ff */
[----:B------:R-:W-:-:S13]  /*15de0*/  IADD3 R2, P0, R19, R14, RZ ;  /* 0x0000000e13027210 */ /* 0x000fda0007f1e0ff */
[----:B------:R-:W-:Y:S05]  /*15df0*/  WARPSYNC.COLLECTIVE R15, `(.L_x_1252) ;  /* 0x000000000f087348 */ /* 0x000fea0003c00000 */
[----:B------:R0:W1:Y:S02]  /*15e00*/  SHFL.IDX P6, R14, R13, R12, R11 ;  /* 0x0000000c0d0e7389 */ /* 0x00006400000c000b */
[----:B01----:R-:W-:Y:S01]  /*15e10*/  ENDCOLLECTIVE ;  /* 0x000000000000791b */ /* 0x003fe20003800000 */
.L_x_1252:
        /* <DEDUP_REMOVED lines=12> */
.L_x_1253:
[----:B------:R-:W-:Y:S02]  /*15ee0*/  IMAD.MOV.U32 R13, RZ, RZ, R18 ;  /* 0x000000ffff0d7224 */ /* 0x000fe400078e0012 */
[----:B------:R-:W-:Y:S01]  /*15ef0*/  IMAD.MOV.U32 R12, RZ, RZ, 0x2 ;  /* 0x00000002ff0c7424 */ /* 0x000fe200078e00ff */
[----:B------:R-:W-:-:S13]  /*15f00*/  IADD3 R2, P0, R19, R14, RZ ;  /* 0x0000000e13027210 */ /* 0x000fda0007f1e0ff */
[----:B------:R-:W-:Y:S05]  /*15f10*/  WARPSYNC.COLLECTIVE R15, `(.L_x_1254) ;  /* 0x000000000f087348 */ /* 0x000fea0003c00000 */
[----:B------:R0:W1:Y:S02]  /*15f20*/  SHFL.IDX P6, R14, R13, R12, R11 ;  /* 0x0000000c0d0e7389 */ /* 0x00006400000c000b */
[----:B01----:R-:W-:Y:S01]  /*15f30*/  ENDCOLLECTIVE ;  /* 0x000000000000791b */ /* 0x003fe20003800000 */
.L_x_1254:
        /* <DEDUP_REMOVED lines=12> */
.L_x_1255:
[----:B------:R-:W-:Y:S02]  /*16000*/  IMAD.MOV.U32 R13, RZ, RZ, R18 ;  /* 0x000000ffff0d7224 */ /* 0x000fe400078e0012 */
[----:B------:R-:W-:Y:S01]  /*16010*/  IMAD.MOV.U32 R12, RZ, RZ, 0x3 ;  /* 0x00000003ff0c7424 */ /* 0x000fe200078e00ff */
[----:B------:R-:W-:-:S13]  /*16020*/  IADD3 R2, P0, R19, R14, RZ ;  /* 0x0000000e13027210 */ /* 0x000fda0007f1e0ff */
[----:B------:R-:W-:Y:S05]  /*16030*/  WARPSYNC.COLLECTIVE R15, `(.L_x_1256) ;  /* 0x000000000f087348 */ /* 0x000fea0003c00000 */
[----:B------:R0:W1:Y:S02]  /*16040*/  SHFL.IDX P6, R14, R13, R12, R11 ;  /* 0x0000000c0d0e7389 */ /* 0x00006400000c000b */
[----:B01----:R-:W-:Y:S01]  /*16050*/  ENDCOLLECTIVE ;  /* 0x000000000000791b */ /* 0x003fe20003800000 */
.L_x_1256:
        /* <DEDUP_REMOVED lines=12> */
.L_x_1257:
[----:B------:R-:W-:Y:S05]  /*16120*/  BRA `(.L_x_1258) ;  /* 0xffffffcc00fc7947 */ /* 0x000fea000383ffff */
.L_x_1176:
[----:B0-----:R0:W2:Y:S02]  /*16130*/  SYNCS.PHASECHK.TRANS64.TRYWAIT P0, [R2+URZ+0x22870], R3 ;  /* 0x02287003020075a7 */ /* 0x0010a4000800017f */
[----:B--2---:R-:W-:Y:S05]  /*16140*/  @!P0 NANOSLEEP.SYNCS 0x989680 ;  /* 0x009896800000895d */ /* 0x004fea0003900000 */
[----:B------:R-:W2:Y:S02]  /*16150*/  @!P0 SYNCS.PHASECHK.TRANS64 P0, [R2+URZ+0x22870], R3 ;  /* 0x02287003020085a7 */ /* 0x000ea4000800007f */
[----:B--2---:R-:W-:Y:S05]  /*16160*/  @!P0 BRA `(.L_x_1176) ;  /* 0xfffffffc00f08947 */ /* 0x004fea000383ffff */
[----:B------:R-:W-:Y:S05]  /*16170*/  BRA `(.L_x_1259) ;  /* 0xffffffd0005c7947 */ /* 0x000fea000383ffff */
.L_x_1178:
[----:B0-----:R0:W2:Y:S02]  /*16180*/  SYNCS.PHASECHK.TRANS64.TRYWAIT P0, [R2+URZ+0x22860], R3 ;  /* 0x02286003020075a7 */ /* 0x0010a4000800017f */
[----:B--2---:R-:W-:Y:S05]  /*16190*/  @!P0 NANOSLEEP.SYNCS 0x989680 ;  /* 0x009896800000895d */ /* 0x004fea0003900000 */
[----:B------:R-:W2:Y:S02]  /*161a0*/  @!P0 SYNCS.PHASECHK.TRANS64 P0, [R2+URZ+0x22860], R3 ;  /* 0x02286003020085a7 */ /* 0x000ea4000800007f */
[----:B--2---:R-:W-:Y:S05]  /*161b0*/  @!P0 BRA `(.L_x_1178) ;  /* 0xfffffffc00f08947 */ /* 0x004fea000383ffff */
[----:B------:R-:W-:Y:S05]  /*161c0*/  BRA `(.L_x_1260) ;  /* 0xffffffd0006c7947 */ /* 0x000fea000383ffff */
.L_x_1185:
[----:B--2---:R2:W3:Y:S02]  /*161d0*/  SYNCS.PHASECHK.TRANS64.TRYWAIT P0, [R17+URZ+0x22870], R2 ;  /* 0x02287002110075a7 */ /* 0x0044e4000800017f */
[----:B---3--:R-:W-:Y:S05]  /*161e0*/  @!P0 NANOSLEEP.SYNCS 0x989680 ;  /* 0x009896800000895d */ /* 0x008fea0003900000 */
[----:B------:R-:W3:Y:S02]  /*161f0*/  @!P0 SYNCS.PHASECHK.TRANS64 P0, [R17+URZ+0x22870], R2 ;  /* 0x02287002110085a7 */ /* 0x000ee4000800007f */
[----:B---3--:R-:W-:Y:S05]  /*16200*/  @!P0 BRA `(.L_x_1185) ;  /* 0xfffffffc00f08947 */ /* 0x008fea000383ffff */
[----:B------:R-:W-:Y:S05]  /*16210*/  BRA `(.L_x_1261) ;  /* 0xffffffd400d07947 */ /* 0x000fea000383ffff */
.L_x_1187:
[----:B0-----:R0:W2:Y:S02]  /*16220*/  SYNCS.PHASECHK.TRANS64.TRYWAIT P0, [R17+URZ+0x22860], R4 ;  /* 0x02286004110075a7 */ /* 0x0010a4000800017f */
[----:B--2---:R-:W-:Y:S05]  /*16230*/  @!P0 NANOSLEEP.SYNCS 0x989680 ;  /* 0x009896800000895d */ /* 0x004fea0003900000 */
[----:B------:R-:W2:Y:S02]  /*16240*/  @!P0 SYNCS.PHASECHK.TRANS64 P0, [R17+URZ+0x22860], R4 ;  /* 0x02286004110085a7 */ /* 0x000ea4000800007f */
[----:B--2---:R-:W-:Y:S05]  /*16250*/  @!P0 BRA `(.L_x_1187) ;  /* 0xfffffffc00f08947 */ /* 0x004fea000383ffff */
[----:B------:R-:W-:Y:S05]  /*16260*/  BRA `(.L_x_1262) ;  /* 0xffffffd400f47947 */ /* 0x000fea000383ffff */
.L_x_1190:
[----:B-1----:R1:W2:Y:S02]  /*16270*/  SYNCS.PHASECHK.TRANS64.TRYWAIT P0, [R5+URZ+0x22820], R2 ;  /* 0x02282002050075a7 */ /* 0x0022a4000800017f */
[----:B--2---:R-:W-:Y:S05]  /*16280*/  @!P0 NANOSLEEP.SYNCS 0x989680 ;  /* 0x009896800000895d */ /* 0x004fea0003900000 */
[----:B------:R-:W2:Y:S02]  /*16290*/  @!P0 SYNCS.PHASECHK.TRANS64 P0, [R5+URZ+0x22820], R2 ;  /* 0x02282002050085a7 */ /* 0x000ea4000800007f */
[----:B--2---:R-:W-:Y:S05]  /*162a0*/  @!P0 BRA `(.L_x_1190) ;  /* 0xfffffffc00f08947 */ /* 0x004fea000383ffff */
[----:B------:R-:W-:Y:S05]  /*162b0*/  BRA `(.L_x_1263) ;  /* 0xffffffdc00347947 */ /* 0x000fea000383ffff */
.L_x_1192:
[----:B-1----:R1:W2:Y:S02]  /*162c0*/  SYNCS.PHASECHK.TRANS64.TRYWAIT P1, [R4+URZ+0x22840], R3 ;  /* 0x02284003040075a7 */ /* 0x0022a4000802017f */
[----:B--2---:R-:W-:Y:S05]  /*162d0*/  @!P1 NANOSLEEP.SYNCS 0x989680 ;  /* 0x009896800000995d */ /* 0x004fea0003900000 */
[----:B------:R-:W2:Y:S02]  /*162e0*/  @!P1 SYNCS.PHASECHK.TRANS64 P1, [R4+URZ+0x22840], R3 ;  /* 0x02284003040095a7 */ /* 0x000ea4000802007f */
[----:B--2---:R-:W-:Y:S05]  /*162f0*/  @!P1 BRA `(.L_x_1192) ;  /* 0xfffffffc00f09947 */ /* 0x004fea000383ffff */
[----:B------:R-:W-:Y:S05]  /*16300*/  BRA `(.L_x_1264) ;  /* 0xffffffdc00707947 */ /* 0x000fea000383ffff */
.L_x_1194:
[----:B--2---:R2:W3:Y:S02]  /*16310*/  SYNCS.PHASECHK.TRANS64.TRYWAIT P1, [R5+URZ+0x22840], R0 ;  /* 0x02284000050075a7 */ /* 0x0044e4000802017f */
[----:B---3--:R-:W-:Y:S05]  /*16320*/  @!P1 NANOSLEEP.SYNCS 0x989680 ;  /* 0x009896800000995d */ /* 0x008fea0003900000 */
[----:B------:R-:W3:Y:S02]  /*16330*/  @!P1 SYNCS.PHASECHK.TRANS64 P1, [R5+URZ+0x22840], R0 ;  /* 0x02284000050095a7 */ /* 0x000ee4000802007f */
[----:B---3--:R-:W-:Y:S05]  /*16340*/  @!P1 BRA `(.L_x_1194) ;  /* 0xfffffffc00f09947 */ /* 0x008fea000383ffff */
[----:B------:R-:W-:Y:S05]  /*16350*/  BRA `(.L_x_1265) ;  /* 0xffffffdc007c7947 */ /* 0x000fea000383ffff */
.L_x_1196:
[----:B---3--:R3:W4:Y:S02]  /*16360*/  SYNCS.PHASECHK.TRANS64.TRYWAIT P1, [R4+URZ+0x22860], R3 ;  /* 0x02286003040075a7 */ /* 0x008724000802017f */
[----:B----4-:R-:W-:Y:S05]  /*16370*/  @!P1 NANOSLEEP.SYNCS 0x989680 ;  /* 0x009896800000995d */ /* 0x010fea0003900000 */
[----:B------:R-:W4:Y:S02]  /*16380*/  @!P1 SYNCS.PHASECHK.TRANS64 P1, [R4+URZ+0x22860], R3 ;  /* 0x02286003040095a7 */ /* 0x000f24000802007f */
[----:B----4-:R-:W-:Y:S05]  /*16390*/  @!P1 BRA `(.L_x_1196) ;  /* 0xfffffffc00f09947 */ /* 0x010fea000383ffff */
[----:B------:R-:W-:Y:S05]  /*163a0*/  BRA `(.L_x_1266) ;  /* 0xffffffdc00787947 */ /* 0x000fea000383ffff */
.L_x_1198:
[----:B----4-:R4:W0:Y:S02]  /*163b0*/  SYNCS.PHASECHK.TRANS64.TRYWAIT P1, [R5+URZ+0x22860], R0 ;  /* 0x02286000050075a7 */ /* 0x010824000802017f */
[----:B0-----:R-:W-:Y:S05]  /*163c0*/  @!P1 NANOSLEEP.SYNCS 0x989680 ;  /* 0x009896800000995d */ /* 0x001fea0003900000 */
[----:B------:R-:W0:Y:S02]  /*163d0*/  @!P1 SYNCS.PHASECHK.TRANS64 P1, [R5+URZ+0x22860], R0 ;  /* 0x02286000050095a7 */ /* 0x000e24000802007f */
[----:B0-----:R-:W-:Y:S05]  /*163e0*/  @!P1 BRA `(.L_x_1198) ;  /* 0xfffffffc00f09947 */ /* 0x001fea000383ffff */
[----:B------:R-:W-:Y:S05]  /*163f0*/  BRA `(.L_x_1267) ;  /* 0xffffffdc00747947 */ /* 0x000fea000383ffff */
.L_x_1200:
[----:B------:R0:W0:Y:S02]  /*16400*/  SYNCS.PHASECHK.TRANS64.TRYWAIT P1, [R4+URZ+0x22880], R3 ;  /* 0x02288003040075a7 */ /* 0x000024000802017f */
[----:B0-----:R-:W-:Y:S05]  /*16410*/  @!P1 NANOSLEEP.SYNCS 0x989680 ;  /* 0x009896800000995d */ /* 0x001fea0003900000 */
[----:B------:R-:W0:Y:S02]  /*16420*/  @!P1 SYNCS.PHASECHK.TRANS64 P1, [R4+URZ+0x22880], R3 ;  /* 0x02288003040095a7 */ /* 0x000e24000802007f */
[----:B0-----:R-:W-:Y:S05]  /*16430*/  @!P1 BRA `(.L_x_1200) ;  /* 0xfffffffc00f09947 */ /* 0x001fea000383ffff */
[----:B------:R-:W-:Y:S05]  /*16440*/  BRA `(.L_x_1268) ;  /* 0xffffffdc00707947 */ /* 0x000fea000383ffff */
.L_x_1269:
        /* <DEDUP_REMOVED lines=11> */
.L_x_3317:


//--------------------- .text._ZN7cutlass13device_kernelIN5flash11enable_sm90INS1_16FlashAttnFwdSm90INS1_25CollectiveMainloopFwdSm90ILi2EN4cute5tupleIJNS5_1CILi1EEES8_S8_EEENS6_IJNS7_ILi128EEESA_NS7_ILi192EEEEEELi128ENS_12float_e4m3_tEfNS_4arch4Sm90ELb0ELb1ELb0ELb1ELb1ELb0ELb0ELb1ELb1ELb1ELb1ELb0EEENS1_21CollectiveEpilogueFwdINS6_IJSA_SA_SA_EEES9_NS_10bfloat16_tESF_Li256ELb1ELb1ELb1ELb1EEENS1_36VarlenDynamicPersistentTileSchedulerILi128ELi128ELi256ELi128ELb1ELb1ELb1ELb1ELb0ELb1EEEEEEEEEvNT_6ParamsE --------------------------
	.section	.text._ZN7cutlass13device_kernelIN5flash11enable_sm90INS1_16FlashAttnFwdSm90INS1_25CollectiveMainloopFwdSm90ILi2EN4cute5tupleIJNS5_1CILi1EEES8_S8_EEENS6_IJNS7_ILi128EEESA_NS7_ILi192EEEEEELi128ENS_12float_e4m3_tEfNS_4arch4Sm90ELb0ELb1ELb0ELb1ELb1ELb0ELb0ELb1ELb1ELb1ELb1ELb0EEENS1_21CollectiveEpilogueFwdINS6_IJSA_SA_SA_EEES9_NS_10bfloat16_tESF_Li256ELb1ELb1ELb1ELb1EEENS1_36VarlenDynamicPersistentTileSchedulerILi128ELi128ELi256ELi128ELb1ELb1ELb1ELb1ELb0ELb1EEEEEEEEEvNT_6ParamsE,"ax",@progbits
	.align	128
.text._ZN7cutlass13device_kernelIN5flash11enable_sm90INS1_16FlashAttnFwdSm90INS1_25CollectiveMainloopFwdSm90ILi2EN4cute5tupleIJNS5_1CILi1EEES8_S8_EEENS6_IJNS7_ILi128EEESA_NS7_ILi192EEEEEELi128ENS_12float_e4m3_tEfNS_4arch4Sm90ELb0ELb1ELb0ELb1ELb1ELb0ELb0ELb1ELb1ELb1ELb1ELb0EEENS1_21CollectiveEpilogueFwdINS6_IJSA_SA_SA_EEES9_NS_10bfloat16_tESF_Li256ELb1ELb1ELb1ELb1EEENS1_36VarlenDynamicPersistentTileSchedulerILi128ELi128ELi256ELi128ELb1ELb1ELb1ELb1ELb0ELb1EEEEEEEEEvNT_6ParamsE:
        .type           _ZN7cutlass13device_kernelIN5flash11enable_sm90INS1_16FlashAttnFwdSm90INS1_25CollectiveMainloopFwdSm90ILi2EN4cute5tupleIJNS5_1CILi1EEES8_S8_EEENS6_IJNS7_ILi128EEESA_NS7_ILi192EEEEEELi128ENS_12float_e4m3_tEfNS_4arch4Sm90ELb0ELb1ELb0ELb1ELb1ELb0ELb0ELb1ELb1ELb1ELb1ELb0EEENS1_21CollectiveEpilogueFwdINS6_IJSA_SA_SA_EEES9_NS_10bfloat16_tESF_Li256ELb1ELb1ELb1ELb1EEENS1_36VarlenDynamicPersistentTileSchedulerILi128ELi128ELi256ELi128ELb1ELb1ELb1ELb1ELb0ELb1EEEEEEEEEvNT_6ParamsE,@function
        .size           _ZN7cutlass13device_kernelIN5flash11enable_sm90INS1_16FlashAttnFwdSm90INS1_25CollectiveMainloopFwdSm90ILi2EN4cute5tupleIJNS5_1CILi1EEES8_S8_EEENS6_IJNS7_ILi128EEESA_NS7_ILi192EEEEEELi128ENS_12float_e4m3_tEfNS_4arch4Sm90ELb0ELb1ELb0ELb1ELb1ELb0ELb0ELb1ELb1ELb1ELb1ELb0EEENS1_21CollectiveEpilogueFwdINS6_IJSA_SA_SA_EEES9_NS_10bfloat16_tESF_Li256ELb1ELb1ELb1ELb1EEENS1_36VarlenDynamicPersistentTileSchedulerILi128ELi128ELi256ELi128ELb1ELb1ELb1ELb1ELb0ELb1EEEEEEEEEvNT_6ParamsE,(.L_x_3318 - _ZN7cutlass13device_kernelIN5flash11enable_sm90INS1_16FlashAttnFwdSm90INS1_25CollectiveMainloopFwdSm90ILi2EN4cute5tupleIJNS5_1CILi1EEES8_S8_EEENS6_IJNS7_ILi128EEESA_NS7_ILi192EEEEEELi128ENS_12float_e4m3_tEfNS_4arch4Sm90ELb0ELb1ELb0ELb1ELb1ELb0ELb0ELb1ELb1ELb1ELb1ELb0EEENS1_21CollectiveEpilogueFwdINS6_IJSA_SA_SA_EEES9_NS_10bfloat16_tESF_Li256ELb1ELb1ELb1ELb1EEENS1_36VarlenDynamicPersistentTileSchedulerILi128ELi128ELi256ELi128ELb1ELb1ELb1ELb1ELb0ELb1EEEEEEEEEvNT_6ParamsE)
        .other          _ZN7cutlass13device_kernelIN5flash11enable_sm90INS1_16FlashAttnFwdSm90INS1_25CollectiveMainloopFwdSm90ILi2EN4cute5tupleIJNS5_1CILi1EEES8_S8_EEENS6_IJNS7_ILi128EEESA_NS7_ILi192EEEEEELi128ENS_12float_e4m3_tEfNS_4arch4Sm90ELb0ELb1ELb0ELb1ELb1ELb0ELb0ELb1ELb1ELb1ELb1ELb0EEENS1_21CollectiveEpilogueFwdINS6_IJSA_SA_SA_EEES9_NS_10bfloat16_tESF_Li256ELb1ELb1ELb1ELb1EEENS1_36VarlenDynamicPersistentTileSchedulerILi128ELi128ELi256ELi128ELb1ELb1ELb1ELb1ELb0ELb1EEEEEEEEEvNT_6ParamsE,@"STO_CUDA_ENTRY STV_DEFAULT"
_ZN7cutlass13device_kernelIN5flash11enable_sm90INS1_16FlashAttnFwdSm90INS1_25CollectiveMainloopFwdSm90ILi2EN4cute5tupleIJNS5_1CILi1EEES8_S8_EEENS6_IJNS7_ILi128EEESA_NS7_ILi192EEEEEELi128ENS_12float_e4m3_tEfNS_4arch4Sm90ELb0ELb1ELb0ELb1ELb1ELb0ELb0ELb1ELb1ELb1ELb1ELb0EEENS1_21CollectiveEpilogueFwdINS6_IJSA_SA_SA_EEES9_NS_10bfloat16_tESF_Li256ELb1ELb1ELb1ELb1EEENS1_36VarlenDynamicPersistentTileSchedulerILi128ELi128ELi256ELi128ELb1ELb1ELb1ELb1ELb0ELb1EEEEEEEEEvNT_6ParamsE:
        /* <DEDUP_REMOVED lines=45> */
.L_x_1270:
        /* <DEDUP_REMOVED lines=22> */
.L_x_1271:
        /* <DEDUP_REMOVED lines=18> */
.L_x_1272:
        /* <DEDUP_REMOVED lines=22> */
.L_x_1273:
        /* <DEDUP_REMOVED lines=24> */
.L_x_1274:
        /* <DEDUP_REMOVED lines=8> */
.L_x_1276:
        /* <DEDUP_REMOVED lines=25> */
[----:B------:R-:W-:Y:S01]  /*0a40*/  R2UR UR53, R15 ;  /* 0x000000000f3572ca */ /* 0x000fe200000e0000 */
[----:B------:R-:W-:Y:S01]  /*0a50*/  UMOV UR49, URZ ;  /* 0x0000003f00317c82 */ /* 0x000fe20008000000 */
[CC--:B------:R-:W-:Y:S02]  /*0a60*/  LEA.HI R3, R0.reuse, R205.reuse, RZ, 0x7 ;  /* 0x000000cd00037211 */ /* 0x0c0fe400078f38ff */
[----:B------:R-:W-:-:S02]  /*0a70*/  LEA.HI R4, R0, R205, RZ, 0x5 ;  /* 0x000000cd00047211 */ /* 0x000fc400078f28ff */
[----:B------:R-:W-:Y:S02]  /*0a80*/  LOP3.LUT R2, R3, 0xffffff80, RZ, 0xc0, !PT ;  /* 0xffffff8003027812 */ /* 0x000fe400078ec0ff */
[----:B------:R-:W-:Y:S01]  /*0a90*/  SHF.R.S32.HI R200, RZ, 0x7, R3 ;  /* 0x00000007ffc87819 */ /* 0x000fe20000011403 */
[----:B------:R-:W-:Y:S02]  /*0aa0*/  IMAD.SHL.U32 R6, R4, 0x20, RZ ;  /* 0x0000002004067824 */ /* 0x000fe400078e00ff */
[----:B------:R-:W-:Y:S01]  /*0ab0*/  IMAD.IADD R183, R205, 0x1, -R2 ;  /* 0x00000001cdb77824 */ /* 0x000fe200078e0a02 */
[----:B------:R-:W-:Y:S02]  /*0ac0*/  LEA.HI R2, R0, R205, RZ, 0x4 ;  /* 0x000000cd00027211 */ /* 0x000fe400078f20ff */
[----:B------:R-:W-:Y:S02]  /*0ad0*/  LOP3.LUT R7, R6, 0xfffffc00, RZ, 0xc0, !PT ;  /* 0xfffffc0006077812 */ /* 0x000fe400078ec0ff */
[----:B------:R-:W-:-:S02]  /*0ae0*/  LOP3.LUT R4, R2, 0x3fffff0, RZ, 0xc0, !PT ;  /* 0x03fffff002047812 */ /* 0x000fc400078ec0ff */
[----:B------:R-:W-:Y:S02]  /*0af0*/  SHF.R.S32.HI R5, RZ, 0x4, R2 ;  /* 0x00000004ff057819 */ /* 0x000fe40000011402 */
[----:B------:R-:W-:Y:S01]  /*0b00*/  SHF.R.S32.HI R8, RZ, 0x1f, R183 ;  /* 0x0000001fff087819 */ /* 0x000fe200000114b7 */
[----:B------:R-:W-:Y:S01]  /*0b10*/  IMAD.IADD R4, R205, 0x1, -R4 ;  /* 0x00000001cd047824 */ /* 0x000fe200078e0a04 */
[----:B------:R-:W-:Y:S02]  /*0b20*/  LEA.HI R2, R2, R5, RZ, 0x1 ;  /* 0x0000000502027211 */ /* 0x000fe400078f08ff */
[----:B------:R-:W-:Y:S01]  /*0b30*/  LEA.HI R9, R8, R183, RZ, 0x2 ;  /* 0x000000b708097211 */ /* 0x000fe200078f10ff */
[----:B------:R-:W-:Y:S01]  /*0b40*/  IMAD R7, R4, 0x40, R7 ;  /* 0x0000004004077824 */ /* 0x000fe200078e0207 */
[----:B------:R-:W-:Y:S02]  /*0b50*/  LEA.HI R4, R0, R205, RZ, 0x2 ;  /* 0x000000cd00047211 */ /* 0x000fe400078f10ff */
[----:B------:R-:W-:-:S02]  /*0b60*/  LOP3.LUT R2, R2, 0x1ffffffe, RZ, 0xc0, !PT ;  /* 0x1ffffffe02027812 */ /* 0x000fc400078ec0ff */
[----:B------:R-:W-:Y:S02]  /*0b70*/  LOP3.LUT R4, R4, 0xfffffffc, RZ, 0xc0, !PT ;  /* 0xfffffffc04047812 */ /* 0x000fe400078ec0ff */
[--C-:B------:R-:W-:Y:S01]  /*0b80*/  SHF.R.S32.HI R6, RZ, 0x2, R9.reuse ;  /* 0x00000002ff067819 */ /* 0x100fe20000011409 */
[----:B------:R-:W-:Y:S01]  /*0b90*/  IMAD.IADD R2, R5, 0x1, -R2 ;  /* 0x0000000105027824 */ /* 0x000fe200078e0a02 */
[----:B------:R-:W-:Y:S01]  /*0ba0*/  SHF.R.S32.HI R11, RZ, 0x1f, R9 ;  /* 0x0000001fff0b7819 */ /* 0x000fe20000011409 */
[----:B------:R-:W-:Y:S01]  /*0bb0*/  IMAD.IADD R4, R205, 0x1, -R4 ;  /* 0x00000001cd047824 */ /* 0x000fe200078e0a04 */
[----:B------:R-:W-:Y:S01]  /*0bc0*/  LEA.HI R0, R0, R205, RZ, 0x3 ;  /* 0x000000cd00007211 */ /* 0x000fe200078f18ff */
[----:B------:R-:W-:Y:S01]  /*0bd0*/  IMAD R202, R2, 0x8, R7 ;  /* 0x0000000802ca7824 */ /* 0x000fe200078e0207 */
[----:B------:R-:W-:Y:S02]  /*0be0*/  LEA.HI R11, R11, R6, RZ, 0x3 ;  /* 0x000000060b0b7211 */ /* 0x000fe400078f18ff */
[----:B------:R-:W-:-:S02]  /*0bf0*/  LEA.HI R2, R4, R4, RZ, 0x1 ;  /* 0x0000000404027211 */ /* 0x000fc400078f08ff */
[----:B------:R-:W-:Y:S02]  /*0c00*/  LOP3.LUT R22, R0, 0xfffffff8, RZ, 0xc0, !PT ;  /* 0xfffffff800167812 */ /* 0x000fe400078ec0ff */
[----:B------:R-:W-:Y:S02]  /*0c10*/  LOP3.LUT R5, R2, 0x1ffffffe, RZ, 0xc0, !PT ;  /* 0x1ffffffe02057812 */ /* 0x000fe400078ec0ff */
[----:B------:R-:W-:Y:S01]  /*0c20*/  LOP3.LUT R2, R9, 0x7ffffffc, RZ, 0xc0, !PT ;  /* 0x7ffffffc09027812 */ /* 0x000fe200078ec0ff */
[----:B------:R-:W-:Y:S01]  /*0c30*/  IMAD.IADD R22, R205, 0x1, -R22 ;  /* 0x00000001cd167824 */ /* 0x000fe200078e0a16 */
[----:B------:R-:W-:Y:S01]  /*0c40*/  LOP3.LUT R11, R11, 0xfffffff8, RZ, 0xc0, !PT ;  /* 0xfffffff80b0b7812 */ /* 0x000fe200078ec0ff */
[----:B------:R-:W-:Y:S01]  /*0c50*/  IMAD.IADD R4, R4, 0x1, -R5 ;  /* 0x0000000104047824 */ /* 0x000fe200078e0a05 */
[----:B------:R-:W-:Y:S01]  /*0c60*/  LEA.HI R8, R8, R183, RZ, 0x5 ;  /* 0x000000b708087211 */ /* 0x000fe200078f28ff */
[----:B------:R-:W-:Y:S01]  /*0c70*/  IMAD.IADD R2, R183, 0x1, -R2 ;  /* 0x00000001b7027824 */ /* 0x000fe200078e0a02 */
[----:B------:R-:W-:Y:S01]  /*0c80*/  LEA.HI R3, R3, R200, RZ, 0x1 ;  /* 0x000000c803037211 */ /* 0x000fe200078f08ff */
[----:B------:R-:W-:Y:S01]  /*0c90*/  IMAD.IADD R11, R6, 0x1, -R11 ;  /* 0x00000001060b7824 */ /* 0x000fe200078e0a0b */
[----:B------:R-:W-:Y:S01]  /*0ca0*/  SHF.R.S32.HI R8, RZ, 0x5, R8 ;  /* 0x00000005ff087819 */ /* 0x000fe20000011408 */
[----:B------:R-:W-:Y:S01]  /*0cb0*/  IMAD.SHL.U32 R18, R22, 0x8, RZ ;  /* 0x0000000816127824 */ /* 0x000fe200078e00ff */
[----:B------:R-:W-:Y:S01]  /*0cc0*/  LOP3.LUT R3, R3, 0x3fffffe, RZ, 0xc0, !PT ;  /* 0x03fffffe03037812 */ /* 0x000fe200078ec0ff */
[----:B------:R-:W-:Y:S01]  /*0cd0*/  IMAD.SHL.U32 R16, R2, 0x2, RZ ;  /* 0x0000000202107824 */ /* 0x000fe200078e00ff */
[----:B------:R-:W-:Y:S01]  /*0ce0*/  SHF.R.S32.HI R182, RZ, 0x3, R0 ;  /* 0x00000003ffb67819 */ /* 0x000fe20000011400 */
[----:B------:R-:W-:Y:S01]  /*0cf0*/  IMAD R8, R8, 0x10, R11 ;  /* 0x0000001008087824 */ /* 0x000fe200078e020b */
[----:B------:R-:W-:Y:S01]  /*0d00*/  SHF.R.S32.HI R204, RZ, 0x1f, R18 ;  /* 0x0000001fffcc7819 */ /* 0x000fe20000011412 */
[----:B------:R-:W-:Y:S01]  /*0d10*/  IMAD.IADD R3, R200, 0x1, -R3 ;  /* 0x00000001c8037824 */ /* 0x000fe200078e0a03 */
[----:B------:R-:W-:Y:S01]  /*0d20*/  SHF.R.S32.HI R199, RZ, 0x1f, R16 ;  /* 0x0000001fffc77819 */ /* 0x000fe20000011410 */
[----:B------:R-:W-:-:S02]  /*0d30*/  VIADD R19, R18, 0x40 ;  /* 0x0000004012137836 */ /* 0x000fc40000000000 */
        /* <DEDUP_REMOVED lines=33> */
.L_x_1388:
[----:B------:R-:W-:Y:S01]  /*0f50*/  ULDC.64 UR8, c[0x0][0xa28] ;  /* 0x00028a0000087ab9 */ /* 0x000fe20000000a00 */
[----:B------:R-:W-:Y:S01]  /*0f60*/  ULDC UR4, c[0x0][0x424] ;  /* 0x0001090000047ab9 */ /* 0x000fe20000000800 */
[----:B------:R-:W-:Y:S01]  /*0f70*/  UISETP.NE.U32.AND UP0, UPT, UR8, URZ, UPT ;  /* 0x0000003f0800728c */ /* 0x000fe2000bf05070 */
[----:B------:R-:W-:-:S03]  /*0f80*/  ULDC UR7, c[0x0][0x2f0] ;  /* 0x0000bc0000077ab9 */ /* 0x000fc60000000800 */
[----:B------:R-:W-:-:S03]  /*0f90*/  UISETP.NE.AND.EX UP0, UPT, UR9, URZ, UPT, UP0 ;  /* 0x0000003f0900728c */ /* 0x000fc6000bf05300 */
[----:B------:R-:W-:Y:S02]  /*0fa0*/  ULDC.64 UR8, c[0x0][0xa18] ;  /* 0x0002860000087ab9 */ /* 0x000fe40000000a00 */
[----:B------:R-:W-:Y:S01]  /*0fb0*/  UISETP.NE.U32.AND UP1, UPT, UR8, URZ, UPT ;  /* 0x0000003f0800728c */ /* 0x000fe2000bf25070 */
[----:B------:R-:W-:-:S03]  /*0fc0*/  PLOP3.LUT P0, PT, PT, PT, UP0, 0x80, 0x0 ;  /* 0x000000000000781c */ /* 0x000fc60003f0f008 */
[----:B------:R-:W-:-:S03]  /*0fd0*/  UISETP.NE.AND.EX UP1, UPT, UR9, URZ, UPT, UP1 ;  /* 0x0000003f0900728c */ /* 0x000fc6000bf25310 */
[----:B------:R-:W-:Y:S02]  /*0fe0*/  @UP0 ULDC.64 UR8, c[0x0][0xa28] ;  /* 0x00028a0000080ab9 */ /* 0x000fe40000000a00 */
[----:B------:R-:W-:Y:S01]  /*0ff0*/  @UP0 UIMAD.WIDE UR8, UR53, 0x4, UR8 ;  /* 0x00000004350808a5 */ /* 0x000fe2000f8e0208 */
[----:B------:R-:W-:-:S05]  /*1000*/  PLOP3.LUT P2, PT, PT, PT, UP1, 0x80, 0x0 ;  /* 0x000000000000781c */ /* 0x000fca0003f4f018 */
[----:B0-2-4-:R-:W-:Y:S02]  /*1010*/  IMAD.U32 R2, RZ, RZ, UR8 ;  /* 0x00000008ff027e24 */ /* 0x015fe4000f8e00ff */
[----:B------:R-:W-:Y:S01]  /*1020*/  IMAD.U32 R3, RZ, RZ, UR9 ;  /* 0x00000009ff037e24 */ /* 0x000fe2000f8e00ff */
[----:B------:R-:W-:Y:S02]  /*1030*/  @UP1 ULDC.64 UR8, c[0x0][0xa18] ;  /* 0x0002860000081ab9 */ /* 0x000fe40000000a00 */
[----:B------:R-:W-:Y:S02]  /*1040*/  @UP1 UIMAD.WIDE UR8, UR53, 0x4, UR8 ;  /* 0x00000004350818a5 */ /* 0x000fe4000f8e0208 */
[----:B------:R-:W2:Y:S04]  /*1050*/  @P0 LDG.E R2, desc[UR56][R2.64] ;  /* 0x0000003802020981 */ /* 0x000ea8000c1e1900 */
[----:B------:R-:W-:-:S02]  /*1060*/  IMAD.U32 R4, RZ, RZ, UR8 ;  /* 0x00000008ff047e24 */ /* 0x000fc4000f8e00ff */
[----:B------:R-:W-:Y:S01]  /*1070*/  IMAD.U32 R5, RZ, RZ, UR9 ;  /* 0x00000009ff057e24 */ /* 0x000fe2000f8e00ff */
[----:B------:R-:W-:-:S04]  /*1080*/  ULDC.64 UR8, c[0x0][0x418] ;  /* 0x0001060000087ab9 */ /* 0x000fc80000000a00 */
[----:B---3--:R-:W3:Y:S01]  /*1090*/  @P2 LDG.E R4, desc[UR56][R4.64] ;  /* 0x0000003804042981 */ /* 0x008ee2000c1e1900 */
[----:B------:R-:W-:Y:S01]  /*10a0*/  UISETP.NE.U32.AND UP0, UPT, UR8, URZ, UPT ;  /* 0x0000003f0800728c */ /* 0x000fe2000bf05070 */
[----:B------:R-:W-:Y:S01]  /*10b0*/  UMOV UR41, URZ ;  /* 0x0000003f00297c82 */ /* 0x000fe20008000000 */
[----:B------:R-:W-:Y:S02]  /*10c0*/  ULOP3.LUT UR43, UR5, 0xffff, URZ, 0xc0, !UPT ;  /* 0x0000ffff052b7892 */ /* 0x000fe4000f8ec03f */
[----:B------:R-:W-:-:S03]  /*10d0*/  UISETP.NE.AND.EX UP0, UPT, UR9, URZ, UPT, UP0 ;  /* 0x0000003f0900728c */ /* 0x000fc6000bf05300 */
[----:B------:R-:W-:Y:S01]  /*10e0*/  ULDC.64 UR8, c[0x0][0xa20] ;  /* 0x0002880000087ab9 */ /* 0x000fe20000000a00 */
[----:B------:R-:W-:Y:S01]  /*10f0*/  USEL UR4, UR4, 0x1, UP0 ;  /* 0x0000000104047887 */ /* 0x000fe20008000000 */
[----:B------:R-:W-:-:S03]  /*1100*/  ISETP.NE.U32.AND P1, PT, RZ, UR8, PT ;  /* 0x00000008ff007c0c */ /* 0x000fc6000bf25070 */
[----:B------:R-:W-:Y:S01]  /*1110*/  UIMAD UR4, UR4, UR7, URZ ;  /* 0x00000007040472a4 */ /* 0x000fe2000f8e023f */
[----:B------:R-:W-:Y:S02]  /*1120*/  ISETP.NE.AND.EX P1, PT, RZ, UR9, PT, P1 ;  /* 0x00000009ff007c0c */ /* 0x000fe4000bf25310 */
[----:B--2---:R-:W-:Y:S02]  /*1130*/  @P0 R2UR UR41, R2 ;  /* 0x00000000022902ca */ /* 0x004fe400000e0000 */
[----:B---3--:R-:W-:Y:S01]  /*1140*/  @P2 R2UR UR48, R4 ;  /* 0x00000000043022ca */ /* 0x008fe200000e0000 */
[----:B-1---5:R-:W-:-:S14]  /*1150*/  @P2 BRA `(.L_x_1277) ;  /* 0x0000000000382947 */ /* 0x022fdc0003800000 */
[----:B------:R-:W-:Y:S01]  /*1160*/  ULDC.64 UR8, c[0x0][0xa00] ;  /* 0x0002800000087ab9 */ /* 0x000fe20000000a00 */
[----:B------:R-:W-:Y:S01]  /*1170*/  ULDC UR48, c[0x0][0x288] ;  /* 0x0000a20000307ab9 */ /* 0x000fe20000000800 */
        /* <DEDUP_REMOVED lines=12> */
.L_x_1277:
[----:B------:R-:W-:Y:S01]  /*1240*/  UMOV UR44, UR53 ;  /* 0x00000035002c7c82 */ /* 0x000fe20008000000 */
[----:B------:R-:W-:Y:S05]  /*1250*/  @!P1 BRA `(.L_x_1278) ;  /* 0x00000000001c9947 */ /* 0x000fea0003800000 */
[----:B------:R-:W-:Y:S02]  /*1260*/  ULDC.64 UR8, c[0x0][0xa20] ;  /* 0x0002880000087ab9 */ /* 0x000fe40000000a00 */
[----:B------:R-:W-:-:S06]  /*1270*/  UIMAD.WIDE UR8, UR53, 0x4, UR8 ;  /* 0x00000004350878a5 */ /* 0x000fcc000f8e0208 */
[----:B------:R-:W-:Y:S02]  /*1280*/  IMAD.U32 R2, RZ, RZ, UR8 ;  /* 0x00000008ff027e24 */ /* 0x000fe4000f8e00ff */
[----:B------:R-:W-:-:S05]  /*1290*/  IMAD.U32 R3, RZ, RZ, UR9 ;  /* 0x00000009ff037e24 */ /* 0x000fca000f8e00ff */
[----:B------:R-:W2:Y:S02]  /*12a0*/  LDG.E R2, desc[UR56][R2.64] ;  /* 0x0000003802027981 */ /* 0x000ea4000c1e1900 */
[----:B--2---:R-:W-:Y:S01]  /*12b0*/  R2UR UR4, R2 ;  /* 0x00000000020472ca */ /* 0x004fe200000e0000 */
[----:B------:R-:W-:-:S14]  /*12c0*/  BRA `(.L_x_1279) ;  /* 0x0000000000347947 */ /* 0x000fdc0003800000 */
.L_x_1278:
        /* <DEDUP_REMOVED lines=13> */
.L_x_1279:
[----:B------:R-:W-:Y:S01]  /*13a0*/  ULDC.64 UR10, c[0x0][0x990] ;  /* 0x00026400000a7ab9 */ /* 0x000fe20000000a00 */
[----:B------:R-:W-:Y:S01]  /*13b0*/  ULDC.64 UR8, c[0x0][0x998] ;  /* 0x0002660000087ab9 */ /* 0x000fe20000000a00 */
[----:B------:R-:W-:Y:S01]  /*13c0*/  UISETP.NE.U32.AND UP0, UPT, UR10, URZ, UPT ;  /* 0x0000003f0a00728c */ /* 0x000fe2000bf05070 */
[----:B------:R-:W-:Y:S01]  /*13d0*/  IMAD.MOV.U32 R7, RZ, RZ, 0x3f800000 ;  /* 0x3f800000ff077424 */ /* 0x000fe200078e00ff */
[----:B------:R-:W-:Y:S01]  /*13e0*/  UISETP.NE.U32.AND UP1, UPT, UR8, URZ, UPT ;  /* 0x0000003f0800728c */ /* 0x000fe2000bf25070 */
[----:B------:R-:W-:Y:S01]  /*13f0*/  IMAD.MOV.U32 R0, RZ, RZ, 0x3f800000 ;  /* 0x3f800000ff007424 */ /* 0x000fe200078e00ff */
[----:B------:R-:W-:Y:S02]  /*1400*/  UISETP.NE.AND.EX UP0, UPT, UR11, URZ, UPT, UP0 ;  /* 0x0000003f0b00728c */ /* 0x000fe4000bf05300 */
[----:B------:R-:W-:-:S04]  /*1410*/  UISETP.NE.AND.EX UP1, UPT, UR9, URZ, UPT, UP1 ;  /* 0x0000003f0900728c */ /* 0x000fc8000bf25310 */
[----:B------:R-:W-:Y:S02]  /*1420*/  PLOP3.LUT P0, PT, PT, PT, UP0, 0x80, 0x0 ;  /* 0x000000000000781c */ /* 0x000fe40003f0f008 */
[----:B------:R-:W-:-:S03]  /*1430*/  PLOP3.LUT P1, PT, PT, PT, UP1, 0x80, 0x0 ;  /* 0x000000000000781c */ /* 0x000fc60003f2f018 */
[----:B------:R-:W-:Y:S02]  /*1440*/  @UP0 USHF.R.S32.HI UR7, URZ, 0x1f, UR53 ;  /* 0x0000001f3f070899 */ /* 0x000fe40008011435 */
[----:B------:R-:W-:Y:S01]  /*1450*/  @UP1 USHF.R.S32.HI UR16, URZ, 0x1f, UR53 ;  /* 0x0000001f3f101899 */ /* 0x000fe20008011435 */
[----:B------:R-:W-:Y:S01]  /*1460*/  @UP0 ULDC.64 UR14, c[0x0][0x9a8] ;  /* 0x00026a00000e0ab9 */ /* 0x000fe20000000a00 */
[----:B------:R-:W-:Y:S01]  /*1470*/  @UP1 ULDC.64 UR18, c[0x0][0x9b8] ;  /* 0x00026e0000121ab9 */ /* 0x000fe20000000a00 */
[----:B------:R-:W-:Y:S02]  /*1480*/  @UP0 UIMAD UR7, UR7, UR14, URZ ;  /* 0x0000000e070702a4 */ /* 0x000fe4000f8e023f */
[----:B------:R-:W-:Y:S02]  /*1490*/  @UP1 UIMAD UR16, UR16, UR18, URZ ;  /* 0x00000012101012a4 */ /* 0x000fe4000f8e023f */
[----:B------:R-:W-:Y:S02]  /*14a0*/  @UP0 UIMAD.WIDE.U32 UR12, UR53, UR14, URZ ;  /* 0x0000000e350c02a5 */ /* 0x000fe4000f8e003f */
[----:B------:R-:W-:-:S02]  /*14b0*/  @UP0 UIMAD UR7, UR53, UR15, UR7 ;  /* 0x0000000f350702a4 */ /* 0x000fc4000f8e0207 */
[----:B------:R-:W-:Y:S02]  /*14c0*/  @UP1 UIMAD UR16, UR53, UR19, UR16 ;  /* 0x00000013351012a4 */ /* 0x000fe4000f8e0210 */
[----:B------:R-:W-:Y:S02]  /*14d0*/  @UP1 UIMAD.WIDE.U32 UR14, UR53, UR18, URZ ;  /* 0x00000012350e12a5 */ /* 0x000fe4000f8e003f */
[----:B------:R-:W-:Y:S02]  /*14e0*/  @UP0 UIADD3 UR13, UR13, UR7, URZ ;  /* 0x000000070d0d0290 */ /* 0x000fe4000fffe03f */
[----:B------:R-:W-:Y:S01]  /*14f0*/  @UP1 UIADD3 UR15, UR15, UR16, URZ ;  /* 0x000000100f0f1290 */ /* 0x000fe2000fffe03f */
[----:B------:R-:W-:Y:S02]  /*1500*/  @UP1 ULDC.64 UR18, c[0x0][0x9c0] ;  /* 0x0002700000121ab9 */ /* 0x000fe40000000a00 */
[----:B------:R-:W-:Y:S01]  /*1510*/  @UP0 ULDC.64 UR16, c[0x0][0x9b0] ;  /* 0x00026c0000100ab9 */ /* 0x000fe20000000a00 */
[----:B------:R-:W-:-:S02]  /*1520*/  @UP1 UIMAD.WIDE.U32 UR14, UR43, UR18, UR14 ;  /* 0x000000122b0e12a5 */ /* 0x000fc4000f8e000e */
[----:B------:R-:W-:Y:S02]  /*1530*/  @UP0 UIMAD.WIDE.U32 UR12, UR43, UR16, UR12 ;  /* 0x000000102b0c02a5 */ /* 0x000fe4000f8e000c */
[----:B------:R-:W-:Y:S02]  /*1540*/  @UP1 UIMAD UR7, UR43, UR19, UR15 ;  /* 0x000000132b0712a4 */ /* 0x000fe4000f8e020f */
[----:B------:R-:W-:Y:S02]  /*1550*/  @UP0 UIMAD UR13, UR43, UR17, UR13 ;  /* 0x000000112b0d02a4 */ /* 0x000fe4000f8e020d */
[----:B------:R-:W-:Y:S02]  /*1560*/  @UP0 ULEA UR10, UP2, UR12, UR10, 0x2 ;  /* 0x0000000a0c0a0291 */ /* 0x000fe4000f84103f */
[----:B------:R-:W-:Y:S02]  /*1570*/  @UP1 ULEA UR8, UP3, UR14, UR8, 0x2 ;  /* 0x000000080e081291 */ /* 0x000fe4000f86103f */
[----:B------:R-:W-:-:S02]  /*1580*/  @UP0 ULEA.HI.X UR11, UR12, UR11, UR13, 0x2, UP2 ;  /* 0x0000000b0c0b0291 */ /* 0x000fc400090f140d */
[----:B------:R-:W-:Y:S01]  /*1590*/  @UP1 ULEA.HI.X UR9, UR14, UR9, UR7, 0x2, UP3 ;  /* 0x000000090e091291 */ /* 0x000fe200098f1407 */
[----:B------:R-:W-:Y:S02]  /*15a0*/  IMAD.U32 R2, RZ, RZ, UR10 ;  /* 0x0000000aff027e24 */ /* 0x000fe4000f8e00ff */
[----:B------:R-:W-:Y:S01]  /*15b0*/  IMAD.U32 R4, RZ, RZ, UR8 ;  /* 0x00000008ff047e24 */ /* 0x000fe2000f8e00ff */
[----:B------:R-:W-:Y:S01]  /*15c0*/  ULDC UR7, c[0x0][0x448] ;  /* 0x0001120000077ab9 */ /* 0x000fe20000000800 */
[----:B------:R-:W-:Y:S02]  /*15d0*/  IMAD.U32 R3, RZ, RZ, UR11 ;  /* 0x0000000bff037e24 */ /* 0x000fe4000f8e00ff */
[----:B------:R-:W-:Y:S01]  /*15e0*/  IMAD.U32 R5, RZ, RZ, UR9 ;  /* 0x00000009ff057e24 */ /* 0x000fe2000f8e00ff */
[----:B------:R-:W-:Y:S02]  /*15f0*/  UISETP.NE.AND UP4, UPT, UR7, 0x1, UPT ;  /* 0x000000010700788c */ /* 0x000fe4000bf85270 */
[----:B------:R-:W2:Y:S01]  /*1600*/  @P0 LDG.E R7, desc[UR56][R2.64] ;  /* 0x0000003802070981 */ /* 0x000ea2000c1e1900 */
[----:B------:R-:W-:-:S02]  /*1610*/  USHF.L.U32 UR42, UR6, 0x7, URZ ;  /* 0x00000007062a7899 */ /* 0x000fc4000800063f */
[----:B------:R-:W-:Y:S01]  /*1620*/  UIADD3 UR41, -UR41, UR4, URZ ;  /* 0x0000000429297290 */ /* 0x000fe2000fffe13f */
[----:B------:R-:W2:Y:S01]  /*1630*/  @P1 LDG.E R0, desc[UR56][R4.64] ;  /* 0x0000003804001981 */ /* 0x000ea2000c1e1900 */
[----:B------:R-:W-:Y:S01]  /*1640*/  ULDC.64 UR6, c[0x0][0x9e0] ;  /* 0x0002780000067ab9 */ /* 0x000fe20000000a00 */
[----:B------:R-:W-:Y:S02]  /*1650*/  UIADD3 UR4, UR42, 0x7f, URZ ;  /* 0x0000007f2a047890 */ /* 0x000fe4000fffe03f */
[----:B------:R-:W-:Y:S01]  /*1660*/  UISETP.GE.AND UP0, UPT, UR7, 0x1, UPT ;  /* 0x000000010700788c */ /* 0x000fe2000bf06270 */
[----:B------:R-:W-:Y:S01]  /*1670*/  @UP4 ULDC UR8, c[0x0][0x44c] ;  /* 0x0001130000084ab9 */ /* 0x000fe20000000800 */
[----:B------:R-:W-:Y:S01]  /*1680*/  @UP4 ULDC UR12, c[0x0][0x450] ;  /* 0x00011400000c4ab9 */ /* 0x000fe20000000800 */
[----:B------:R-:W-:-:S03]  /*1690*/  UIMAD.WIDE.U32 UR8, UR4, UR8, URZ ;  /* 0x00000008040872a5 */ /* 0x000fc6000f8e003f */
[----:B------:R-:W-:Y:S01]  /*16a0*/  PLOP3.LUT P0, PT, PT, PT, UP0, 0x40, 0x0 ;  /* 0x000000000000781c */ /* 0x000fe20003f0e808 */
[----:B------:R-:W-:Y:S02]  /*16b0*/  UIADD3 UR10, UR41, 0x1, -UR48 ;  /* 0x00000001290a7890 */ /* 0x000fe4000fffe830 */
[----:B------:R-:W-:Y:S01]  /*16c0*/  @UP4 USHF.R.U32.HI UR4, URZ, UR12, UR9 ;  /* 0x0000000c3f044299 */ /* 0x000fe20008011609 */
[----:B------:R-:W-:Y:S01]  /*16d0*/  ULDC UR11, c[0x0][0x988] ;  /* 0x00026200000b7ab9 */ /* 0x000fe20000000800 */
[----:B------:R-:W-:Y:S02]  /*16e0*/  UP2UR UR55, UPR, URZ, 0x10 ;  /* 0x000000103f377883 */ /* 0x000fe40008000000 */
[----:B------:R-:W-:Y:S02]  /*16f0*/  UIADD3 UR10, UR10, UR4, URZ ;  /* 0x000000040a0a7290 */ /* 0x000fe4000fffe03f */
[----:B------:R-:W-:Y:S02]  /*1700*/  UP2UR UR54, UPR, URZ, 0x1 ;  /* 0x000000013f367883 */ /* 0x000fe40008000000 */
[----:B------:R-:W-:Y:S01]  /*1710*/  UIADD3 UR6, UR10, UR6, URZ ;  /* 0x000000060a067290 */ /* 0x000fe2000fffe03f */
[----:B--2---:R-:W-:-:S04]  /*1720*/  FMUL.FTZ R0, R7, R0 ;  /* 0x0000000007007220 */ /* 0x004fc80000410000 */
[----:B------:R-:W-:-:S05]  /*1730*/  FMUL.FTZ R0, R0, UR11 ;  /* 0x0000000b00007c20 */ /* 0x000fca0008410000 */
[----:B------:R-:W-:Y:S01]  /*1740*/  R2UR UR40, R0 ;  /* 0x00000000002872ca */ /* 0x000fe200000e0000 */
[----:B------:R-:W-:-:S14]  /*1750*/  @P0 BRA `(.L_x_1280) ;  /* 0x0000000000440947 */ /* 0x000fdc0003800000 */
        /* <DEDUP_REMOVED lines=10> */
.L_x_1281:
[----:B------:R-:W-:-:S11]  /*1800*/  UISETP.NE.AND UP0, UPT, UR7, 0x1, UPT ;  /* 0x000000010700788c */ /* 0x000fd6000bf05270 */
[----:B------:R-:W-:Y:S02]  /*1810*/  @UP0 ULDC.64 UR10, c[0x0][0x9e8] ;  /* 0x00027a00000a0ab9 */ /* 0x000fe40000000a00 */
[----:B------:R-:W-:-:S04]  /*1820*/  UIMAD.WIDE.U32 UR8, UR4, UR10, URZ ;  /* 0x0000000a040872a5 */ /* 0x000fc8000f8e003f */
[----:B------:R-:W-:-:S12]  /*1830*/  @UP0 USHF.R.U32.HI UR4, URZ, UR11, UR9 ;  /* 0x0000000b3f040299 */ /* 0x000fd80008011609 */
.L_x_1282:
[----:B------:R-:W-:-:S04]  /*1840*/  UIMAD UR4, UR4, UR7, UR7 ;  /* 0x00000007040472a4 */ /* 0x000fc8000f8e0207 */
[----:B------:R-:W-:-:S04]  /*1850*/  UISETP.LT.AND UP0, UPT, UR6, UR4, UPT ;  /* 0x000000040600728c */ /* 0x000fc8000bf01270 */
[----:B------:R-:W-:-:S12]  /*1860*/  USEL UR6, UR6, UR4, UP0 ;  /* 0x0000000406067287 */ /* 0x000fd80008000000 */
.L_x_1280:
[----:B------:R-:W-:Y:S02]  /*1870*/  UISETP.NE.AND UP0, UPT, UR55, URZ, UPT ;  /* 0x0000003f3700728c */ /* 0x000fe4000bf05270 */
[----:B------:R-:W-:Y:S02]  /*1880*/  UIADD3 UR4, UR41, 0x7f, URZ ;  /* 0x0000007f29047890 */ /* 0x000fe4000fffe03f */
[----:B------:R-:W-:Y:S02]  /*1890*/  UIADD3 UR10, UR6, 0x7f, URZ ;  /* 0x0000007f060a7890 */ /* 0x000fe4000fffe03f */
[----:B------:R-:W-:Y:S02]  /*18a0*/  UISETP.GE.AND UP1, UPT, UR7, 0x1, UPT ;  /* 0x000000010700788c */ /* 0x000fe4000bf26270 */
[----:B------:R-:W-:Y:S02]  /*18b0*/  USHF.R.S32.HI UR6, URZ, 0x1f, UR4 ;  /* 0x0000001f3f067899 */ /* 0x000fe40008011404 */
[----:B------:R-:W-:Y:S01]  /*18c0*/  USHF.R.S32.HI UR11, URZ, 0x1f, UR10 ;  /* 0x0000001f3f0b7899 */ /* 0x000fe2000801140a */
[----:B------:R-:W-:Y:S01]  /*18d0*/  @UP0 ULDC UR8, c[0x0][0x44c] ;  /* 0x0001130000080ab9 */ /* 0x000fe20000000800 */
[----:B------:R-:W-:Y:S01]  /*18e0*/  ULEA.HI UR6, UR6, UR4, URZ, 0x7 ;  /* 0x0000000406067291 */ /* 0x000fe2000f8f383f */
[----:B------:R-:W-:Y:S01]  /*18f0*/  PLOP3.LUT P0, PT, PT, PT, UP1, 0x40, 0x0 ;  /* 0x000000000000781c */ /* 0x000fe20003f0e818 */
[----:B------:R-:W-:-:S02]  /*1900*/  UIMAD.WIDE.U32 UR8, UR42, UR8, URZ ;  /* 0x000000082a0872a5 */ /* 0x000fc4000f8e003f */
[----:B------:R-:W-:Y:S01]  /*1910*/  ULEA.HI UR11, UR11, UR10, URZ, 0x7 ;  /* 0x0000000a0b0b7291 */ /* 0x000fe2000f8f383f */
[----:B------:R-:W-:Y:S01]  /*1920*/  @UP0 ULDC UR13, c[0x0][0x450] ;  /* 0x00011400000d0ab9 */ /* 0x000fe20000000800 */
[----:B------:R-:W-:Y:S01]  /*1930*/  UMOV UR12, UR42 ;  /* 0x0000002a000c7c82 */ /* 0x000fe20008000000 */
[----:B------:R-:W-:Y:S02]  /*1940*/  UIADD3 UR58, UR41, -UR48, URZ ;  /* 0x80000030293a7290 */ /* 0x000fe4000fffe03f */
[----:B------:R-:W-:Y:S02]  /*1950*/  USHF.R.S32.HI UR6, URZ, 0x7, UR6 ;  /* 0x000000073f067899 */ /* 0x000fe40008011406 */
[----:B------:R-:W-:Y:S02]  /*1960*/  USHF.R.S32.HI UR11, URZ, 0x7, UR11 ;  /* 0x000000073f0b7899 */ /* 0x000fe4000801140b */
[----:B------:R-:W-:Y:S02]  /*1970*/  @UP0 USHF.R.U32.HI UR12, URZ, UR13, UR9 ;  /* 0x0000000d3f0c0299 */ /* 0x000fe40008011609 */
[----:B------:R-:W-:-:S02]  /*1980*/  UISETP.LT.AND UP0, UPT, UR6, UR11, UPT ;  /* 0x0000000b0600728c */ /* 0x000fc4000bf01270 */
[----:B------:R-:W-:Y:S01]  /*1990*/  UIADD3 UR4, UR58, UR12, URZ ;  /* 0x0000000c3a047290 */ /* 0x000fe2000fffe03f */
[----:B------:R-:W-:Y:S01]  /*19a0*/  ULDC UR10, c[0x0][0x9dc] ;  /* 0x00027700000a7ab9 */ /* 0x000fe20000000800 */
[----:B------:R-:W-:Y:S02]  /*19b0*/  USEL UR6, UR6, UR11, UP0 ;  /* 0x0000000b06067287 */ /* 0x000fe40008000000 */
[----:B------:R-:W-:Y:S01]  /*19c0*/  UIADD3 UR10, UR4, -UR10, URZ ;  /* 0x8000000a040a7290 */ /* 0x000fe2000fffe03f */
[----:B------:R-:W-:Y:S11]  /*19d0*/  @P0 BRA `(.L_x_1283) ;  /* 0x0000000000440947 */ /* 0x000ff60003800000 */
        /* <DEDUP_REMOVED lines=10> */
.L_x_1284:
[----:B------:R-:W-:-:S11]  /*1a80*/  UISETP.NE.AND UP0, UPT, UR7, 0x1, UPT ;  /* 0x000000010700788c */ /* 0x000fd6000bf05270 */
[----:B------:R-:W-:Y:S02]  /*1a90*/  @UP0 ULDC.64 UR12, c[0x0][0x9e8] ;  /* 0x00027a00000c0ab9 */ /* 0x000fe40000000a00 */
[----:B------:R-:W-:-:S04]  /*1aa0*/  UIMAD.WIDE.U32 UR8, UR4, UR12, URZ ;  /* 0x0000000c040872a5 */ /* 0x000fc8000f8e003f */
[----:B------:R-:W-:-:S12]  /*1ab0*/  @UP0 USHF.R.U32.HI UR4, URZ, UR13, UR9 ;  /* 0x0000000d3f040299 */ /* 0x000fd80008011609 */
.L_x_1285:
[----:B------:R-:W-:-:S04]  /*1ac0*/  UIMAD UR4, UR4, UR7, URZ ;  /* 0x00000007040472a4 */ /* 0x000fc8000f8e023f */
[----:B------:R-:W-:-:S04]  /*1ad0*/  UISETP.LT.AND UP0, UPT, UR10, UR4, UPT ;  /* 0x000000040a00728c */ /* 0x000fc8000bf01270 */
[----:B------:R-:W-:-:S12]  /*1ae0*/  USEL UR10, UR10, UR4, !UP0 ;  /* 0x000000040a0a7287 */ /* 0x000fd8000c000000 */
.L_x_1283:
[----:B------:R-:W-:-:S04]  /*1af0*/  USHF.R.S32.HI UR4, URZ, 0x1f, UR10 ;  /* 0x0000001f3f047899 */ /* 0x000fc8000801140a */
[----:B------:R-:W-:-:S04]  /*1b00*/  ULEA.HI UR4, UR4, UR10, URZ, 0x7 ;  /* 0x0000000a04047291 */ /* 0x000fc8000f8f383f */
[----:B------:R-:W-:Y:S02]  /*1b10*/  USHF.R.S32.HI UR7, URZ, 0x7, UR4 ;  /* 0x000000073f077899 */ /* 0x000fe40008011404 */
[----:B------:R-:W-:Y:S02]  /*1b20*/  ULOP3.LUT UR4, UR5, 0xff000000, URZ, 0xc0, !UPT ;  /* 0xff00000005047892 */ /* 0x000fe4000f8ec03f */
[----:B------:R-:W-:Y:S02]  /*1b30*/  UISETP.LT.AND UP0, UPT, URZ, UR7, UPT ;  /* 0x000000073f00728c */ /* 0x000fe4000bf01270 */
[----:B------:R-:W-:Y:S02]  /*1b40*/  ULOP3.LUT UR5, UR5, 0xff0000, URZ, 0xc0, !UPT ;  /* 0x00ff000005057892 */ /* 0x000fe4000f8ec03f */
[----:B------:R-:W-:Y:S02]  /*1b50*/  USEL UR38, URZ, UR7, !UP0 ;  /* 0x000000073f267287 */ /* 0x000fe4000c000000 */
[----:B------:R-:W-:-:S02]  /*1b60*/  USHF.R.U32.HI UR4, URZ, 0x8, UR4 ;  /* 0x000000083f047899 */ /* 0x000fc40008011604 */
[----:B------:R-:W-:Y:S02]  /*1b70*/  UISETP.GT.AND UP0, UPT, UR6, UR38, UPT ;  /* 0x000000260600728c */ /* 0x000fe4000bf04270 */
[----:B------:R-:W-:-:S03]  /*1b80*/  ULEA.HI UR5, UR5, UR4, URZ, 0x10 ;  /* 0x0000000405057291 */ /* 0x000fc6000f8f803f */
[----:B------:R-:W-:Y:S01]  /*1b90*/  UMOV UR4, URZ ;  /* 0x0000003f00047c82 */ /* 0x000fe20008000000 */
[----:B------:R-:W-:Y:S01]  /*1ba0*/  PLOP3.LUT P0, PT, PT, PT, UP0, 0x80, 0x0 ;  /* 0x000000000000781c */ /* 0x000fe20003f0f008 */
[----:B------:R-:W-:Y:S02]  /*1bb0*/  ULOP3.LUT UR39, UR5, 0xff, URZ, 0xc0, !UPT ;  /* 0x000000ff05277892 */ /* 0x000fe4000f8ec03f */
[----:B------:R-:W-:-:S10]  /*1bc0*/  USHF.R.U32.HI UR47, URZ, 0x10, UR5 ;  /* 0x000000103f2f7899 */ /* 0x000fd40008011605 */
[----:B------:R-:W-:Y:S05]  /*1bd0*/  @!P0 BRA `(.L_x_1286) ;  /* 0x0000000000948947 */ /* 0x000fea0003800000 */
[----:B------:R-:W-:Y:S01]  /*1be0*/  UISETP.NE.AND UP0, UPT, UR47, URZ, UPT ;  /* 0x0000003f2f00728c */ /* 0x000fe2000bf05270 */
[----:B------:R-:W-:-:S03]  /*1bf0*/  ULDC UR4, c[0x0][0x9f0] ;  /* 0x00027c0000047ab9 */ /* 0x000fc60000000800 */
[----:B------:R-:W-:-:S04]  /*1c00*/  USEL UR10, UR47, UR4, UP0 ;  /* 0x000000042f0a7287 */ /* 0x000fc80008000000 */
[----:B------:R-:W-:Y:S02]  /*1c10*/  UIADD3 UR4, UR10, -0x1, UR6 ;  /* 0xffffffff0a047890 */ /* 0x000fe4000fffe006 */
[----:B------:R-:W-:Y:S02]  /*1c20*/  IMAD.U32 R3, RZ, RZ, UR10 ;  /* 0x0000000aff037e24 */ /* 0x000fe4000f8e00ff */
[----:B------:R-:W-:-:S03]  /*1c30*/  UIADD3 UR7, -UR38, UR4, URZ ;  /* 0x0000000426077290 */ /* 0x000fc6000fffe13f */
[-C--:B------:R-:W-:Y:S01]  /*1c40*/  IABS R0, R3.reuse ;  /* 0x0000000300007213 */ /* 0x080fe20000000000 */
[----:B------:R-:W-:Y:S01]  /*1c50*/  UMOV UR4, URZ ;  /* 0x0000003f00047c82 */ /* 0x000fe20008000000 */
[----:B------:R-:W-:Y:S01]  /*1c60*/  IABS R5, R3 ;  /* 0x0000000300057213 */ /* 0x000fe20000000000 */
[----:B------:R-:W-:Y:S01]  /*1c70*/  IMAD.U32 R4, RZ, RZ, UR7 ;  /* 0x00000007ff047e24 */ /* 0x000fe2000f8e00ff */
[----:B------:R-:W-:Y:S01]  /*1c80*/  R2UR UR11, R0 ;  /* 0x00000000000b72ca */ /* 0x000fe200000e0000 */
[----:B------:R-:W-:-:S03]  /*1c90*/  ULOP3.LUT UR7, UR7, UR10, URZ, 0x3c, !UPT ;  /* 0x0000000a07077292 */ /* 0x000fc6000f8e3c3f */
[----:B------:R-:W-:-:S05]  /*1ca0*/  IABS R4, R4 ;  /* 0x0000000400047213 */ /* 0x000fca0000000000 */
[----:B------:R-:W-:-:S04]  /*1cb0*/  IMAD.MOV.U32 R3, RZ, RZ, R4 ;  /* 0x000000ffff037224 */ /* 0x000fc800078e0004 */
[----:B------:R-:W0:Y:S01]  /*1cc0*/  I2F.RP R0, UR11 ;  /* 0x0000000b00007d06 */ /* 0x000e220008209400 */
[----:B------:R-:W-:-:S07]  /*1cd0*/  R2UR UR9, R3 ;  /* 0x00000000030972ca */ /* 0x000fce00000e0000 */
[----:B0-----:R-:W0:Y:S02]  /*1ce0*/  MUFU.RCP R0, R0 ;  /* 0x0000000000007308 */ /* 0x001e240000001000 */
[----:B0-----:R-:W-:Y:S02]  /*1cf0*/  VIADD R2, R0, 0xffffffe ;  /* 0x0ffffffe00027836 */ /* 0x001fe40000000000 */
        /* <DEDUP_REMOVED lines=19> */
.L_x_1286:
[----:B------:R-:W-:Y:S01]  /*1e30*/  UIMAD UR38, UR39, UR4, UR38 ;  /* 0x00000004272672a4 */ /* 0x000fe2000f8e0226 */
[----:B------:R-:W-:Y:S01]  /*1e40*/  IMAD.U32 R88, RZ, RZ, UR6 ;  /* 0x00000006ff587e24 */ /* 0x000fe2000f8e00ff */
[----:B------:R-:W-:Y:S01]  /*1e50*/  PLOP3.LUT P0, PT, PT, PT, PT, 0x80, 0x0 ;  /* 0x000000000000781c */ /* 0x000fe20003f0f070 */
[----:B------:R-:W-:Y:S01]  /*1e60*/  IMAD.U32 R3, RZ, RZ, UR4 ;  /* 0x00000004ff037e24 */ /* 0x000fe2000f8e00ff */
[----:B------:R-:W-:Y:S01]  /*1e70*/  CS2R R26, SRZ ;  /* 0x00000000001a7805 */ /* 0x000fe2000001ff00 */
[----:B------:R-:W-:Y:S01]  /*1e80*/  IMAD.MOV.U32 R0, RZ, RZ, RZ ;  /* 0x000000ffff007224 */ /* 0x000fe200078e00ff */
[----:B------:R-:W-:Y:S01]  /*1e90*/  CS2R R42, SRZ ;  /* 0x00000000002a7805 */ /* 0x000fe2000001ff00 */
[----:B------:R-:W-:Y:S01]  /*1ea0*/  IMAD.MOV.U32 R2, RZ, RZ, RZ ;  /* 0x000000ffff027224 */ /* 0x000fe200078e00ff */
[----:B------:R-:W-:Y:S01]  /*1eb0*/  VIADDMNMX R88, R3, UR38, R88, PT ;  /* 0x0000002603587c46 */ /* 0x000fe2000b800158 */
[----:B------:R-:W-:Y:S01]  /*1ec0*/  IMAD.MOV.U32 R15, RZ, RZ, RZ ;  /* 0x000000ffff0f7224 */ /* 0x000fe200078e00ff */
[----:B------:R-:W-:Y:S01]  /*1ed0*/  CS2R R100, SRZ ;  /* 0x0000000000647805 */ /* 0x000fe2000001ff00 */
[----:B------:R-:W-:Y:S01]  /*1ee0*/  IMAD.MOV.U32 R6, RZ, RZ, RZ ;  /* 0x000000ffff067224 */ /* 0x000fe200078e00ff */
[----:B------:R-:W-:Y:S01]  /*1ef0*/  ISETP.GT.AND P1, PT, R88, UR38, PT ;  /* 0x0000002658007c0c */ /* 0x000fe2000bf24270 */
[----:B------:R-:W-:Y:S01]  /*1f00*/  IMAD.MOV.U32 R8, RZ, RZ, RZ ;  /* 0x000000ffff087224 */ /* 0x000fe200078e00ff */
[----:B------:R-:W-:Y:S01]  /*1f10*/  CS2R R44, SRZ ;  /* 0x00000000002c7805 */ /* 0x000fe2000001ff00 */
        /* <DEDUP_REMOVED lines=23> */
[----:B------:R-:W-:Y:S01]  /*2090*/  IMAD.MOV.U32 R133, RZ, RZ, RZ ;  /* 0x000000ffff857224 */ /* 0x000fe200078e00ff */
[----:B------:R-:W-:Y:S02]  /*20a0*/  CS2R R36, SRZ ;  /* 0x0000000000247805 */ /* 0x000fe4000001ff00 */
[----:B------:R-:W-:Y:S02]  /*20b0*/  CS2R R54, SRZ ;  /* 0x0000000000367805 */ /* 0x000fe4000001ff00 */
[----:B------:R-:W-:Y:S01]  /*20c0*/  CS2R R138, SRZ ;  /* 0x00000000008a7805 */ /* 0x000fe2000001ff00 */
[----:B------:R-:W-:Y:S01]  /*20d0*/  IMAD.MOV.U32 R141, RZ, RZ, RZ ;  /* 0x000000ffff8d7224 */ /* 0x000fe200078e00ff */
[----:B------:R-:W-:Y:S01]  /*20e0*/  CS2R R150, SRZ ;  /* 0x0000000000967805 */ /* 0x000fe2000001ff00 */
[----:B------:R-:W-:Y:S02]  /*20f0*/  IMAD.MOV.U32 R137, RZ, RZ, RZ ;  /* 0x000000ffff897224 */ /* 0x000fe400078e00ff */
[----:B------:R-:W-:-:S02]  /*2100*/  IMAD.MOV.U32 R143, RZ, RZ, RZ ;  /* 0x000000ffff8f7224 */ /* 0x000fc400078e00ff */
[----:B------:R-:W-:Y:S02]  /*2110*/  IMAD.MOV.U32 R56, RZ, RZ, RZ ;  /* 0x000000ffff387224 */ /* 0x000fe400078e00ff */
[----:B------:R-:W-:Y:S02]  /*2120*/  IMAD.MOV.U32 R58, RZ, RZ, RZ ;  /* 0x000000ffff3a7224 */ /* 0x000fe400078e00ff */
[----:B------:R-:W-:Y:S01]  /*2130*/  IMAD.MOV.U32 R60, RZ, RZ, RZ ;  /* 0x000000ffff3c7224 */ /* 0x000fe200078e00ff */
        /* <DEDUP_REMOVED lines=32> */
.L_x_1288:
        /* <DEDUP_REMOVED lines=9> */
.L_x_1497:
[----:B------:R-:W-:Y:S05]  /*23d0*/  @!P0 BRA `(.L_x_1290) ;  /* 0x0000000000048947 */ /* 0x000fea0003800000 */
[----:B------:R-:W-:Y:S01]  /*23e0*/  BPT.TRAP 0x1 ;  /* 0x000000040000795c */ /* 0x000fe20000300000 */
.L_x_1290:
[----:B0-----:R-:W-:Y:S02]  /*23f0*/  IMAD.U32 R3, RZ, RZ, UR49 ;  /* 0x00000031ff037e24 */ /* 0x001fe4000f8e00ff */
[----:B------:R-:W-:-:S03]  /*2400*/  IMAD.U32 R0, RZ, RZ, UR50 ;  /* 0x00000032ff007e24 */ /* 0x000fc6000f8e00ff */
[----:B------:R-:W-:Y:S02]  /*2410*/  LEA R3, R3, UR36, 0x3 ;  /* 0x0000002403037c11 */ /* 0x000fe4000f8e18ff */
[----:B------:R-:W-:-:S04]  /*2420*/  SHF.L.U32 R0, R0, 0x1f, RZ ;  /* 0x0000001f00007819 */ /* 0x000fc800000006ff */
[----:B------:R0:W1:Y:S01]  /*2430*/  SYNCS.PHASECHK.TRANS64.TRYWAIT P1, [R3+URZ+0x22830], R0 ;  /* 0x02283000030075a7 */ /* 0x000062000802017f */
[----:B------:R-:W-:Y:S05]  /*2440*/  @!P0 BRA `(.L_x_1291) ;  /* 0x0000000000048947 */ /* 0x000fea0003800000 */
[----:B------:R-:W-:Y:S01]  /*2450*/  BPT.TRAP 0x1 ;  /* 0x000000040000795c */ /* 0x000fe20000300000 */
.L_x_1291:
[----:B-1----:R-:W-:Y:S05]  /*2460*/  @P1 BRA `(.L_x_1292) ;  /* 0x0000000000081947 */ /* 0x002fea0003800000 */
[----:B------:R-:W1:Y:S02]  /*2470*/  SYNCS.PHASECHK.TRANS64.TRYWAIT P1, [R3+URZ+0x22830], R0 ;  /* 0x02283000030075a7 */ /* 0x000e64000802017f */
[----:B-1----:R-:W-:Y:S05]  /*2480*/  @!P1 BRA `(.L_x_1293) ;  /* 0x0000016400f49947 */ /* 0x002fea0003800000 */
.L_x_1292:
        /* <DEDUP_REMOVED lines=8> */
[----:B------:R-:W-:Y:S01]  /*2510*/  UMOV UR5, 0x80000020 ;  /* 0x8000002000057882 */ /* 0x000fe20000000000 */
[----:B------:R-:W-:Y:S02]  /*2520*/  UMOV UR7, 0x80000020 ;  /* 0x8000002000077882 */ /* 0x000fe40000000000 */
[----:B------:R-:W-:Y:S02]  /*2530*/  ULOP3.LUT UR28, UR4, 0x10000, URZ, 0xfc, !UPT ;  /* 0x00010000041c7892 */ /* 0x000fe4000f8efc3f */
[----:B------:R-:W-:Y:S02]  /*2540*/  UIADD3 UR4, UR24, 0x2, URZ ;  /* 0x0000000218047890 */ /* 0x000fe4000fffe03f */
[----:B------:R-:W-:Y:S02]  /*2550*/  UIMAD UR26, UR49, 0x600, UR28 ;  /* 0x00000600311a78a4 */ /* 0x000fe4000f8e021c */
[----:B------:R-:W-:-:S02]  /*2560*/  UIADD3 UR8, UR24, 0x200, URZ ;  /* 0x0000020018087890 */ /* 0x000fc4000fffe03f */
[----:B------:R-:W-:Y:S02]  /*2570*/  UIADD3 UR6, UR26, 0x2, URZ ;  /* 0x000000021a067890 */ /* 0x000fe4000fffe03f */
[----:B------:R-:W-:Y:S01]  /*2580*/  UIADD3 UR10, UR26, 0x200, URZ ;  /* 0x000002001a0a7890 */ /* 0x000fe2000fffe03f */
[----:B------:R-:W-:Y:S02]  /*2590*/  UMOV UR9, 0x80000020 ;  /* 0x8000002000097882 */ /* 0x000fe40000000000 */
[----:B------:R-:W-:Y:S01]  /*25a0*/  QGMMA.64x128x32.F32.E4M3.E4M3 R24, gdesc[UR24], RZ, !UPT, gsb0 ;  /* 0x01e00000181879f3 */ /* 0x000fe2000c0008ff */
[----:B------:R-:W-:Y:S01]  /*25b0*/  UMOV UR11, 0x80000020 ;  /* 0x80000020000b7882 */ /* 0x000fe20000000000 */
[----:B------:R-:W-:Y:S02]  /*25c0*/  UIADD3 UR12, UR24, 0x202, URZ ;  /* 0x00000202180c7890 */ /* 0x000fe4000fffe03f */
[----:B------:R-:W-:Y:S01]  /*25d0*/  UIADD3 UR14, UR26, 0x202, URZ ;  /* 0x000002021a0e7890 */ /* 0x000fe2000fffe03f */
[----:B------:R-:W-:Y:S01]  /*25e0*/  UMOV UR13, 0x80000020 ;  /* 0x80000020000d7882 */ /* 0x000fe20000000000 */
[----:B------:R-:W-:Y:S01]  /*25f0*/  UMOV UR15, 0x80000020 ;  /* 0x80000020000f7882 */ /* 0x000fe20000000000 */
[----:B------:R-:W-:-:S02]  /*2600*/  UIADD3 UR16, UR24, 0x400, URZ ;  /* 0x0000040018107890 */ /* 0x000fc4000fffe03f */
[----:B------:R-:W-:Y:S01]  /*2610*/  UIADD3 UR18, UR26, 0x400, URZ ;  /* 0x000004001a127890 */ /* 0x000fe2000fffe03f */
[----:B------:R-:W-:Y:S01]  /*2620*/  UMOV UR17, 0x80000020 ;  /* 0x8000002000117882 */ /* 0x000fe20000000000 */
[----:B------:R-:W-:Y:S01]  /*2630*/  UMOV UR19, 0x80000020 ;  /* 0x8000002000137882 */ /* 0x000fe20000000000 */
[----:B------:R-:W-:Y:S02]  /*2640*/  UIADD3 UR20, UR24, 0x402, URZ ;  /* 0x0000040218147890 */ /* 0x000fe4000fffe03f */
[----:B------:R-:W-:Y:S01]  /*2650*/  UIADD3 UR22, UR26, 0x402, URZ ;  /* 0x000004021a167890 */ /* 0x000fe2000fffe03f */
[----:B------:R-:W-:Y:S01]  /*2660*/  UMOV UR21, 0x80000020 ;  /* 0x8000002000157882 */ /* 0x000fe20000000000 */
[----:B------:R-:W-:Y:S01]  /*2670*/  UMOV UR23, 0x80000020 ;  /* 0x8000002000177882 */ /* 0x000fe20000000000 */
[----:B------:R-:W-:Y:S02]  /*2680*/  WARPGROUP.DEPBAR.LE gsb0, 0x0 ;  /* 0x00008000000079c5 */ /* 0x000fe40000010000 */
        /* <DEDUP_REMOVED lines=17> */
.L_x_1294:
[----:B------:R-:W-:Y:S01]  /*27a0*/  UISETP.NE.AND UP1, UPT, UR55, URZ, UPT ;  /* 0x0000003f3700728c */ /* 0x000fe2000bf25270 */
[----:B------:R-:W-:Y:S01]  /*27b0*/  R2UR UR6, R3 ;  /* 0x00000000030672ca */ /* 0x000fe200000e0000 */
[----:B01----:R-:W-:Y:S01]  /*27c0*/  VIADD R3, R17, UR42 ;  /* 0x0000002a11037c36 */ /* 0x003fe20008000000 */
[----:B------:R-:W-:Y:S01]  /*27d0*/  UISETP.NE.AND UP0, UPT, UR54, URZ, UPT ;  /* 0x0000003f3600728c */ /* 0x000fe2000bf05270 */
[----:B------:R-:W-:Y:S01]  /*27e0*/  IMAD.MOV.U32 R5, RZ, RZ, -0x80 ;  /* 0xffffff80ff057424 */ /* 0x000fe200078e00ff */
[----:B------:R-:W-:Y:S01]  /*27f0*/  ULDC UR30, c[0x0][0x9dc] ;  /* 0x00027700001e7ab9 */ /* 0x000fe20000000800 */
[----:B------:R-:W-:Y:S01]  /*2800*/  PLOP3.LUT P1, PT, PT, PT, UP1, 0x80, 0x0 ;  /* 0x000000000000781c */ /* 0x000fe20003f2f018 */
[----:B------:R-:W-:Y:S01]  /*2810*/  ULDC UR14, c[0x0][0x9e0] ;  /* 0x00027800000e7ab9 */ /* 0x000fe20000000800 */
[----:B------:R-:W-:Y:S01]  /*2820*/  PLOP3.LUT P2, PT, PT, PT, UP1, 0x80, 0x0 ;  /* 0x000000000000781c */ /* 0x000fe20003f4f018 */
[C---:B------:R-:W-:Y:S01]  /*2830*/  IMAD R7, R88.reuse, R5, 0x80 ;  /* 0x0000008058077424 */ /* 0x040fe200078e0205 */
[----:B------:R-:W-:Y:S01]  /*2840*/  LEA R6, R88, 0xffffff80, 0x7 ;  /* 0xffffff8058067811 */ /* 0x000fe200078e38ff */
[----:B------:R-:W-:Y:S01]  /*2850*/  @UP1 ULDC UR7, c[0x0][0x44c] ;  /* 0x0001130000071ab9 */ /* 0x000fe20000000800 */
[----:B------:R-:W-:-:S02]  /*2860*/  IMAD.U32 R5, RZ, RZ, UR48 ;  /* 0x00000030ff057e24 */ /* 0x000fc4000f8e00ff */
[----:B------:R-:W-:Y:S01]  /*2870*/  UIADD3 UR6, UR6, 0x22840, URZ ;  /* 0x0002284006067890 */ /* 0x000fe2000fffe03f */
[----:B------:R-:W-:-:S03]  /*2880*/  IADD3 R8, -R16, UR41, R7 ;  /* 0x0000002910087c10 */ /* 0x000fc6000fffe107 */
[----:B------:R-:W-:Y:S01]  /*2890*/  UPRMT UR6, UR37, 0x654, UR6 ;  /* 0x0000065425067896 */ /* 0x000fe20008000006 */
[----:B------:R-:W-:Y:S01]  /*28a0*/  @P1 IMAD.HI.U32 R0, R3, UR7, RZ ;  /* 0x0000000703001c27 */ /* 0x000fe2000f8e00ff */
[----:B------:R-:W-:Y:S01]  /*28b0*/  @UP1 ULDC UR7, c[0x0][0x450] ;  /* 0x0001140000071ab9 */ /* 0x000fe20000000800 */
[----:B------:R-:W-:-:S03]  /*28c0*/  PLOP3.LUT P1, PT, PT, PT, UP0, 0x40, 0x0 ;  /* 0x000000000000781c */ /* 0x000fc60003f2e808 */
[----:B------:R-:W-:Y:S02]  /*28d0*/  @P2 SHF.R.U32.HI R3, RZ, UR7, R0 ;  /* 0x00000007ff032c19 */ /* 0x000fe40008011600 */
[----:B------:R-:W-:Y:S01]  /*28e0*/  IADD3 R0, -R16, 0x1, R7 ;  /* 0x0000000110007810 */ /* 0x000fe20007ffe107 */
[----:B------:R-:W-:Y:S01]  /*28f0*/  SYNCS.ARRIVE.TRANS64.RED.A1T0 RZ, [UR6], RZ ;  /* 0x000000ffffff79a7 */ /* 0x000fe20008100406 */
[----:B------:R-:W-:Y:S01]  /*2900*/  ULOP3.LUT UR6, URZ, UR30, URZ, 0x33, !UPT ;  /* 0x0000001e3f067292 */ /* 0x000fe2000f8e333f */
[----:B------:R-:W0:Y:S01]  /*2910*/  SHFL.IDX PT, R11, R3, RZ, 0x1c1f ;  /* 0x001c1fff030b7589 */ /* 0x000e2200000e0000 */
[----:B------:R-:W-:-:S05]  /*2920*/  IADD3 R0, -R5, UR41, R0 ;  /* 0x0000002905007c10 */ /* 0x000fca000fffe100 */
[C---:B------:R-:W-:Y:S02]  /*2930*/  VIADD R9, R0.reuse, UR14 ;  /* 0x0000000e00097c36 */ /* 0x040fe40008000000 */
[----:B------:R-:W-:-:S03]  /*2940*/  VIADD R10, R0, UR6 ;  /* 0x00000006000a7c36 */ /* 0x000fc60008000000 */
[----:B0-----:R-:W-:Y:S01]  /*2950*/  VIADDMNMX R0, R11, R9, R8, PT ;  /* 0x000000090b007246 */ /* 0x001fe20003800108 */
[----:B------:R-:W-:Y:S01]  /*2960*/  IMAD.IADD R2, R10, 0x1, R11 ;  /* 0x000000010a027824 */ /* 0x000fe200078e020b */
[----:B------:R-:W-:Y:S06]  /*2970*/  @P1 BRA `(.L_x_1295) ;  /* 0x0000000000641947 */ /* 0x000fec0003800000 */
[----:B------:R-:W-:Y:S01]  /*2980*/  IMAD.U32 R4, RZ, RZ, UR48 ;  /* 0x00000030ff047e24 */ /* 0x000fe2000f8e00ff */
[----:B------:R-:W-:Y:S04]  /*2990*/  BSSY B0, `(.L_x_1296) ;  /* 0x0000013000007945 */ /* 0x000fe80003800000 */
[----:B------:R-:W-:-:S04]  /*29a0*/  IADD3 R5, -R4, UR41, R11 ;  /* 0x0000002904057c10 */ /* 0x000fc8000fffe10b */
        /* <DEDUP_REMOVED lines=11> */
.L_x_1297:
[----:B------:R-:W-:Y:S02]  /*2a60*/  ULDC UR6, c[0x0][0x9e4] ;  /* 0x0002790000067ab9 */ /* 0x000fe40000000800 */
[----:B------:R-:W-:-:S05]  /*2a70*/  IMAD.U32 R11, RZ, RZ, UR6 ;  /* 0x00000006ff0b7e24 */ /* 0x000fca000f8e00ff */
[----:B------:R-:W-:-:S13]  /*2a80*/  ISETP.NE.AND P1, PT, R11, 0x1, PT ;  /* 0x000000010b00780c */ /* 0x000fda0003f25270 */
[----:B------:R-:W0:Y:S02]  /*2a90*/  @P1 LDC.64 R12, c[0x0][0x9e8] ;  /* 0x00027a00ff0c1b82 */ /* 0x000e240000000a00 */
[----:B0-----:R-:W-:-:S05]  /*2aa0*/  @P1 IMAD.HI.U32 R4, R5, R12, RZ ;  /* 0x0000000c05041227 */ /* 0x001fca00078e00ff */
[----:B------:R-:W-:-:S07]  /*2ab0*/  @P1 SHF.R.U32.HI R5, RZ, R13, R4 ;  /* 0x0000000dff051219 */ /* 0x000fce0000011604 */
.L_x_1298:
[----:B------:R-:W-:Y:S05]  /*2ac0*/  BSYNC B0 ;  /* 0x0000000000007941 */ /* 0x000fea0003800000 */
.L_x_1296:
[----:B------:R-:W-:-:S04]  /*2ad0*/  IMAD R5, R5, R11, -R6 ;  /* 0x0000000b05057224 */ /* 0x000fc800078e0a06 */
[----:B------:R-:W-:-:S05]  /*2ae0*/  IMAD.IADD R5, R5, 0x1, -R16 ;  /* 0x0000000105057824 */ /* 0x000fca00078e0a10 */
[----:B------:R-:W-:Y:S02]  /*2af0*/  VIADDMNMX R0, R5, R11, R0, PT ;  /* 0x0000000b05007246 */ /* 0x000fe40003800100 */
[----:B------:R-:W-:-:S07]  /*2b00*/  VIMNMX R2, R2, R5, !PT ;  /* 0x0000000502027248 */ /* 0x000fce0007fe0100 */
.L_x_1295:
[C---:B------:R-:W-:Y:S01]  /*2b10*/  ISETP.GE.AND P2, PT, R7.reuse, 0x9, PT ;  /* 0x000000090700780c */ /* 0x040fe20003f46270 */
[----:B------:R-:W0:Y:S01]  /*2b20*/  SHFL.IDX PT, R3, R3, 0x1, 0x1c1f ;  /* 0x003c1f0003037f89 */ /* 0x000e2200000e0000 */
[C---:B------:R-:W-:Y:S01]  /*2b30*/  ISETP.GE.AND P1, PT, R7.reuse, 0x2, PT ;  /* 0x000000020700780c */ /* 0x040fe20003f26270 */
[----:B------:R-:W-:Y:S01]  /*2b40*/  UISETP.NE.AND UP0, UPT, UR54, URZ, UPT ;  /* 0x0000003f3600728c */ /* 0x000fe2000bf05270 */
[C---:B------:R-:W-:Y:S02]  /*2b50*/  ISETP.GT.AND P3, PT, R2.reuse, 0x8, !P2 ;  /* 0x000000080200780c */ /* 0x040fe40005764270 */
[----:B------:R-:W-:Y:S02]  /*2b60*/  ISETP.GT.AND P4, PT, R2, 0x1, !P1 ;  /* 0x000000010200780c */ /* 0x000fe40004f84270 */
[----:B------:R-:W-:Y:S02]  /*2b70*/  ISETP.LT.OR P3, PT, R0, 0x9, P3 ;  /* 0x000000090000780c */ /* 0x000fe40001f61670 */
[----:B------:R-:W-:-:S02]  /*2b80*/  ISETP.GE.AND P5, PT, R7, 0x11, PT ;  /* 0x000000110700780c */ /* 0x000fc40003fa6270 */
[----:B------:R-:W-:Y:S02]  /*2b90*/  FSEL R28, R28, -INF , !P3 ;  /* 0xff8000001c1c7808 */ /* 0x000fe40005800000 */
[----:B------:R-:W-:Y:S02]  /*2ba0*/  ISETP.LT.OR P4, PT, R0, 0x2, P4 ;  /* 0x000000020000780c */ /* 0x000fe40002781670 */
[----:B------:R-:W-:Y:S02]  /*2bb0*/  ISETP.GT.AND P3, PT, R2, 0x10, !P5 ;  /* 0x000000100200780c */ /* 0x000fe40006f64270 */
[----:B------:R-:W-:Y:S02]  /*2bc0*/  ISETP.GE.AND P6, PT, R7, 0xa, PT ;  /* 0x0000000a0700780c */ /* 0x000fe40003fc6270 */
[----:B------:R-:W-:Y:S02]  /*2bd0*/  FSEL R25, R25, -INF , !P4 ;  /* 0xff80000019197808 */ /* 0x000fe40006000000 */
[----:B------:R-:W-:-:S02]  /*2be0*/  P2R R20, PR, RZ, 0x20 ;  /* 0x00000020ff147803 */ /* 0x000fc40000000000 */
[----:B------:R-:W-:Y:S02]  /*2bf0*/  ISETP.LT.OR P3, PT, R0, 0x11, P3 ;  /* 0x000000110000780c */ /* 0x000fe40001f61670 */
[----:B------:R-:W-:Y:S02]  /*2c00*/  ISETP.GT.AND P4, PT, R2, 0x9, !P6 ;  /* 0x000000090200780c */ /* 0x000fe40007784270 */
[----:B------:R-:W-:Y:S02]  /*2c10*/  ISETP.GE.AND P5, PT, R7, 0x12, PT ;  /* 0x000000120700780c */ /* 0x000fe40003fa6270 */
[----:B------:R-:W-:Y:S02]  /*2c20*/  FSEL R32, R32, -INF , !P3 ;  /* 0xff80000020207808 */ /* 0x000fe40005800000 */
[----:B------:R-:W-:Y:S02]  /*2c30*/  ISETP.LT.OR P4, PT, R0, 0xa, P4 ;  /* 0x0000000a0000780c */ /* 0x000fe40002781670 */
[----:B------:R-:W-:-:S02]  /*2c40*/  ISETP.GT.AND P3, PT, R2, 0x11, !P5 ;  /* 0x000000110200780c */ /* 0x000fc40006f64270 */
[----:B------:R-:W-:Y:S02]  /*2c50*/  FSEL R29, R29, -INF , !P4 ;  /* 0xff8000001d1d7808 */ /* 0x000fe40006000000 */
        /* <DEDUP_REMOVED lines=11> */
[----:B------:R-:W-:Y:S02]  /*2d10*/  ISETP.GE.AND P4, PT, R7, 0x21, PT ;  /* 0x000000210700780c */ /* 0x000fe40003f86270 */
        /* <DEDUP_REMOVED lines=101> */
[----:B------:R-:W-:Y:S02]  /*3370*/  ISETP.GE.AND P3, PT, R7, 0x71, PT ;  /* 0x000000710700780c */ /* 0x000fe40003f66270 */
[----:B------:R-:W-:Y:S02]  /*3380*/  P2R R15, PR, RZ, 0x40 ;  /* 0x00000040ff0f7803 */ /* 0x000fe40000000000 */
[----:B------:R-:W-:-:S04]  /*3390*/  ISETP.GT.AND P4, PT, R2, 0x70, !P3 ;  /* 0x000000700200780c */ /* 0x000fc80005f84270 */
[----:B------:R-:W-:-:S04]  /*33a0*/  ISETP.LT.OR P4, PT, R0, 0x71, P4 ;  /* 0x000000710000780c */ /* 0x000fc80002781670 */
[----:B------:R-:W-:Y:S02]  /*33b0*/  FSEL R80, R80, -INF , !P4 ;  /* 0xff80000050507808 */ /* 0x000fe40006000000 */
[----:B------:R-:W-:-:S04]  /*33c0*/  ISETP.GE.AND P4, PT, R7, 0x72, PT ;  /* 0x000000720700780c */ /* 0x000fc80003f86270 */
        /* <DEDUP_REMOVED lines=8> */
[----:B------:R-:W-:Y:S02]  /*3450*/  P2R R14, PR, RZ, 0x40 ;  /* 0x00000040ff0e7803 */ /* 0x000fe40000000000 */
[----:B------:R-:W-:-:S04]  /*3460*/  ISETP.GT.AND P6, PT, R2, RZ, !P6 ;  /* 0x000000ff0200720c */ /* 0x000fc800077c4270 */
[----:B------:R-:W-:-:S04]  /*3470*/  ISETP.LT.OR P6, PT, R0, 0x1, P6 ;  /* 0x000000010000780c */ /* 0x000fc800037c1670 */
[----:B------:R-:W-:Y:S02]  /*3480*/  FSEL R11, R24, -INF , !P6 ;  /* 0xff800000180b7808 */ /* 0x000fe40007000000 */
[----:B------:R-:W-:-:S04]  /*3490*/  ISETP.GE.AND P6, PT, R7, 0x7a, PT ;  /* 0x0000007a0700780c */ /* 0x000fc80003fc6270 */
[----:B------:R-:W-:Y:S02]  /*34a0*/  P2R R24, PR, RZ, 0x40 ;  /* 0x00000040ff187803 */ /* 0x000fe40000000000 */
[----:B------:R-:W-:Y:S01]  /*34b0*/  ISETP.GT.AND P6, PT, R2, 0x79, !P6 ;  /* 0x000000790200780c */ /* 0x000fe200077c4270 */
[----:B0-----:R-:W-:-:S03]  /*34c0*/  IMAD.IADD R2, R10, 0x1, R3 ;  /* 0x000000010a027824 */ /* 0x001fc600078e0203 */
[----:B------:R-:W-:Y:S02]  /*34d0*/  ISETP.LT.OR P6, PT, R0, 0x7a, P6 ;  /* 0x0000007a0000780c */ /* 0x000fe400037c1670 */
[----:B------:R-:W-:Y:S02]  /*34e0*/  VIADDMNMX R0, R3, R9, R8, PT ;  /* 0x0000000903007246 */ /* 0x000fe40003800108 */
[----:B------:R-:W-:Y:S02]  /*34f0*/  FSEL R85, R85, -INF , !P6 ;  /* 0xff80000055557808 */ /* 0x000fe40007000000 */
[----:B------:R-:W-:-:S13]  /*3500*/  PLOP3.LUT P6, PT, PT, PT, UP0, 0x40, 0x0 ;  /* 0x000000000000781c */ /* 0x000fda0003fce808 */
[----:B------:R-:W-:Y:S05]  /*3510*/  @P6 BRA `(.L_x_1299) ;  /* 0x0000000000646947 */ /* 0x000fea0003800000 */
        /* <DEDUP_REMOVED lines=14> */
.L_x_1301:
[----:B------:R-:W-:Y:S02]  /*3600*/  ULDC UR6, c[0x0][0x9e4] ;  /* 0x0002790000067ab9 */ /* 0x000fe40000000800 */
[----:B------:R-:W-:-:S05]  /*3610*/  IMAD.U32 R7, RZ, RZ, UR6 ;  /* 0x00000006ff077e24 */ /* 0x000fca000f8e00ff */
[----:B------:R-:W-:-:S13]  /*3620*/  ISETP.NE.AND P6, PT, R7, 0x1, PT ;  /* 0x000000010700780c */ /* 0x000fda0003fc5270 */
[----:B------:R-:W0:Y:S02]  /*3630*/  @P6 LDC.64 R4, c[0x0][0x9e8] ;  /* 0x00027a00ff046b82 */ /* 0x000e240000000a00 */
[----:B0-----:R-:W-:-:S05]  /*3640*/  @P6 IMAD.HI.U32 R4, R3, R4, RZ ;  /* 0x0000000403046227 */ /* 0x001fca00078e00ff */
[----:B------:R-:W-:-:S07]  /*3650*/  @P6 SHF.R.U32.HI R3, RZ, R5, R4 ;  /* 0x00000005ff036219 */ /* 0x000fce0000011604 */
.L_x_1302:
[----:B------:R-:W-:Y:S05]  /*3660*/  BSYNC B0 ;  /* 0x0000000000007941 */ /* 0x000fea0003800000 */
.L_x_1300:
[----:B------:R-:W-:-:S04]  /*3670*/  IMAD R3, R3, R7, -R6 ;  /* 0x0000000703037224 */ /* 0x000fc800078e0a06 */
[----:B------:R-:W-:-:S05]  /*3680*/  IMAD.IADD R3, R3, 0x1, -R16 ;  /* 0x0000000103037824 */ /* 0x000fca00078e0a10 */
[----:B------:R-:W-:Y:S02]  /*3690*/  VIADDMNMX R0, R3, R7, R0, PT ;  /* 0x0000000703007246 */ /* 0x000fe40003800100 */
[----:B------:R-:W-:-:S07]  /*36a0*/  VIMNMX R2, R2, R3, !PT ;  /* 0x0000000302027248 */ /* 0x000fce0007fe0100 */
.L_x_1299:
[----:B------:R-:W-:Y:S01]  /*36b0*/  ISETP.GT.AND P1, PT, R2, 0x1, !P1 ;  /* 0x000000010200780c */ /* 0x000fe20004f24270 */
[----:B------:R-:W-:Y:S01]  /*36c0*/  IMAD.U32 R8, RZ, RZ, UR40 ;  /* 0x00000028ff087e24 */ /* 0x000fe2000f8e00ff */
[----:B------:R-:W-:Y:S01]  /*36d0*/  ISETP.NE.AND P6, PT, R15, RZ, PT ;  /* 0x000000ff0f00720c */ /* 0x000fe20003fc5270 */
[----:B------:R-:W-:Y:S01]  /*36e0*/  UISETP.NE.AND UP1, UPT, UR55, URZ, UPT ;  /* 0x0000003f3700728c */ /* 0x000fe2000bf25270 */
[----:B------:R-:W-:Y:S01]  /*36f0*/  ISETP.LT.OR P1, PT, R0, 0x2, P1 ;  /* 0x000000020000780c */ /* 0x000fe20000f21670 */
[----:B------:R-:W-:Y:S01]  /*3700*/  UISETP.NE.AND UP0, UPT, UR54, URZ, UPT ;  /* 0x0000003f3600728c */ /* 0x000fe2000bf05270 */
[----:B------:R-:W-:Y:S01]  /*3710*/  FMNMX.FTZ R3, R11, R25, !PT ;  /* 0x000000190b037209 */ /* 0x000fe20007810000 */
[----:B------:R-:W-:Y:S01]  /*3720*/  UMOV UR10, UR42 ;  /* 0x0000002a000a7c82 */ /* 0x000fe20008000000 */
[----:B------:R-:W-:Y:S02]  /*3730*/  FSEL R27, R27, -INF , !P1 ;  /* 0xff8000001b1b7808 */ /* 0x000fe40004800000 */
[----:B------:R-:W-:-:S02]  /*3740*/  ISETP.GT.AND P1, PT, R2, 0x9, !P6 ;  /* 0x000000090200780c */ /* 0x000fc40007724270 */
[----:B------:R-:W-:Y:S02]  /*3750*/  FMNMX.FTZ R4, R28, R3, !PT ;  /* 0x000000031c047209 */ /* 0x000fe40007810000 */
[----:B------:R-:W-:Y:S01]  /*3760*/  ISETP.LT.OR P1, PT, R0, 0xa, P1 ;  /* 0x0000000a0000780c */ /* 0x000fe20000f21670 */
[----:B------:R-:W-:Y:S01]  /*3770*/  @UP1 ULDC UR6, c[0x0][0x44c] ;  /* 0x0001130000061ab9 */ /* 0x000fe20000000800 */
[----:B------:R-:W-:Y:S01]  /*3780*/  FMNMX.FTZ R3, R29, R4, !PT ;  /* 0x000000041d037209 */ /* 0x000fe20007810000 */
[----:B------:R-:W-:Y:S01]  /*3790*/  UIMAD.WIDE.U32 UR6, UR42, UR6, URZ ;  /* 0x000000062a0672a5 */ /* 0x000fe2000f8e003f */
[----:B------:R-:W-:Y:S01]  /*37a0*/  FSEL R31, R31, -INF , !P1 ;  /* 0xff8000001f1f7808 */ /* 0x000fe20004800000 */
[----:B------:R-:W-:Y:S01]  /*37b0*/  @UP1 ULDC UR11, c[0x0][0x450] ;  /* 0x00011400000b1ab9 */ /* 0x000fe20000000800 */
[----:B------:R-:W-:Y:S01]  /*37c0*/  ISETP.NE.AND P1, PT, R20, RZ, PT ;  /* 0x000000ff1400720c */ /* 0x000fe20003f25270 */
[----:B------:R-:W-:Y:S01]  /*37d0*/  @UP1 USHF.R.U32.HI UR10, URZ, UR11, UR7 ;  /* 0x0000000b3f0a1299 */ /* 0x000fe20008011607 */
[----:B------:R-:W-:-:S02]  /*37e0*/  FMNMX.FTZ R4, R32, R3, !PT ;  /* 0x0000000320047209 */ /* 0x000fc40007810000 */
[----:B------:R-:W-:Y:S01]  /*37f0*/  ISETP.GT.AND P1, PT, R2, 0x10, !P1 ;  /* 0x000000100200780c */ /* 0x000fe20004f24270 */
[----:B------:R-:W-:Y:S01]  /*3800*/  UIADD3 UR58, UR58, UR10, URZ ;  /* 0x0000000a3a3a7290 */ /* 0x000fe2000fffe03f */
[----:B------:R-:W-:Y:S02]  /*3810*/  FMNMX.FTZ R3, R33, R4, !PT ;  /* 0x0000000421037209 */ /* 0x000fe40007810000 */
[----:B------:R-:W-:Y:S01]  /*3820*/  ISETP.LT.OR P1, PT, R0, 0x11, P1 ;  /* 0x000000110000780c */ /* 0x000fe20000f21670 */
[----:B------:R-:W-:Y:S01]  /*3830*/  UIADD3 UR14, UR58, UR14, URZ ;  /* 0x0000000e3a0e7290 */ /* 0x000fe2000fffe03f */
[----:B------:R-:W-:Y:S02]  /*3840*/  ISETP.GT.AND P2, PT, R2, 0x8, !P2 ;  /* 0x000000080200780c */ /* 0x000fe40005744270 */
[----:B------:R-:W-:Y:S02]  /*3850*/  FSEL R34, R34, -INF , !P1 ;  /* 0xff80000022227808 */ /* 0x000fe40004800000 */
[----:B------:R-:W-:-:S02]  /*3860*/  ISETP.NE.AND P1, PT, R21, RZ, PT ;  /* 0x000000ff1500720c */ /* 0x000fc40003f25270 */
[----:B------:R-:W-:Y:S02]  /*3870*/  FMNMX.FTZ R4, R36, R3, !PT ;  /* 0x0000000324047209 */ /* 0x000fe40007810000 */
[----:B------:R-:W-:Y:S02]  /*3880*/  ISETP.GT.AND P1, PT, R2, 0x11, !P1 ;  /* 0x000000110200780c */ /* 0x000fe40004f24270 */
[C---:B------:R-:W-:Y:S02]  /*3890*/  ISETP.LT.OR P2, PT, R0.reuse, 0x9, P2 ;  /* 0x000000090000780c */ /* 0x040fe40001741670 */
[----:B------:R-:W-:Y:S02]  /*38a0*/  ISETP.LT.OR P1, PT, R0, 0x12, P1 ;  /* 0x000000120000780c */ /* 0x000fe40000f21670 */
[----:B------:R-:W-:Y:S02]  /*38b0*/  FMNMX.FTZ R3, R37, R4, !PT ;  /* 0x0000000425037209 */ /* 0x000fe40007810000 */
[----:B------:R-:W-:-:S02]  /*38c0*/  FSEL R35, R35, -INF , !P1 ;  /* 0xff80000023237808 */ /* 0x000fc40004800000 */
[----:B------:R-:W-:Y:S02]  /*38d0*/  ISETP.NE.AND P1, PT, R89, RZ, PT ;  /* 0x000000ff5900720c */ /* 0x000fe40003f25270 */
[----:B------:R-:W-:Y:S02]  /*38e0*/  FSEL R30, R30, -INF , !P2 ;  /* 0xff8000001e1e7808 */ /* 0x000fe40005000000 */
[----:B------:R-:W-:Y:S02]  /*38f0*/  ISETP.GT.AND P1, PT, R2, 0x18, !P1 ;  /* 0x000000180200780c */ /* 0x000fe40004f24270 */
[----:B------:R-:W-:Y:S02]  /*3900*/  ISETP.NE.AND P2, PT, R96, RZ, PT ;  /* 0x000000ff6000720c */ /* 0x000fe40003f45270 */
[----:B------:R-:W-:Y:S02]  /*3910*/  ISETP.LT.OR P1, PT, R0, 0x19, P1 ;  /* 0x000000190000780c */ /* 0x000fe40000f21670 */
[----:B------:R-:W-:-:S02]  /*3920*/  FMNMX.FTZ R4, R40, R3, !PT ;  /* 0x0000000328047209 */ /* 0x000fc40007810000 */
[----:B------:R-:W-:Y:S02]  /*3930*/  FSEL R38, R38, -INF , !P1 ;  /* 0xff80000026267808 */ /* 0x000fe40004800000 */
[----:B------:R-:W-:Y:S02]  /*3940*/  ISETP.NE.AND P1, PT, R90, RZ, PT ;  /* 0x000000ff5a00720c */ /* 0x000fe40003f25270 */
[----:B------:R-:W-:Y:S02]  /*3950*/  FMNMX.FTZ R3, R41, R4, !PT ;  /* 0x0000000429037209 */ /* 0x000fe40007810000 */
[----:B------:R-:W-:Y:S02]  /*3960*/  ISETP.GT.AND P1, PT, R2, 0x19, !P1 ;  /* 0x000000190200780c */ /* 0x000fe40004f24270 */
[----:B------:R-:W-:Y:S02]  /*3970*/  ISETP.NE.AND P6, PT, R97, RZ, PT ;  /* 0x000000ff6100720c */ /* 0x000fe40003fc5270 */
        /* <DEDUP_REMOVED lines=53> */
[----:B------:R-:W-:Y:S01]  /*3cd0*/  ISETP.NE.AND P2, PT, R107, RZ, PT ;  /* 0x000000ff6b00720c */ /* 0x000fe20003f45270 */
[----:B------:R-:W0:Y:S01]  /*3ce0*/  SHFL.BFLY PT, R3, R4, 0x2, 0x1f ;  /* 0x0c401f0004037f89 */ /* 0x000e2200000e0000 */
[----:B------:R-:W-:-:S02]  /*3cf0*/  FSEL R55, R55, -INF , !P1 ;  /* 0xff80000037377808 */ /* 0x000fc40004800000 */
[----:B------:R-:W-:Y:S02]  /*3d00*/  ISETP.NE.AND P1, PT, R99, RZ, PT ;  /* 0x000000ff6300720c */ /* 0x000fe40003f25270 */
[----:B------:R-:W-:Y:S02]  /*3d10*/  ISETP.NE.AND P6, PT, R108, RZ, PT ;  /* 0x000000ff6c00720c */ /* 0x000fe40003fc5270 */
[C---:B------:R-:W-:Y:S02]  /*3d20*/  ISETP.GT.AND P1, PT, R2.reuse, 0x40, !P1 ;  /* 0x000000400200780c */ /* 0x040fe40004f24270 */
[----:B------:R-:W-:Y:S02]  /*3d30*/  ISETP.GT.AND P3, PT, R2, 0x70, !P3 ;  /* 0x000000700200780c */ /* 0x000fe40005f64270 */
[----:B------:R-:W-:Y:S02]  /*3d40*/  ISETP.LT.OR P1, PT, R0, 0x41, P1 ;  /* 0x000000410000780c */ /* 0x000fe40000f21670 */
[----:B------:R-:W-:-:S02]  /*3d50*/  ISETP.GT.AND P4, PT, R2, 0x71, !P4 ;  /* 0x000000710200780c */ /* 0x000fc40006784270 */
[----:B------:R-:W-:Y:S02]  /*3d60*/  FSEL R58, R58, -INF , !P1 ;  /* 0xff8000003a3a7808 */ /* 0x000fe40004800000 */
[----:B------:R-:W-:Y:S02]  /*3d70*/  ISETP.NE.AND P1, PT, R100, RZ, PT ;  /* 0x000000ff6400720c */ /* 0x000fe40003f25270 */
[----:B------:R-:W-:Y:S02]  /*3d80*/  ISETP.LT.OR P3, PT, R0, 0x71, P3 ;  /* 0x000000710000780c */ /* 0x000fe40001f61670 */
[C---:B------:R-:W-:Y:S02]  /*3d90*/  ISETP.GT.AND P1, PT, R2.reuse, 0x41, !P1 ;  /* 0x000000410200780c */ /* 0x040fe40004f24270 */
[----:B------:R-:W-:Y:S02]  /*3da0*/  ISETP.GT.AND P5, PT, R2, 0x78, !P5 ;  /* 0x000000780200780c */ /* 0x000fe40006fa4270 */
[----:B------:R-:W-:-:S02]  /*3db0*/  ISETP.LT.OR P1, PT, R0, 0x42, P1 ;  /* 0x000000420000780c */ /* 0x000fc40000f21670 */
[----:B0-----:R-:W-:Y:S02]  /*3dc0*/  FMNMX.FTZ R6, R4, R3, !PT ;  /* 0x0000000304067209 */ /* 0x001fe40007810000 */
[----:B------:R-:W-:Y:S02]  /*3dd0*/  FSEL R59, R59, -INF , !P1 ;  /* 0xff8000003b3b7808 */ /* 0x000fe40004800000 */
[----:B------:R-:W-:Y:S01]  /*3de0*/  ISETP.NE.AND P1, PT, R101, RZ, PT ;  /* 0x000000ff6500720c */ /* 0x000fe20003f25270 */
[----:B------:R-:W0:Y:S01]  /*3df0*/  SHFL.BFLY PT, R3, R6, 0x1, 0x1f ;  /* 0x0c201f0006037f89 */ /* 0x000e2200000e0000 */
[----:B------:R-:W-:Y:S02]  /*3e00*/  ISETP.LT.OR P4, PT, R0, 0x72, P4 ;  /* 0x000000720000780c */ /* 0x000fe40002781670 */
[----:B------:R-:W-:Y:S02]  /*3e10*/  ISETP.GT.AND P1, PT, R2, 0x48, !P1 ;  /* 0x000000480200780c */ /* 0x000fe40004f24270 */
[----:B------:R-:W-:-:S02]  /*3e20*/  FSEL R82, R82, -INF , !P3 ;  /* 0xff80000052527808 */ /* 0x000fc40005800000 */
[C---:B------:R-:W-:Y:S02]  /*3e30*/  ISETP.LT.OR P1, PT, R0.reuse, 0x49, P1 ;  /* 0x000000490000780c */ /* 0x040fe40000f21670 */
[----:B------:R-:W-:Y:S02]  /*3e40*/  ISETP.LT.OR P5, PT, R0, 0x79, P5 ;  /* 0x000000790000780c */ /* 0x000fe40002fa1670 */
[----:B------:R-:W-:Y:S02]  /*3e50*/  FSEL R62, R62, -INF , !P1 ;  /* 0xff8000003e3e7808 */ /* 0x000fe40004800000 */
[----:B------:R-:W-:Y:S02]  /*3e60*/  ISETP.NE.AND P1, PT, R102, RZ, PT ;  /* 0x000000ff6600720c */ /* 0x000fe40003f25270 */
[----:B------:R-:W-:Y:S02]  /*3e70*/  FSEL R83, R83, -INF , !P4 ;  /* 0xff80000053537808 */ /* 0x000fe40006000000 */
[----:B------:R-:W-:-:S02]  /*3e80*/  ISETP.GT.AND P1, PT, R2, 0x49, !P1 ;  /* 0x000000490200780c */ /* 0x000fc40004f24270 */
[----:B------:R-:W-:Y:S02]  /*3e90*/  FSEL R86, R86, -INF , !P5 ;  /* 0xff80000056567808 */ /* 0x000fe40006800000 */
[----:B------:R-:W-:Y:S02]  /*3ea0*/  ISETP.LT.OR P1, PT, R0, 0x4a, P1 ;  /* 0x0000004a0000780c */ /* 0x000fe40000f21670 */
[----:B0-----:R-:W-:Y:S02]  /*3eb0*/  FMNMX.FTZ R3, R6, R3, !PT ;  /* 0x0000000306037209 */ /* 0x001fe40007810000 */
[----:B------:R-:W-:Y:S02]  /*3ec0*/  FSEL R63, R63, -INF , !P1 ;  /* 0xff8000003f3f7808 */ /* 0x000fe40004800000 */
[----:B------:R-:W-:Y:S01]  /*3ed0*/  ISETP.NE.AND P1, PT, R103, RZ, PT ;  /* 0x000000ff6700720c */ /* 0x000fe20003f25270 */
[----:B------:R-:W-:-:S03]  /*3ee0*/  FFMA.FTZ R5, R3, R8, -8 ;  /* 0xc100000003057423 */ /* 0x000fc60000010008 */
        /* <DEDUP_REMOVED lines=17> */
[----:B------:R-:W-:Y:S02]  /*4000*/  ISETP.LT.OR P1, PT, R0, 0x61, P1 ;  /* 0x000000610000780c */ /* 0x000fe40000f21670 */
[----:B------:R-:W-:Y:S02]  /*4010*/  ISETP.GT.AND P2, PT, R2, 0x69, !P2 ;  /* 0x000000690200780c */ /* 0x000fe40005744270 */
[----:B------:R-:W-:-:S02]  /*4020*/  FSEL R74, R74, -INF , !P1 ;  /* 0xff8000004a4a7808 */ /* 0x000fc40004800000 */
[----:B------:R-:W-:Y:S02]  /*4030*/  ISETP.GT.AND P1, PT, R2, 0x61, !P6 ;  /* 0x000000610200780c */ /* 0x000fe40007724270 */
[----:B------:R-:W-:Y:S02]  /*4040*/  ISETP.NE.AND P6, PT, R14, RZ, PT ;  /* 0x000000ff0e00720c */ /* 0x000fe40003fc5270 */
[C---:B------:R-:W-:Y:S02]  /*4050*/  ISETP.LT.OR P1, PT, R0.reuse, 0x62, P1 ;  /* 0x000000620000780c */ /* 0x040fe40000f21670 */
[----:B------:R-:W-:Y:S02]  /*4060*/  ISETP.LT.OR P2, PT, R0, 0x6a, P2 ;  /* 0x0000006a0000780c */ /* 0x000fe40001741670 */
[----:B------:R-:W-:Y:S02]  /*4070*/  FSEL R75, R75, -INF , !P1 ;  /* 0xff8000004b4b7808 */ /* 0x000fe40004800000 */
[----:B------:R-:W-:-:S02]  /*4080*/  FSETP.NEU.FTZ.AND P1, PT, R3, -INF , PT ;  /* 0xff8000000300780b */ /* 0x000fc40003f3d000 */
[----:B------:R-:W-:Y:S02]  /*4090*/  FSEL R79, R79, -INF , !P2 ;  /* 0xff8000004f4f7808 */ /* 0x000fe40005000000 */
[----:B------:R-:W-:Y:S02]  /*40a0*/  FSEL R92, R5, RZ, P1 ;  /* 0x000000ff055c7208 */ /* 0x000fe40000800000 */
[----:B------:R-:W-:Y:S02]  /*40b0*/  ISETP.GT.AND P1, PT, R2, RZ, !P6 ;  /* 0x000000ff0200720c */ /* 0x000fe40007724270 */
[----:B------:R-:W-:Y:S01]  /*40c0*/  ISETP.NE.AND P6, PT, R24, RZ, PT ;  /* 0x000000ff1800720c */ /* 0x000fe20003fc5270 */
[--C-:B------:R-:W-:Y:S01]  /*40d0*/  FFMA.FTZ R5, R11, UR40, -R92.reuse ;  /* 0x000000280b057c23 */ /* 0x100fe2000801085c */
[----:B------:R-:W-:Y:S01]  /*40e0*/  ISETP.LT.OR P1, PT, R0, 0x1, P1 ;  /* 0x000000010000780c */ /* 0x000fe20000f21670 */
[--C-:B------:R-:W-:Y:S01]  /*40f0*/  FFMA.FTZ R6, R25, UR40, -R92.reuse ;  /* 0x0000002819067c23 */ /* 0x100fe2000801085c */
[----:B------:R-:W-:-:S01]  /*4100*/  FFMA.FTZ R8, R29, UR40, -R92 ;  /* 0x000000281d087c23 */ /* 0x000fc2000801085c */
[----:B------:R-:W-:Y:S01]  /*4110*/  ISETP.GT.AND P6, PT, R2, 0x79, !P6 ;  /* 0x000000790200780c */ /* 0x000fe200077c4270 */
[----:B------:R-:W-:-:S01]  /*4120*/  FFMA.FTZ R24, R45, UR40, -R92 ;  /* 0x000000282d187c23 */ /* 0x000fc2000801085c */
[----:B------:R-:W-:Y:S01]  /*4130*/  FSEL R90, R26, -INF , !P1 ;  /* 0xff8000001a5a7808 */ /* 0x000fe20004800000 */
[----:B------:R-:W-:-:S01]  /*4140*/  FFMA.FTZ R20, R48, UR40, -R92 ;  /* 0x0000002830147c23 */ /* 0x000fc2000801085c */
[----:B------:R-:W-:Y:S01]  /*4150*/  ISETP.NE.AND P1, PT, R12, RZ, PT ;  /* 0x000000ff0c00720c */ /* 0x000fe20003f25270 */
[----:B------:R-:W-:-:S01]  /*4160*/  FFMA.FTZ R10, R33, UR40, -R92 ;  /* 0x00000028210a7c23 */ /* 0x000fc2000801085c */
[----:B------:R-:W-:Y:S01]  /*4170*/  FMNMX.FTZ R9, R90, R27, !PT ;  /* 0x0000001b5a097209 */ /* 0x000fe20007810000 */
[----:B------:R-:W-:-:S01]  /*4180*/  FFMA.FTZ R33, R57, UR40, -R92 ;  /* 0x0000002839217c23 */ /* 0x000fc2000801085c */
[----:B------:R-:W-:Y:S01]  /*4190*/  ISETP.GT.AND P1, PT, R2, 0x68, !P1 ;  /* 0x000000680200780c */ /* 0x000fe20004f24270 */
[----:B------:R-:W-:-:S01]  /*41a0*/  FFMA.FTZ R52, R52, UR40, -R92 ;  /* 0x0000002834347c23 */ /* 0x000fc2000801085c */
[----:B------:R-:W-:Y:S01]  /*41b0*/  FMNMX.FTZ R4, R30, R9, !PT ;  /* 0x000000091e047209 */ /* 0x000fe20007810000 */
[----:B------:R-:W-:-:S01]  /*41c0*/  FFMA.FTZ R7, R28, UR40, -R92 ;  /* 0x000000281c077c23 */ /* 0x000fc2000801085c */
[----:B------:R-:W-:Y:S01]  /*41d0*/  ISETP.LT.OR P1, PT, R0, 0x69, P1 ;  /* 0x000000690000780c */ /* 0x000fe20000f21670 */
[----:B------:R-:W-:Y:S01]  /*41e0*/  MUFU.EX2 R5, R5 ;  /* 0x0000000500057308 */ /* 0x000fe20000000800 */
[----:B------:R-:W-:Y:S01]  /*41f0*/  FMNMX.FTZ R11, R31, R4, !PT ;  /* 0x000000041f0b7209 */ /* 0x000fe20007810000 */
[--C-:B------:R-:W-:Y:S01]  /*4200*/  FFMA.FTZ R26, R56, UR40, -R92.reuse ;  /* 0x00000028381a7c23 */ /* 0x100fe2000801085c */
[----:B------:R-:W-:Y:S01]  /*4210*/  FSEL R78, R78, -INF , !P1 ;  /* 0xff8000004e4e7808 */ /* 0x000fe20004800000 */
[--C-:B------:R-:W-:Y:S01]  /*4220*/  FFMA.FTZ R32, R32, UR40, -R92.reuse ;  /* 0x0000002820207c23 */ /* 0x100fe2000801085c */
[----:B------:R-:W-:Y:S01]  /*4230*/  FMNMX.FTZ R4, R34, R11, !PT ;  /* 0x0000000b22047209 */ /* 0x000fe20007810000 */
[--C-:B------:R-:W-:Y:S01]  /*4240*/  FFMA.FTZ R36, R36, UR40, -R92.reuse ;  /* 0x0000002824247c23 */ /* 0x100fe2000801085c */
[----:B------:R-:W-:Y:S01]  /*4250*/  ISETP.LT.OR P6, PT, R0, 0x7a, P6 ;  /* 0x0000007a0000780c */ /* 0x000fe200037c1670 */
[----:B------:R-:W0:Y:S01]  /*4260*/  MUFU.EX2 R6, R6 ;  /* 0x0000000600067308 */ /* 0x000e220000000800 */
[----:B------:R-:W-:Y:S01]  /*4270*/  FMNMX.FTZ R11, R35, R4, !PT ;  /* 0x00000004230b7209 */ /* 0x000fe20007810000 */
[--C-:B------:R-:W-:Y:S01]  /*4280*/  FFMA.FTZ R0, R60, UR40, -R92.reuse ;  /* 0x000000283c007c23 */ /* 0x100fe2000801085c */
[----:B------:R-:W-:Y:S01]  /*4290*/  FSEL R87, R87, -INF , !P6 ;  /* 0xff80000057577808 */ /* 0x000fe20007000000 */
[--C-:B------:R-:W-:Y:S01]  /*42a0*/  FFMA.FTZ R12, R37, UR40, -R92.reuse ;  /* 0x00000028250c7c23 */ /* 0x100fe2000801085c */
[----:B------:R-:W-:Y:S01]  /*42b0*/  FMNMX.FTZ R4, R38, R11, !PT ;  /* 0x0000000b26047209 */ /* 0x000fe20007810000 */
[--C-:B------:R-:W-:Y:S01]  /*42c0*/  FFMA.FTZ R40, R40, UR40, -R92.reuse ;  /* 0x0000002828287c23 */ /* 0x100fe2000801085c */
[----:B------:R-:W-:-:S01]  /*42d0*/  FFMA.FTZ R14, R41, UR40, -R92 ;  /* 0x00000028290e7c23 */ /* 0x000fc2000801085c */
[----:B------:R-:W1:Y:S01]  /*42e0*/  MUFU.EX2 R7, R7 ;  /* 0x0000000700077308 */ /* 0x000e620000000800 */
[----:B------:R-:W-:Y:S01]  /*42f0*/  FMNMX.FTZ R13, R39, R4, !PT ;  /* 0x00000004270d7209 */ /* 0x000fe20007810000 */
[--C-:B------:R-:W-:Y:S01]  /*4300*/  FFMA.FTZ R44, R44, UR40, -R92.reuse ;  /* 0x000000282c2c7c23 */ /* 0x100fe2000801085c */
[----:B------:R-:W-:-:S01]  /*4310*/  FFMA.FTZ R37, R65, UR40, -R92 ;  /* 0x0000002841257c23 */ /* 0x000fc2000801085c */
[--C-:B------:R-:W-:Y:S01]  /*4320*/  FFMA.FTZ R28, R64, UR40, -R92.reuse ;  /* 0x00000028401c7c23 */ /* 0x100fe2000801085c */
[----:B------:R-:W-:Y:S01]  /*4330*/  FMNMX.FTZ R4, R42, R13, !PT ;  /* 0x0000000d2a047209 */ /* 0x000fe20007810000 */
[--C-:B------:R-:W-:Y:S01]  /*4340*/  FFMA.FTZ R2, R53, UR40, -R92.reuse ;  /* 0x0000002835027c23 */ /* 0x100fe2000801085c */
[----:B------:R-:W-:-:S01]  /*4350*/  FFMA.FTZ R49, R49, UR40, -R92 ;  /* 0x0000002831317c23 */ /* 0x000fc2000801085c */
[----:B------:R-:W2:Y:S01]  /*4360*/  MUFU.EX2 R8, R8 ;  /* 0x0000000800087308 */ /* 0x000ea20000000800 */
[----:B------:R-:W-:Y:S01]  /*4370*/  FMNMX.FTZ R13, R43, R4, !PT ;  /* 0x000000042b0d7209 */ /* 0x000fe20007810000 */
[--C-:B------:R-:W-:Y:S01]  /*4380*/  FFMA.FTZ R41, R69, UR40, -R92.reuse ;  /* 0x0000002845297c23 */ /* 0x100fe2000801085c */
[----:B------:R-:W-:-:S02]  /*4390*/  FFMA.FTZ R53, R81, UR40, -R92 ;  /* 0x0000002851357c23 */ /* 0x000fc4000801085c */
[----:B------:R-:W-:-:S03]  /*43a0*/  FMNMX.FTZ R4, R46, R13, !PT ;  /* 0x0000000d2e047209 */ /* 0x000fc60007810000 */
[----:B------:R3:W4:Y:S01]  /*43b0*/  MUFU.EX2 R9, R32 ;  /* 0x0000002000097308 */ /* 0x0007220000000800 */
[----:B------:R-:W-:-:S04]  /*43c0*/  FMNMX.FTZ R15, R47, R4, !PT ;  /* 0x000000042f0f7209 */ /* 0x000fc80007810000 */
[----:B------:R-:W-:-:S03]  /*43d0*/  FMNMX.FTZ R4, R50, R15, !PT ;  /* 0x0000000f32047209 */ /* 0x000fc60007810000 */
[----:B------:R-:W5:Y:S01]  /*43e0*/  MUFU.EX2 R10, R10 ;  /* 0x0000000a000a7308 */ /* 0x000f620000000800 */
[----:B------:R-:W-:Y:S01]  /*43f0*/  FMNMX.FTZ R15, R51, R4, !PT ;  /* 0x00000004330f7209 */ /* 0x000fe20007810000 */
[----:B---3--:R-:W-:-:S03]  /*4400*/  FFMA.FTZ R32, R68, UR40, -R92 ;  /* 0x0000002844207c23 */ /* 0x008fc6000801085c */
[----:B------:R-:W-:-:S03]  /*4410*/  FMNMX.FTZ R4, R54, R15, !PT ;  /* 0x0000000f36047209 */ /* 0x000fc60007810000 */
[----:B------:R3:W-:Y:S01]  /*4420*/  MUFU.EX2 R11, R36 ;  /* 0x00000024000b7308 */ /* 0x0007e20000000800 */
[----:B------:R-:W-:-:S04]  /*4430*/  FMNMX.FTZ R21, R55, R4, !PT ;  /* 0x0000000437157209 */ /* 0x000fc80007810000 */
[----:B------:R-:W-:-:S03]  /*4440*/  FMNMX.FTZ R4, R58, R21, !PT ;  /* 0x000000153a047209 */ /* 0x000fc60007810000 */
[----:B------:R-:W-:Y:S01]  /*4450*/  MUFU.EX2 R12, R12 ;  /* 0x0000000c000c7308 */ /* 0x000fe20000000800 */
        /* <DEDUP_REMOVED lines=10> */
[----:B------:R-:W-:Y:S01]  /*4500*/  MUFU.EX2 R25, R52 ;  /* 0x0000003400197308 */ /* 0x000fe20000000800 */
[----:B------:R-:W-:-:S04]  /*4510*/  FMNMX.FTZ R29, R71, R4, !PT ;  /* 0x00000004471d7209 */ /* 0x000fc80007810000 */
        /* <DEDUP_REMOVED lines=10> */
[----:B------:R-:W-:Y:S01]  /*45c0*/  FMNMX.FTZ R4, R86, R29, !PT ;  /* 0x0000001d56047209 */ /* 0x000fe20007810000 */
[----:B------:R-:W-:-:S02]  /*45d0*/  FFMA.FTZ R29, R61, UR40, -R92 ;  /* 0x000000283d1d7c23 */ /* 0x000fc4000801085c */
[----:B------:R3:W-:Y:S01]  /*45e0*/  MUFU.EX2 R21, R49 ;  /* 0x0000003100157308 */ /* 0x0007e20000000800 */
[----:B------:R-:W-:-:S05]  /*45f0*/  FMNMX.FTZ R4, R87, R4, !PT ;  /* 0x0000000457047209 */ /* 0x000fca0007810000 */
[----:B------:R-:W0:Y:S02]  /*4600*/  SHFL.BFLY PT, R45, R4, 0x2, 0x1f ;  /* 0x0c401f00042d7f89 */ /* 0x000e2400000e0000 */
[----:B------:R-:W-:Y:S01]  /*4610*/  MUFU.EX2 R2, R2 ;  /* 0x0000000200027308 */ /* 0x000fe20000000800 */
[----:B---3--:R-:W-:-:S07]  /*4620*/  FFMA.FTZ R49, R77, UR40, -R92 ;  /* 0x000000284d317c23 */ /* 0x008fce000801085c */
[----:B------:R-:W-:Y:S08]  /*4630*/  MUFU.EX2 R0, R0 ;  /* 0x0000000000007308 */ /* 0x000ff00000000800 */
[----:B------:R-:W-:Y:S01]  /*4640*/  MUFU.EX2 R29, R29 ;  /* 0x0000001d001d7308 */ /* 0x000fe20000000800 */
[----:B0-----:R-:W-:Y:S01]  /*4650*/  FMNMX.FTZ R48, R4, R45, !PT ;  /* 0x0000002d04307209 */ /* 0x001fe20007810000 */
[----:B------:R-:W-:-:S06]  /*4660*/  FFMA.FTZ R45, R73, UR40, -R92 ;  /* 0x00000028492d7c23 */ /* 0x000fcc000801085c */
[----:B------:R-:W-:Y:S01]  /*4670*/  MUFU.EX2 R26, R26 ;  /* 0x0000001a001a7308 */ /* 0x000fe20000000800 */
[----:B------:R-:W0:Y:S07]  /*4680*/  SHFL.BFLY PT, R57, R48, 0x1, 0x1f ;  /* 0x0c201f0030397f89 */ /* 0x000e2e00000e0000 */
[----:B------:R-:W-:Y:S08]  /*4690*/  MUFU.EX2 R33, R33 ;  /* 0x0000002100217308 */ /* 0x000ff00000000800 */
[----:B------:R-:W-:Y:S08]  /*46a0*/  MUFU.EX2 R32, R32 ;  /* 0x0000002000207308 */ /* 0x000ff00000000800 */
[----:B------:R-:W-:Y:S01]  /*46b0*/  MUFU.EX2 R41, R41 ;  /* 0x0000002900297308 */ /* 0x000fe20000000800 */
[----:B0-----:R-:W-:Y:S01]  /*46c0*/  FMNMX.FTZ R4, R48, R57, !PT ;  /* 0x0000003930047209 */ /* 0x001fe20007810000 */
[----:B------:R-:W-:-:S02]  /*46d0*/  IMAD.U32 R57, RZ, RZ, UR40 ;  /* 0x00000028ff397e24 */ /* 0x000fc4000f8e00ff */
[----:B------:R-:W-:-:S01]  /*46e0*/  FFMA.FTZ R48, R84, UR40, -R92 ;  /* 0x0000002854307c23 */ /* 0x000fc2000801085c */
[C---:B------:R-:W-:Y:S01]  /*46f0*/  FSETP.NEU.FTZ.AND P1, PT, R4.reuse, -INF , PT ;  /* 0xff8000000400780b */ /* 0x040fe20003f3d000 */
[----:B------:R-:W-:-:S02]  /*4700*/  FFMA.FTZ R52, R4, R57, -8 ;  /* 0xc100000004347423 */ /* 0x000fc40000010039 */
[----:B------:R-:W-:Y:S01]  /*4710*/  MUFU.EX2 R28, R28 ;  /* 0x0000001c001c7308 */ /* 0x000fe20000000800 */
[----:B------:R-:W-:-:S02]  /*4720*/  FFMA.FTZ R57, R85, UR40, -R92 ;  /* 0x0000002855397c23 */ /* 0x000fc4000801085c */
[----:B------:R-:W-:Y:S02]  /*4730*/  FSEL R56, R52, RZ, P1 ;  /* 0x000000ff34387208 */ /* 0x000fe40000800000 */
[----:B------:R-:W-:-:S03]  /*4740*/  PLOP3.LUT P1, PT, PT, PT, UP0, 0x40, 0x0 ;  /* 0x000000000000781c */ /* 0x000fc60003f2e808 */
[----:B------:R-:W-:Y:S01]  /*4750*/  MUFU.EX2 R37, R37 ;  /* 0x0000002500257308 */ /* 0x000fe20000000800 */
[----:B------:R-:W-:-:S01]  /*4760*/  FFMA.FTZ R52, R90, UR40, -R56 ;  /* 0x000000285a347c23 */ /* 0x000fc20008010838 */
[--C-:B------:R-:W-:Y:S01]  /*4770*/  FFMA.FTZ R27, R27, UR40, -R56.reuse ;  /* 0x000000281b1b7c23 */ /* 0x100fe20008010838 */
[----:B------:R-:W-:-:S01]  /*4780*/  FFMA.FTZ R61, R31, UR40, -R56 ;  /* 0x000000281f3d7c23 */ /* 0x000fc20008010838 */
[--C-:B------:R-:W-:Y:S01]  /*4790*/  FFMA.FTZ R60, R30, UR40, -R56.reuse ;  /* 0x000000281e3c7c23 */ /* 0x100fe20008010838 */
[----:B------:R-:W-:-:S01]  /*47a0*/  FFMA.FTZ R31, R42, UR40, -R56 ;  /* 0x000000282a1f7c23 */ /* 0x000fc20008010838 */
[----:B------:R-:W-:Y:S01]  /*47b0*/  FFMA.FTZ R43, R43, UR40, -R56 ;  /* 0x000000282b2b7c23 */ /* 0x000fe20008010838 */
[----:B------:R-:W-:-:S01]  /*47c0*/  FADD.FTZ R42, R5, R6 ;  /* 0x00000006052a7221 */ /* 0x000fc20000010000 */
        /* <DEDUP_REMOVED lines=16> */
[----:B------:R1:W-:Y:S01]  /*48d0*/  MUFU.EX2 R34, R43 ;  /* 0x0000002b00227308 */ /* 0x0003e20000000800 */
[----:B------:R-:W-:-:S01]  /*48e0*/  FFMA.FTZ R66, R66, UR40, -R56 ;  /* 0x0000002842427c23 */ /* 0x000fc20008010838 */
[--C-:B------:R-:W-:Y:S01]  /*48f0*/  FFMA.FTZ R67, R67, UR40, -R56.reuse ;  /* 0x0000002843437c23 */ /* 0x100fe20008010838 */
[----:B------:R-:W-:-:S01]  /*4900*/  FFMA.FTZ R70, R70, UR40, -R56 ;  /* 0x0000002846467c23 */ /* 0x000fc20008010838 */
[--C-:B------:R-:W-:Y:S01]  /*4910*/  FFMA.FTZ R71, R71, UR40, -R56.reuse ;  /* 0x0000002847477c23 */ /* 0x100fe20008010838 */
[----:B------:R-:W-:-:S01]  /*4920*/  FFMA.FTZ R74, R74, UR40, -R56 ;  /* 0x000000284a4a7c23 */ /* 0x000fc20008010838 */
[--C-:B------:R-:W-:Y:S01]  /*4930*/  FFMA.FTZ R75, R75, UR40, -R56.reuse ;  /* 0x000000284b4b7c23 */ /* 0x100fe20008010838 */
[----:B------:R-:W-:-:S01]  /*4940*/  FFMA.FTZ R78, R78, UR40, -R56 ;  /* 0x000000284e4e7c23 */ /* 0x000fc20008010838 */
[----:B------:R-:W3:Y:S01]  /*4950*/  MUFU.EX2 R60, R60 ;  /* 0x0000003c003c7308 */ /* 0x000ee20000000800 */
[----:B-1----:R-:W-:-:S01]  /*4960*/  FADD.FTZ R43, R7, R42 ;  /* 0x0000002a072b7221 */ /* 0x002fc20000010000 */
[--C-:B------:R-:W-:Y:S01]  /*4970*/  FFMA.FTZ R79, R79, UR40, -R56.reuse ;  /* 0x000000284f4f7c23 */ /* 0x100fe20008010838 */
[----:B------:R-:W-:-:S01]  /*4980*/  FFMA.FTZ R82, R82, UR40, -R56 ;  /* 0x0000002852527c23 */ /* 0x000fc20008010838 */
[----:B------:R-:W-:Y:S01]  /*4990*/  FFMA.FTZ R83, R83, UR40, -R56 ;  /* 0x0000002853537c23 */ /* 0x000fe20008010838 */
[----:B--2---:R-:W-:-:S01]  /*49a0*/  FADD.FTZ R42, R8, R43 ;  /* 0x0000002b082a7221 */ /* 0x004fc20000010000 */
[--C-:B------:R-:W-:Y:S01]  /*49b0*/  FFMA.FTZ R86, R86, UR40, -R56.reuse ;  /* 0x0000002856567c23 */ /* 0x100fe20008010838 */
[----:B------:R-:W-:-:S01]  /*49c0*/  FFMA.FTZ R56, R87, UR40, -R56 ;  /* 0x0000002857387c23 */ /* 0x000fc20008010838 */
[----:B------:R-:W1:Y:S01]  /*49d0*/  MUFU.EX2 R61, R61 ;  /* 0x0000003d003d7308 */ /* 0x000e620000000800 */
[----:B----4-:R-:W-:-:S04]  /*49e0*/  FADD.FTZ R43, R9, R42 ;  /* 0x0000002a092b7221 */ /* 0x010fc80000010000 */
[----:B-----5:R-:W-:Y:S01]  /*49f0*/  FADD.FTZ R42, R10, R43 ;  /* 0x0000002b0a2a7221 */ /* 0x020fe20000010000 */
[----:B0-----:R-:W-:-:S02]  /*4a00*/  FADD.FTZ R43, R52, R27 ;  /* 0x0000001b342b7221 */ /* 0x001fc40000010000 */
[----:B------:R-:W0:Y:S01]  /*4a10*/  MUFU.EX2 R30, R30 ;  /* 0x0000001e001e7308 */ /* 0x000e220000000800 */
[----:B------:R-:W-:-:S01]  /*4a20*/  FADD.FTZ R65, R11, R42 ;  /* 0x0000002a0b417221 */ /* 0x000fc20000010000 */
[----:B---3--:R-:W-:Y:S01]  /*4a30*/  FADD.FTZ R42, R60, R43 ;  /* 0x0000002b3c2a7221 */ /* 0x008fe20000010000 */
[C---:B------:R-:W-:Y:S02]  /*4a40*/  F2FP.SATFINITE.E4M3.F32.PACK_AB_MERGE_C R11, R12.reuse, R11, RZ ;  /* 0x0000000b0c0b723e */ /* 0x040fe400048070ff */
[----:B------:R-:W-:Y:S01]  /*4a50*/  FADD.FTZ R64, R12, R65 ;  /* 0x000000410c407221 */ /* 0x000fe20000010000 */
[----:B------:R-:W-:Y:S02]  /*4a60*/  F2FP.SATFINITE.E4M3.F32.PACK_AB_MERGE_C R65, R8, R7, RZ ;  /* 0x000000070841723e */ /* 0x000fe400048070ff */
[----:B------:R-:W2:Y:S01]  /*4a70*/  MUFU.EX2 R35, R35 ;  /* 0x0000002300237308 */ /* 0x000ea20000000800 */
[----:B-1----:R-:W-:-:S01]  /*4a80*/  FADD.FTZ R7, R61, R42 ;  /* 0x0000002a3d077221 */ /* 0x002fc20000010000 */
[----:B------:R-:W-:Y:S01]  /*4a90*/  FADD.FTZ R43, R13, R64 ;  /* 0x000000400d2b7221 */ /* 0x000fe20000010000 */
[----:B------:R-:W-:-:S02]  /*4aa0*/  F2FP.SATFINITE.E4M3.F32.PACK_AB_MERGE_C R164, R6, R5, R65 ;  /* 0x0000000506a4723e */ /* 0x000fc40004807041 */
[----:B------:R-:W-:Y:S01]  /*4ab0*/  F2FP.SATFINITE.E4M3.F32.PACK_AB_MERGE_C R60, R61, R60, RZ ;  /* 0x0000003c3d3c723e */ /* 0x000fe200048070ff */
[----:B------:R-:W-:-:S01]  /*4ac0*/  FADD.FTZ R12, R14, R43 ;  /* 0x0000002b0e0c7221 */ /* 0x000fc20000010000 */
[----:B------:R-:W-:Y:S01]  /*4ad0*/  F2FP.SATFINITE.E4M3.F32.PACK_AB_MERGE_C R166, R10, R9, R11 ;  /* 0x000000090aa6723e */ /* 0x000fe2000480700b */
[----:B------:R-:W1:Y:S01]  /*4ae0*/  MUFU.EX2 R38, R38 ;  /* 0x0000002600267308 */ /* 0x000e620000000800 */
[----:B0-----:R-:W-:-:S01]  /*4af0*/  FADD.FTZ R8, R30, R7 ;  /* 0x000000071e087221 */ /* 0x001fc20000010000 */
[----:B------:R-:W-:Y:S01]  /*4b00*/  FADD.FTZ R7, R15, R12 ;  /* 0x0000000c0f077221 */ /* 0x000fe20000010000 */
[C---:B------:R-:W-:Y:S02]  /*4b10*/  F2FP.SATFINITE.E4M3.F32.PACK_AB_MERGE_C R15, R24.reuse, R15, RZ ;  /* 0x0000000f180f723e */ /* 0x040fe400048070ff */
[----:B------:R-:W-:Y:S01]  /*4b20*/  F2FP.SATFINITE.E4M3.F32.PACK_AB_MERGE_C R165, R27, R52, R60 ;  /* 0x000000341ba5723e */ /* 0x000fe2000480703c */
[----:B------:R-:W-:-:S01]  /*4b30*/  FADD.FTZ R7, R24, R7 ;  /* 0x0000000718077221 */ /* 0x000fc20000010000 */
[----:B------:R-:W-:Y:S01]  /*4b40*/  F2FP.SATFINITE.E4M3.F32.PACK_AB_MERGE_C R160, R14, R13, R15 ;  /* 0x0000000d0ea0723e */ /* 0x000fe2000480700f */
[----:B------:R-:W0:Y:S01]  /*4b50*/  MUFU.EX2 R39, R39 ;  /* 0x0000002700277308 */ /* 0x000e220000000800 */
[----:B--2---:R-:W-:-:S01]  /*4b60*/  FADD.FTZ R5, R35, R8 ;  /* 0x0000000823057221 */ /* 0x004fc20000010000 */
[----:B------:R-:W-:-:S04]  /*4b70*/  FADD.FTZ R8, R20, R7 ;  /* 0x0000000714087221 */ /* 0x000fc80000010000 */
[----:B------:R-:W-:Y:S02]  /*4b80*/  FADD.FTZ R8, R21, R8 ;  /* 0x0000000815087221 */ /* 0x000fe40000010000 */
[----:B------:R-:W2:Y:S01]  /*4b90*/  MUFU.EX2 R31, R31 ;  /* 0x0000001f001f7308 */ /* 0x000ea20000000800 */
[----:B-1----:R-:W-:-:S07]  /*4ba0*/  FADD.FTZ R6, R38, R5 ;  /* 0x0000000526067221 */ /* 0x002fce0000010000 */
[----:B------:R-:W1:Y:S01]  /*4bb0*/  MUFU.EX2 R46, R46 ;  /* 0x0000002e002e7308 */ /* 0x000e620000000800 */
[----:B0-----:R-:W-:-:S01]  /*4bc0*/  FADD.FTZ R6, R39, R6 ;  /* 0x0000000627067221 */ /* 0x001fc20000010000 */
[----:B------:R-:W-:-:S04]  /*4bd0*/  F2FP.SATFINITE.E4M3.F32.PACK_AB_MERGE_C R38, R39, R38, RZ ;  /* 0x000000262726723e */ /* 0x000fc800048070ff */
[----:B------:R-:W-:Y:S02]  /*4be0*/  F2FP.SATFINITE.E4M3.F32.PACK_AB_MERGE_C R167, R35, R30, R38 ;  /* 0x0000001e23a7723e */ /* 0x000fe40004807026 */
[----:B------:R-:W0:Y:S01]  /*4bf0*/  MUFU.EX2 R47, R47 ;  /* 0x0000002f002f7308 */ /* 0x000e220000000800 */
[----:B--2---:R-:W-:-:S01]  /*4c00*/  FADD.FTZ R5, R31, R6 ;  /* 0x000000061f057221 */ /* 0x004fc20000010000 */
[----:B------:R-:W-:Y:S01]  /*4c10*/  F2FP.SATFINITE.E4M3.F32.PACK_AB_MERGE_C R6, R2, R25, RZ ;  /* 0x000000190206723e */ /* 0x000fe200048070ff */
[----:B------:R-:W-:-:S01]  /*4c20*/  FADD.FTZ R25, R25, R8 ;  /* 0x0000000819197221 */ /* 0x000fc20000010000 */
[----:B------:R-:W-:Y:S02]  /*4c30*/  VIADD R8, R88, 0xfffffffe ;  /* 0xfffffffe58087836 */ /* 0x000fe40000000000 */
[----:B------:R-:W-:-:S01]  /*4c40*/  FADD.FTZ R5, R34, R5 ;  /* 0x0000000522057221 */ /* 0x000fc20000010000 */
[----:B------:R-:W-:Y:S01]  /*4c50*/  F2FP.SATFINITE.E4M3.F32.PACK_AB_MERGE_C R162, R21, R20, R6 ;  /* 0x0000001415a2723e */ /* 0x000fe20004807006 */
[----:B------:R-:W-:-:S01]  /*4c60*/  FADD.FTZ R25, R2, R25 ;  /* 0x0000001902197221 */ /* 0x000fc20000010000 */
[----:B------:R-:W2:Y:S01]  /*4c70*/  MUFU.EX2 R50, R50 ;  /* 0x0000003200327308 */ /* 0x000ea20000000800 */
[----:B-1----:R-:W-:-:S01]  /*4c80*/  FADD.FTZ R6, R46, R5 ;  /* 0x000000052e067221 */ /* 0x002fc20000010000 */
[----:B------:R-:W-:-:S04]  /*4c90*/  F2FP.SATFINITE.E4M3.F32.PACK_AB_MERGE_C R2, R29, R0, RZ ;  /* 0x000000001d02723e */ /* 0x000fc800048070ff */
[----:B------:R-:W-:Y:S02]  /*4ca0*/  F2FP.SATFINITE.E4M3.F32.PACK_AB_MERGE_C R156, R33, R26, R2 ;  /* 0x0000001a219c723e */ /* 0x000fe40004807002 */
[----:B------:R-:W1:Y:S01]  /*4cb0*/  MUFU.EX2 R51, R51 ;  /* 0x0000003300337308 */ /* 0x000e620000000800 */
[----:B0-----:R-:W-:-:S01]  /*4cc0*/  FADD.FTZ R5, R47, R6 ;  /* 0x000000062f057221 */ /* 0x001fc20000010000 */
[----:B------:R-:W-:Y:S01]  /*4cd0*/  FADD.FTZ R6, R26, R25 ;  /* 0x000000191a067221 */ /* 0x000fe20000010000 */
[----:B------:R-:W-:-:S03]  /*4ce0*/  F2FP.SATFINITE.E4M3.F32.PACK_AB_MERGE_C R46, R47, R46, RZ ;  /* 0x0000002e2f2e723e */ /* 0x000fc600048070ff */
[----:B------:R-:W-:Y:S01]  /*4cf0*/  FADD.FTZ R33, R33, R6 ;  /* 0x0000000621217221 */ /* 0x000fe20000010000 */
[----:B------:R-:W-:Y:S01]  /*4d00*/  F2FP.SATFINITE.E4M3.F32.PACK_AB_MERGE_C R6, R41, R32, RZ ;  /* 0x000000202906723e */ /* 0x000fe200048070ff */
[----:B------:R-:W0:Y:S01]  /*4d10*/  MUFU.EX2 R54, R54 ;  /* 0x0000003600367308 */ /* 0x000e220000000800 */
[----:B--2---:R-:W-:-:S01]  /*4d20*/  FADD.FTZ R2, R50, R5 ;  /* 0x0000000532027221 */ /* 0x004fc20000010000 */
[----:B------:R-:W-:Y:S02]  /*4d30*/  F2FP.SATFINITE.E4M3.F32.PACK_AB_MERGE_C R161, R34, R31, R46 ;  /* 0x0000001f22a1723e */ /* 0x000fe4000480702e */
[----:B------:R-:W-:-:S04]  /*4d40*/  F2FP.SATFINITE.E4M3.F32.PACK_AB_MERGE_C R158, R37, R28, R6 ;  /* 0x0000001c259e723e */ /* 0x000fc80004807006 */
[----:B------:R-:W2:Y:S01]  /*4d50*/  MUFU.EX2 R55, R55 ;  /* 0x0000003700377308 */ /* 0x000ea20000000800 */
[----:B-1----:R-:W-:-:S07]  /*4d60*/  FADD.FTZ R5, R51, R2 ;  /* 0x0000000233057221 */ /* 0x002fce0000010000 */
[----:B------:R-:W1:Y:S01]  /*4d70*/  MUFU.EX2 R58, R58 ;  /* 0x0000003a003a7308 */ /* 0x000e620000000800 */
[----:B0-----:R-:W-:-:S07]  /*4d80*/  FADD.FTZ R2, R54, R5 ;  /* 0x0000000536027221 */ /* 0x001fce0000010000 */
[----:B------:R-:W0:Y:S01]  /*4d90*/  MUFU.EX2 R59, R59 ;  /* 0x0000003b003b7308 */ /* 0x000e220000000800 */
[----:B--2---:R-:W-:-:S01]  /*4da0*/  FADD.FTZ R5, R55, R2 ;  /* 0x0000000237057221 */ /* 0x004fc20000010000 */
[----:B------:R-:W-:Y:S01]  /*4db0*/  FADD.FTZ R2, R0, R33 ;  /* 0x0000002100027221 */ /* 0x000fe20000010000 */
[----:B------:R-:W-:-:S03]  /*4dc0*/  F2FP.SATFINITE.E4M3.F32.PACK_AB_MERGE_C R54, R55, R54, RZ ;  /* 0x000000363736723e */ /* 0x000fc600048070ff */
[----:B------:R-:W-:Y:S01]  /*4dd0*/  FADD.FTZ R29, R29, R2 ;  /* 0x000000021d1d7221 */ /* 0x000fe20000010000 */
[----:B------:R-:W-:Y:S01]  /*4de0*/  F2FP.SATFINITE.E4M3.F32.PACK_AB_MERGE_C R163, R51, R50, R54 ;  /* 0x0000003233a3723e */ /* 0x000fe20004807036 */
[----:B------:R-:W2:Y:S01]  /*4df0*/  MUFU.EX2 R62, R62 ;  /* 0x0000003e003e7308 */ /* 0x000ea20000000800 */
[----:B-1----:R-:W-:-:S01]  /*4e00*/  FADD.FTZ R0, R58, R5 ;  /* 0x000000053a007221 */ /* 0x002fc20000010000 */
[----:B------:R-:W-:-:S04]  /*4e10*/  FADD.FTZ R28, R28, R29 ;  /* 0x0000001d1c1c7221 */ /* 0x000fc80000010000 */
[----:B------:R-:W-:Y:S02]  /*4e20*/  FADD.FTZ R37, R37, R28 ;  /* 0x0000001c25257221 */ /* 0x000fe40000010000 */
[----:B------:R-:W1:Y:S01]  /*4e30*/  MUFU.EX2 R63, R63 ;  /* 0x0000003f003f7308 */ /* 0x000e620000000800 */
[----:B0-----:R-:W-:-:S01]  /*4e40*/  FADD.FTZ R5, R59, R0 ;  /* 0x000000003b057221 */ /* 0x001fc20000010000 */
[----:B------:R-:W-:-:S04]  /*4e50*/  FADD.FTZ R32, R32, R37 ;  /* 0x0000002520207221 */ /* 0x000fc80000010000 */
[----:B------:R-:W-:Y:S02]  /*4e60*/  FADD.FTZ R41, R41, R32 ;  /* 0x0000002029297221 */ /* 0x000fe40000010000 */
[----:B------:R-:W0:Y:S01]  /*4e70*/  MUFU.EX2 R66, R66 ;  /* 0x0000004200427308 */ /* 0x000e220000000800 */
[----:B--2---:R-:W-:-:S07]  /*4e80*/  FADD.FTZ R0, R62, R5 ;  /* 0x000000053e007221 */ /* 0x004fce0000010000 */
[----:B------:R-:W2:Y:S01]  /*4e90*/  MUFU.EX2 R67, R67 ;  /* 0x0000004300437308 */ /* 0x000ea20000000800 */
[----:B-1----:R-:W-:-:S01]  /*4ea0*/  FADD.FTZ R5, R63, R0 ;  /* 0x000000003f057221 */ /* 0x002fc20000010000 */
[----:B------:R-:W-:-:S04]  /*4eb0*/  F2FP.SATFINITE.E4M3.F32.PACK_AB_MERGE_C R62, R63, R62, RZ ;  /* 0x0000003e3f3e723e */ /* 0x000fc800048070ff */
[----:B------:R-:W-:Y:S02]  /*4ec0*/  F2FP.SATFINITE.E4M3.F32.PACK_AB_MERGE_C R157, R59, R58, R62 ;  /* 0x0000003a3b9d723e */ /* 0x000fe4000480703e */
[----:B------:R-:W1:Y:S01]  /*4ed0*/  MUFU.EX2 R70, R70 ;  /* 0x0000004600467308 */ /* 0x000e620000000800 */
[----:B0-----:R-:W-:-:S07]  /*4ee0*/  FADD.FTZ R0, R66, R5 ;  /* 0x0000000542007221 */ /* 0x001fce0000010000 */
[----:B------:R-:W-:Y:S01]  /*4ef0*/  MUFU.EX2 R40, R40 ;  /* 0x0000002800287308 */ /* 0x000fe20000000800 */
[----:B--2---:R-:W-:-:S07]  /*4f00*/  FADD.FTZ R5, R67, R0 ;  /* 0x0000000043057221 */ /* 0x004fce0000010000 */
[----:B------:R-:W0:Y:S01]  /*4f10*/  MUFU.EX2 R49, R49 ;  /* 0x0000003100317308 */ /* 0x000e220000000800 */
[----:B-1----:R-:W-:-:S07]  /*4f20*/  FADD.FTZ R0, R70, R5 ;  /* 0x0000000546007221 */ /* 0x002fce0000010000 */
[----:B------:R-:W1:Y:S08]  /*4f30*/  MUFU.EX2 R71, R71 ;  /* 0x0000004700477308 */ /* 0x000e700000000800 */
[----:B------:R-:W-:Y:S01]  /*4f40*/  MUFU.EX2 R36, R36 ;  /* 0x0000002400247308 */ /* 0x000fe20000000800 */
[----:B0-----:R-:W-:-:S07]  /*4f50*/  F2FP.SATFINITE.E4M3.F32.PACK_AB_MERGE_C R2, R49, R40, RZ ;  /* 0x000000283102723e */ /* 0x001fce00048070ff */
[----:B------:R-:W0:Y:S01]  /*4f60*/  MUFU.EX2 R45, R45 ;  /* 0x0000002d002d7308 */ /* 0x000e220000000800 */
[C---:B-1----:R-:W-:Y:S01]  /*4f70*/  F2FP.SATFINITE.E4M3.F32.PACK_AB_MERGE_C R70, R71.reuse, R70, RZ ;  /* 0x000000464746723e */ /* 0x042fe200048070ff */
[----:B------:R-:W-:-:S03]  /*4f80*/  FADD.FTZ R71, R71, R0 ;  /* 0x0000000047477221 */ /* 0x000fc60000010000 */
[----:B------:R-:W-:-:S03]  /*4f90*/  F2FP.SATFINITE.E4M3.F32.PACK_AB_MERGE_C R159, R67, R66, R70 ;  /* 0x00000042439f723e */ /* 0x000fc60004807046 */
[----:B------:R-:W1:Y:S08]  /*4fa0*/  MUFU.EX2 R74, R74 ;  /* 0x0000004a004a7308 */ /* 0x000e700000000800 */
[----:B------:R-:W2:Y:S01]  /*4fb0*/  MUFU.EX2 R75, R75 ;  /* 0x0000004b004b7308 */ /* 0x000ea20000000800 */
[----:B0-----:R-:W-:Y:S01]  /*4fc0*/  F2FP.SATFINITE.E4M3.F32.PACK_AB_MERGE_C R152, R45, R36, R2 ;  /* 0x000000242d98723e */ /* 0x001fe20004807002 */
[----:B------:R-:W-:-:S04]  /*4fd0*/  FADD.FTZ R36, R36, R41 ;  /* 0x0000002924247221 */ /* 0x000fc80000010000 */
[----:B------:R-:W-:Y:S02]  /*4fe0*/  FADD.FTZ R45, R45, R36 ;  /* 0x000000242d2d7221 */ /* 0x000fe40000010000 */
[----:B------:R-:W0:Y:S01]  /*4ff0*/  MUFU.EX2 R78, R78 ;  /* 0x0000004e004e7308 */ /* 0x000e220000000800 */
[----:B-1----:R-:W-:-:S01]  /*5000*/  FADD.FTZ R0, R74, R71 ;  /* 0x000000474a007221 */ /* 0x002fc20000010000 */
[----:B------:R-:W-:-:S04]  /*5010*/  FADD.FTZ R40, R40, R45 ;  /* 0x0000002d28287221 */ /* 0x000fc80000010000 */
[----:B------:R-:W-:Y:S02]  /*5020*/  FADD.FTZ R49, R49, R40 ;  /* 0x0000002831317221 */ /* 0x000fe40000010000 */
[----:B------:R-:W-:Y:S01]  /*5030*/  MUFU.EX2 R48, R48 ;  /* 0x0000003000307308 */ /* 0x000fe20000000800 */
[----:B--2---:R-:W-:-:S07]  /*5040*/  FADD.FTZ R7, R75, R0 ;  /* 0x000000004b077221 */ /* 0x004fce0000010000 */
[----:B------:R-:W1:Y:S01]  /*5050*/  MUFU.EX2 R57, R57 ;  /* 0x0000003900397308 */ /* 0x000e620000000800 */
[----:B0-----:R-:W-:-:S07]  /*5060*/  FADD.FTZ R0, R78, R7 ;  /* 0x000000074e007221 */ /* 0x001fce0000010000 */
[----:B------:R-:W0:Y:S08]  /*5070*/  MUFU.EX2 R79, R79 ;  /* 0x0000004f004f7308 */ /* 0x000e300000000800 */
[----:B------:R-:W-:Y:S01]  /*5080*/  MUFU.EX2 R44, R44 ;  /* 0x0000002c002c7308 */ /* 0x000fe20000000800 */
[----:B-1----:R-:W-:-:S07]  /*5090*/  F2FP.SATFINITE.E4M3.F32.PACK_AB_MERGE_C R2, R57, R48, RZ ;  /* 0x000000303902723e */ /* 0x002fce00048070ff */
[----:B------:R-:W1:Y:S01]  /*50a0*/  MUFU.EX2 R53, R53 ;  /* 0x0000003500357308 */ /* 0x000e620000000800 */
[C---:B0-----:R-:W-:Y:S01]  /*50b0*/  F2FP.SATFINITE.E4M3.F32.PACK_AB_MERGE_C R78, R79.reuse, R78, RZ ;  /* 0x0000004e4f4e723e */ /* 0x041fe200048070ff */
[----:B------:R-:W-:-:S03]  /*50c0*/  FADD.FTZ R79, R79, R0 ;  /* 0x000000004f4f7221 */ /* 0x000fc60000010000 */
[----:B------:R-:W-:-:S03]  /*50d0*/  F2FP.SATFINITE.E4M3.F32.PACK_AB_MERGE_C R153, R75, R74, R78 ;  /* 0x0000004a4b99723e */ /* 0x000fc6000480704e */
[----:B------:R-:W0:Y:S08]  /*50e0*/  MUFU.EX2 R82, R82 ;  /* 0x0000005200527308 */ /* 0x000e300000000800 */
[----:B------:R-:W2:Y:S01]  /*50f0*/  MUFU.EX2 R83, R83 ;  /* 0x0000005300537308 */ /* 0x000ea20000000800 */
[----:B-1----:R-:W-:Y:S01]  /*5100*/  F2FP.SATFINITE.E4M3.F32.PACK_AB_MERGE_C R154, R53, R44, R2 ;  /* 0x0000002c359a723e */ /* 0x002fe20004807002 */
[----:B------:R-:W-:-:S04]  /*5110*/  FADD.FTZ R44, R44, R49 ;  /* 0x000000312c2c7221 */ /* 0x000fc80000010000 */
[----:B------:R-:W-:Y:S02]  /*5120*/  FADD.FTZ R53, R53, R44 ;  /* 0x0000002c35357221 */ /* 0x000fe40000010000 */
[----:B------:R-:W1:Y:S01]  /*5130*/  MUFU.EX2 R86, R86 ;  /* 0x0000005600567308 */ /* 0x000e620000000800 */
[----:B0-----:R-:W-:-:S01]  /*5140*/  FADD.FTZ R0, R82, R79 ;  /* 0x0000004f52007221 */ /* 0x001fc20000010000 */
[----:B------:R-:W-:-:S04]  /*5150*/  FADD.FTZ R2, R48, R53 ;  /* 0x0000003530027221 */ /* 0x000fc80000010000 */
[----:B------:R-:W-:Y:S02]  /*5160*/  FADD.FTZ R2, R57, R2 ;  /* 0x0000000239027221 */ /* 0x000fe40000010000 */
[----:B------:R-:W0:Y:S01]  /*5170*/  MUFU.EX2 R5, R56 ;  /* 0x0000003800057308 */ /* 0x000e220000000800 */
[----:B--2---:R-:W-:-:S04]  /*5180*/  FADD.FTZ R7, R83, R0 ;  /* 0x0000000053077221 */ /* 0x004fc80000010000 */
[----:B-1----:R-:W-:Y:S01]  /*5190*/  FADD.FTZ R0, R86, R7 ;  /* 0x0000000756007221 */ /* 0x002fe20000010000 */
[----:B0-----:R-:W-:-:S03]  /*51a0*/  F2FP.SATFINITE.E4M3.F32.PACK_AB_MERGE_C R6, R5, R86, RZ ;  /* 0x000000560506723e */ /* 0x001fc600048070ff */
[----:B------:R-:W-:Y:S01]  /*51b0*/  FADD.FTZ R0, R5, R0 ;  /* 0x0000000005007221 */ /* 0x000fe20000010000 */
[----:B------:R-:W-:Y:S01]  /*51c0*/  F2FP.SATFINITE.E4M3.F32.PACK_AB_MERGE_C R155, R83, R82, R6 ;  /* 0x00000052539b723e */ /* 0x000fe20004807006 */
[----:B------:R-:W-:Y:S06]  /*51d0*/  @P1 BRA `(.L_x_1303) ;  /* 0x00000000004c1947 */ /* 0x000fec0003800000 */
[----:B------:R-:W-:Y:S01]  /*51e0*/  ISETP.LT.AND P1, PT, RZ, UR58, PT ;  /* 0x0000003aff007c0c */ /* 0x000fe2000bf21270 */
[----:B------:R-:W-:-:S12]  /*51f0*/  UIADD3 UR15, UR58, -0x1, URZ ;  /* 0xffffffff3a0f7890 */ /* 0x000fd8000fffe03f */
[----:B------:R-:W-:Y:S05]  /*5200*/  @P1 BRA `(.L_x_1304) ;  /* 0x0000000000201947 */ /* 0x000fea0003800000 */
[----:B------:R-:W-:Y:S01]  /*5210*/  ULDC UR18, c[0x0][0x9e4] ;  /* 0x0002790000127ab9 */ /* 0x000fe20000000800 */
[----:B------:R-:W-:Y:S02]  /*5220*/  UIADD3 UR15, -UR58, URZ, URZ ;  /* 0x0000003f3a0f7290 */ /* 0x000fe4000fffe13f */
[----:B------:R-:W-:-:S11]  /*5230*/  UISETP.NE.AND UP0, UPT, UR18, 0x1, UPT ;  /* 0x000000011200788c */ /* 0x000fd6000bf05270 */
[----:B------:R-:W-:Y:S02]  /*5240*/  @UP0 ULDC.64 UR6, c[0x0][0x9e8] ;  /* 0x00027a0000060ab9 */ /* 0x000fe40000000a00 */
[----:B------:R-:W-:-:S04]  /*5250*/  UIMAD.WIDE.U32 UR10, UR15, UR6, URZ ;  /* 0x000000060f0a72a5 */ /* 0x000fc8000f8e003f */
[----:B------:R-:W-:-:S04]  /*5260*/  @UP0 USHF.R.U32.HI UR15, URZ, UR7, UR11 ;  /* 0x000000073f0f0299 */ /* 0x000fc8000801160b */
[----:B------:R-:W-:Y:S01]  /*5270*/  ULOP3.LUT UR15, URZ, UR15, URZ, 0x33, !UPT ;  /* 0x0000000f3f0f7292 */ /* 0x000fe2000f8e333f */
[----:B------:R-:W-:Y:S11]  /*5280*/  BRA `(.L_x_1305) ;  /* 0x0000000000147947 */ /* 0x000ff60003800000 */
.L_x_1304:
[----:B------:R-:W-:Y:S02]  /*5290*/  ULDC UR18, c[0x0][0x9e4] ;  /* 0x0002790000127ab9 */ /* 0x000fe40000000800 */
[----:B------:R-:W-:-:S11]  /*52a0*/  UISETP.NE.AND UP0, UPT, UR18, 0x1, UPT ;  /* 0x000000011200788c */ /* 0x000fd6000bf05270 */
[----:B------:R-:W-:Y:S02]  /*52b0*/  @UP0 ULDC.64 UR6, c[0x0][0x9e8] ;  /* 0x00027a0000060ab9 */ /* 0x000fe40000000a00 */
[----:B------:R-:W-:-:S04]  /*52c0*/  UIMAD.WIDE.U32 UR10, UR15, UR6, URZ ;  /* 0x000000060f0a72a5 */ /* 0x000fc8000f8e003f */
[----:B------:R-:W-:-:S12]  /*52d0*/  @UP0 USHF.R.U32.HI UR15, URZ, UR7, UR11 ;  /* 0x000000073f0f0299 */ /* 0x000fd8000801160b */
.L_x_1305:
[----:B------:R-:W-:-:S04]  /*52e0*/  UIMAD UR15, UR15, UR18, UR18 ;  /* 0x000000120f0f72a4 */ /* 0x000fc8000f8e0212 */
[----:B------:R-:W-:-:S04]  /*52f0*/  UISETP.LT.AND UP0, UPT, UR14, UR15, UPT ;  /* 0x0000000f0e00728c */ /* 0x000fc8000bf01270 */
[----:B------:R-:W-:-:S12]  /*5300*/  USEL UR14, UR14, UR15, UP0 ;  /* 0x0000000f0e0e7287 */ /* 0x000fd80008000000 */
.L_x_1303:
[----:B------:R-:W-:Y:S01]  /*5310*/  USHF.R.S32.HI UR6, URZ, 0x1f, UR14 ;  /* 0x0000001f3f067899 */ /* 0x000fe2000801140e */
[----:B------:R-:W-:Y:S02]  /*5320*/  CS2R R88, SRZ ;  /* 0x0000000000587805 */ /* 0x000fe4000001ff00 */
[----:B------:R-:W-:Y:S02]  /*5330*/  CS2R R90, SRZ ;  /* 0x00000000005a7805 */ /* 0x000fe4000001ff00 */
[----:B------:R-:W-:Y:S01]  /*5340*/  CS2R R92, SRZ ;  /* 0x00000000005c7805 */ /* 0x000fe2000001ff00 */
[----:B------:R-:W-:Y:S01]  /*5350*/  ULEA.HI UR6, UR6, UR14, URZ, 0x7 ;  /* 0x0000000e06067291 */ /* 0x000fe2000f8f383f */
[----:B------:R-:W-:Y:S02]  /*5360*/  CS2R R94, SRZ ;  /* 0x00000000005e7805 */ /* 0x000fe4000001ff00 */
[----:B------:R-:W-:Y:S02]  /*5370*/  CS2R R96, SRZ ;  /* 0x0000000000607805 */ /* 0x000fe4000001ff00 */
[----:B------:R-:W-:Y:S01]  /*5380*/  CS2R R98, SRZ ;  /* 0x0000000000627805 */ /* 0x000fe2000001ff00 */
[----:B------:R-:W-:Y:S01]  /*5390*/  USHF.R.S32.HI UR6, URZ, 0x7, UR6 ;  /* 0x000000073f067899 */ /* 0x000fe20008011406 */
[----:B------:R-:W-:-:S02]  /*53a0*/  CS2R R100, SRZ ;  /* 0x0000000000647805 */ /* 0x000fc4000001ff00 */
[----:B------:R-:W-:Y:S02]  /*53b0*/  CS2R R102, SRZ ;  /* 0x0000000000667805 */ /* 0x000fe4000001ff00 */
[----:B------:R-:W-:Y:S01]  /*53c0*/  CS2R R104, SRZ ;  /* 0x0000000000687805 */ /* 0x000fe2000001ff00 */
[----:B------:R-:W-:Y:S01]  /*53d0*/  UISETP.LT.AND UP0, UPT, UR38, UR6, UPT ;  /* 0x000000062600728c */ /* 0x000fe2000bf01270 */
[----:B------:R-:W-:Y:S02]  /*53e0*/  CS2R R106, SRZ ;  /* 0x00000000006a7805 */ /* 0x000fe4000001ff00 */
[----:B------:R-:W-:Y:S02]  /*53f0*/  CS2R R108, SRZ ;  /* 0x00000000006c7805 */ /* 0x000fe4000001ff00 */
[----:B------:R-:W-:Y:S01]  /*5400*/  CS2R R110, SRZ ;  /* 0x00000000006e7805 */ /* 0x000fe2000001ff00 */
[----:B------:R-:W-:Y:S01]  /*5410*/  USEL UR32, UR38, UR6, !UP0 ;  /* 0x0000000626207287 */ /* 0x000fe2000c000000 */
[----:B------:R-:W-:-:S02]  /*5420*/  CS2R R112, SRZ ;  /* 0x0000000000707805 */ /* 0x000fc4000001ff00 */
[----:B------:R-:W-:Y:S02]  /*5430*/  CS2R R114, SRZ ;  /* 0x0000000000727805 */ /* 0x000fe4000001ff00 */
[----:B------:R-:W-:Y:S02]  /*5440*/  CS2R R116, SRZ ;  /* 0x0000000000747805 */ /* 0x000fe4000001ff00 */
[----:B------:R-:W-:Y:S02]  /*5450*/  CS2R R118, SRZ ;  /* 0x0000000000767805 */ /* 0x000fe4000001ff00 */
[----:B------:R-:W-:Y:S02]  /*5460*/  CS2R R120, SRZ ;  /* 0x0000000000787805 */ /* 0x000fe4000001ff00 */
[----:B------:R-:W-:Y:S02]  /*5470*/  ISETP.GE.AND P1, PT, R8, UR32, PT ;  /* 0x0000002008007c0c */ /* 0x000fe4000bf26270 */
        /* <DEDUP_REMOVED lines=51> */
[----:B------:R-:W-:Y:S01]  /*57b0*/  UMOV UR33, UR49 ;  /* 0x0000003100217c82 */ /* 0x000fe20008000000 */
[----:B------:R-:W-:Y:S01]  /*57c0*/  ULDC UR29, c[0x0][0x9e4] ;  /* 0x00027900001d7ab9 */ /* 0x000fe20000000800 */
[----:B------:R-:W-:Y:S01]  /*57d0*/  ULDC UR30, c[0x0][0x9dc] ;  /* 0x00027700001e7ab9 */ /* 0x000fe20000000800 */
[----:B------:R-:W-:-:S05]  /*57e0*/  ULDC UR31, c[0x0][0x9e0] ;  /* 0x00027800001f7ab9 */ /* 0x000fca0000000800 */
.L_x_1325:
[----:B------:R-:W-:Y:S01]  /*57f0*/  ISETP.NE.AND P2, PT, RZ, UR46, PT ;  /* 0x0000002eff007c0c */ /* 0x000fe2000bf45270 */
[----:B------:R-:W-:-:S04]  /*5800*/  UISETP.NE.AND UP0, UPT, UR33, 0x1, UPT ;  /* 0x000000012100788c */ /* 0x000fc8000bf05270 */
[----:B------:R-:W-:-:S04]  /*5810*/  USEL UR50, URZ, 0x1, UP0 ;  /* 0x000000013f327887 */ /* 0x000fc80008000000 */
[----:B------:R-:W-:-:S04]  /*5820*/  ULOP3.LUT UR50, UR34, UR50, URZ, 0x3c, !UPT ;  /* 0x0000003222327292 */ /* 0x000fc8000f8e3c3f */
[----:B------:R-:W-:Y:S08]  /*5830*/  @P2 BRA `(.L_x_1307) ;  /* 0x0000000000382947 */ /* 0x000ff00003800000 */
[----:B------:R-:W-:Y:S05]  /*5840*/  @!P0 BRA `(.L_x_1308) ;  /* 0x0000000000048947 */ /* 0x000fea0003800000 */
[----:B------:R-:W-:Y:S01]  /*5850*/  BPT.TRAP 0x1 ;  /* 0x000000040000795c */ /* 0x000fe20000300000 */
.L_x_1308:
        /* <DEDUP_REMOVED lines=9> */
.L_x_1309:
[----:B-1----:R-:W-:Y:S05]  /*58f0*/  @P1 BRA `(.L_x_1307) ;  /* 0x0000000000081947 */ /* 0x002fea0003800000 */
[----:B------:R-:W1:Y:S02]  /*5900*/  SYNCS.PHASECHK.TRANS64.TRYWAIT P1, [UR6+0x22830], R3 ;  /* 0x02283003ff0075a7 */ /* 0x000e640008020146 */
[----:B-1----:R-:W-:Y:S05]  /*5910*/  @!P1 BRA `(.L_x_1310) ;  /* 0x0000013000e49947 */ /* 0x002fea0003800000 */
.L_x_1307:
[----:B-1----:R-:W1:Y:S01]  /*5920*/  S2R R4, SR_TID.X ;  /* 0x0000000000047919 */ /* 0x002e620000002100 */
[----:B------:R-:W-:Y:S01]  /*5930*/  UIADD3 UR49, UR33, 0x1, URZ ;  /* 0x0000000121317890 */ /* 0x000fe2000fffe03f */
[----:B------:R-:W-:Y:S01]  /*5940*/  UMOV UR27, 0x80000020 ;  /* 0x80000020001b7882 */ /* 0x000fe20000000000 */
[----:B------:R-:W-:Y:S02]  /*5950*/  UMOV UR7, 0x80000020 ;  /* 0x8000002000077882 */ /* 0x000fe40000000000 */
[----:B------:R-:W-:Y:S01]  /*5960*/  UISETP.NE.AND UP0, UPT, UR49, 0x2, UPT ;  /* 0x000000023100788c */ /* 0x000fe2000bf05270 */
[----:B------:R-:W-:Y:S01]  /*5970*/  UMOV UR11, 0x80000020 ;  /* 0x80000020000b7882 */ /* 0x000fe20000000000 */
[----:B------:R-:W-:Y:S02]  /*5980*/  UMOV UR15, 0x80000020 ;  /* 0x80000020000f7882 */ /* 0x000fe40000000000 */
[----:B------:R-:W-:Y:S01]  /*5990*/  USEL UR49, UR49, URZ, UP0 ;  /* 0x0000003f31317287 */ /* 0x000fe20008000000 */
[----:B------:R-:W-:Y:S01]  /*59a0*/  UMOV UR19, 0x80000020 ;  /* 0x8000002000137882 */ /* 0x000fe20000000000 */
[----:B------:R-:W-:-:S02]  /*59b0*/  UMOV UR23, 0x80000020 ;  /* 0x8000002000177882 */ /* 0x000fc40000000000 */
[----:B------:R-:W-:-:S04]  /*59c0*/  UIMAD UR26, UR49, 0x600, UR28 ;  /* 0x00000600311a78a4 */ /* 0x000fc8000f8e021c */
[----:B------:R-:W-:Y:S02]  /*59d0*/  UIADD3 UR6, UR26, 0x2, URZ ;  /* 0x000000021a067890 */ /* 0x000fe4000fffe03f */
[----:B------:R-:W-:Y:S02]  /*59e0*/  UIADD3 UR10, UR26, 0x200, URZ ;  /* 0x000002001a0a7890 */ /* 0x000fe4000fffe03f */
[----:B------:R-:W-:Y:S02]  /*59f0*/  UIADD3 UR14, UR26, 0x202, URZ ;  /* 0x000002021a0e7890 */ /* 0x000fe4000fffe03f */
[----:B------:R-:W-:Y:S02]  /*5a00*/  UIADD3 UR18, UR26, 0x400, URZ ;  /* 0x000004001a127890 */ /* 0x000fe4000fffe03f */
[----:B------:R-:W-:Y:S01]  /*5a10*/  UIADD3 UR22, UR26, 0x402, URZ ;  /* 0x000004021a167890 */ /* 0x000fe2000fffe03f */
[----:B-1----:R-:W-:-:S05]  /*5a20*/  SHF.R.U32.HI R4, RZ, 0x7, R4 ;  /* 0x00000007ff047819 */ /* 0x002fca0000011604 */
[----:B0-----:R-:W-:-:S05]  /*5a30*/  VIADD R3, R4, 0x8 ;  /* 0x0000000804037836 */ /* 0x001fca0000000000 */
[----:B------:R0:W-:Y:S06]  /*5a40*/  BAR.SYNC.DEFER_BLOCKING R3, 0x100 ;  /* 0x000400030000751d */ /* 0x0001ec0000010000 */
        /* <DEDUP_REMOVED lines=21> */
.L_x_1312:
[----:B------:R-:W-:Y:S01]  /*5ba0*/  ULEA UR6, UR33, UR36, 0x3 ;  /* 0x0000002421067291 */ /* 0x000fe2000f8e183f */
[----:B------:R-:W-:-:S05]  /*5bb0*/  IMAD.U32 R3, RZ, RZ, UR34 ;  /* 0x00000022ff037e24 */ /* 0x000fca000f8e00ff */
[----:B------:R-:W-:-:S04]  /*5bc0*/  SHF.L.U32 R3, R3, 0x1f, RZ ;  /* 0x0000001f03037819 */ /* 0x000fc800000006ff */
[----:B------:R0:W1:Y:S01]  /*5bd0*/  SYNCS.PHASECHK.TRANS64.TRYWAIT P1, [UR6+0x22850], R3 ;  /* 0x02285003ff0075a7 */ /* 0x0000620008020146 */
[----:B------:R-:W-:Y:S05]  /*5be0*/  @!P0 BRA `(.L_x_1313) ;  /* 0x0000000000048947 */ /* 0x000fea0003800000 */
[----:B------:R-:W-:Y:S01]  /*5bf0*/  BPT.TRAP 0x1 ;  /* 0x000000040000795c */ /* 0x000fe20000300000 */
.L_x_1313:
[----:B-1----:R-:W-:Y:S05]  /*5c00*/  @P1 BRA `(.L_x_1311) ;  /* 0x0000000000081947 */ /* 0x002fea0003800000 */
[----:B------:R-:W1:Y:S02]  /*5c10*/  SYNCS.PHASECHK.TRANS64.TRYWAIT P1, [UR6+0x22850], R3 ;  /* 0x02285003ff0075a7 */ /* 0x000e640008020146 */
[----:B-1----:R-:W-:Y:S05]  /*5c20*/  @!P1 BRA `(.L_x_1314) ;  /* 0x0000013000389947 */ /* 0x002fea0003800000 */
.L_x_1311:
[----:B------:R-:W-:Y:S01]  /*5c30*/  UIADD3 UR6, UR36, 0x400, URZ ;  /* 0x0000040024067890 */ /* 0x000fe2000fffe03f */
[----:B------:R-:W-:Y:S01]  /*5c40*/  WARPGROUP.ARRIVE ;  /* 0x00000000000079c5 */ /* 0x000fe20000000000 */
[----:B------:R-:W-:-:S05]  /*5c50*/  UMOV UR7, 0x40000040 ;  /* 0x4000004000077882 */ /* 0x000fca0000000000 */
[----:B-1----:R-:W1:Y:S01]  /*5c60*/  S2R R4, SR_TID.X ;  /* 0x0000000000047919 */ /* 0x002e620000002100 */
        /* <DEDUP_REMOVED lines=8> */
[----:B-1----:R-:W-:-:S04]  /*5cf0*/  SHF.R.U32.HI R4, RZ, 0x7, R4 ;  /* 0x00000007ff047819 */ /* 0x002fc80000011604 */
[----:B0-----:R-:W-:Y:S01]  /*5d00*/  IADD3 R3, -R4, 0xb, RZ ;  /* 0x0000000b04037810 */ /* 0x001fe20007ffe1ff */
[----:B------:R-:W-:Y:S02]  /*5d10*/  WARPGROUP.DEPBAR.LE gsb0, 0x0 ;  /* 0x00008000000079c5 */ /* 0x000fe40000010000 */
[----:B------:R-:W-:-:S06]  /*5d20*/  WARPGROUP.ARRIVE ;  /* 0x00000000000079c5 */ /* 0x000fcc0000000000 */
        /* <DEDUP_REMOVED lines=15> */
.L_x_1315:
[----:B------:R-:W-:Y:S01]  /*5e20*/  UISETP.NE.AND UP1, UPT, UR55, URZ, UPT ;  /* 0x0000003f3700728c */ /* 0x000fe2000bf25270 */
[----:B------:R-:W-:Y:S01]  /*5e30*/  VIADD R9, R17, UR42 ;  /* 0x0000002a11097c36 */ /* 0x000fe20008000000 */
[----:B------:R-:W-:Y:S01]  /*5e40*/  ULEA UR6, UR49, UR36, 0x3 ;  /* 0x0000002431067291 */ /* 0x000fe2000f8e183f */
[----:B------:R-:W-:Y:S01]  /*5e50*/  IMAD.U32 R5, RZ, RZ, UR48 ;  /* 0x00000030ff057e24 */ /* 0x000fe2000f8e00ff */
[----:B------:R-:W-:Y:S02]  /*5e60*/  UISETP.NE.AND UP0, UPT, UR54, URZ, UPT ;  /* 0x0000003f3600728c */ /* 0x000fe4000bf05270 */
[----:B------:R-:W-:Y:S01]  /*5e70*/  PLOP3.LUT P1, PT, PT, PT, UP1, 0x80, 0x0 ;  /* 0x000000000000781c */ /* 0x000fe20003f2f018 */
[----:B------:R-:W-:Y:S01]  /*5e80*/  UIADD3 UR6, UR6, 0x22840, URZ ;  /* 0x0002284006067890 */ /* 0x000fe2000fffe03f */
[----:B------:R-:W-:-:S03]  /*5e90*/  PLOP3.LUT P2, PT, PT, PT, UP1, 0x80, 0x0 ;  /* 0x000000000000781c */ /* 0x000fc60003f4f018 */
[----:B------:R-:W-:Y:S01]  /*5ea0*/  @UP1 ULDC UR7, c[0x0][0x44c] ;  /* 0x0001130000071ab9 */ /* 0x000fe20000000800 */
[----:B------:R-:W-:-:S07]  /*5eb0*/  UPRMT UR6, UR37, 0x654, UR6 ;  /* 0x0000065425067896 */ /* 0x000fce0008000006 */
[----:B0-----:R-:W-:Y:S01]  /*5ec0*/  @P1 IMAD.HI.U32 R3, R9, UR7, RZ ;  /* 0x0000000709031c27 */ /* 0x001fe2000f8e00ff */
[----:B------:R-:W-:Y:S01]  /*5ed0*/  @UP1 ULDC UR7, c[0x0][0x450] ;  /* 0x0001140000071ab9 */ /* 0x000fe20000000800 */
[----:B------:R-:W-:Y:S01]  /*5ee0*/  PLOP3.LUT P1, PT, PT, PT, UP0, 0x40, 0x0 ;  /* 0x000000000000781c */ /* 0x000fe20003f2e808 */
[----:B------:R-:W-:Y:S01]  /*5ef0*/  SYNCS.ARRIVE.TRANS64.RED.A1T0 RZ, [UR6], RZ ;  /* 0x000000ffffff79a7 */ /* 0x000fe20008100406 */
[----:B------:R-:W-:Y:S01]  /*5f00*/  ULOP3.LUT UR6, URZ, UR30, URZ, 0x33, !UPT ;  /* 0x0000001e3f067292 */ /* 0x000fe2000f8e333f */
[----:B------:R-:W-:Y:S01]  /*5f10*/  @P2 SHF.R.U32.HI R9, RZ, UR7, R3 ;  /* 0x00000007ff092c19 */ /* 0x000fe20008011603 */
[----:B------:R-:W-:-:S04]  /*5f20*/  IMAD.SHL.U32 R3, R8, 0x80, RZ ;  /* 0x0000008008037824 */ /* 0x000fc800078e00ff */
[----:B------:R-:W0:Y:S01]  /*5f30*/  SHFL.IDX PT, R11, R9, RZ, 0x1c1f ;  /* 0x001c1fff090b7589 */ /* 0x000e2200000e0000 */
[----:B------:R-:W-:-:S04]  /*5f40*/  IADD3 R4, -R16, 0x1, -R3 ;  /* 0x0000000110047810 */ /* 0x000fc80007ffe903 */
[----:B------:R-:W-:-:S05]  /*5f50*/  IADD3 R4, -R5, UR41, R4 ;  /* 0x0000002905047c10 */ /* 0x000fca000fffe104 */
[C---:B------:R-:W-:Y:S02]  /*5f60*/  VIADD R14, R4.reuse, UR31 ;  /* 0x0000001f040e7c36 */ /* 0x040fe40008000000 */
[----:B------:R-:W-:Y:S02]  /*5f70*/  VIADD R20, R4, UR6 ;  /* 0x0000000604147c36 */ /* 0x000fe40008000000 */
[--C-:B0-----:R-:W-:Y:S02]  /*5f80*/  IMAD.IADD R10, R14, 0x1, R11.reuse ;  /* 0x000000010e0a7824 */ /* 0x101fe400078e020b */
[----:B------:R-:W-:Y:S01]  /*5f90*/  IMAD.IADD R12, R20, 0x1, R11 ;  /* 0x00000001140c7824 */ /* 0x000fe200078e020b */
[----:B------:R-:W-:Y:S06]  /*5fa0*/  @P1 BRA `(.L_x_1316) ;  /* 0x00000000005c1947 */ /* 0x000fec0003800000 */
[----:B------:R-:W-:Y:S01]  /*5fb0*/  IMAD.U32 R4, RZ, RZ, UR48 ;  /* 0x00000030ff047e24 */ /* 0x000fe2000f8e00ff */
[----:B------:R-:W-:Y:S04]  /*5fc0*/  BSSY B0, `(.L_x_1317) ;  /* 0x0000011000007945 */ /* 0x000fe80003800000 */
[----:B------:R-:W-:-:S04]  /*5fd0*/  IADD3 R11, -R4, UR41, R11 ;  /* 0x00000029040b7c10 */ /* 0x000fc8000fffe10b */
        /* <DEDUP_REMOVED lines=10> */
.L_x_1318:
[----:B------:R-:W-:-:S05]  /*6080*/  IMAD.U32 R152, RZ, RZ, UR29 ;  /* 0x0000001dff987e24 */ /* 0x000fca000f8e00ff */
[----:B------:R-:W-:-:S13]  /*6090*/  ISETP.NE.AND P1, PT, R152, 0x1, PT ;  /* 0x000000019800780c */ /* 0x000fda0003f25270 */
[----:B------:R-:W0:Y:S02]  /*60a0*/  @P1 LDC.64 R4, c[0x0][0x9e8] ;  /* 0x00027a00ff041b82 */ /* 0x000e240000000a00 */
[----:B0-----:R-:W-:-:S05]  /*60b0*/  @P1 IMAD.HI.U32 R4, R11, R4, RZ ;  /* 0x000000040b041227 */ /* 0x001fca00078e00ff */
[----:B------:R-:W-:-:S07]  /*60c0*/  @P1 SHF.R.U32.HI R11, RZ, R5, R4 ;  /* 0x00000005ff0b1219 */ /* 0x000fce0000011604 */
.L_x_1319:
[----:B------:R-:W-:Y:S05]  /*60d0*/  BSYNC B0 ;  /* 0x0000000000007941 */ /* 0x000fea0003800000 */
.L_x_1317:
[----:B------:R-:W-:-:S04]  /*60e0*/  IMAD R11, R11, R152, -R3 ;  /* 0x000000980b0b7224 */ /* 0x000fc800078e0a03 */
[----:B------:R-:W-:-:S05]  /*60f0*/  IMAD.IADD R11, R11, 0x1, -R16 ;  /* 0x000000010b0b7824 */ /* 0x000fca00078e0a10 */
[----:B------:R-:W-:Y:S02]  /*6100*/  VIADDMNMX R10, R11, R152, R10, PT ;  /* 0x000000980b0a7246 */ /* 0x000fe4000380010a */
[----:B------:R-:W-:-:S07]  /*6110*/  VIMNMX R12, R12, R11, !PT ;  /* 0x0000000b0c0c7248 */ /* 0x000fce0007fe0100 */
.L_x_1316:
[----:B------:R-:W-:Y:S01]  /*6120*/  ISETP.GT.AND P1, PT, R8, -0x1, PT ;  /* 0xffffffff0800780c */ /* 0x000fe20003f24270 */
[----:B------:R-:W0:Y:S01]  /*6130*/  SHFL.IDX PT, R5, R9, 0x1, 0x1c1f ;  /* 0x003c1f0009057f89 */ /* 0x000e2200000e0000 */
[----:B------:R-:W-:Y:S02]  /*6140*/  UISETP.NE.AND UP0, UPT, UR54, URZ, UPT ;  /* 0x0000003f3600728c */ /* 0x000fe4000bf05270 */
[C---:B------:R-:W-:Y:S02]  /*6150*/  ISETP.GT.AND P3, PT, R12.reuse, 0x8, P1 ;  /* 0x000000080c00780c */ /* 0x040fe40000f64270 */
[----:B------:R-:W-:Y:S02]  /*6160*/  ISETP.GT.AND P6, PT, R12, RZ, P1 ;  /* 0x000000ff0c00720c */ /* 0x000fe40000fc4270 */
[----:B------:R-:W-:Y:S02]  /*6170*/  ISETP.LT.OR P3, PT, R10, 0x9, P3 ;  /* 0x000000090a00780c */ /* 0x000fe40001f61670 */
[----:B------:R-:W-:-:S02]  /*6180*/  ISETP.GT.AND P2, PT, R12, 0x1, P1 ;  /* 0x000000010c00780c */ /* 0x000fc40000f44270 */
[----:B------:R-:W-:Y:S02]  /*6190*/  FSEL R11, R28, -INF , !P3 ;  /* 0xff8000001c0b7808 */ /* 0x000fe40005800000 */
[----:B------:R-:W-:Y:S02]  /*61a0*/  ISETP.GT.AND P3, PT, R12, 0x19, P1 ;  /* 0x000000190c00780c */ /* 0x000fe40000f64270 */
[C---:B------:R-:W-:Y:S02]  /*61b0*/  ISETP.LT.OR P6, PT, R10.reuse, 0x1, P6 ;  /* 0x000000010a00780c */ /* 0x040fe400037c1670 */
[C---:B------:R-:W-:Y:S02]  /*61c0*/  ISETP.LT.OR P2, PT, R10.reuse, 0x2, P2 ;  /* 0x000000020a00780c */ /* 0x040fe40001741670 */
[----:B------:R-:W-:Y:S02]  /*61d0*/  ISETP.LT.OR P3, PT, R10, 0x1a, P3 ;  /* 0x0000001a0a00780c */ /* 0x000fe40001f61670 */
[----:B------:R-:W-:-:S02]  /*61e0*/  FSEL R15, R24, -INF , !P6 ;  /* 0xff800000180f7808 */ /* 0x000fc40007000000 */
[----:B------:R-:W-:Y:S01]  /*61f0*/  FSEL R25, R25, -INF , !P2 ;  /* 0xff80000019197808 */ /* 0x000fe20005000000 */
[----:B0-----:R-:W-:Y:S01]  /*6200*/  IMAD.IADD R9, R20, 0x1, R5 ;  /* 0x0000000114097824 */ /* 0x001fe200078e0205 */
[C---:B------:R-:W-:Y:S02]  /*6210*/  ISETP.GT.AND P5, PT, R12.reuse, 0x9, P1 ;  /* 0x000000090c00780c */ /* 0x040fe40000fa4270 */
[C---:B------:R-:W-:Y:S02]  /*6220*/  ISETP.GT.AND P4, PT, R12.reuse, 0x10, P1 ;  /* 0x000000100c00780c */ /* 0x040fe40000f84270 */
[C---:B------:R-:W-:Y:S02]  /*6230*/  ISETP.GT.AND P6, PT, R12.reuse, 0x11, P1 ;  /* 0x000000110c00780c */ /* 0x040fe40000fc4270 */
[----:B------:R-:W-:Y:S02]  /*6240*/  ISETP.GT.AND P2, PT, R12, 0x18, P1 ;  /* 0x000000180c00780c */ /* 0x000fe40000f44270 */
[----:B------:R-:W-:-:S02]  /*6250*/  FSEL R37, R37, -INF , !P3 ;  /* 0xff80000025257808 */ /* 0x000fc40005800000 */
[----:B------:R-:W-:Y:S02]  /*6260*/  ISETP.GT.AND P3, PT, R12, 0x30, P1 ;  /* 0x000000300c00780c */ /* 0x000fe40000f64270 */
[C---:B------:R-:W-:Y:S02]  /*6270*/  ISETP.LT.OR P5, PT, R10.reuse, 0xa, P5 ;  /* 0x0000000a0a00780c */ /* 0x040fe40002fa1670 */
[C---:B------:R-:W-:Y:S02]  /*6280*/  ISETP.LT.OR P4, PT, R10.reuse, 0x11, P4 ;  /* 0x000000110a00780c */ /* 0x040fe40002781670 */
[C---:B------:R-:W-:Y:S02]  /*6290*/  ISETP.LT.OR P6, PT, R10.reuse, 0x12, P6 ;  /* 0x000000120a00780c */ /* 0x040fe400037c1670 */
[C---:B------:R-:W-:Y:S02]  /*62a0*/  ISETP.LT.OR P2, PT, R10.reuse, 0x19, P2 ;  /* 0x000000190a00780c */ /* 0x040fe40001741670 */
[----:B------:R-:W-:-:S02]  /*62b0*/  ISETP.LT.OR P3, PT, R10, 0x31, P3 ;  /* 0x000000310a00780c */ /* 0x000fc40001f61670 */
[----:B------:R-:W-:Y:S02]  /*62c0*/  FSEL R29, R29, -INF , !P5 ;  /* 0xff8000001d1d7808 */ /* 0x000fe40006800000 */
[----:B------:R-:W-:Y:S02]  /*62d0*/  FSEL R13, R32, -INF , !P4 ;  /* 0xff800000200d7808 */ /* 0x000fe40006000000 */
[----:B------:R-:W-:Y:S02]  /*62e0*/  FSEL R33, R33, -INF , !P6 ;  /* 0xff80000021217808 */ /* 0x000fe40007000000 */
[----:B------:R-:W-:Y:S02]  /*62f0*/  FSEL R36, R36, -INF , !P2 ;  /* 0xff80000024247808 */ /* 0x000fe40005000000 */
[C---:B------:R-:W-:Y:S02]  /*6300*/  ISETP.GT.AND P5, PT, R12.reuse, 0x20, P1 ;  /* 0x000000200c00780c */ /* 0x040fe40000fa4270 */
[----:B------:R-:W-:-:S02]  /*6310*/  ISETP.GT.AND P4, PT, R12, 0x21, P1 ;  /* 0x000000210c00780c */ /* 0x000fc40000f84270 */
[C---:B------:R-:W-:Y:S02]  /*6320*/  ISETP.GT.AND P6, PT, R12.reuse, 0x28, P1 ;  /* 0x000000280c00780c */ /* 0x040fe40000fc4270 */
[----:B------:R-:W-:Y:S02]  /*6330*/  ISETP.GT.AND P2, PT, R12, 0x29, P1 ;  /* 0x000000290c00780c */ /* 0x000fe40000f44270 */
[----:B------:R-:W-:Y:S02]  /*6340*/  FSEL R48, R48, -INF , !P3 ;  /* 0xff80000030307808 */ /* 0x000fe40005800000 */
[----:B------:R-:W-:Y:S02]  /*6350*/  ISETP.GT.AND P3, PT, R12, 0x41, P1 ;  /* 0x000000410c00780c */ /* 0x000fe40000f64270 */
[C---:B------:R-:W-:Y:S02]  /*6360*/  ISETP.LT.OR P5, PT, R10.reuse, 0x21, P5 ;  /* 0x000000210a00780c */ /* 0x040fe40002fa1670 */
[----:B------:R-:W-:-:S02]  /*6370*/  ISETP.LT.OR P4, PT, R10, 0x22, P4 ;  /* 0x000000220a00780c */ /* 0x000fc40002781670 */
[C---:B------:R-:W-:Y:S02]  /*6380*/  ISETP.LT.OR P6, PT, R10.reuse, 0x29, P6 ;  /* 0x000000290a00780c */ /* 0x040fe400037c1670 */
[C---:B------:R-:W-:Y:S02]  /*6390*/  ISETP.LT.OR P2, PT, R10.reuse, 0x2a, P2 ;  /* 0x0000002a0a00780c */ /* 0x040fe40001741670 */
[----:B------:R-:W-:Y:S02]  /*63a0*/  ISETP.LT.OR P3, PT, R10, 0x42, P3 ;  /* 0x000000420a00780c */ /* 0x000fe40001f61670 */
[----:B------:R-:W-:Y:S02]  /*63b0*/  FSEL R40, R40, -INF , !P5 ;  /* 0xff80000028287808 */ /* 0x000fe40006800000 */
[----:B------:R-:W-:Y:S02]  /*63c0*/  FSEL R41, R41, -INF , !P4 ;  /* 0xff80000029297808 */ /* 0x000fe40006000000 */
[----:B------:R-:W-:-:S02]  /*63d0*/  FSEL R44, R44, -INF , !P6 ;  /* 0xff8000002c2c7808 */ /* 0x000fc40007000000 */
[----:B------:R-:W-:Y:S02]  /*63e0*/  FSEL R45, R45, -INF , !P2 ;  /* 0xff8000002d2d7808 */ /* 0x000fe40005000000 */
        /* <DEDUP_REMOVED lines=35> */
[----:B------:R-:W-:Y:S02]  /*6620*/  PLOP3.LUT P3, PT, PT, PT, UP0, 0x40, 0x0 ;  /* 0x000000000000781c */ /* 0x000fe40003f6e808 */
[C---:B------:R-:W-:Y:S02]  /*6630*/  ISETP.LT.OR P5, PT, R10.reuse, 0x5a, P5 ;  /* 0x0000005a0a00780c */ /* 0x040fe40002fa1670 */
[C---:B------:R-:W-:Y:S02]  /*6640*/  ISETP.LT.OR P4, PT, R10.reuse, 0x61, P4 ;  /* 0x000000610a00780c */ /* 0x040fe40002781670 */
[C---:B------:R-:W-:Y:S02]  /*6650*/  ISETP.LT.OR P6, PT, R10.reuse, 0x62, P6 ;  /* 0x000000620a00780c */ /* 0x040fe400037c1670 */
[----:B------:R-:W-:Y:S02]  /*6660*/  ISETP.LT.OR P2, PT, R10, 0x69, P2 ;  /* 0x000000690a00780c */ /* 0x000fe40001741670 */
[----:B------:R-:W-:-:S02]  /*6670*/  FSEL R69, R69, -INF , !P5 ;  /* 0xff80000045457808 */ /* 0x000fc40006800000 */
[----:B------:R-:W-:Y:S02]  /*6680*/  FSEL R72, R72, -INF , !P4 ;  /* 0xff80000048487808 */ /* 0x000fe40006000000 */
[----:B------:R-:W-:Y:S02]  /*6690*/  FSEL R73, R73, -INF , !P6 ;  /* 0xff80000049497808 */ /* 0x000fe40007000000 */
[----:B------:R-:W-:Y:S02]  /*66a0*/  FSEL R76, R76, -INF , !P2 ;  /* 0xff8000004c4c7808 */ /* 0x000fe40005000000 */
[C---:B------:R-:W-:Y:S02]  /*66b0*/  ISETP.GT.AND P5, PT, R12.reuse, 0x70, P1 ;  /* 0x000000700c00780c */ /* 0x040fe40000fa4270 */
[C---:B------:R-:W-:Y:S02]  /*66c0*/  ISETP.GT.AND P4, PT, R12.reuse, 0x71, P1 ;  /* 0x000000710c00780c */ /* 0x040fe40000f84270 */
[----:B------:R-:W-:-:S02]  /*66d0*/  ISETP.GT.AND P6, PT, R12, 0x78, P1 ;  /* 0x000000780c00780c */ /* 0x000fc40000fc4270 */
[----:B------:R-:W-:Y:S02]  /*66e0*/  ISETP.GT.AND P2, PT, R12, 0x79, P1 ;  /* 0x000000790c00780c */ /* 0x000fe40000f44270 */
[C---:B------:R-:W-:Y:S02]  /*66f0*/  ISETP.LT.OR P5, PT, R10.reuse, 0x71, P5 ;  /* 0x000000710a00780c */ /* 0x040fe40002fa1670 */
[C---:B------:R-:W-:Y:S02]  /*6700*/  ISETP.LT.OR P4, PT, R10.reuse, 0x72, P4 ;  /* 0x000000720a00780c */ /* 0x040fe40002781670 */
[C---:B------:R-:W-:Y:S02]  /*6710*/  ISETP.LT.OR P6, PT, R10.reuse, 0x79, P6 ;  /* 0x000000790a00780c */ /* 0x040fe400037c1670 */
[----:B------:R-:W-:Y:S01]  /*6720*/  ISETP.LT.OR P2, PT, R10, 0x7a, P2 ;  /* 0x0000007a0a00780c */ /* 0x000fe20001741670 */
[----:B------:R-:W-:Y:S01]  /*6730*/  IMAD.IADD R10, R14, 0x1, R5 ;  /* 0x000000010e0a7824 */ /* 0x000fe200078e0205 */
[----:B------:R-:W-:-:S02]  /*6740*/  FSEL R80, R80, -INF , !P5 ;  /* 0xff80000050507808 */ /* 0x000fc40006800000 */
[----:B------:R-:W-:Y:S02]  /*6750*/  FSEL R81, R81, -INF , !P4 ;  /* 0xff80000051517808 */ /* 0x000fe40006000000 */
[----:B------:R-:W-:Y:S02]  /*6760*/  FSEL R84, R84, -INF , !P6 ;  /* 0xff80000054547808 */ /* 0x000fe40007000000 */
[----:B------:R-:W-:Y:S01]  /*6770*/  FSEL R85, R85, -INF , !P2 ;  /* 0xff80000055557808 */ /* 0x000fe20005000000 */
        /* <DEDUP_REMOVED lines=14> */
.L_x_1322:
[----:B------:R-:W-:-:S05]  /*6860*/  IMAD.U32 R14, RZ, RZ, UR29 ;  /* 0x0000001dff0e7e24 */ /* 0x000fca000f8e00ff */
[----:B------:R-:W-:-:S13]  /*6870*/  ISETP.NE.AND P2, PT, R14, 0x1, PT ;  /* 0x000000010e00780c */ /* 0x000fda0003f45270 */
[----:B------:R-:W0:Y:S02]  /*6880*/  @P2 LDC.64 R4, c[0x0][0x9e8] ;  /* 0x00027a00ff042b82 */ /* 0x000e240000000a00 */
[----:B0-----:R-:W-:-:S05]  /*6890*/  @P2 IMAD.HI.U32 R4, R12, R4, RZ ;  /* 0x000000040c042227 */ /* 0x001fca00078e00ff */
[----:B------:R-:W-:-:S07]  /*68a0*/  @P2 SHF.R.U32.HI R12, RZ, R5, R4 ;  /* 0x00000005ff0c2219 */ /* 0x000fce0000011604 */
.L_x_1323:
[----:B------:R-:W-:Y:S05]  /*68b0*/  BSYNC B0 ;  /* 0x0000000000007941 */ /* 0x000fea0003800000 */
.L_x_1321:
[----:B------:R-:W-:-:S04]  /*68c0*/  IMAD R3, R12, R14, -R3 ;  /* 0x0000000e0c037224 */ /* 0x000fc800078e0a03 */
[----:B------:R-:W-:-:S05]  /*68d0*/  IMAD.IADD R3, R3, 0x1, -R16 ;  /* 0x0000000103037824 */ /* 0x000fca00078e0a10 */
[----:B------:R-:W-:Y:S02]  /*68e0*/  VIADDMNMX R10, R3, R14, R10, PT ;  /* 0x0000000e030a7246 */ /* 0x000fe4000380010a */
[----:B------:R-:W-:-:S07]  /*68f0*/  VIMNMX R9, R9, R3, !PT ;  /* 0x0000000309097248 */ /* 0x000fce0007fe0100 */
.L_x_1320:
[----:B------:R-:W-:Y:S01]  /*6900*/  FMNMX.FTZ R4, R15, R6, !PT ;  /* 0x000000060f047209 */ /* 0x000fe20007810000 */
[----:B------:R-:W-:Y:S01]  /*6910*/  IMAD.U32 R14, RZ, RZ, UR40 ;  /* 0x00000028ff0e7e24 */ /* 0x000fe2000f8e00ff */
        /* <DEDUP_REMOVED lines=12> */
[----:B------:R-:W-:Y:S02]  /*69e0*/  ISETP.GT.AND P5, PT, R9, RZ, P1 ;  /* 0x000000ff0900720c */ /* 0x000fe40000fa4270 */
[----:B------:R-:W-:Y:S02]  /*69f0*/  FMNMX.FTZ R3, R37, R4, !PT ;  /* 0x0000000425037209 */ /* 0x000fe40007810000 */
[----:B------:R-:W-:Y:S02]  /*6a00*/  ISETP.GT.AND P2, PT, R9, 0x1, P1 ;  /* 0x000000010900780c */ /* 0x000fe40000f44270 */
[----:B------:R-:W-:Y:S02]  /*6a10*/  FMNMX.FTZ R4, R40, R3, !PT ;  /* 0x0000000328047209 */ /* 0x000fe40007810000 */
[----:B------:R-:W-:-:S02]  /*6a20*/  ISETP.LT.OR P5, PT, R10, 0x1, P5 ;  /* 0x000000010a00780c */ /* 0x000fc40002fa1670 */
        /* <DEDUP_REMOVED lines=13> */
[----:B------:R-:W-:Y:S02]  /*6b00*/  FMNMX.FTZ R20, R26, R7, !PT ;  /* 0x000000071a147209 */ /* 0x000fe40007810000 */
[----:B------:R-:W-:Y:S02]  /*6b10*/  FMNMX.FTZ R4, R56, R3, !PT ;  /* 0x0000000338047209 */ /* 0x000fe40007810000 */
[----:B------:R-:W-:Y:S02]  /*6b20*/  ISETP.LT.OR P4, PT, R10, 0xa, P4 ;  /* 0x0000000a0a00780c */ /* 0x000fe40002781670 */
[----:B------:R-:W-:Y:S02]  /*6b30*/  FMNMX.FTZ R3, R57, R4, !PT ;  /* 0x0000000439037209 */ /* 0x000fe40007810000 */
[----:B------:R-:W-:-:S02]  /*6b40*/  FSEL R30, R30, -INF , !P3 ;  /* 0xff8000001e1e7808 */ /* 0x000fc40005800000 */
[----:B------:R-:W-:Y:S02]  /*6b50*/  FMNMX.FTZ R4, R60, R3, !PT ;  /* 0x000000033c047209 */ /* 0x000fe40007810000 */
[----:B------:R-:W-:Y:S02]  /*6b60*/  ISETP.GT.AND P2, PT, R9, 0x11, P1 ;  /* 0x000000110900780c */ /* 0x000fe40000f44270 */
[----:B------:R-:W-:Y:S02]  /*6b70*/  FMNMX.FTZ R3, R61, R4, !PT ;  /* 0x000000043d037209 */ /* 0x000fe40007810000 */
[----:B------:R-:W-:Y:S02]  /*6b80*/  FSEL R31, R31, -INF , !P4 ;  /* 0xff8000001f1f7808 */ /* 0x000fe40006000000 */
[----:B------:R-:W-:Y:S02]  /*6b90*/  FMNMX.FTZ R4, R64, R3, !PT ;  /* 0x0000000340047209 */ /* 0x000fe40007810000 */
[----:B------:R-:W-:-:S02]  /*6ba0*/  ISETP.GT.AND P3, PT, R9, 0x18, P1 ;  /* 0x000000180900780c */ /* 0x000fc40000f64270 */
[----:B------:R-:W-:Y:S02]  /*6bb0*/  FMNMX.FTZ R3, R65, R4, !PT ;  /* 0x0000000441037209 */ /* 0x000fe40007810000 */
[----:B------:R-:W-:Y:S02]  /*6bc0*/  ISETP.LT.OR P2, PT, R10, 0x12, P2 ;  /* 0x000000120a00780c */ /* 0x000fe40001741670 */
[----:B------:R-:W-:Y:S02]  /*6bd0*/  FMNMX.FTZ R4, R68, R3, !PT ;  /* 0x0000000344047209 */ /* 0x000fe40007810000 */
[----:B------:R-:W-:Y:S02]  /*6be0*/  ISETP.GT.AND P4, PT, R9, 0x19, P1 ;  /* 0x000000190900780c */ /* 0x000fe40000f84270 */
[----:B------:R-:W-:Y:S02]  /*6bf0*/  FMNMX.FTZ R3, R69, R4, !PT ;  /* 0x0000000445037209 */ /* 0x000fe40007810000 */
[----:B------:R-:W-:-:S02]  /*6c00*/  ISETP.LT.OR P3, PT, R10, 0x19, P3 ;  /* 0x000000190a00780c */ /* 0x000fc40001f61670 */
[----:B------:R-:W-:Y:S02]  /*6c10*/  FMNMX.FTZ R4, R72, R3, !PT ;  /* 0x0000000348047209 */ /* 0x000fe40007810000 */
[----:B------:R-:W-:Y:S02]  /*6c20*/  FSEL R35, R35, -INF , !P2 ;  /* 0xff80000023237808 */ /* 0x000fe40005000000 */
        /* <DEDUP_REMOVED lines=11> */
[C---:B------:R-:W-:Y:S02]  /*6ce0*/  ISETP.LT.OR P2, PT, R10.reuse, 0x22, P2 ;  /* 0x000000220a00780c */ /* 0x040fe40001741670 */
[----:B------:R-:W-:Y:S02]  /*6cf0*/  FMNMX.FTZ R4, R85, R4, !PT ;  /* 0x0000000455047209 */ /* 0x000fe40007810000 */
[----:B------:R-:W-:Y:S02]  /*6d00*/  ISETP.GT.AND P4, PT, R9, 0x29, P1 ;  /* 0x000000290900780c */ /* 0x000fe40000f84270 */
[----:B------:R-:W-:Y:S01]  /*6d10*/  ISETP.LT.OR P3, PT, R10, 0x29, P3 ;  /* 0x000000290a00780c */ /* 0x000fe20001f61670 */
[----:B------:R-:W0:Y:S01]  /*6d20*/  SHFL.BFLY PT, R3, R4, 0x2, 0x1f ;  /* 0x0c401f0004037f89 */ /* 0x000e2200000e0000 */
[----:B------:R-:W-:-:S02]  /*6d30*/  FSEL R43, R43, -INF , !P2 ;  /* 0xff8000002b2b7808 */ /* 0x000fc40005000000 */
[C---:B------:R-:W-:Y:S02]  /*6d40*/  ISETP.GT.AND P2, PT, R9.reuse, 0x30, P1 ;  /* 0x000000300900780c */ /* 0x040fe40000f44270 */
[----:B------:R-:W-:Y:S02]  /*6d50*/  FSEL R46, R46, -INF , !P3 ;  /* 0xff8000002e2e7808 */ /* 0x000fe40005800000 */
[C---:B------:R-:W-:Y:S02]  /*6d60*/  ISETP.LT.OR P4, PT, R10.reuse, 0x2a, P4 ;  /* 0x0000002a0a00780c */ /* 0x040fe40002781670 */
[----:B------:R-:W-:Y:S02]  /*6d70*/  ISETP.GT.AND P3, PT, R9, 0x31, P1 ;  /* 0x000000310900780c */ /* 0x000fe40000f64270 */
[----:B------:R-:W-:Y:S02]  /*6d80*/  ISETP.LT.OR P2, PT, R10, 0x31, P2 ;  /* 0x000000310a00780c */ /* 0x000fe40001741670 */
[----:B------:R-:W-:-:S02]  /*6d90*/  FSEL R47, R47, -INF , !P4 ;  /* 0xff8000002f2f7808 */ /* 0x000fc40006000000 */
[C---:B------:R-:W-:Y:S02]  /*6da0*/  ISETP.GT.AND P5, PT, R9.reuse, 0x38, P1 ;  /* 0x000000380900780c */ /* 0x040fe40000fa4270 */
[----:B------:R-:W-:Y:S02]  /*6db0*/  FSEL R50, R50, -INF , !P2 ;  /* 0xff80000032327808 */ /* 0x000fe40005000000 */
[C---:B------:R-:W-:Y:S02]  /*6dc0*/  ISETP.LT.OR P3, PT, R10.reuse, 0x32, P3 ;  /* 0x000000320a00780c */ /* 0x040fe40001f61670 */
[----:B------:R-:W-:Y:S02]  /*6dd0*/  ISETP.GT.AND P4, PT, R9, 0x39, P1 ;  /* 0x000000390900780c */ /* 0x000fe40000f84270 */
[----:B------:R-:W-:Y:S02]  /*6de0*/  ISETP.LT.OR P5, PT, R10, 0x39, P5 ;  /* 0x000000390a00780c */ /* 0x000fe40002fa1670 */
[----:B0-----:R-:W-:-:S02]  /*6df0*/  FMNMX.FTZ R5, R4, R3, !PT ;  /* 0x0000000304057209 */ /* 0x001fc40007810000 */
[----:B------:R-:W-:Y:S02]  /*6e00*/  FSEL R51, R51, -INF , !P3 ;  /* 0xff80000033337808 */ /* 0x000fe40005800000 */
[C---:B------:R-:W-:Y:S01]  /*6e10*/  ISETP.GT.AND P2, PT, R9.reuse, 0x40, P1 ;  /* 0x000000400900780c */ /* 0x040fe20000f44270 */
[----:B------:R-:W0:Y:S01]  /*6e20*/  SHFL.BFLY PT, R12, R5, 0x1, 0x1f ;  /* 0x0c201f00050c7f89 */ /* 0x000e2200000e0000 */
[----:B------:R-:W-:Y:S02]  /*6e30*/  FSEL R54, R54, -INF , !P5 ;  /* 0xff80000036367808 */ /* 0x000fe40006800000 */
[C---:B------:R-:W-:Y:S02]  /*6e40*/  ISETP.LT.OR P4, PT, R10.reuse, 0x3a, P4 ;  /* 0x0000003a0a00780c */ /* 0x040fe40002781670 */
[----:B------:R-:W-:Y:S02]  /*6e50*/  ISETP.GT.AND P3, PT, R9, 0x41, P1 ;  /* 0x000000410900780c */ /* 0x000fe40000f64270 */
[----:B------:R-:W-:-:S02]  /*6e60*/  ISETP.LT.OR P2, PT, R10, 0x41, P2 ;  /* 0x000000410a00780c */ /* 0x000fc40001741670 */
[----:B------:R-:W-:Y:S02]  /*6e70*/  FSEL R55, R55, -INF , !P4 ;  /* 0xff80000037377808 */ /* 0x000fe40006000000 */
[C---:B------:R-:W-:Y:S02]  /*6e80*/  ISETP.GT.AND P5, PT, R9.reuse, 0x48, P1 ;  /* 0x000000480900780c */ /* 0x040fe40000fa4270 */
[----:B------:R-:W-:Y:S02]  /*6e90*/  FSEL R58, R58, -INF , !P2 ;  /* 0xff8000003a3a7808 */ /* 0x000fe40005000000 */
[C---:B------:R-:W-:Y:S02]  /*6ea0*/  ISETP.LT.OR P3, PT, R10.reuse, 0x42, P3 ;  /* 0x000000420a00780c */ /* 0x040fe40001f61670 */
[----:B------:R-:W-:Y:S02]  /*6eb0*/  ISETP.GT.AND P4, PT, R9, 0x49, P1 ;  /* 0x000000490900780c */ /* 0x000fe40000f84270 */
[----:B------:R-:W-:-:S02]  /*6ec0*/  ISETP.LT.OR P5, PT, R10, 0x49, P5 ;  /* 0x000000490a00780c */ /* 0x000fc40002fa1670 */
[----:B------:R-:W-:Y:S02]  /*6ed0*/  FSEL R59, R59, -INF , !P3 ;  /* 0xff8000003b3b7808 */ /* 0x000fe40005800000 */
[----:B------:R-:W-:Y:S02]  /*6ee0*/  ISETP.GT.AND P2, PT, R9, 0x50, P1 ;  /* 0x000000500900780c */ /* 0x000fe40000f44270 */
[----:B0-----:R-:W-:Y:S02]  /*6ef0*/  FMNMX.FTZ R3, R5, R12, !PT ;  /* 0x0000000c05037209 */ /* 0x001fe40007810000 */
[----:B------:R-:W-:Y:S02]  /*6f00*/  FSEL R62, R62, -INF , !P5 ;  /* 0xff8000003e3e7808 */ /* 0x000fe40006800000 */
[C---:B------:R-:W-:Y:S01]  /*6f10*/  FSETP.NEU.FTZ.AND P6, PT, R3.reuse, -INF , PT ;  /* 0xff8000000300780b */ /* 0x040fe20003fdd000 */
[----:B------:R-:W-:-:S01]  /*6f20*/  FFMA.FTZ R12, R3, R14, -8 ;  /* 0xc1000000030c7423 */ /* 0x000fc2000001000e */
[----:B------:R-:W-:-:S02]  /*6f30*/  ISETP.LT.OR P4, PT, R10, 0x4a, P4 ;  /* 0x0000004a0a00780c */ /* 0x000fc40002781670 */
[----:B------:R-:W-:Y:S02]  /*6f40*/  ISETP.GT.AND P3, PT, R9, 0x51, P1 ;  /* 0x000000510900780c */ /* 0x000fe40000f64270 */
[----:B------:R-:W-:Y:S02]  /*6f50*/  FSEL R4, R12, RZ, P6 ;  /* 0x000000ff0c047208 */ /* 0x000fe40003000000 */
[----:B------:R-:W-:Y:S02]  /*6f60*/  ISETP.LT.OR P2, PT, R10, 0x51, P2 ;  /* 0x000000510a00780c */ /* 0x000fe40001741670 */
[----:B------:R-:W-:Y:S01]  /*6f70*/  FSEL R63, R63, -INF , !P4 ;  /* 0xff8000003f3f7808 */ /* 0x000fe20006000000 */
[----:B------:R-:W-:-:S01]  /*6f80*/  FFMA.FTZ R5, R15, UR40, -R4 ;  /* 0x000000280f057c23 */ /* 0x000fc20008010804 */
[----:B------:R-:W-:Y:S01]  /*6f90*/  FMNMX.FTZ R15, R27, R20, !PT ;  /* 0x000000141b0f7209 */ /* 0x000fe20007810000 */
[----:B------:R-:W-:-:S01]  /*6fa0*/  FFMA.FTZ R12, R25, UR40, -R4 ;  /* 0x00000028190c7c23 */ /* 0x000fc20008010804 */
[--C-:B------:R-:W-:Y:S01]  /*6fb0*/  FFMA.FTZ R14, R29, UR40, -R4.reuse ;  /* 0x000000281d0e7c23 */ /* 0x100fe20008010804 */
[----:B------:R-:W-:-:S01]  /*6fc0*/  FFMA.FTZ R33, R33, UR40, -R4 ;  /* 0x0000002821217c23 */ /* 0x000fc20008010804 */
[----:B------:R-:W-:Y:S01]  /*6fd0*/  FMNMX.FTZ R24, R30, R15, !PT ;  /* 0x0000000f1e187209 */ /* 0x000fe20007810000 */
[----:B------:R-:W-:-:S01]  /*6fe0*/  FFMA.FTZ R15, R36, UR40, -R4 ;  /* 0x00000028240f7c23 */ /* 0x000fc20008010804 */
[--C-:B------:R-:W-:Y:S01]  /*6ff0*/  FFMA.FTZ R37, R37, UR40, -R4.reuse ;  /* 0x0000002825257c23 */ /* 0x100fe20008010804 */
[----:B------:R0:W-:Y:S01]  /*7000*/  MUFU.EX2 R20, R33 ;  /* 0x0000002100147308 */ /* 0x0001e20000000800 */
[----:B------:R-:W-:Y:S01]  /*7010*/  FMNMX.FTZ R21, R31, R24, !PT ;  /* 0x000000181f157209 */ /* 0x000fe20007810000 */
[--C-:B------:R-:W-:Y:S01]  /*7020*/  FFMA.FTZ R41, R41, UR40, -R4.reuse ;  /* 0x0000002829297c23 */ /* 0x100fe20008010804 */
[----:B------:R-:W-:Y:S01]  /*7030*/  ISETP.GT.AND P5, PT, R9, 0x58, P1 ;  /* 0x000000580900780c */ /* 0x000fe20000fa4270 */
[--C-:B------:R-:W-:Y:S01]  /*7040*/  FFMA.FTZ R53, R53, UR40, -R4.reuse ;  /* 0x0000002835357c23 */ /* 0x100fe20008010804 */
[----:B------:R-:W-:Y:S01]  /*7050*/  FMNMX.FTZ R24, R34, R21, !PT ;  /* 0x0000001522187209 */ /* 0x000fe20007810000 */
[--C-:B------:R-:W-:Y:S01]  /*7060*/  FFMA.FTZ R45, R45, UR40, -R4.reuse ;  /* 0x000000282d2d7c23 */ /* 0x100fe20008010804 */
[----:B------:R-:W-:Y:S01]  /*7070*/  FSEL R66, R66, -INF , !P2 ;  /* 0xff80000042427808 */ /* 0x000fe20005000000 */
[--C-:B------:R-:W-:Y:S01]  /*7080*/  FFMA.FTZ R49, R49, UR40, -R4.reuse ;  /* 0x0000002831317c23 */ /* 0x100fe20008010804 */
[----:B------:R-:W-:Y:S01]  /*7090*/  FMNMX.FTZ R21, R35, R24, !PT ;  /* 0x0000001823157209 */ /* 0x000fe20007810000 */
[--C-:B------:R-:W-:Y:S01]  /*70a0*/  FFMA.FTZ R57, R57, UR40, -R4.reuse ;  /* 0x0000002839397c23 */ /* 0x100fe20008010804 */
[----:B------:R-:W-:Y:S01]  /*70b0*/  MUFU.EX2 R24, R37 ;  /* 0x0000002500187308 */ /* 0x000fe20000000800 */
[----:B------:R-:W-:Y:S01]  /*70c0*/  ISETP.LT.OR P3, PT, R10, 0x52, P3 ;  /* 0x000000520a00780c */ /* 0x000fe20001f61670 */
[--C-:B------:R-:W-:Y:S01]  /*70d0*/  FFMA.FTZ R11, R11, UR40, -R4.reuse ;  /* 0x000000280b0b7c23 */ /* 0x100fe20008010804 */
[----:B------:R-:W-:Y:S01]  /*70e0*/  FMNMX.FTZ R28, R38, R21, !PT ;  /* 0x00000015261c7209 */ /* 0x000fe20007810000 */
[--C-:B------:R-:W-:Y:S01]  /*70f0*/  FFMA.FTZ R21, R40, UR40, -R4.reuse ;  /* 0x0000002828157c23 */ /* 0x100fe20008010804 */
[----:B------:R-:W-:Y:S01]  /*7100*/  ISETP.GT.AND P4, PT, R9, 0x59, P1 ;  /* 0x000000590900780c */ /* 0x000fe20000f84270 */
[--C-:B------:R-:W-:Y:S01]  /*7110*/  FFMA.FTZ R13, R13, UR40, -R4.reuse ;  /* 0x000000280d0d7c23 */ /* 0x100fe20008010804 */
[----:B------:R-:W-:Y:S01]  /*7120*/  FMNMX.FTZ R25, R39, R28, !PT ;  /* 0x0000001c27197209 */ /* 0x000fe20007810000 */
[----:B------:R-:W-:Y:S01]  /*7130*/  FFMA.FTZ R85, R85, UR40, -R4 ;  /* 0x0000002855557c23 */ /* 0x000fe20008010804 */
[----:B------:R-:W-:Y:S01]  /*7140*/  ISETP.LT.OR P5, PT, R10, 0x59, P5 ;  /* 0x000000590a00780c */ /* 0x000fe20002fa1670 */
[----:B------:R-:W-:Y:S01]  /*7150*/  MUFU.EX2 R5, R5 ;  /* 0x0000000500057308 */ /* 0x000fe20000000800 */
[----:B------:R-:W-:-:S02]  /*7160*/  FMNMX.FTZ R28, R42, R25, !PT ;  /* 0x000000192a1c7209 */ /* 0x000fc40007810000 */
[----:B------:R-:W-:Y:S02]  /*7170*/  FSEL R67, R67, -INF , !P3 ;  /* 0xff80000043437808 */ /* 0x000fe40005800000 */
[----:B------:R-:W-:Y:S02]  /*7180*/  FMNMX.FTZ R25, R43, R28, !PT ;  /* 0x0000001c2b197209 */ /* 0x000fe40007810000 */
[----:B------:R-:W-:Y:S01]  /*7190*/  ISETP.GT.AND P2, PT, R9, 0x60, P1 ;  /* 0x000000600900780c */ /* 0x000fe20000f44270 */
[----:B------:R-:W-:Y:S01]  /*71a0*/  MUFU.EX2 R28, R41 ;  /* 0x00000029001c7308 */ /* 0x000fe20000000800 */
[----:B------:R-:W-:Y:S01]  /*71b0*/  FMNMX.FTZ R32, R46, R25, !PT ;  /* 0x000000192e207209 */ /* 0x000fe20007810000 */
[----:B------:R-:W-:Y:S01]  /*71c0*/  FFMA.FTZ R25, R44, UR40, -R4 ;  /* 0x000000282c197c23 */ /* 0x000fe20008010804 */
[----:B------:R-:W-:Y:S02]  /*71d0*/  FSEL R70, R70, -INF , !P5 ;  /* 0xff80000046467808 */ /* 0x000fe40006800000 */
[----:B------:R-:W-:-:S02]  /*71e0*/  FMNMX.FTZ R29, R47, R32, !PT ;  /* 0x000000202f1d7209 */ /* 0x000fc40007810000 */
[----:B------:R-:W-:Y:S01]  /*71f0*/  ISETP.LT.OR P4, PT, R10, 0x5a, P4 ;  /* 0x0000005a0a00780c */ /* 0x000fe20002781670 */
[----:B------:R-:W-:Y:S01]  /*7200*/  MUFU.EX2 R12, R12 ;  /* 0x0000000c000c7308 */ /* 0x000fe20000000800 */
[----:B------:R-:W-:Y:S02]  /*7210*/  FMNMX.FTZ R32, R50, R29, !PT ;  /* 0x0000001d32207209 */ /* 0x000fe40007810000 */
[----:B------:R-:W-:Y:S02]  /*7220*/  ISETP.GT.AND P3, PT, R9, 0x61, P1 ;  /* 0x000000610900780c */ /* 0x000fe40000f64270 */
[----:B------:R-:W-:Y:S02]  /*7230*/  FMNMX.FTZ R29, R51, R32, !PT ;  /* 0x00000020331d7209 */ /* 0x000fe40007810000 */
[----:B------:R-:W-:Y:S01]  /*7240*/  ISETP.LT.OR P2, PT, R10, 0x61, P2 ;  /* 0x000000610a00780c */ /* 0x000fe20001741670 */
[----:B------:R1:W-:Y:S01]  /*7250*/  MUFU.EX2 R32, R45 ;  /* 0x0000002d00207308 */ /* 0x0003e20000000800 */
[----:B------:R-:W-:Y:S01]  /*7260*/  FMNMX.FTZ R36, R54, R29, !PT ;  /* 0x0000001d36247209 */ /* 0x000fe20007810000 */
[----:B------:R-:W-:Y:S01]  /*7270*/  FFMA.FTZ R29, R48, UR40, -R4 ;  /* 0x00000028301d7c23 */ /* 0x000fe20008010804 */
[----:B------:R-:W-:-:S02]  /*7280*/  FSEL R71, R71, -INF , !P4 ;  /* 0xff80000047477808 */ /* 0x000fc40006000000 */
[----:B0-----:R-:W-:Y:S02]  /*7290*/  FMNMX.FTZ R33, R55, R36, !PT ;  /* 0x0000002437217209 */ /* 0x001fe40007810000 */
[----:B------:R-:W-:Y:S01]  /*72a0*/  ISETP.GT.AND P5, PT, R9, 0x68, P1 ;  /* 0x000000680900780c */ /* 0x000fe20000fa4270 */
[----:B------:R-:W-:Y:S01]  /*72b0*/  MUFU.EX2 R11, R11 ;  /* 0x0000000b000b7308 */ /* 0x000fe20000000800 */
[----:B------:R-:W-:Y:S01]  /*72c0*/  FMNMX.FTZ R36, R58, R33, !PT ;  /* 0x000000213a247209 */ /* 0x000fe20007810000 */
[--C-:B-1----:R-:W-:Y:S01]  /*72d0*/  FFMA.FTZ R45, R68, UR40, -R4.reuse ;  /* 0x00000028442d7c23 */ /* 0x102fe20008010804 */
[----:B------:R-:W-:Y:S02]  /*72e0*/  FSEL R74, R74, -INF , !P2 ;  /* 0xff8000004a4a7808 */ /* 0x000fe40005000000 */
[----:B------:R-:W-:Y:S02]  /*72f0*/  FMNMX.FTZ R33, R59, R36, !PT ;  /* 0x000000243b217209 */ /* 0x000fe40007810000 */
[----:B------:R-:W-:Y:S01]  /*7300*/  ISETP.LT.OR P3, PT, R10, 0x62, P3 ;  /* 0x000000620a00780c */ /* 0x000fe20001f61670 */
[----:B------:R0:W-:Y:S01]  /*7310*/  MUFU.EX2 R36, R49 ;  /* 0x0000003100247308 */ /* 0x0001e20000000800 */
[----:B------:R-:W-:Y:S01]  /*7320*/  FMNMX.FTZ R40, R62, R33, !PT ;  /* 0x000000213e287209 */ /* 0x000fe20007810000 */
[--C-:B------:R-:W-:Y:S01]  /*7330*/  FFMA.FTZ R33, R52, UR40, -R4.reuse ;  /* 0x0000002834217c23 */ /* 0x100fe20008010804 */
[----:B------:R-:W-:Y:S01]  /*7340*/  ISETP.LT.OR P5, PT, R10, 0x69, P5 ;  /* 0x000000690a00780c */ /* 0x000fe20002fa1670 */
[----:B------:R-:W-:Y:S01]  /*7350*/  FFMA.FTZ R52, R69, UR40, -R4 ;  /* 0x0000002845347c23 */ /* 0x000fe20008010804 */
[----:B------:R-:W-:-:S02]  /*7360*/  FMNMX.FTZ R37, R63, R40, !PT ;  /* 0x000000283f257209 */ /* 0x000fc40007810000 */
[----:B------:R-:W-:Y:S01]  /*7370*/  ISETP.GT.AND P4, PT, R9, 0x69, P1 ;  /* 0x000000690900780c */ /* 0x000fe20000f84270 */
[----:B------:R-:W-:Y:S01]  /*7380*/  MUFU.EX2 R14, R14 ;  /* 0x0000000e000e7308 */ /* 0x000fe20000000800 */
[----:B------:R-:W-:Y:S01]  /*7390*/  FMNMX.FTZ R40, R66, R37, !PT ;  /* 0x0000002542287209 */ /* 0x000fe20007810000 */
[--C-:B0-----:R-:W-:Y:S01]  /*73a0*/  FFMA.FTZ R49, R72, UR40, -R4.reuse ;  /* 0x0000002848317c23 */ /* 0x101fe20008010804 */
[----:B------:R-:W-:Y:S02]  /*73b0*/  FSEL R75, R75, -INF , !P3 ;  /* 0xff8000004b4b7808 */ /* 0x000fe40005800000 */
[----:B------:R-:W-:Y:S02]  /*73c0*/  FMNMX.FTZ R37, R67, R40, !PT ;  /* 0x0000002843257209 */ /* 0x000fe40007810000 */
[----:B------:R-:W-:Y:S01]  /*73d0*/  FSEL R78, R78, -INF , !P5 ;  /* 0xff8000004e4e7808 */ /* 0x000fe20006800000 */
[----:B------:R-:W-:Y:S01]  /*73e0*/  MUFU.EX2 R40, R53 ;  /* 0x0000003500287308 */ /* 0x000fe20000000800 */
[----:B------:R-:W-:Y:S01]  /*73f0*/  FMNMX.FTZ R44, R70, R37, !PT ;  /* 0x00000025462c7209 */ /* 0x000fe20007810000 */
[--C-:B------:R-:W-:Y:S01]  /*7400*/  FFMA.FTZ R37, R56, UR40, -R4.reuse ;  /* 0x0000002838257c23 */ /* 0x100fe20008010804 */
[----:B------:R-:W-:Y:S01]  /*7410*/  ISETP.GT.AND P2, PT, R9, 0x70, P1 ;  /* 0x000000700900780c */ /* 0x000fe20000f44270 */
[----:B------:R-:W-:Y:S01]  /*7420*/  FFMA.FTZ R56, R73, UR40, -R4 ;  /* 0x0000002849387c23 */ /* 0x000fe20008010804 */
[----:B------:R-:W-:-:S02]  /*7430*/  FMNMX.FTZ R41, R71, R44, !PT ;  /* 0x0000002c47297209 */ /* 0x000fc40007810000 */
[C---:B------:R-:W-:Y:S01]  /*7440*/  ISETP.GT.AND P3, PT, R9.reuse, 0x71, P1 ;  /* 0x000000710900780c */ /* 0x040fe20000f64270 */
[----:B------:R-:W-:Y:S01]  /*7450*/  MUFU.EX2 R13, R13 ;  /* 0x0000000d000d7308 */ /* 0x000fe20000000800 */
[----:B------:R-:W-:Y:S02]  /*7460*/  FMNMX.FTZ R44, R74, R41, !PT ;  /* 0x000000294a2c7209 */ /* 0x000fe40007810000 */
[C---:B------:R-:W-:Y:S02]  /*7470*/  ISETP.GT.AND P5, PT, R9.reuse, 0x78, P1 ;  /* 0x000000780900780c */ /* 0x040fe40000fa4270 */
[----:B------:R-:W-:Y:S02]  /*7480*/  ISETP.GT.AND P1, PT, R9, 0x79, P1 ;  /* 0x000000790900780c */ /* 0x000fe40000f24270 */
[----:B------:R-:W-:Y:S01]  /*7490*/  ISETP.LT.OR P4, PT, R10, 0x6a, P4 ;  /* 0x0000006a0a00780c */ /* 0x000fe20002781670 */
[----:B------:R-:W-:Y:S01]  /*74a0*/  MUFU.EX2 R15, R15 ;  /* 0x0000000f000f7308 */ /* 0x000fe20000000800 */
[----:B------:R-:W-:-:S02]  /*74b0*/  FMNMX.FTZ R9, R75, R44, !PT ;  /* 0x0000002c4b097209 */ /* 0x000fc40007810000 */
[----:B------:R-:W-:Y:S02]  /*74c0*/  ISETP.LT.OR P2, PT, R10, 0x71, P2 ;  /* 0x000000710a00780c */ /* 0x000fe40001741670 */
[----:B------:R-:W-:Y:S02]  /*74d0*/  FSEL R79, R79, -INF , !P4 ;  /* 0xff8000004f4f7808 */ /* 0x000fe40006000000 */
[----:B------:R-:W-:Y:S01]  /*74e0*/  FMNMX.FTZ R48, R78, R9, !PT ;  /* 0x000000094e307209 */ /* 0x000fe20007810000 */
[----:B------:R-:W-:-:S01]  /*74f0*/  FFMA.FTZ R9, R60, UR40, -R4 ;  /* 0x000000283c097c23 */ /* 0x000fc20008010804 */
[----:B------:R-:W-:Y:S01]  /*7500*/  ISETP.LT.OR P3, PT, R10, 0x72, P3 ;  /* 0x000000720a00780c */ /* 0x000fe20001f61670 */
[----:B------:R0:W-:Y:S01]  /*7510*/  MUFU.EX2 R44, R57 ;  /* 0x00000039002c7308 */ /* 0x0001e20000000800 */
[----:B------:R-:W-:Y:S02]  /*7520*/  FSEL R82, R82, -INF , !P2 ;  /* 0xff80000052527808 */ /* 0x000fe40005000000 */
[----:B------:R-:W-:-:S02]  /*7530*/  FMNMX.FTZ R41, R79, R48, !PT ;  /* 0x000000304f297209 */ /* 0x000fc40007810000 */
[----:B------:R-:W-:Y:S02]  /*7540*/  ISETP.LT.OR P5, PT, R10, 0x79, P5 ;  /* 0x000000790a00780c */ /* 0x000fe40002fa1670 */
[----:B------:R-:W-:Y:S01]  /*7550*/  FSEL R83, R83, -INF , !P3 ;  /* 0xff80000053537808 */ /* 0x000fe20005800000 */
[----:B------:R-:W-:Y:S01]  /*7560*/  MUFU.EX2 R21, R21 ;  /* 0x0000001500157308 */ /* 0x000fe20000000800 */
[----:B------:R-:W-:Y:S01]  /*7570*/  FMNMX.FTZ R48, R82, R41, !PT ;  /* 0x0000002952307209 */ /* 0x000fe20007810000 */
[--C-:B0-----:R-:W-:Y:S01]  /*7580*/  FFMA.FTZ R57, R80, UR40, -R4.reuse ;  /* 0x0000002850397c23 */ /* 0x101fe20008010804 */
[----:B------:R-:W-:Y:S01]  /*7590*/  ISETP.LT.OR P1, PT, R10, 0x7a, P1 ;  /* 0x0000007a0a00780c */ /* 0x000fe20000f21670 */
[--C-:B------:R-:W-:Y:S01]  /*75a0*/  FFMA.FTZ R10, R61, UR40, -R4.reuse ;  /* 0x000000283d0a7c23 */ /* 0x100fe20008010804 */
[----:B------:R-:W-:Y:S01]  /*75b0*/  FSEL R86, R86, -INF , !P5 ;  /* 0xff80000056567808 */ /* 0x000fe20006800000 */
[----:B------:R-:W-:Y:S01]  /*75c0*/  FFMA.FTZ R61, R84, UR40, -R4 ;  /* 0x00000028543d7c23 */ /* 0x000fe20008010804 */
[----:B------:R-:W-:Y:S01]  /*75d0*/  FMNMX.FTZ R41, R83, R48, !PT ;  /* 0x0000003053297209 */ /* 0x000fe20007810000 */
[----:B------:R-:W-:Y:S01]  /*75e0*/  MUFU.EX2 R25, R25 ;  /* 0x0000001900197308 */ /* 0x000fe20000000800 */
[----:B------:R-:W-:-:S02]  /*75f0*/  FSEL R87, R87, -INF , !P1 ;  /* 0xff80000057577808 */ /* 0x000fc40004800000 */
[----:B------:R-:W-:Y:S01]  /*7600*/  FMNMX.FTZ R48, R86, R41, !PT ;  /* 0x0000002956307209 */ /* 0x000fe20007810000 */
[----:B------:R-:W-:-:S01]  /*7610*/  FFMA.FTZ R41, R64, UR40, -R4 ;  /* 0x0000002840297c23 */ /* 0x000fc20008010804 */
[--C-:B------:R-:W-:Y:S01]  /*7620*/  FFMA.FTZ R64, R81, UR40, -R4.reuse ;  /* 0x0000002851407c23 */ /* 0x100fe20008010804 */
[----:B------:R-:W-:Y:S02]  /*7630*/  FSEL R69, R3, RZ, P6 ;  /* 0x000000ff03457208 */ /* 0x000fe40003000000 */
[----:B------:R-:W-:Y:S01]  /*7640*/  FMNMX.FTZ R53, R87, R48, !PT ;  /* 0x0000003057357209 */ /* 0x000fe20007810000 */
[----:B------:R-:W-:-:S01]  /*7650*/  FFMA.FTZ R48, R65, UR40, -R4 ;  /* 0x0000002841307c23 */ /* 0x000fc20008010804 */
[----:B------:R-:W-:Y:S01]  /*7660*/  MUFU.EX2 R29, R29 ;  /* 0x0000001d001d7308 */ /* 0x000fe20000000800 */
[----:B------:R-:W-:-:S02]  /*7670*/  FADD.FTZ R69, -R69, R6 ;  /* 0x0000000645457221 */ /* 0x000fc40000010100 */
[----:B------:R-:W0:Y:S05]  /*7680*/  SHFL.BFLY PT, R60, R53, 0x2, 0x1f ;  /* 0x0c401f00353c7f89 */ /* 0x000e2a00000e0000 */
[----:B------:R-:W-:Y:S08]  /*7690*/  MUFU.EX2 R33, R33 ;  /* 0x0000002100217308 */ /* 0x000ff00000000800 */
[----:B------:R-:W-:Y:S08]  /*76a0*/  MUFU.EX2 R37, R37 ;  /* 0x0000002500257308 */ /* 0x000ff00000000800 */
[----:B------:R-:W-:Y:S01]  /*76b0*/  MUFU.EX2 R9, R9 ;  /* 0x0000000900097308 */ /* 0x000fe20000000800 */
[----:B0-----:R-:W-:Y:S01]  /*76c0*/  FMNMX.FTZ R65, R53, R60, !PT ;  /* 0x0000003c35417209 */ /* 0x001fe20007810000 */
[--C-:B------:R-:W-:Y:S01]  /*76d0*/  FFMA.FTZ R53, R76, UR40, -R4.reuse ;  /* 0x000000284c357c23 */ /* 0x100fe20008010804 */
[----:B------:R-:W-:-:S03]  /*76e0*/  FFMA.FTZ R60, R77, UR40, -R4 ;  /* 0x000000284d3c7c23 */ /* 0x000fc60008010804 */
[----:B------:R-:W0:Y:S02]  /*76f0*/  SHFL.BFLY PT, R68, R65, 0x1, 0x1f ;  /* 0x0c201f0041447f89 */ /* 0x000e2400000e0000 */
[----:B------:R-:W-:Y:S08]  /*7700*/  MUFU.EX2 R10, R10 ;  /* 0x0000000a000a7308 */ /* 0x000ff00000000800 */
[----:B------:R-:W-:Y:S08]  /*7710*/  MUFU.EX2 R41, R41 ;  /* 0x0000002900297308 */ /* 0x000ff00000000800 */
[----:B------:R-:W-:Y:S01]  /*7720*/  MUFU.EX2 R48, R48 ;  /* 0x0000003000307308 */ /* 0x000fe20000000800 */
[----:B0-----:R-:W-:Y:S01]  /*7730*/  FMNMX.FTZ R4, R65, R68, !PT ;  /* 0x0000004441047209 */ /* 0x001fe20007810000 */
[----:B------:R-:W-:-:S02]  /*7740*/  IMAD.U32 R65, RZ, RZ, UR40 ;  /* 0x00000028ff417e24 */ /* 0x000fc4000f8e00ff */
[----:B------:R-:W-:-:S04]  /*7750*/  FMUL.FTZ R68, R69, UR40 ;  /* 0x0000002845447c20 */ /* 0x000fc80008410000 */
[----:B------:R-:W-:Y:S01]  /*7760*/  MUFU.EX2 R45, R45 ;  /* 0x0000002d002d7308 */ /* 0x000fe20000000800 */
[C---:B------:R-:W-:Y:S01]  /*7770*/  FSETP.NEU.FTZ.AND P1, PT, R4.reuse, -INF , PT ;  /* 0xff8000000400780b */ /* 0x040fe20003f3d000 */
[----:B------:R-:W-:-:S03]  /*7780*/  FFMA.FTZ R65, R4, R65, -8 ;  /* 0xc100000004417423 */ /* 0x000fc60000010041 */
[----:B------:R-:W-:Y:S02]  /*7790*/  FSEL R72, R4, RZ, P1 ;  /* 0x000000ff04487208 */ /* 0x000fe40000800000 */
[----:B------:R-:W-:Y:S01]  /*77a0*/  FSEL R65, R65, RZ, P1 ;  /* 0x000000ff41417208 */ /* 0x000fe20000800000 */
[----:B------:R-:W0:Y:S02]  /*77b0*/  MUFU.EX2 R68, R68 ;  /* 0x0000004400447308 */ /* 0x000e240000000800 */
[----:B------:R-:W-:-:S02]  /*77c0*/  FADD.FTZ R72, -R72, R7 ;  /* 0x0000000748487221 */ /* 0x000fc40000010100 */
[--C-:B------:R-:W-:Y:S01]  /*77d0*/  FFMA.FTZ R73, R54, UR40, -R65.reuse ;  /* 0x0000002836497c23 */ /* 0x100fe20008010841 */
[----:B------:R-:W-:-:S01]  /*77e0*/  FFMA.FTZ R69, R26, UR40, -R65 ;  /* 0x000000281a457c23 */ /* 0x000fc20008010841 */
[----:B------:R-:W-:Y:S01]  /*77f0*/  FMUL.FTZ R54, R72, UR40 ;  /* 0x0000002848367c20 */ /* 0x000fe20008410000 */
[----:B------:R-:W-:-:S01]  /*7800*/  FFMA.FTZ R26, R27, UR40, -R65 ;  /* 0x000000281b1a7c23 */ /* 0x000fc20008010841 */
[--C-:B------:R-:W-:Y:S01]  /*7810*/  FFMA.FTZ R27, R30, UR40, -R65.reuse ;  /* 0x000000281e1b7c23 */ /* 0x100fe20008010841 */
[----:B------:R-:W-:-:S01]  /*7820*/  FFMA.FTZ R30, R31, UR40, -R65 ;  /* 0x000000281f1e7c23 */ /* 0x000fc20008010841 */
[--C-:B------:R-:W-:Y:S01]  /*7830*/  FFMA.FTZ R31, R34, UR40, -R65.reuse ;  /* 0x00000028221f7c23 */ /* 0x100fe20008010841 */
        /* <DEDUP_REMOVED lines=12> */
[----:B------:R-:W-:Y:S01]  /*7900*/  FFMA.FTZ R58, R59, UR40, -R65 ;  /* 0x000000283b3a7c23 */ /* 0x000fe20008010841 */
[----:B0-----:R-:W-:-:S01]  /*7910*/  FFMA.FTZ R59, R68, R2, R5 ;  /* 0x00000002443b7223 */ /* 0x001fc20000010005 */
[--C-:B------:R-:W-:Y:S01]  /*7920*/  FFMA.FTZ R72, R55, UR40, -R65.reuse ;  /* 0x0000002837487c23 */ /* 0x100fe20008010841 */
[----:B------:R-:W-:-:S01]  /*7930*/  FFMA.FTZ R55, R62, UR40, -R65 ;  /* 0x000000283e377c23 */ /* 0x000fc20008010841 */
[----:B------:R-:W0:Y:S01]  /*7940*/  MUFU.EX2 R26, R26 ;  /* 0x0000001a001a7308 */ /* 0x000e220000000800 */
[----:B------:R-:W-:-:S01]  /*7950*/  FFMA.FTZ R62, R63, UR40, -R65 ;  /* 0x000000283f3e7c23 */ /* 0x000fc20008010841 */
[--C-:B------:R-:W-:Y:S01]  /*7960*/  FFMA.FTZ R79, R79, UR40, -R65.reuse ;  /* 0x000000284f4f7c23 */ /* 0x100fe20008010841 */
[----:B------:R-:W-:-:S01]  /*7970*/  FFMA.FTZ R76, R83, UR40, -R65 ;  /* 0x00000028534c7c23 */ /* 0x000fc20008010841 */
[----:B------:R-:W-:-:S04]  /*7980*/  FFMA.FTZ R86, R86, UR40, -R65 ;  /* 0x0000002856567c23 */ /* 0x000fc80008010841 */
[----:B------:R-:W2:Y:S08]  /*7990*/  MUFU.EX2 R27, R27 ;  /* 0x0000001b001b7308 */ /* 0x000eb00000000800 */
[----:B------:R-:W3:Y:S08]  /*79a0*/  MUFU.EX2 R30, R30 ;  /* 0x0000001e001e7308 */ /* 0x000ef00000000800 */
[----:B------:R-:W4:Y:S08]  /*79b0*/  MUFU.EX2 R31, R31 ;  /* 0x0000001f001f7308 */ /* 0x000f300000000800 */
[----:B------:R1:W-:Y:S08]  /*79c0*/  MUFU.EX2 R7, R73 ;  /* 0x0000004900077308 */ /* 0x0003f00000000800 */
[----:B------:R-:W5:Y:S01]  /*79d0*/  MUFU.EX2 R34, R34 ;  /* 0x0000002200227308 */ /* 0x000f620000000800 */
[----:B-1----:R-:W-:-:S01]  /*79e0*/  FFMA.FTZ R73, R54, R0, R69 ;  /* 0x0000000036497223 */ /* 0x002fc20000010045 */
[----:B------:R-:W-:-:S03]  /*79f0*/  FADD.FTZ R0, R12, R59 ;  /* 0x0000003b0c007221 */ /* 0x000fc60000010000 */
[----:B0-----:R-:W-:Y:S01]  /*7a00*/  FADD.FTZ R2, R26, R73 ;  /* 0x000000491a027221 */ /* 0x001fe20000010000 */
[----:B------:R-:W-:-:S02]  /*7a10*/  FADD.FTZ R59, R11, R0 ;  /* 0x000000000b3b7221 */ /* 0x000fc40000010000 */
[----:B------:R-:W0:Y:S01]  /*7a20*/  MUFU.EX2 R35, R35 ;  /* 0x0000002300237308 */ /* 0x000e220000000800 */
[----:B--2---:R-:W-:-:S01]  /*7a30*/  FADD.FTZ R63, R27, R2 ;  /* 0x000000021b3f7221 */ /* 0x004fc20000010000 */
[----:B------:R-:W-:Y:S01]  /*7a40*/  FADD.FTZ R0, R14, R59 ;  /* 0x0000003b0e007221 */ /* 0x000fe20000010000 */
[----:B------:R-:W-:-:S01]  /*7a50*/  FFMA.FTZ R59, R66, UR40, -R65 ;  /* 0x00000028423b7c23 */ /* 0x000fc20008010841 */
[----:B------:R-:W-:Y:S01]  /*7a60*/  FFMA.FTZ R66, R67, UR40, -R65 ;  /* 0x0000002843427c23 */ /* 0x000fe20008010841 */
[----:B---3--:R-:W-:-:S01]  /*7a70*/  FADD.FTZ R2, R30, R63 ;  /* 0x0000003f1e027221 */ /* 0x008fc20000010000 */
[----:B------:R-:W-:Y:S02]  /*7a80*/  FADD.FTZ R63, R13, R0 ;  /* 0x000000000d3f7221 */ /* 0x000fe40000010000 */
[----:B------:R-:W1:Y:S01]  /*7a90*/  MUFU.EX2 R38, R38 ;  /* 0x0000002600267308 */ /* 0x000e620000000800 */
[----:B----4-:R-:W-:-:S01]  /*7aa0*/  FADD.FTZ R73, R31, R2 ;  /* 0x000000021f497221 */ /* 0x010fc20000010000 */
[----:B------:R-:W-:-:S03]  /*7ab0*/  FADD.FTZ R0, R20, R63 ;  /* 0x0000003f14007221 */ /* 0x000fc60000010000 */
[----:B-----5:R-:W-:Y:S01]  /*7ac0*/  FADD.FTZ R2, R34, R73 ;  /* 0x0000004922027221 */ /* 0x020fe20000010000 */
[----:B------:R-:W-:-:S02]  /*7ad0*/  FADD.FTZ R63, R15, R0 ;  /* 0x000000000f3f7221 */ /* 0x000fc40000010000 */
[----:B------:R-:W2:Y:S01]  /*7ae0*/  MUFU.EX2 R39, R39 ;  /* 0x0000002700277308 */ /* 0x000ea20000000800 */
[----:B0-----:R-:W-:-:S01]  /*7af0*/  FADD.FTZ R67, R35, R2 ;  /* 0x0000000223437221 */ /* 0x001fc20000010000 */
[----:B------:R-:W-:Y:S01]  /*7b00*/  FADD.FTZ R0, R24, R63 ;  /* 0x0000003f18007221 */ /* 0x000fe20000010000 */
[----:B------:R-:W-:-:S01]  /*7b10*/  FFMA.FTZ R63, R70, UR40, -R65 ;  /* 0x00000028463f7c23 */ /* 0x000fc20008010841 */
[----:B------:R-:W-:-:S04]  /*7b20*/  FFMA.FTZ R70, R71, UR40, -R65 ;  /* 0x0000002847467c23 */ /* 0x000fc80008010841 */
        /* <DEDUP_REMOVED lines=8> */
[----:B------:R-:W-:-:S01]  /*7bb0*/  FFMA.FTZ R67, R74, UR40, -R65 ;  /* 0x000000284a437c23 */ /* 0x000fc20008010841 */
[----:B------:R-:W2:Y:S01]  /*7bc0*/  MUFU.EX2 R46, R46 ;  /* 0x0000002e002e7308 */ /* 0x000ea20000000800 */
[----:B0-----:R-:W-:-:S01]  /*7bd0*/  FADD.FTZ R2, R42, R73 ;  /* 0x000000492a027221 */ /* 0x001fc20000010000 */
[----:B------:R-:W-:-:S06]  /*7be0*/  FFMA.FTZ R74, R75, UR40, -R65 ;  /* 0x000000284b4a7c23 */ /* 0x000fcc0008010841 */
        /* <DEDUP_REMOVED lines=9> */
[----:B------:R-:W-:Y:S01]  /*7c80*/  FADD.FTZ R0, R40, R71 ;  /* 0x0000004728007221 */ /* 0x000fe20000010000 */
[----:B------:R-:W-:-:S01]  /*7c90*/  FFMA.FTZ R71, R78, UR40, -R65 ;  /* 0x000000284e477c23 */ /* 0x000fc20008010841 */
[----:B------:R-:W0:Y:S01]  /*7ca0*/  MUFU.EX2 R51, R51 ;  /* 0x0000003300337308 */ /* 0x000e220000000800 */
[----:B-1----:R-:W-:-:S04]  /*7cb0*/  FADD.FTZ R2, R50, R73 ;  /* 0x0000004932027221 */ /* 0x002fc80000010000 */
[----:B------:R-:W-:-:S03]  /*7cc0*/  FADD.FTZ R73, R7, R2 ;  /* 0x0000000207497221 */ /* 0x000fc60000010000 */
        /* <DEDUP_REMOVED lines=10> */
[----:B-1----:R-:W-:-:S01]  /*7d70*/  FADD.FTZ R2, R58, R75 ;  /* 0x0000004b3a027221 */ /* 0x002fc20000010000 */
[----:B------:R-:W-:-:S06]  /*7d80*/  FFMA.FTZ R65, R87, UR40, -R65 ;  /* 0x0000002857417c23 */ /* 0x000fcc0008010841 */
[----:B------:R-:W1:Y:S01]  /*7d90*/  MUFU.EX2 R59, R59 ;  /* 0x0000003b003b7308 */ /* 0x000e620000000800 */
[----:B--2---:R-:W-:-:S07]  /*7da0*/  FADD.FTZ R75, R55, R2 ;  /* 0x00000002374b7221 */ /* 0x004fce0000010000 */
[----:B------:R-:W2:Y:S01]  /*7db0*/  MUFU.EX2 R66, R66 ;  /* 0x0000004200427308 */ /* 0x000ea20000000800 */
[----:B0-----:R-:W-:-:S01]  /*7dc0*/  FADD.FTZ R2, R62, R75 ;  /* 0x0000004b3e027221 */ /* 0x001fc20000010000 */
[----:B------:R-:W-:-:S04]  /*7dd0*/  FADD.FTZ R75, R41, R0 ;  /* 0x00000000294b7221 */ /* 0x000fc80000010000 */
[----:B------:R-:W-:Y:S02]  /*7de0*/  FADD.FTZ R0, R48, R75 ;  /* 0x0000004b30007221 */ /* 0x000fe40000010000 */
[----:B------:R-:W0:Y:S01]  /*7df0*/  MUFU.EX2 R63, R63 ;  /* 0x0000003f003f7308 */ /* 0x000e220000000800 */
[----:B-1----:R-:W-:-:S01]  /*7e00*/  FADD.FTZ R77, R59, R2 ;  /* 0x000000023b4d7221 */ /* 0x002fc20000010000 */
[----:B------:R-:W-:-:S06]  /*7e10*/  FADD.FTZ R75, R45, R0 ;  /* 0x000000002d4b7221 */ /* 0x000fcc0000010000 */
        /* <DEDUP_REMOVED lines=40> */
.L_x_1324:
[----:B------:R-:W-:Y:S01]  /*80a0*/  ULEA UR6, UR33, UR36, 0x3 ;  /* 0x0000002421067291 */ /* 0x000fe2000f8e183f */
[----:B------:R-:W-:Y:S01]  /*80b0*/  ISETP.GT.AND P1, PT, R8, UR32, PT ;  /* 0x0000002008007c0c */ /* 0x000fe2000bf24270 */
[----:B------:R-:W-:Y:S01]  /*80c0*/  UMOV UR34, UR50 ;  /* 0x0000003200227c82 */ /* 0x000fe20008000000 */
        /* <DEDUP_REMOVED lines=102> */
[----:B------:R-:W-:Y:S01]  /*8730*/  IMAD.MOV.U32 R6, RZ, RZ, R3 ;  /* 0x000000ffff067224 */ /* 0x000fe200078e0003 */
[----:B------:R-:W-:Y:S06]  /*8740*/  @P1 BRA `(.L_x_1325) ;  /* 0xffffffd000281947 */ /* 0x000fec000383ffff */
.L_x_1306:
[----:B------:R-:W-:Y:S02]  /*8750*/  UISETP.NE.AND UP1, UPT, UR55, URZ, UPT ;  /* 0x0000003f3700728c */ /* 0x000fe4000bf25270 */
[----:B------:R-:W-:Y:S02]  /*8760*/  UISETP.NE.AND UP0, UPT, UR54, URZ, UPT ;  /* 0x0000003f3600728c */ /* 0x000fe4000bf05270 */
[----:B------:R-:W-:Y:S02]  /*8770*/  UIADD3 UR10, UR42, 0x7f, URZ ;  /* 0x0000007f2a0a7890 */ /* 0x000fe4000fffe03f */
[----:B------:R-:W-:Y:S02]  /*8780*/  UIADD3 UR11, UR41, 0x1, -UR48 ;  /* 0x00000001290b7890 */ /* 0x000fe4000fffe830 */
[----:B------:R-:W-:-:S03]  /*8790*/  PLOP3.LUT P1, PT, PT, PT, UP0, 0x40, 0x0 ;  /* 0x000000000000781c */ /* 0x000fc60003f2e808 */
[----:B------:R-:W-:Y:S01]  /*87a0*/  @UP1 ULDC UR6, c[0x0][0x44c] ;  /* 0x0001130000061ab9 */ /* 0x000fe20000000800 */
[----:B------:R-:W-:Y:S01]  /*87b0*/  @UP1 ULDC UR14, c[0x0][0x450] ;  /* 0x00011400000e1ab9 */ /* 0x000fe20000000800 */
[----:B------:R-:W-:-:S04]  /*87c0*/  UIMAD.WIDE.U32 UR6, UR10, UR6, URZ ;  /* 0x000000060a0672a5 */ /* 0x000fc8000f8e003f */
[----:B------:R-:W-:-:S04]  /*87d0*/  @UP1 USHF.R.U32.HI UR10, URZ, UR14, UR7 ;  /* 0x0000000e3f0a1299 */ /* 0x000fc80008011607 */
[----:B------:R-:W-:-:S04]  /*87e0*/  UIADD3 UR10, UR11, UR10, URZ ;  /* 0x0000000a0b0a7290 */ /* 0x000fc8000fffe03f */
[----:B------:R-:W-:Y:S01]  /*87f0*/  UIADD3 UR30, UR10, -UR30, URZ ;  /* 0x8000001e0a1e7290 */ /* 0x000fe2000fffe03f */
[----:B------:R-:W-:Y:S11]  /*8800*/  @P1 BRA `(.L_x_1326) ;  /* 0x0000000000501947 */ /* 0x000ff60003800000 */
[----:B------:R-:W-:Y:S02]  /*8810*/  UMOV UR14, UR10 ;  /* 0x0000000a000e7c82 */ /* 0x000fe40008000000 */
[----:B------:R-:W-:-:S06]  /*8820*/  UISETP.GT.AND UP0, UPT, UR14, -0x1, UPT ;  /* 0xffffffff0e00788c */ /* 0x000fcc000bf04270 */
[----:B------:R-:W-:-:S13]  /*8830*/  PLOP3.LUT P1, PT, PT, PT, UP0, 0x80, 0x0 ;  /* 0x000000000000781c */ /* 0x000fda0003f2f008 */
[----:B------:R-:W-:Y:S05]  /*8840*/  @P1 BRA `(.L_x_1327) ;  /* 0x0000000000201947 */ /* 0x000fea0003800000 */
[----:B------:R-:W-:Y:S01]  /*8850*/  ULDC UR15, c[0x0][0x9e4] ;  /* 0x00027900000f7ab9 */ /* 0x000fe20000000800 */
[----:B------:R-:W-:Y:S02]  /*8860*/  ULOP3.LUT UR14, URZ, UR14, URZ, 0x33, !UPT ;  /* 0x0000000e3f0e7292 */ /* 0x000fe4000f8e333f */
[----:B------:R-:W-:-:S11]  /*8870*/  UISETP.NE.AND UP0, UPT, UR15, 0x1, UPT ;  /* 0x000000010f00788c */ /* 0x000fd6000bf05270 */
[----:B------:R-:W-:Y:S02]  /*8880*/  @UP0 ULDC.64 UR6, c[0x0][0x9e8] ;  /* 0x00027a0000060ab9 */ /* 0x000fe40000000a00 */
[----:B------:R-:W-:-:S04]  /*8890*/  UIMAD.WIDE.U32 UR10, UR14, UR6, URZ ;  /* 0x000000060e0a72a5 */ /* 0x000fc8000f8e003f */
[----:B------:R-:W-:-:S04]  /*88a0*/  @UP0 USHF.R.U32.HI UR14, URZ, UR7, UR11 ;  /* 0x000000073f0e0299 */ /* 0x000fc8000801160b */
[----:B------:R-:W-:Y:S01]  /*88b0*/  ULOP3.LUT UR14, URZ, UR14, URZ, 0x33, !UPT ;  /* 0x0000000e3f0e7292 */ /* 0x000fe2000f8e333f */
[----:B------:R-:W-:Y:S11]  /*88c0*/  BRA `(.L_x_1328) ;  /* 0x0000000000147947 */ /* 0x000ff60003800000 */
.L_x_1327:
[----:B------:R-:W-:Y:S02]  /*88d0*/  ULDC UR15, c[0x0][0x9e4] ;  /* 0x00027900000f7ab9 */ /* 0x000fe40000000800 */
[----:B------:R-:W-:-:S11]  /*88e0*/  UISETP.NE.AND UP0, UPT, UR15, 0x1, UPT ;  /* 0x000000010f00788c */ /* 0x000fd6000bf05270 */
[----:B------:R-:W-:Y:S02]  /*88f0*/  @UP0 ULDC.64 UR6, c[0x0][0x9e8] ;  /* 0x00027a0000060ab9 */ /* 0x000fe40000000a00 */
[----:B------:R-:W-:-:S04]  /*8900*/  UIMAD.WIDE.U32 UR10, UR14, UR6, URZ ;  /* 0x000000060e0a72a5 */ /* 0x000fc8000f8e003f */
[----:B------:R-:W-:-:S12]  /*8910*/  @UP0 USHF.R.U32.HI UR14, URZ, UR7, UR11 ;  /* 0x000000073f0e0299 */ /* 0x000fd8000801160b */
.L_x_1328:
[----:B------:R-:W-:-:S04]  /*8920*/  UIMAD UR14, UR14, UR15, URZ ;  /* 0x0000000f0e0e72a4 */ /* 0x000fc8000f8e023f */
[----:B------:R-:W-:-:S04]  /*8930*/  UISETP.LT.AND UP0, UPT, UR30, UR14, UPT ;  /* 0x0000000e1e00728c */ /* 0x000fc8000bf01270 */
[----:B------:R-:W-:-:S12]  /*8940*/  USEL UR30, UR30, UR14, !UP0 ;  /* 0x0000000e1e1e7287 */ /* 0x000fd8000c000000 */
.L_x_1326:
[----:B------:R-:W-:-:S04]  /*8950*/  UIADD3 UR30, UR30, 0x7f, URZ ;  /* 0x0000007f1e1e7890 */ /* 0x000fc8000fffe03f */
[----:B------:R-:W-:-:S04]  /*8960*/  USHF.R.S32.HI UR6, URZ, 0x1f, UR30 ;  /* 0x0000001f3f067899 */ /* 0x000fc8000801141e */
[----:B------:R-:W-:-:S04]  /*8970*/  ULEA.HI UR6, UR6, UR30, URZ, 0x7 ;  /* 0x0000001e06067291 */ /* 0x000fc8000f8f383f */
[----:B------:R-:W-:-:S04]  /*8980*/  USHF.R.S32.HI UR6, URZ, 0x7, UR6 ;  /* 0x000000073f067899 */ /* 0x000fc80008011406 */
[----:B------:R-:W-:-:S04]  /*8990*/  UISETP.LT.AND UP0, UPT, UR38, UR6, UPT ;  /* 0x000000062600728c */ /* 0x000fc8000bf01270 */
[----:B------:R-:W-:-:S06]  /*89a0*/  USEL UR29, UR38, UR6, !UP0 ;  /* 0x00000006261d7287 */ /* 0x000fcc000c000000 */
[----:B------:R-:W-:-:S13]  /*89b0*/  ISETP.GE.AND P1, PT, R8, UR29, PT ;  /* 0x0000001d08007c0c */ /* 0x000fda000bf26270 */
[----:B------:R-:W-:Y:S05]  /*89c0*/  @!P1 BRA `(.L_x_1329) ;  /* 0x0000001c00a89947 */ /* 0x000fea0003800000 */
[----:B------:R-:W-:Y:S01]  /*89d0*/  IMAD.MOV.U32 R7, RZ, RZ, R4 ;  /* 0x000000ffff077224 */ /* 0x000fe200078e0004 */
[----:B------:R-:W-:Y:S01]  /*89e0*/  UMOV UR31, UR50 ;  /* 0x00000032001f7c82 */ /* 0x000fe20008000000 */
[----:B------:R-:W-:Y:S01]  /*89f0*/  IMAD.MOV.U32 R5, RZ, RZ, R3 ;  /* 0x000000ffff057224 */ /* 0x000fe200078e0003 */
[----:B------:R-:W-:-:S06]  /*8a00*/  UMOV UR30, UR49 ;  /* 0x00000031001e7c82 */ /* 0x000fcc0008000000 */
.L_x_1340:
[----:B------:R-:W-:Y:S01]  /*8a10*/  ISETP.NE.AND P2, PT, RZ, UR46, PT ;  /* 0x0000002eff007c0c */ /* 0x000fe2000bf45270 */
[----:B------:R-:W-:-:S04]  /*8a20*/  UISETP.NE.AND UP0, UPT, UR30, 0x1, UPT ;  /* 0x000000011e00788c */ /* 0x000fc8000bf05270 */
[----:B------:R-:W-:-:S04]  /*8a30*/  USEL UR50, URZ, 0x1, UP0 ;  /* 0x000000013f327887 */ /* 0x000fc80008000000 */
[----:B------:R-:W-:-:S04]  /*8a40*/  ULOP3.LUT UR50, UR31, UR50, URZ, 0x3c, !UPT ;  /* 0x000000321f327292 */ /* 0x000fc8000f8e3c3f */
[----:B------:R-:W-:Y:S08]  /*8a50*/  @P2 BRA `(.L_x_1330) ;  /* 0x0000000000382947 */ /* 0x000ff00003800000 */
[----:B------:R-:W-:Y:S05]  /*8a60*/  @!P0 BRA `(.L_x_1331) ;  /* 0x0000000000048947 */ /* 0x000fea0003800000 */
[----:B------:R-:W-:Y:S01]  /*8a70*/  BPT.TRAP 0x1 ;  /* 0x000000040000795c */ /* 0x000fe20000300000 */
.L_x_1331:
        /* <DEDUP_REMOVED lines=9> */
.L_x_1332:
[----:B-1----:R-:W-:Y:S05]  /*8b10*/  @P1 BRA `(.L_x_1330) ;  /* 0x0000000000081947 */ /* 0x002fea0003800000 */
[----:B------:R-:W1:Y:S02]  /*8b20*/  SYNCS.PHASECHK.TRANS64.TRYWAIT P1, [UR6+0x22830], R3 ;  /* 0x02283003ff0075a7 */ /* 0x000e640008020146 */
[----:B-1----:R-:W-:Y:S05]  /*8b30*/  @!P1 BRA `(.L_x_1333) ;  /* 0x00000100008c9947 */ /* 0x002fea0003800000 */
.L_x_1330:
        /* <DEDUP_REMOVED lines=40> */
.L_x_1335:
[----:B------:R-:W-:Y:S01]  /*8dc0*/  ULEA UR6, UR30, UR36, 0x3 ;  /* 0x000000241e067291 */ /* 0x000fe2000f8e183f */
[----:B------:R-:W-:-:S05]  /*8dd0*/  IMAD.U32 R3, RZ, RZ, UR31 ;  /* 0x0000001fff037e24 */ /* 0x000fca000f8e00ff */
[----:B------:R-:W-:-:S04]  /*8de0*/  SHF.L.U32 R3, R3, 0x1f, RZ ;  /* 0x0000001f03037819 */ /* 0x000fc800000006ff */
[----:B------:R0:W1:Y:S01]  /*8df0*/  SYNCS.PHASECHK.TRANS64.TRYWAIT P1, [UR6+0x22850], R3 ;  /* 0x02285003ff0075a7 */ /* 0x0000620008020146 */
[----:B------:R-:W-:Y:S05]  /*8e00*/  @!P0 BRA `(.L_x_1336) ;  /* 0x0000000000048947 */ /* 0x000fea0003800000 */
[----:B------:R-:W-:Y:S01]  /*8e10*/  BPT.TRAP 0x1 ;  /* 0x000000040000795c */ /* 0x000fe20000300000 */
.L_x_1336:
[----:B-1----:R-:W-:Y:S05]  /*8e20*/  @P1 BRA `(.L_x_1334) ;  /* 0x0000000000081947 */ /* 0x002fea0003800000 */
[----:B------:R-:W1:Y:S02]  /*8e30*/  SYNCS.PHASECHK.TRANS64.TRYWAIT P1, [UR6+0x22850], R3 ;  /* 0x02285003ff0075a7 */ /* 0x000e640008020146 */
[----:B-1----:R-:W-:Y:S05]  /*8e40*/  @!P1 BRA `(.L_x_1337) ;  /* 0x000000fc00e09947 */ /* 0x002fea0003800000 */
.L_x_1334:
        /* <DEDUP_REMOVED lines=31> */
.L_x_1338:
[----:B------:R-:W-:Y:S01]  /*9040*/  FMNMX.FTZ R4, R24, R5, !PT ;  /* 0x0000000518047209 */ /* 0x000fe20007810000 */
[----:B------:R-:W-:Y:S01]  /*9050*/  IMAD.U32 R152, RZ, RZ, UR40 ;  /* 0x00000028ff987e24 */ /* 0x000fe2000f8e00ff */
[----:B------:R-:W-:Y:S01]  /*9060*/  FMNMX.FTZ R6, R26, R7, !PT ;  /* 0x000000071a067209 */ /* 0x000fe20007810000 */
[----:B------:R-:W-:Y:S01]  /*9070*/  ULEA UR6, UR49, UR36, 0x3 ;  /* 0x0000002431067291 */ /* 0x000fe2000f8e183f */
[----:B0-----:R-:W-:Y:S02]  /*9080*/  FMNMX.FTZ R3, R25, R4, !PT ;  /* 0x0000000419037209 */ /* 0x001fe40007810000 */
        /* <DEDUP_REMOVED lines=76> */
[----:B------:R-:W-:Y:S01]  /*9550*/  FFMA.FTZ R45, R65, UR40, -R152 ;  /* 0x00000028412d7c23 */ /* 0x000fe20008010898 */
[----:B------:R-:W-:Y:S02]  /*9560*/  IMAD.U32 R65, RZ, RZ, UR40 ;  /* 0x00000028ff417e24 */ /* 0x000fe4000f8e00ff */
[----:B------:R-:W-:Y:S01]  /*9570*/  FMUL.FTZ R12, R5, UR40 ;  /* 0x00000028050c7c20 */ /* 0x000fe20008410000 */
[----:B------:R-:W-:-:S01]  /*9580*/  FADD.FTZ R5, -R4, R7 ;  /* 0x0000000704057221 */ /* 0x000fc20000010100 */
[----:B------:R-:W-:Y:S01]  /*9590*/  FFMA.FTZ R6, R24, UR40, -R152 ;  /* 0x0000002818067c23 */ /* 0x000fe20008010898 */
[----:B------:R-:W-:-:S01]  /*95a0*/  FFMA.FTZ R65, R4, R65, -8 ;  /* 0xc100000004417423 */ /* 0x000fc20000010041 */
[----:B------:R0:W-:Y:S01]  /*95b0*/  MUFU.EX2 R7, R12 ;  /* 0x0000000c00077308 */ /* 0x0001e20000000800 */
[----:B------:R-:W-:Y:S01]  /*95c0*/  FMUL.FTZ R5, R5, UR40 ;  /* 0x0000002805057c20 */ /* 0x000fe20008410000 */
[----:B------:R-:W-:Y:S01]  /*95d0*/  FFMA.FTZ R10, R28, UR40, -R152 ;  /* 0x000000281c0a7c23 */ /* 0x000fe20008010898 */
[----:B------:R-:W-:-:S01]  /*95e0*/  FFMA.FTZ R26, R26, UR40, -R65 ;  /* 0x000000281a1a7c23 */ /* 0x000fc20008010841 */
[--C-:B------:R-:W-:Y:S01]  /*95f0*/  FFMA.FTZ R27, R27, UR40, -R65.reuse ;  /* 0x000000281b1b7c23 */ /* 0x100fe20008010841 */
[----:B------:R-:W-:-:S01]  /*9600*/  FFMA.FTZ R30, R30, UR40, -R65 ;  /* 0x000000281e1e7c23 */ /* 0x000fc20008010841 */
[----:B------:R-:W-:Y:S01]  /*9610*/  FFMA.FTZ R11, R29, UR40, -R152 ;  /* 0x000000281d0b7c23 */ /* 0x000fe20008010898 */
[----:B------:R-:W-:-:S01]  /*9620*/  FFMA.FTZ R31, R31, UR40, -R65 ;  /* 0x000000281f1f7c23 */ /* 0x000fc20008010841 */
[----:B------:R-:W1:Y:S01]  /*9630*/  MUFU.EX2 R6, R6 ;  /* 0x0000000600067308 */ /* 0x000e620000000800 */
[----:B0-----:R-:W-:-:S01]  /*9640*/  FFMA.FTZ R12, R32, UR40, -R152 ;  /* 0x00000028200c7c23 */ /* 0x001fc20008010898 */
[----:B------:R-:W-:Y:S01]  /*9650*/  FFMA.FTZ R34, R34, UR40, -R65 ;  /* 0x0000002822227c23 */ /* 0x000fe20008010841 */
[----:B------:R-:W-:-:S01]  /*9660*/  FFMA.FTZ R13, R33, UR40, -R152 ;  /* 0x00000028210d7c23 */ /* 0x000fc20008010898 */
[----:B------:R-:W-:Y:S01]  /*9670*/  FFMA.FTZ R35, R35, UR40, -R65 ;  /* 0x0000002823237c23 */ /* 0x000fe20008010841 */
[----:B------:R-:W-:-:S01]  /*9680*/  FFMA.FTZ R14, R36, UR40, -R152 ;  /* 0x00000028240e7c23 */ /* 0x000fc20008010898 */
[--C-:B------:R-:W-:Y:S01]  /*9690*/  FFMA.FTZ R15, R37, UR40, -R152.reuse ;  /* 0x00000028250f7c23 */ /* 0x100fe20008010898 */
        /* <DEDUP_REMOVED lines=26> */
[----:B0-----:R-:W-:-:S01]  /*9840*/  FFMA.FTZ R0, R5, R0, R26 ;  /* 0x0000000005007223 */ /* 0x001fc2000001001a */
[--C-:B------:R-:W-:Y:S01]  /*9850*/  FFMA.FTZ R58, R58, UR40, -R65.reuse ;  /* 0x000000283a3a7c23 */ /* 0x100fe20008010841 */
[----:B------:R-:W-:-:S01]  /*9860*/  FFMA.FTZ R59, R59, UR40, -R65 ;  /* 0x000000283b3b7c23 */ /* 0x000fc20008010841 */
[----:B------:R-:W-:Y:S01]  /*9870*/  FFMA.FTZ R40, R60, UR40, -R152 ;  /* 0x000000283c287c23 */ /* 0x000fe20008010898 */
[----:B------:R-:W-:-:S01]  /*9880*/  FFMA.FTZ R62, R62, UR40, -R65 ;  /* 0x000000283e3e7c23 */ /* 0x000fc20008010841 */
[--C-:B------:R-:W-:Y:S01]  /*9890*/  FFMA.FTZ R41, R61, UR40, -R152.reuse ;  /* 0x000000283d297c23 */ /* 0x100fe20008010898 */
[----:B------:R-:W-:-:S01]  /*98a0*/  FFMA.FTZ R61, R81, UR40, -R152 ;  /* 0x00000028513d7c23 */ /* 0x000fc20008010898 */
[----:B------:R-:W0:Y:S01]  /*98b0*/  MUFU.EX2 R10, R10 ;  /* 0x0000000a000a7308 */ /* 0x000e220000000800 */
[----:B-1----:R-:W-:-:S01]  /*98c0*/  FADD.FTZ R73, R9, R2 ;  /* 0x0000000209497221 */ /* 0x002fc20000010000 */
[----:B------:R-:W-:Y:S01]  /*98d0*/  FFMA.FTZ R63, R63, UR40, -R65 ;  /* 0x000000283f3f7c23 */ /* 0x000fe20008010841 */
[----:B------:R-:W-:-:S01]  /*98e0*/  FFMA.FTZ R44, R64, UR40, -R152 ;  /* 0x00000028402c7c23 */ /* 0x000fc20008010898 */
[--C-:B------:R-:W-:Y:S01]  /*98f0*/  FFMA.FTZ R66, R66, UR40, -R65.reuse ;  /* 0x0000002842427c23 */ /* 0x100fe20008010841 */
[----:B------:R-:W-:-:S01]  /*9900*/  FFMA.FTZ R67, R67, UR40, -R65 ;  /* 0x0000002843437c23 */ /* 0x000fc20008010841 */
[----:B------:R-:W-:Y:S01]  /*9910*/  FFMA.FTZ R48, R68, UR40, -R152 ;  /* 0x0000002844307c23 */ /* 0x000fe20008010898 */
[----:B------:R-:W-:-:S01]  /*9920*/  FFMA.FTZ R68, R70, UR40, -R65 ;  /* 0x0000002846447c23 */ /* 0x000fc20008010841 */
[----:B------:R-:W1:Y:S01]  /*9930*/  MUFU.EX2 R30, R30 ;  /* 0x0000001e001e7308 */ /* 0x000e620000000800 */
[----:B--2---:R-:W-:-:S01]  /*9940*/  FADD.FTZ R77, R27, R0 ;  /* 0x000000001b4d7221 */ /* 0x004fc20000010000 */
[----:B------:R-:W-:Y:S01]  /*9950*/  FFMA.FTZ R49, R69, UR40, -R152 ;  /* 0x0000002845317c23 */ /* 0x000fe20008010898 */
[----:B------:R-:W-:-:S01]  /*9960*/  FFMA.FTZ R71, R71, UR40, -R65 ;  /* 0x0000002847477c23 */ /* 0x000fc20008010841 */
[----:B------:R-:W-:Y:S01]  /*9970*/  FFMA.FTZ R52, R72, UR40, -R152 ;  /* 0x0000002848347c23 */ /* 0x000fe20008010898 */
[----:B------:R-:W-:-:S01]  /*9980*/  FFMA.FTZ R70, R74, UR40, -R65 ;  /* 0x000000284a467c23 */ /* 0x000fc20008010841 */
[----:B------:R-:W-:Y:S01]  /*9990*/  FFMA.FTZ R56, R76, UR40, -R152 ;  /* 0x000000284c387c23 */ /* 0x000fe20008010898 */
[----:B------:R-:W-:-:S01]  /*99a0*/  FFMA.FTZ R72, R78, UR40, -R65 ;  /* 0x000000284e487c23 */ /* 0x000fc20008010841 */
[----:B------:R-:W2:Y:S01]  /*99b0*/  MUFU.EX2 R11, R11 ;  /* 0x0000000b000b7308 */ /* 0x000ea20000000800 */
        /* <DEDUP_REMOVED lines=46> */
[----:B--2---:R-:W-:-:S01]  /*9ca0*/  FADD.FTZ R0, R28, R73 ;  /* 0x000000491c007221 */ /* 0x004fc20000010000 */
        /* <DEDUP_REMOVED lines=33> */
[--C-:B------:R-:W-:Y:S01]  /*9ec0*/  FFMA.FTZ R75, R83, UR40, -R65.reuse ;  /* 0x00000028534b7c23 */ /* 0x100fe20008010841 */
[----:B------:R-:W-:-:S05]  /*9ed0*/  FFMA.FTZ R65, R87, UR40, -R65 ;  /* 0x0000002857417c23 */ /* 0x000fca0008010841 */
        /* <DEDUP_REMOVED lines=8> */
[----:B------:R-:W-:Y:S01]  /*9f60*/  MUFU.EX2 R71, R71 ;  /* 0x0000004700477308 */ /* 0x000fe20000000800 */
[----:B--2---:R-:W-:-:S07]  /*9f70*/  FADD.FTZ R2, R68, R81 ;  /* 0x0000005144027221 */ /* 0x004fce0000010000 */
        /* <DEDUP_REMOVED lines=11> */
[----:B------:R1:W2:Y:S08]  /*a030*/  MUFU.EX2 R78, R79 ;  /* 0x0000004f004e7308 */ /* 0x0002b00000000800 */
[----:B------:R-:W3:Y:S01]  /*a040*/  MUFU.EX2 R60, R60 ;  /* 0x0000003c003c7308 */ /* 0x000ee20000000800 */
[----:B-1----:R-:W-:-:S01]  /*a050*/  FADD.FTZ R79, R71, R2 ;  /* 0x00000002474f7221 */ /* 0x002fc20000010000 */
[----:B0-----:R-:W-:-:S03]  /*a060*/  FADD.FTZ R77, R57, R0 ;  /* 0x00000000394d7221 */ /* 0x001fc60000010000 */
[----:B------:R-:W-:-:S03]  /*a070*/  FADD.FTZ R2, R70, R79 ;  /* 0x0000004f46027221 */ /* 0x000fc60000010000 */
[----:B------:R-:W0:Y:S01]  /*a080*/  MUFU.EX2 R74, R74 ;  /* 0x0000004a004a7308 */ /* 0x000e220000000800 */
[----:B------:R-:W-:-:S04]  /*a090*/  FADD.FTZ R79, R73, R2 ;  /* 0x00000002494f7221 */ /* 0x000fc80000010000 */
[----:B------:R-:W-:-:S03]  /*a0a0*/  FADD.FTZ R79, R72, R79 ;  /* 0x0000004f484f7221 */ /* 0x000fc60000010000 */
[----:B------:R-:W1:Y:S01]  /*a0b0*/  MUFU.EX2 R61, R61 ;  /* 0x0000003d003d7308 */ /* 0x000e620000000800 */
[----:B--2---:R-:W-:-:S01]  /*a0c0*/  FADD.FTZ R79, R78, R79 ;  /* 0x0000004f4e4f7221 */ /* 0x004fc20000010000 */
[----:B---3--:R-:W-:-:S06]  /*a0d0*/  FADD.FTZ R0, R60, R77 ;  /* 0x0000004d3c007221 */ /* 0x008fcc0000010000 */
        /* <DEDUP_REMOVED lines=14> */
.L_x_1339:
        /* <DEDUP_REMOVED lines=105> */
[----:B------:R-:W-:Y:S01]  /*a850*/  F2FP.SATFINITE.E4M3.F32.PACK_AB_MERGE_C R155, R75, R74, R11 ;  /* 0x0000004a4b9b723e */ /* 0x000fe2000480700b */
[----:B------:R-:W-:Y:S06]  /*a860*/  @P1 BRA `(.L_x_1340) ;  /* 0xffffffe000681947 */ /* 0x000fec000383ffff */
.L_x_1329:
[----:B------:R-:W-:-:S13]  /*a870*/  ISETP.GE.AND P1, PT, R8, UR38, PT ;  /* 0x0000002608007c0c */ /* 0x000fda000bf26270 */
[----:B------:R-:W-:Y:S05]  /*a880*/  @!P1 BRA `(.L_x_1341) ;  /* 0x0000002c00e49947 */ /* 0x000fea0003800000 */
[----:B------:R-:W-:Y:S01]  /*a890*/  IMAD.MOV.U32 R7, RZ, RZ, R4 ;  /* 0x000000ffff077224 */ /* 0x000fe200078e0004 */
[----:B------:R-:W-:Y:S01]  /*a8a0*/  UMOV UR33, UR50 ;  /* 0x0000003200217c82 */ /* 0x000fe20008000000 */
[----:B------:R-:W-:Y:S01]  /*a8b0*/  IMAD.MOV.U32 R6, RZ, RZ, R3 ;  /* 0x000000ffff067224 */ /* 0x000fe200078e0003 */
[----:B------:R-:W-:Y:S01]  /*a8c0*/  UMOV UR32, UR49 ;  /* 0x0000003100207c82 */ /* 0x000fe20008000000 */
[----:B------:R-:W-:Y:S01]  /*a8d0*/  ULDC UR29, c[0x0][0x9e4] ;  /* 0x00027900001d7ab9 */ /* 0x000fe20000000800 */
[----:B------:R-:W-:Y:S01]  /*a8e0*/  ULDC UR31, c[0x0][0x9dc] ;  /* 0x00027700001f7ab9 */ /* 0x000fe20000000800 */
[----:B------:R-:W-:-:S05]  /*a8f0*/  ULDC UR30, c[0x0][0x9e0] ;  /* 0x00027800001e7ab9 */ /* 0x000fca0000000800 */
.L_x_1360:
[----:B------:R-:W-:Y:S01]  /*a900*/  UIADD3 UR49, UR32, 0x1, URZ ;  /* 0x0000000120317890 */ /* 0x000fe2000fffe03f */
[----:B------:R-:W-:-:S03]  /*a910*/  ISETP.NE.AND P2, PT, RZ, UR46, PT ;  /* 0x0000002eff007c0c */ /* 0x000fc6000bf45270 */
[----:B------:R-:W-:-:S04]  /*a920*/  UISETP.NE.AND UP0, UPT, UR49, 0x2, UPT ;  /* 0x000000023100788c */ /* 0x000fc8000bf05270 */
[----:B------:R-:W-:Y:S02]  /*a930*/  USEL UR50, URZ, 0x1, UP0 ;  /* 0x000000013f327887 */ /* 0x000fe40008000000 */
[----:B------:R-:W-:Y:S02]  /*a940*/  USEL UR49, UR49, URZ, UP0 ;  /* 0x0000003f31317287 */ /* 0x000fe40008000000 */
[----:B------:R-:W-:Y:S02]  /*a950*/  ULOP3.LUT UR50, UR33, UR50, URZ, 0x3c, !UPT ;  /* 0x0000003221327292 */ /* 0x000fe4000f8e3c3f */
[----:B------:R-:W-:Y:S10]  /*a960*/  @P2 BRA `(.L_x_1342) ;  /* 0x00000000002c2947 */ /* 0x000ff40003800000 */
[----:B------:R-:W-:Y:S05]  /*a970*/  @!P0 BRA `(.L_x_1343) ;  /* 0x0000000000048947 */ /* 0x000fea0003800000 */
[----:B------:R-:W-:Y:S01]  /*a980*/  BPT.TRAP 0x1 ;  /* 0x000000040000795c */ /* 0x000fe20000300000 */
.L_x_1343:
[----:B------:R-:W-:Y:S01]  /*a990*/  ULEA UR6, UR49, UR36, 0x3 ;  /* 0x0000002431067291 */ /* 0x000fe2000f8e183f */
[----:B------:R-:W-:-:S05]  /*a9a0*/  IMAD.U32 R3, RZ, RZ, UR50 ;  /* 0x00000032ff037e24 */ /* 0x000fca000f8e00ff */
[----:B------:R-:W-:-:S04]  /*a9b0*/  SHF.L.U32 R3, R3, 0x1f, RZ ;  /* 0x0000001f03037819 */ /* 0x000fc800000006ff */
[----:B------:R0:W1:Y:S01]  /*a9c0*/  SYNCS.PHASECHK.TRANS64.TRYWAIT P1, [UR6+0x22830], R3 ;  /* 0x02283003ff0075a7 */ /* 0x0000620008020146 */
[----:B------:R-:W-:Y:S05]  /*a9d0*/  @!P0 BRA `(.L_x_1344) ;  /* 0x0000000000048947 */ /* 0x000fea0003800000 */
[----:B------:R-:W-:Y:S01]  /*a9e0*/  BPT.TRAP 0x1 ;  /* 0x000000040000795c */ /* 0x000fe20000300000 */
.L_x_1344:
[----:B-1----:R-:W-:Y:S05]  /*a9f0*/  @P1 BRA `(.L_x_1342) ;  /* 0x0000000000081947 */ /* 0x002fea0003800000 */
[----:B------:R-:W1:Y:S02]  /*aa00*/  SYNCS.PHASECHK.TRANS64.TRYWAIT P1, [UR6+0x22830], R3 ;  /* 0x02283003ff0075a7 */ /* 0x000e640008020146 */
[----:B-1----:R-:W-:Y:S05]  /*aa10*/  @!P1 BRA `(.L_x_1345) ;  /* 0x000000e400049947 */ /* 0x002fea0003800000 */
.L_x_1342:
[----:B-1----:R-:W1:Y:S01]  /*aa20*/  S2R R4, SR_TID.X ;  /* 0x0000000000047919 */ /* 0x002e620000002100 */
[----:B------:R-:W-:Y:S01]  /*aa30*/  UIMAD UR26, UR49, 0x600, UR28 ;  /* 0x00000600311a78a4 */ /* 0x000fe2000f8e021c */
[----:B------:R-:W-:Y:S01]  /*aa40*/  UMOV UR27, 0x80000020 ;  /* 0x80000020001b7882 */ /* 0x000fe20000000000 */
[----:B------:R-:W-:Y:S02]  /*aa50*/  UMOV UR7, 0x80000020 ;  /* 0x8000002000077882 */ /* 0x000fe40000000000 */
[----:B------:R-:W-:Y:S02]  /*aa60*/  UIADD3 UR6, UR26, 0x2, URZ ;  /* 0x000000021a067890 */ /* 0x000fe4000fffe03f */
        /* <DEDUP_REMOVED lines=32> */
.L_x_1347:
[----:B------:R-:W-:Y:S01]  /*ac70*/  ULEA UR6, UR32, UR36, 0x3 ;  /* 0x0000002420067291 */ /* 0x000fe2000f8e183f */
[----:B------:R-:W-:-:S05]  /*ac80*/  IMAD.U32 R3, RZ, RZ, UR33 ;  /* 0x00000021ff037e24 */ /* 0x000fca000f8e00ff */
[----:B------:R-:W-:-:S04]  /*ac90*/  SHF.L.U32 R3, R3, 0x1f, RZ ;  /* 0x0000001f03037819 */ /* 0x000fc800000006ff */
[----:B------:R0:W1:Y:S01]  /*aca0*/  SYNCS.PHASECHK.TRANS64.TRYWAIT P1, [UR6+0x22850], R3 ;  /* 0x02285003ff0075a7 */ /* 0x0000620008020146 */
[----:B------:R-:W-:Y:S05]  /*acb0*/  @!P0 BRA `(.L_x_1348) ;  /* 0x0000000000048947 */ /* 0x000fea0003800000 */
[----:B------:R-:W-:Y:S01]  /*acc0*/  BPT.TRAP 0x1 ;  /* 0x000000040000795c */ /* 0x000fe20000300000 */
.L_x_1348:
[----:B-1----:R-:W-:Y:S05]  /*acd0*/  @P1 BRA `(.L_x_1346) ;  /* 0x0000000000081947 */ /* 0x002fea0003800000 */
[----:B------:R-:W1:Y:S02]  /*ace0*/  SYNCS.PHASECHK.TRANS64.TRYWAIT P1, [UR6+0x22850], R3 ;  /* 0x02285003ff0075a7 */ /* 0x000e640008020146 */
[----:B-1----:R-:W-:Y:S05]  /*acf0*/  @!P1 BRA `(.L_x_1349) ;  /* 0x000000e000649947 */ /* 0x002fea0003800000 */
.L_x_1346:
        /* <DEDUP_REMOVED lines=31> */
.L_x_1350:
        /* <DEDUP_REMOVED lines=38> */
.L_x_1353:
[----:B------:R-:W-:-:S05]  /*b150*/  IMAD.U32 R152, RZ, RZ, UR29 ;  /* 0x0000001dff987e24 */ /* 0x000fca000f8e00ff */
[----:B------:R-:W-:-:S13]  /*b160*/  ISETP.NE.AND P1, PT, R152, 0x1, PT ;  /* 0x000000019800780c */ /* 0x000fda0003f25270 */
[----:B------:R-:W0:Y:S02]  /*b170*/  @P1 LDC.64 R4, c[0x0][0x9e8] ;  /* 0x00027a00ff041b82 */ /* 0x000e240000000a00 */
[----:B0-----:R-:W-:-:S05]  /*b180*/  @P1 IMAD.HI.U32 R4, R11, R4, RZ ;  /* 0x000000040b041227 */ /* 0x001fca00078e00ff */
[----:B------:R-:W-:-:S07]  /*b190*/  @P1 SHF.R.U32.HI R11, RZ, R5, R4 ;  /* 0x00000005ff0b1219 */ /* 0x000fce0000011604 */
.L_x_1354:
[----:B------:R-:W-:Y:S05]  /*b1a0*/  BSYNC B0 ;  /* 0x0000000000007941 */ /* 0x000fea0003800000 */
.L_x_1352:
[----:B------:R-:W-:-:S04]  /*b1b0*/  IMAD R11, R11, R152, -R3 ;  /* 0x000000980b0b7224 */ /* 0x000fc800078e0a03 */
[----:B------:R-:W-:-:S05]  /*b1c0*/  IMAD.IADD R11, R11, 0x1, -R16 ;  /* 0x000000010b0b7824 */ /* 0x000fca00078e0a10 */
[----:B------:R-:W-:Y:S02]  /*b1d0*/  VIADDMNMX R10, R11, R152, R10, PT ;  /* 0x000000980b0a7246 */ /* 0x000fe4000380010a */
[----:B------:R-:W-:-:S07]  /*b1e0*/  VIMNMX R12, R12, R11, !PT ;  /* 0x0000000b0c0c7248 */ /* 0x000fce0007fe0100 */
.L_x_1351:
        /* <DEDUP_REMOVED lines=116> */
.L_x_1357:
[----:B------:R-:W-:-:S05]  /*b930*/  IMAD.U32 R14, RZ, RZ, UR29 ;  /* 0x0000001dff0e7e24 */ /* 0x000fca000f8e00ff */
[----:B------:R-:W-:-:S13]  /*b940*/  ISETP.NE.AND P2, PT, R14, 0x1, PT ;  /* 0x000000010e00780c */ /* 0x000fda0003f45270 */
[----:B------:R-:W0:Y:S02]  /*b950*/  @P2 LDC.64 R4, c[0x0][0x9e8] ;  /* 0x00027a00ff042b82 */ /* 0x000e240000000a00 */
[----:B0-----:R-:W-:-:S05]  /*b960*/  @P2 IMAD.HI.U32 R4, R12, R4, RZ ;  /* 0x000000040c042227 */ /* 0x001fca00078e00ff */
[----:B------:R-:W-:-:S07]  /*b970*/  @P2 SHF.R.U32.HI R12, RZ, R5, R4 ;  /* 0x00000005ff0c2219 */ /* 0x000fce0000011604 */
.L_x_1358:
[----:B------:R-:W-:Y:S05]  /*b980*/  BSYNC B0 ;  /* 0x0000000000007941 */ /* 0x000fea0003800000 */
.L_x_1356:
[----:B------:R-:W-:-:S04]  /*b990*/  IMAD R3, R12, R14, -R3 ;  /* 0x0000000e0c037224 */ /* 0x000fc800078e0a03 */
[----:B------:R-:W-:-:S05]  /*b9a0*/  IMAD.IADD R3, R3, 0x1, -R16 ;  /* 0x0000000103037824 */ /* 0x000fca00078e0a10 */
[----:B------:R-:W-:Y:S02]  /*b9b0*/  VIADDMNMX R10, R3, R14, R10, PT ;  /* 0x0000000e030a7246 */ /* 0x000fe4000380010a */
[----:B------:R-:W-:-:S07]  /*b9c0*/  VIMNMX R9, R9, R3, !PT ;  /* 0x0000000309097248 */ /* 0x000fce0007fe0100 */
.L_x_1355:
        /* <DEDUP_REMOVED lines=378> */
.L_x_1359:
        /* <DEDUP_REMOVED lines=107> */
.L_x_1341:
[----:B------:R-:W-:Y:S06]  /*d820*/  BAR.ARV 0x8, 0x180 ;  /* 0x0206000000007b1d */ /* 0x000fec0000002000 */
[----:B------:R-:W-:Y:S05]  /*d830*/  @!P0 BRA `(.L_x_1361) ;  /* 0x0000000000048947 */ /* 0x000fea0003800000 */
[----:B------:R-:W-:Y:S01]  /*d840*/  BPT.TRAP 0x1 ;  /* 0x000000040000795c */ /* 0x000fe20000300000 */
.L_x_1361:
[----:B------:R-:W-:Y:S01]  /*d850*/  ULEA UR9, UR49, UR36, 0x3 ;  /* 0x0000002431097291 */ /* 0x000fe2000f8e183f */
[----:B------:R-:W-:-:S05]  /*d860*/  IMAD.U32 R5, RZ, RZ, UR50 ;  /* 0x00000032ff057e24 */ /* 0x000fca000f8e00ff */
[----:B------:R-:W-:-:S04]  /*d870*/  SHF.L.U32 R5, R5, 0x1f, RZ ;  /* 0x0000001f05057819 */ /* 0x000fc800000006ff */
[----:B------:R0:W1:Y:S01]  /*d880*/  SYNCS.PHASECHK.TRANS64.TRYWAIT P1, [UR9+0x22850], R5 ;  /* 0x02285005ff0075a7 */ /* 0x0000620008020149 */
[----:B------:R-:W-:Y:S05]  /*d890*/  @!P0 BRA `(.L_x_1362) ;  /* 0x0000000000048947 */ /* 0x000fea0003800000 */
[----:B------:R-:W-:Y:S01]  /*d8a0*/  BPT.TRAP 0x1 ;  /* 0x000000040000795c */ /* 0x000fe20000300000 */
.L_x_1362:
[----:B-1----:R-:W-:Y:S05]  /*d8b0*/  @P1 BRA `(.L_x_1363) ;  /* 0x0000000000081947 */ /* 0x002fea0003800000 */
[----:B------:R-:W1:Y:S02]  /*d8c0*/  SYNCS.PHASECHK.TRANS64.TRYWAIT P1, [UR9+0x22850], R5 ;  /* 0x02285005ff0075a7 */ /* 0x000e640008020149 */
[----:B-1----:R-:W-:Y:S05]  /*d8d0*/  @!P1 BRA `(.L_x_1364) ;  /* 0x000000b400849947 */ /* 0x002fea0003800000 */
.L_x_1363:
[----:B------:R-:W-:Y:S01]  /*d8e0*/  UIADD3 UR36, UR36, 0x400, URZ ;  /* 0x0000040024247890 */ /* 0x000fe2000fffe03f */
[----:B------:R-:W-:Y:S01]  /*d8f0*/  WARPGROUP.ARRIVE ;  /* 0x00000000000079c5 */ /* 0x000fe20000000000 */
[----:B------:R-:W-:Y:S01]  /*d900*/  UMOV UR7, 0x40000040 ;  /* 0x4000004000077882 */ /* 0x000fe20000000000 */
[----:B------:R-:W-:Y:S01]  /*d910*/  ULDC.64 UR10, c[0x0][0x9a0] ;  /* 0x00026800000a7ab9 */ /* 0x000fe20000000a00 */
[----:B------:R-:W-:Y:S01]  /*d920*/  USHF.R.U32.HI UR36, URZ, 0x4, UR36 ;  /* 0x000000043f247899 */ /* 0x000fe20008011624 */
[----:B01----:R-:W-:Y:S01]  /*d930*/  IMAD.MOV.U32 R5, RZ, RZ, 0x3f800000 ;  /* 0x3f800000ff057424 */ /* 0x003fe200078e00ff */
[----:B------:R-:W-:Y:S02]  /*d940*/  UISETP.NE.U32.AND UP0, UPT, UR10, URZ, UPT ;  /* 0x0000003f0a00728c */ /* 0x000fe4000bf05070 */
[----:B------:R-:W-:Y:S02]  /*d950*/  ULOP3.LUT UR36, UR36, 0x3fff, URZ, 0xc0, !UPT ;  /* 0x00003fff24247892 */ /* 0x000fe4000f8ec03f */
[----:B------:R-:W-:-:S02]  /*d960*/  UISETP.NE.AND.EX UP0, UPT, UR11, URZ, UPT, UP0 ;  /* 0x0000003f0b00728c */ /* 0x000fc4000bf05300 */
[----:B------:R-:W-:-:S04]  /*d970*/  ULOP3.LUT UR8, UR36, 0x10000, URZ, 0xfc, !UPT ;  /* 0x0001000024087892 */ /* 0x000fc8000f8efc3f */
[----:B------:R-:W-:Y:S01]  /*d980*/  ULEA UR8, UR49, UR8, 0xa ;  /* 0x0000000831087291 */ /* 0x000fe2000f8e503f */
[----:B------:R-:W-:-:S04]  /*d990*/  PLOP3.LUT P1, PT, PT, PT, UP0, 0x80, 0x0 ;  /* 0x000000000000781c */ /* 0x000fc80003f2f008 */
[----:B------:R-:W-:Y:S02]  /*d9a0*/  @UP0 ULDC.64 UR12, c[0x0][0x9c8] ;  /* 0x00027200000c0ab9 */ /* 0x000fe40000000a00 */
[----:B------:R-:W-:Y:S01]  /*d9b0*/  UMOV UR6, UR8 ;  /* 0x0000000800067c82 */ /* 0x000fe20008000000 */
[----:B------:R-:W-:-:S09]  /*d9c0*/  @UP0 UIMAD.WIDE.U32 UR4, UR53, UR12, URZ ;  /* 0x0000000c350402a5 */ /* 0x000fd2000f8e003f */
[----:B------:R-:W-:Y:S01]  /*d9d0*/  QGMMA.64x128x32.F32.E4M3.E4M3 R88, R164, gdesc[UR4], R88, gsb0 ;  /* 0x01e00004a4587df3 */ /* 0x000fe20008000858 */
[----:B------:R-:W-:-:S04]  /*d9e0*/  @UP0 USHF.R.S32.HI UR6, URZ, 0x1f, UR53 ;  /* 0x0000001f3f060899 */ /* 0x000fc80008011435 */
[----:B------:R-:W-:-:S04]  /*d9f0*/  @UP0 UIMAD UR6, UR6, UR12, URZ ;  /* 0x0000000c060602a4 */ /* 0x000fc8000f8e023f */
[----:B------:R-:W-:-:S04]  /*da00*/  @UP0 UIMAD UR6, UR53, UR13, UR6 ;  /* 0x0000000d350602a4 */ /* 0x000fc8000f8e0206 */
[----:B------:R-:W-:-:S03]  /*da10*/  @UP0 UIADD3 UR5, UR5, UR6, URZ ;  /* 0x0000000605050290 */ /* 0x000fc6000fffe03f */
[----:B------:R-:W-:Y:S02]  /*da20*/  @UP0 ULDC.64 UR6, c[0x0][0x9d0] ;  /* 0x0002740000060ab9 */ /* 0x000fe40000000a00 */
[----:B------:R-:W-:-:S04]  /*da30*/  @UP0 UIMAD.WIDE.U32 UR4, UR43, UR6, UR4 ;  /* 0x000000062b0402a5 */ /* 0x000fc8000f8e0004 */
[----:B------:R-:W-:Y:S02]  /*da40*/  @UP0 ULEA UR6, UP1, UR4, UR10, 0x2 ;  /* 0x0000000a04060291 */ /* 0x000fe4000f82103f */
[----:B------:R-:W-:-:S04]  /*da50*/  @UP0 UIMAD UR5, UR43, UR7, UR5 ;  /* 0x000000072b0502a4 */ /* 0x000fc8000f8e0205 */
[----:B------:R-:W-:Y:S01]  /*da60*/  IMAD.U32 R6, RZ, RZ, UR6 ;  /* 0x00000006ff067e24 */ /* 0x000fe2000f8e00ff */
[----:B------:R-:W-:Y:S02]  /*da70*/  @UP0 ULEA.HI.X UR7, UR4, UR11, UR5, 0x2, UP1 ;  /* 0x0000000b04070291 */ /* 0x000fe400088f1405 */
[----:B------:R-:W-:-:S04]  /*da80*/  UIADD3 UR6, UR8, 0x2, URZ ;  /* 0x0000000208067890 */ /* 0x000fc8000fffe03f */
[----:B------:R-:W-:Y:S01]  /*da90*/  IMAD.U32 R7, RZ, RZ, UR7 ;  /* 0x00000007ff077e24 */ /* 0x000fe2000f8e00ff */
[----:B------:R-:W-:-:S04]  /*daa0*/  UMOV UR7, 0x40000040 ;  /* 0x4000004000077882 */ /* 0x000fc80000000000 */
        /* <DEDUP_REMOVED lines=18> */
[----:B0-----:R-:W-:-:S01]  /*dbd0*/  FADD.FTZ R12, R9, R6 ;  /* 0x00000006090c7221 */ /* 0x001fc20000010000 */
        /* <DEDUP_REMOVED lines=23> */
[----:B--2---:R-:W-:Y:S01]  /*dd50*/  FMUL.FTZ R58, R6, R5 ;  /* 0x00000005063a7220 */ /* 0x004fe20000410000 */
[----:B------:R-:W-:Y:S02]  /*dd60*/  IMAD.MOV.U32 R0, RZ, RZ, -0x800000 ;  /* 0xff800000ff007424 */ /* 0x000fe400078e00ff */
[----:B------:R-:W-:Y:S01]  /*dd70*/  @P2 FFMA.FTZ R2, R8, R3, R7 ;  /* 0x0000000308022223 */ /* 0x000fe20000010007 */
[----:B------:R-:W-:-:S01]  /*dd80*/  @P3 FFMA.FTZ R0, R12, R4, R9 ;  /* 0x000000040c003223 */ /* 0x000fc20000010009 */
[----:B---3--:R-:W-:Y:S01]  /*dd90*/  FMUL.FTZ R5, R10, R5 ;  /* 0x000000050a057220 */ /* 0x008fe20000410000 */
[----:B------:R-:W-:-:S02]  /*dda0*/  WARPGROUP.DEPBAR.LE gsb0, 0x0 ;  /* 0x00008000000079c5 */ /* 0x000fc40000010000 */
[----:B------:R-:W-:Y:S05]  /*ddb0*/  @!P0 BRA `(.L_x_1365) ;  /* 0x0000000000048947 */ /* 0x000fea0003800000 */
[----:B------:R-:W-:Y:S01]  /*ddc0*/  BPT.TRAP 0x1 ;  /* 0x000000040000795c */ /* 0x000fe20000300000 */
.L_x_1365:
        /* <DEDUP_REMOVED lines=74> */
.L_x_1287:
        /* <DEDUP_REMOVED lines=9> */
[----:B------:R-:W-:Y:S02]  /*e300*/  R2UR UR5, R30 ;  /* 0x000000001e0572ca */ /* 0x000fe400000e0000 */
[----:B------:R-:W-:Y:S01]  /*e310*/  R2UR UR53, R31 ;  /* 0x000000001f3572ca */ /* 0x000fe200000e0000 */
[----:B------:R-:W-:Y:S06]  /*e320*/  BAR.ARV 0x4, 0x180 ;  /* 0x0106000000007b1d */ /* 0x000fec0000002000 */
[----:B------:R-:W-:Y:S08]  /*e330*/  @P0 BRA `(.L_x_1367) ;  /* 0x0000002c007c0947 */ /* 0x000ff00003800000 */
[----:B------:R-:W0:Y:S01]  /*e340*/  S2R R7, SR_TID.X ;  /* 0x0000000000077919 */ /* 0x000e220000002100 */
[----:B------:R-:W-:Y:S01]  /*e350*/  ULDC.64 UR8, c[0x4][0x40] ;  /* 0x0100100000087ab9 */ /* 0x000fe20000000a00 */
[----:B------:R-:W-:Y:S01]  /*e360*/  ULDC.64 UR10, c[0x0][0xc00] ;  /* 0x00030000000a7ab9 */ /* 0x000fe20000000a00 */
[----:B0-----:R-:W-:-:S05]  /*e370*/  IMAD.SHL.U32 R4, R7, 0x4, RZ ;  /* 0x0000000407047824 */ /* 0x001fca00078e00ff */
[----:B------:R-:W-:Y:S01]  /*e380*/  LOP3.LUT R4, R4, 0xc, RZ, 0xc0, !PT ;  /* 0x0000000c04047812 */ /* 0x000fe200078ec0ff */
[----:B------:R-:W-:Y:S03]  /*e390*/  BAR.SYNC.DEFER_BLOCKING 0x1, 0x100 ;  /* 0x0044000000007b1d */ /* 0x000fe60000010000 */
[----:B------:R-:W-:-:S05]  /*e3a0*/  IADD3 R4, P0, R4, UR8, RZ ;  /* 0x0000000804047c10 */ /* 0x000fca000ff1e0ff */
[----:B------:R-:W-:Y:S01]  /*e3b0*/  IMAD.X R5, RZ, RZ, UR9, P0 ;  /* 0x00000009ff057e24 */ /* 0x000fe200080e06ff */
[----:B------:R-:W-:-:S04]  /*e3c0*/  ULDC.64 UR8, c[0x0][0xc00] ;  /* 0x0003000000087ab9 */ /* 0x000fc80000000a00 */
[----:B------:R0:W2:Y:S01]  /*e3d0*/  LDG.E.CONSTANT R14, desc[UR56][R4.64] ;  /* 0x00000038040e7981 */ /* 0x0000a2000c1e9900 */
[----:B------:R-:W-:Y:S01]  /*e3e0*/  LOP3.LUT P0, R7, R7, 0x3, RZ, 0xc0, !PT ;  /* 0x0000000307077812 */ /* 0x000fe2000780c0ff */
[----:B------:R-:W-:-:S03]  /*e3f0*/  UIMAD.WIDE UR8, UR44, 0x4, UR8 ;  /* 0x000000042c0878a5 */ /* 0x000fc6000f8e0208 */
[----:B------:R-:W-:-:S04]  /*e400*/  ISETP.EQ.OR P0, PT, R7, 0x3, !P0 ;  /* 0x000000030700780c */ /* 0x000fc80004702670 */
[----:B------:R-:W-:Y:S01]  /*e410*/  SEL R63, R41, R20, P0 ;  /* 0x00000014293f7207 */ /* 0x000fe20000000000 */
[----:B0-----:R-:W0:Y:S01]  /*e420*/  S2R R4, SR_SWINHI ;  /* 0x0000000000047919 */ /* 0x001e220000002f00 */
        /* <DEDUP_REMOVED lines=16> */
[----:B------:R-:W-:-:S02]  /*e530*/  MOV R20, R3 ;  /* 0x0000000300147202 */ /* 0x000fc40000000f00 */
[----:B0-----:R-:W-:Y:S02]  /*e540*/  MOV R21, R4 ;  /* 0x0000000400157202 */ /* 0x001fe40000000f00 */
[----:B------:R-:W-:Y:S02]  /*e550*/  SEL R27, R6, R27, P0 ;  /* 0x0000001b061b7207 */ /* 0x000fe40000000000 */
[----:B------:R-:W-:Y:S01]  /*e560*/  SEL R67, R35, R34, P0 ;  /* 0x0000002223437207 */ /* 0x000fe20000000000 */
[----:B------:R-:W-:Y:S01]  /*e570*/  IMAD.WIDE R10, R202, 0x2, R20 ;  /* 0x00000002ca0a7825 */ /* 0x000fe200078e0214 */
[----:B------:R-:W-:Y:S02]  /*e580*/  SEL R119, R112, R113, P0 ;  /* 0x0000007170777207 */ /* 0x000fe40000000000 */
[----:B------:R-:W-:Y:S02]  /*e590*/  SEL R30, R113, R112, P0 ;  /* 0x00000070711e7207 */ /* 0x000fe40000000000 */
[----:B------:R-:W-:-:S02]  /*e5a0*/  IADD3 R93, P6, R10, 0x20, RZ ;  /* 0x000000200a5d7810 */ /* 0x000fc40007fde0ff */
[C---:B------:R-:W-:Y:S02]  /*e5b0*/  IADD3 R115, P2, R10.reuse, 0x60, RZ ;  /* 0x000000600a737810 */ /* 0x040fe40007f5e0ff */
[----:B------:R-:W-:Y:S01]  /*e5c0*/  LOP3.LUT R4, R93, 0x380, RZ, 0xc0, !PT ;  /* 0x000003805d047812 */ /* 0x000fe200078ec0ff */
[--C-:B------:R-:W-:Y:S01]  /*e5d0*/  IMAD.X R25, RZ, RZ, R11.reuse, P6 ;  /* 0x000000ffff197224 */ /* 0x100fe200030e060b */
[----:B------:R-:W-:Y:S01]  /*e5e0*/  IADD3 R121, P3, R10, 0x4000, RZ ;  /* 0x000040000a797810 */ /* 0x000fe20007f7e0ff */
[--C-:B------:R-:W-:Y:S01]  /*e5f0*/  IMAD.X R13, RZ, RZ, R11.reuse, P2 ;  /* 0x000000ffff0d7224 */ /* 0x100fe200010e060b */
[----:B------:R-:W-:Y:S02]  /*e600*/  SHF.R.U64 R4, R4, 0x3, RZ ;  /* 0x0000000304047819 */ /* 0x000fe400000012ff */
[----:B------:R-:W-:Y:S01]  /*e610*/  IADD3 R99, P1, R10, 0x40, RZ ;  /* 0x000000400a637810 */ /* 0x000fe20007f3e0ff */
[----:B------:R-:W-:Y:S01]  /*e620*/  IMAD.X R9, RZ, RZ, R11, P3 ;  /* 0x000000ffff097224 */ /* 0x000fe200018e060b */
[----:B------:R-:W-:-:S02]  /*e630*/  LOP3.LUT R8, R115, 0x380, RZ, 0xc0, !PT ;  /* 0x0000038073087812 */ /* 0x000fc400078ec0ff */
[----:B------:R-:W-:Y:S02]  /*e640*/  LOP3.LUT R24, R4, R93, RZ, 0x3c, !PT ;  /* 0x0000005d04187212 */ /* 0x000fe400078e3cff */
[----:B------:R-:W-:Y:S02]  /*e650*/  LOP3.LUT R4, R121, 0x380, RZ, 0xc0, !PT ;  /* 0x0000038079047812 */ /* 0x000fe400078ec0ff */
[----:B------:R-:W-:Y:S02]  /*e660*/  LOP3.LUT R6, R99, 0x380, RZ, 0xc0, !PT ;  /* 0x0000038063067812 */ /* 0x000fe400078ec0ff */
[----:B------:R-:W-:Y:S02]  /*e670*/  SEL R35, R34, R35, P0 ;  /* 0x0000002322237207 */ /* 0x000fe40000000000 */
[----:B------:R-:W-:Y:S02]  /*e680*/  SEL R79, R51, R50, P0 ;  /* 0x00000032334f7207 */ /* 0x000fe40000000000 */
[----:B------:R-:W-:-:S02]  /*e690*/  SEL R113, R128, R129, P0 ;  /* 0x0000008180717207 */ /* 0x000fc40000000000 */
[----:B------:R-:W-:Y:S02]  /*e6a0*/  SEL R34, R129, R128, P0 ;  /* 0x0000008081227207 */ /* 0x000fe40000000000 */
[----:B------:R-:W-:Y:S02]  /*e6b0*/  SEL R61, R42, R91, P0 ;  /* 0x0000005b2a3d7207 */ /* 0x000fe40000000000 */
[----:B------:R-:W-:Y:S02]  /*e6c0*/  SEL R83, R49, R48, P0 ;  /* 0x0000003031537207 */ /* 0x000fe40000000000 */
[----:B------:R-:W-:Y:S02]  /*e6d0*/  SEL R51, R50, R51, P0 ;  /* 0x0000003332337207 */ /* 0x000fe40000000000 */
[----:B------:R-:W-:Y:S02]  /*e6e0*/  SHF.R.U64 R8, R8, 0x3, RZ ;  /* 0x0000000308087819 */ /* 0x000fe400000012ff */
[----:B------:R-:W-:-:S02]  /*e6f0*/  SEL R42, R91, R42, P0 ;  /* 0x0000002a5b2a7207 */ /* 0x000fc40000000000 */
[----:B------:R-:W-:Y:S02]  /*e700*/  SEL R49, R48, R49, P0 ;  /* 0x0000003130317207 */ /* 0x000fe40000000000 */
[----:B------:R-:W-:Y:S02]  /*e710*/  SEL R87, R130, R131, P0 ;  /* 0x0000008382577207 */ /* 0x000fe40000000000 */
[----:B------:R-:W-:Y:S02]  /*e720*/  SEL R50, R131, R130, P0 ;  /* 0x0000008283327207 */ /* 0x000fe40000000000 */
[----:B------:R-:W-:Y:S02]  /*e730*/  IADD3 R129, P5, R10, 0x4040, RZ ;  /* 0x000040400a817810 */ /* 0x000fe40007fbe0ff */
[----:B------:R-:W-:Y:S02]  /*e740*/  SHF.R.U64 R4, R4, 0x3, RZ ;  /* 0x0000000304047819 */ /* 0x000fe400000012ff */
[----:B------:R-:W-:Y:S01]  /*e750*/  SEL R127, R104, R105, P0 ;  /* 0x00000069687f7207 */ /* 0x000fe20000000000 */
[----:B------:R-:W-:Y:S01]  /*e760*/  IMAD.X R95, RZ, RZ, R11, P5 ;  /* 0x000000ffff5f7224 */ /* 0x000fe200028e060b */
        /* <DEDUP_REMOVED lines=8> */
[C---:B------:R-:W-:Y:S02]  /*e7f0*/  LOP3.LUT R5, R10.reuse, 0x380, RZ, 0xc0, !PT ;  /* 0x000003800a057812 */ /* 0x040fe400078ec0ff */
[----:B------:R-:W-:Y:S02]  /*e800*/  IADD3 R123, P4, R10, 0x4020, RZ ;  /* 0x000040200a7b7810 */ /* 0x000fe40007f9e0ff */
[----:B------:R-:W-:Y:S02]  /*e810*/  SEL R103, R37, R58, P0 ;  /* 0x0000003a25677207 */ /* 0x000fe40000000000 */
[----:B------:R-:W-:Y:S01]  /*e820*/  SEL R39, R56, R39, P0 ;  /* 0x0000002738277207 */ /* 0x000fe20000000000 */
[----:B------:R-:W-:Y:S01]  /*e830*/  IMAD.X R7, RZ, RZ, R11, P4 ;  /* 0x000000ffff077224 */ /* 0x000fe200020e060b */
[----:B------:R-:W-:-:S02]  /*e840*/  LOP3.LUT R12, R8, R115, RZ, 0x3c, !PT ;  /* 0x00000073080c7212 */ /* 0x000fc400078e3cff */
[----:B------:R-:W-:Y:S02]  /*e850*/  SEL R37, R58, R37, P0 ;  /* 0x000000253a257207 */ /* 0x000fe40000000000 */
[----:B------:R-:W-:Y:S02]  /*e860*/  LOP3.LUT R56, R129, 0x380, RZ, 0xc0, !PT ;  /* 0x0000038081387812 */ /* 0x000fe400078ec0ff */
[----:B------:R-:W-:Y:S02]  /*e870*/  LOP3.LUT R8, R4, R121, RZ, 0x3c, !PT ;  /* 0x0000007904087212 */ /* 0x000fe400078e3cff */
[----:B------:R-:W-:Y:S02]  /*e880*/  LOP3.LUT R96, R6, R99, RZ, 0x3c, !PT ;  /* 0x0000006306607212 */ /* 0x000fe400078e3cff */
[----:B------:R-:W-:Y:S02]  /*e890*/  LOP3.LUT R58, R131, 0x380, RZ, 0xc0, !PT ;  /* 0x00000380833a7812 */ /* 0x000fe400078ec0ff */
[----:B------:R-:W-:-:S02]  /*e8a0*/  SHF.R.U64 R5, R5, 0x3, RZ ;  /* 0x0000000305057819 */ /* 0x000fc400000012ff */
[----:B------:R-:W-:Y:S02]  /*e8b0*/  LOP3.LUT R6, R123, 0x380, RZ, 0xc0, !PT ;  /* 0x000003807b067812 */ /* 0x000fe400078ec0ff */
[----:B------:R-:W-:Y:S02]  /*e8c0*/  SHF.R.U64 R56, R56, 0x3, RZ ;  /* 0x0000000338387819 */ /* 0x000fe400000012ff */
[----:B------:R-:W-:Y:S02]  /*e8d0*/  MOV R93, R8 ;  /* 0x00000008005d7202 */ /* 0x000fe40000000f00 */
[----:B------:R-:W-:Y:S02]  /*e8e0*/  SEL R59, R138, R139, P0 ;  /* 0x0000008b8a3b7207 */ /* 0x000fe40000000000 */
[----:B------:R-:W-:Y:S02]  /*e8f0*/  SEL R71, R54, R143, P0 ;  /* 0x0000008f36477207 */ /* 0x000fe40000000000 */
[----:B------:R-:W-:-:S02]  /*e900*/  SHF.R.U64 R58, R58, 0x3, RZ ;  /* 0x000000033a3a7819 */ /* 0x000fc400000012ff */
[----:B------:R-:W-:Y:S02]  /*e910*/  SEL R65, R55, R60, P0 ;  /* 0x0000003c37417207 */ /* 0x000fe40000000000 */
[----:B------:R-:W-:Y:S01]  /*e920*/  LOP3.LUT R10, R5, R10, RZ, 0x3c, !PT ;  /* 0x0000000a050a7212 */ /* 0x000fe200078e3cff */
[--C-:B------:R-:W-:Y:S01]  /*e930*/  IMAD.X R5, RZ, RZ, R11.reuse, P6 ;  /* 0x000000ffff057224 */ /* 0x100fe200030e060b */
[----:B------:R-:W-:Y:S02]  /*e940*/  SHF.R.U64 R6, R6, 0x3, RZ ;  /* 0x0000000306067819 */ /* 0x000fe400000012ff */
[----:B------:R-:W-:Y:S02]  /*e950*/  SEL R69, R150, R151, P0 ;  /* 0x0000009796457207 */ /* 0x000fe40000000000 */
[----:B------:R-:W-:Y:S02]  /*e960*/  SEL R145, R26, R97, P0 ;  /* 0x000000611a917207 */ /* 0x000fe40000000000 */
[----:B------:R-:W-:Y:S01]  /*e970*/  SEL R26, R97, R26, P0 ;  /* 0x0000001a611a7207 */ /* 0x000fe20000000000 */
[----:B------:R-:W-:Y:S01]  /*e980*/  IMAD.X R97, RZ, RZ, R11, P1 ;  /* 0x000000ffff617224 */ /* 0x000fe200008e060b */
[----:B------:R-:W-:-:S02]  /*e990*/  SEL R85, R44, R107, P0 ;  /* 0x0000006b2c557207 */ /* 0x000fc40000000000 */
[----:B------:R-:W-:Y:S02]  /*e9a0*/  SEL R73, R53, R52, P0 ;  /* 0x0000003435497207 */ /* 0x000fe40000000000 */
[----:B------:R-:W-:Y:S02]  /*e9b0*/  LOP3.LUT R94, R56, R129, RZ, 0x3c, !PT ;  /* 0x00000081385e7212 */ /* 0x000fe400078e3cff */
[----:B------:R-:W-:Y:S02]  /*e9c0*/  SEL R135, R108, R109, P0 ;  /* 0x0000006d6c877207 */ /* 0x000fe40000000000 */
[----:B------:R-:W-:Y:S02]  /*e9d0*/  SEL R31, R109, R108, P0 ;  /* 0x0000006c6d1f7207 */ /* 0x000fe40000000000 */
[----:B------:R-:W-:Y:S02]  /*e9e0*/  SEL R44, R107, R44, P0 ;  /* 0x0000002c6b2c7207 */ /* 0x000fe40000000000 */
[----:B------:R-:W-:-:S02]  /*e9f0*/  LOP3.LUT R6, R6, R123, RZ, 0x3c, !PT ;  /* 0x0000007b06067212 */ /* 0x000fc400078e3cff */
[----:B------:R-:W-:Y:S02]  /*ea00*/  LOP3.LUT R4, R58, R131, RZ, 0x3c, !PT ;  /* 0x000000833a047212 */ /* 0x000fe400078e3cff */
[----:B------:R-:W-:Y:S02]  /*ea10*/  SEL R109, R36, R137, P0 ;  /* 0x00000089246d7207 */ /* 0x000fe40000000000 */
[----:B------:R-:W-:Y:S02]  /*ea20*/  MOV R98, R10 ;  /* 0x0000000a00627202 */ /* 0x000fe40000000f00 */
[----:B------:R-:W-:Y:S02]  /*ea30*/  SEL R36, R137, R36, P0 ;  /* 0x0000002489247207 */ /* 0x000fe40000000000 */
[----:B------:R-:W-:Y:S02]  /*ea40*/  SEL R55, R60, R55, P0 ;  /* 0x000000373c377207 */ /* 0x000fe40000000000 */
[----:B------:R-:W-:-:S02]  /*ea50*/  MOV R99, R24 ;  /* 0x0000001800637202 */ /* 0x000fc40000000f00 */
[----:B------:R-:W-:Y:S02]  /*ea60*/  SEL R75, R38, R133, P0 ;  /* 0x00000085264b7207 */ /* 0x000fe40000000000 */
[----:B------:R-:W-:Y:S02]  /*ea70*/  SEL R111, R40, R141, P0 ;  /* 0x0000008d286f7207 */ /* 0x000fe40000000000 */
[----:B------:R-:W-:Y:S02]  /*ea80*/  SEL R40, R141, R40, P0 ;  /* 0x000000288d287207 */ /* 0x000fe40000000000 */
[----:B------:R-:W-:Y:S02]  /*ea90*/  SEL R38, R133, R38, P0 ;  /* 0x0000002685267207 */ /* 0x000fe40000000000 */
[----:B------:R-:W-:Y:S02]  /*eaa0*/  MOV R96, R96 ;  /* 0x0000006000607202 */ /* 0x000fe40000000f00 */
[----:B------:R-:W-:-:S02]  /*eab0*/  MOV R92, R6 ;  /* 0x00000006005c7202 */ /* 0x000fc40000000f00 */
[----:B------:R-:W-:Y:S02]  /*eac0*/  MOV R97, R12 ;  /* 0x0000000c00617202 */ /* 0x000fe40000000f00 */
[----:B------:R-:W-:Y:S02]  /*ead0*/  MOV R94, R94 ;  /* 0x0000005e005e7202 */ /* 0x000fe40000000f00 */
[----:B------:R-:W-:Y:S02]  /*eae0*/  MOV R95, R4 ;  /* 0x00000004005f7202 */ /* 0x000fe40000000f00 */
[----:B------:R-:W-:Y:S02]  /*eaf0*/  SEL R53, R52, R53, P0 ;  /* 0x0000003534357207 */ /* 0x000fe40000000000 */
[----:B------:R-:W-:Y:S02]  /*eb00*/  SEL R52, R139, R138, P0 ;  /* 0x0000008a8b347207 */ /* 0x000fe40000000000 */
[----:B------:R-:W-:-:S02]  /*eb10*/  SEL R54, R143, R54, P0 ;  /* 0x000000368f367207 */ /* 0x000fc40000000000 */
[----:B------:R-:W-:Y:S02]  /*eb20*/  SEL R107, R151, R150, P0 ;  /* 0x00000096976b7207 */ /* 0x000fe40000000000 */
        /* <DEDUP_REMOVED lines=14> */
[----:B------:R0:W-:Y:S04]  /*ec10*/  SHFL.IDX PT, R65, R32, R8, 0x1c1f ;  /* 0x001c1f0820417589 */ /* 0x0001e800000e0000 */
[----:B------:R-:W-:Y:S04]  /*ec20*/  SHFL.IDX PT, R25, R125, R14, 0x1c1f ;  /* 0x001c1f0e7d197589 */ /* 0x000fe800000e0000 */
[----:B------:R-:W-:Y:S04]  /*ec30*/  SHFL.IDX PT, R62, R91, R14, 0x1c1f ;  /* 0x001c1f0e5b3e7589 */ /* 0x000fe800000e0000 */
[----:B------:R-:W-:Y:S04]  /*ec40*/  SHFL.IDX PT, R76, R81, R14, 0x1c1f ;  /* 0x001c1f0e514c7589 */ /* 0x000fe800000e0000 */
[----:B------:R-:W-:Y:S04]  /*ec50*/  SHFL.IDX PT, R78, R79, R14, 0x1c1f ;  /* 0x001c1f0e4f4e7589 */ /* 0x000fe800000e0000 */
[----:B------:R-:W-:Y:S01]  /*ec60*/  SHFL.IDX PT, R60, R33, R8, 0x1c1f ;  /* 0x001c1f08213c7589 */ /* 0x000fe200000e0000 */
[----:B0-----:R-:W-:-:S03]  /*ec70*/  SEL R32, R57, R10, P0 ;  /* 0x0000000a39207207 */ /* 0x001fc60000000000 */
[----:B------:R-:W0:Y:S04]  /*ec80*/  SHFL.IDX PT, R69, R45, R8, 0x1c1f ;  /* 0x001c1f082d457589 */ /* 0x000e2800000e0000 */
[----:B------:R-:W-:Y:S04]  /*ec90*/  SHFL.IDX PT, R67, R67, R14, 0x1c1f ;  /* 0x001c1f0e43437589 */ /* 0x000fe800000e0000 */
[----:B------:R-:W-:Y:S04]  /*eca0*/  SHFL.IDX PT, R86, R73, R14, 0x1c1f ;  /* 0x001c1f0e49567589 */ /* 0x000fe800000e0000 */
[----:B------:R-:W-:Y:S04]  /*ecb0*/  SHFL.IDX PT, R68, R35, R8, 0x1c1f ;  /* 0x001c1f0823447589 */ /* 0x000fe800000e0000 */
[----:B------:R-:W1:Y:S04]  /*ecc0*/  SHFL.IDX PT, R79, R46, R8, 0x1c1f ;  /* 0x001c1f082e4f7589 */ /* 0x000e6800000e0000 */
[----:B------:R-:W2:Y:S04]  /*ecd0*/  SHFL.IDX PT, R81, R51, R8, 0x1c1f ;  /* 0x001c1f0833517589 */ /* 0x000ea800000e0000 */
[----:B------:R-:W-:Y:S01]  /*ece0*/  SHFL.IDX PT, R70, R85, R14, 0x1c1f ;  /* 0x001c1f0e55467589 */ /* 0x000fe200000e0000 */
[----:B0-----:R-:W-:-:S02]  /*ecf0*/  SEL R45, R62, R69, P0 ;  /* 0x000000453e2d7207 */ /* 0x001fc40000000000 */
[----:B------:R-:W-:Y:S01]  /*ed00*/  SEL R47, R69, R62, P0 ;  /* 0x0000003e452f7207 */ /* 0x000fe20000000000 */
[----:B------:R-:W-:Y:S04]  /*ed10*/  SHFL.IDX PT, R87, R87, R14, 0x1c1f ;  /* 0x001c1f0e57577589 */ /* 0x000fe800000e0000 */
[----:B------:R-:W-:Y:S04]  /*ed20*/  SHFL.IDX PT, R73, R44, R8, 0x1c1f ;  /* 0x001c1f082c497589 */ /* 0x000fe800000e0000 */
[----:B------:R-:W-:Y:S04]  /*ed30*/  SHFL.IDX PT, R88, R50, R8, 0x1c1f ;  /* 0x001c1f0832587589 */ /* 0x000fe800000e0000 */
[----:B------:R-:W-:Y:S01]  /*ed40*/  SHFL.IDX PT, R6, R149, R14, 0x1c1f ;  /* 0x001c1f0e95067589 */ /* 0x000fe200000e0000 */
[----:B-1----:R-:W-:-:S03]  /*ed50*/  SEL R62, R79, R76, P0 ;  /* 0x0000004c4f3e7207 */ /* 0x002fc60000000000 */
[----:B------:R-:W-:Y:S01]  /*ed60*/  SHFL.IDX PT, R90, R103, R14, 0x1c1f ;  /* 0x001c1f0e675a7589 */ /* 0x000fe200000e0000 */
[----:B--2---:R-:W-:-:S03]  /*ed70*/  SEL R69, R78, R81, P0 ;  /* 0x000000514e457207 */ /* 0x004fc60000000000 */
[----:B------:R-:W-:Y:S04]  /*ed80*/  SHFL.IDX PT, R61, R61, R14, 0x1c1f ;  /* 0x001c1f0e3d3d7589 */ /* 0x000fe800000e0000 */
[----:B------:R-:W-:Y:S04]  /*ed90*/  SHFL.IDX PT, R72, R83, R14, 0x1c1f ;  /* 0x001c1f0e53487589 */ /* 0x000fe800000e0000 */
[----:B------:R-:W-:Y:S04]  /*eda0*/  SHFL.IDX PT, R80, R77, R14, 0x1c1f ;  /* 0x001c1f0e4d507589 */ /* 0x000fe800000e0000 */
[----:B------:R-:W0:Y:S04]  /*edb0*/  SHFL.IDX PT, R27, R27, R8, 0x1c1f ;  /* 0x001c1f081b1b7589 */ /* 0x000e2800000e0000 */
[----:B------:R-:W1:Y:S04]  /*edc0*/  SHFL.IDX PT, R42, R42, R8, 0x1c1f ;  /* 0x001c1f082a2a7589 */ /* 0x000e6800000e0000 */
[----:B------:R2:W-:Y:S04]  /*edd0*/  SHFL.IDX PT, R89, R37, R8, 0x1c1f ;  /* 0x001c1f0825597589 */ /* 0x0005e800000e0000 */
[----:B------:R-:W-:Y:S04]  /*ede0*/  SHFL.IDX PT, R85, R48, R8, 0x1c1f ;  /* 0x001c1f0830557589 */ /* 0x000fe800000e0000 */
[----:B------:R-:W-:Y:S01]  /*edf0*/  SHFL.IDX PT, R9, R145, R14, 0x1c1f ;  /* 0x001c1f0e91097589 */ /* 0x000fe200000e0000 */
[----:B--2---:R-:W-:-:S03]  /*ee00*/  SEL R37, R56, R43, P0 ;  /* 0x0000002b38257207 */ /* 0x004fc60000000000 */
[----:B------:R-:W-:Y:S04]  /*ee10*/  SHFL.IDX PT, R7, R147, R14, 0x1c1f ;  /* 0x001c1f0e93077589 */ /* 0x000fe800000e0000 */
[----:B------:R-:W-:Y:S01]  /*ee20*/  SHFL.IDX PT, R82, R109, R14, 0x1c1f ;  /* 0x001c1f0e6d527589 */ /* 0x000fe200000e0000 */
[----:B0-----:R-:W-:Y:S02]  /*ee30*/  SEL R33, R6, R27, P0 ;  /* 0x0000001b06217207 */ /* 0x001fe40000000000 */
[----:B------:R-:W-:Y:S01]  /*ee40*/  SEL R35, R27, R6, P0 ;  /* 0x000000061b237207 */ /* 0x000fe20000000000 */
[----:B------:R-:W-:Y:S04]  /*ee50*/  SHFL.IDX PT, R63, R63, R14, 0x1c1f ;  /* 0x001c1f0e3f3f7589 */ /* 0x000fe800000e0000 */
[----:B------:R-:W0:Y:S04]  /*ee60*/  SHFL.IDX PT, R12, R29, R8, 0x1c1f ;  /* 0x001c1f081d0c7589 */ /* 0x000e2800000e0000 */
[----:B------:R-:W-:Y:S04]  /*ee70*/  SHFL.IDX PT, R26, R26, R8, 0x1c1f ;  /* 0x001c1f081a1a7589 */ /* 0x000fe800000e0000 */
[----:B------:R1:W-:Y:S04]  /*ee80*/  SHFL.IDX PT, R83, R36, R8, 0x1c1f ;  /* 0x001c1f0824537589 */ /* 0x0003e800000e0000 */
[----:B------:R0:W2:Y:S04]  /*ee90*/  SHFL.IDX PT, R30, R41, R8, 0x1c1f ;  /* 0x001c1f08291e7589 */ /* 0x0000a800000e0000 */
[----:B------:R-:W-:Y:S01]  /*eea0*/  SHFL.IDX PT, R13, R127, R14, 0x1c1f ;  /* 0x001c1f0e7f0d7589 */ /* 0x000fe200000e0000 */
[----:B-1----:R-:W-:-:S03]  /*eeb0*/  SEL R36, R61, R42, P0 ;  /* 0x0000002a3d247207 */ /* 0x002fc60000000000 */
[----:B------:R-:W-:Y:S04]  /*eec0*/  SHFL.IDX PT, R11, R135, R14, 0x1c1f ;  /* 0x001c1f0e870b7589 */ /* 0x000fe800000e0000 */
[----:B------:R-:W-:Y:S01]  /*eed0*/  SHFL.IDX PT, R4, R105, R14, 0x1c1f ;  /* 0x001c1f0e69047589 */ /* 0x000fe200000e0000 */
[----:B0-----:R-:W-:-:S03]  /*eee0*/  SEL R41, R7, R12, P0 ;  /* 0x0000000c07297207 */ /* 0x001fc60000000000 */
[----:B------:R-:W-:Y:S04]  /*eef0*/  SHFL.IDX PT, R24, R31, R8, 0x1c1f ;  /* 0x001c1f081f187589 */ /* 0x000fe800000e0000 */
[----:B------:R-:W0:Y:S04]  /*ef00*/  SHFL.IDX PT, R28, R28, R8, 0x1c1f ;  /* 0x001c1f081c1c7589 */ /* 0x000e2800000e0000 */
[----:B------:R1:W-:Y:S01]  /*ef10*/  SHFL.IDX PT, R91, R39, R8, 0x1c1f ;  /* 0x001c1f08275b7589 */ /* 0x0003e200000e0000 */
[----:B--2---:R-:W-:Y:S02]  /*ef20*/  SEL R44, R63, R30, P0 ;  /* 0x0000001e3f2c7207 */ /* 0x004fe40000000000 */
[----:B------:R-:W-:Y:S01]  /*ef30*/  SEL R46, R30, R63, P0 ;  /* 0x0000003f1e2e7207 */ /* 0x000fe20000000000 */
[----:B------:R-:W-:Y:S04]  /*ef40*/  SHFL.IDX PT, R74, R113, R14, 0x1c1f ;  /* 0x001c1f0e714a7589 */ /* 0x000fe800000e0000 */
[----:B------:R-:W-:Y:S01]  /*ef50*/  SHFL.IDX PT, R75, R75, R14, 0x1c1f ;  /* 0x001c1f0e4b4b7589 */ /* 0x000fe200000e0000 */
[----:B-1----:R-:W-:-:S03]  /*ef60*/  SEL R39, R43, R56, P0 ;  /* 0x000000382b277207 */ /* 0x002fc60000000000 */
[----:B------:R-:W-:Y:S01]  /*ef70*/  SHFL.IDX PT, R5, R111, R14, 0x1c1f ;  /* 0x001c1f0e6f057589 */ /* 0x000fe200000e0000 */
[----:B------:R-:W-:Y:S02]  /*ef80*/  SEL R56, R58, R59, P0 ;  /* 0x0000003b3a387207 */ /* 0x000fe40000000000 */
[----:B------:R-:W-:Y:S01]  /*ef90*/  SEL R58, R59, R58, P0 ;  /* 0x0000003a3b3a7207 */ /* 0x000fe20000000000 */
[----:B------:R1:W-:Y:S01]  /*efa0*/  SHFL.IDX PT, R84, R40, R8, 0x1c1f ;  /* 0x001c1f0828547589 */ /* 0x0003e200000e0000 */
[----:B------:R-:W-:Y:S02]  /*efb0*/  SEL R59, R60, R25, P0 ;  /* 0x000000193c3b7207 */ /* 0x000fe40000000000 */
[----:B------:R-:W-:Y:S01]  /*efc0*/  SEL R43, R12, R7, P0 ;  /* 0x000000070c2b7207 */ /* 0x000fe20000000000 */
[----:B------:R2:W3:Y:S01]  /*efd0*/  SHFL.IDX PT, R77, R49, R8, 0x1c1f ;  /* 0x001c1f08314d7589 */ /* 0x0004e200000e0000 */
[----:B0-----:R-:W-:Y:S02]  /*efe0*/  SEL R48, R13, R28, P0 ;  /* 0x0000001c0d307207 */ /* 0x001fe40000000000 */
[----:B------:R-:W-:Y:S01]  /*eff0*/  SEL R50, R28, R13, P0 ;  /* 0x0000000d1c327207 */ /* 0x000fe20000000000 */
[----:B------:R0:W-:Y:S01]  /*f000*/  SHFL.IDX PT, R14, R38, R8, 0x1c1f ;  /* 0x001c1f08260e7589 */ /* 0x0001e200000e0000 */
[----:B------:R-:W-:-:S02]  /*f010*/  SEL R51, R24, R11, P0 ;  /* 0x0000000b18337207 */ /* 0x000fc40000000000 */
[----:B-1----:R-:W-:Y:S01]  /*f020*/  SEL R40, R9, R26, P0 ;  /* 0x0000001a09287207 */ /* 0x002fe20000000000 */
[----:B------:R1:W4:Y:S01]  /*f030*/  SHFL.IDX PT, R15, R34, R8, 0x1c1f ;  /* 0x001c1f08220f7589 */ /* 0x00032200000e0000 */
[----:B--2---:R-:W-:-:S03]  /*f040*/  SEL R49, R11, R24, P0 ;  /* 0x000000180b317207 */ /* 0x004fc60000000000 */
[----:B------:R2:W4:Y:S01]  /*f050*/  SHFL.IDX PT, R101, R53, R8, 0x1c1f ;  /* 0x001c1f0835657589 */ /* 0x00052200000e0000 */
[----:B------:R-:W-:Y:S02]  /*f060*/  F2FP.BF16.F32.PACK_AB R11, R47, R46 ;  /* 0x0000002e2f0b723e */ /* 0x000fe400000010ff */
[----:B0-----:R-:W-:Y:S01]  /*f070*/  SEL R38, R42, R61, P0 ;  /* 0x0000003d2a267207 */ /* 0x001fe20000000000 */
[----:B------:R0:W-:Y:S01]  /*f080*/  SHFL.IDX PT, R103, R54, R8, 0x1c1f ;  /* 0x001c1f0836677589 */ /* 0x0001e200000e0000 */
[----:B------:R-:W-:Y:S02]  /*f090*/  SEL R42, R26, R9, P0 ;  /* 0x000000091a2a7207 */ /* 0x000fe40000000000 */
[----:B-1----:R-:W-:Y:S01]  /*f0a0*/  SEL R34, R10, R57, P0 ;  /* 0x000000390a227207 */ /* 0x002fe20000000000 */
[----:B------:R1:W4:Y:S01]  /*f0b0*/  SHFL.IDX PT, R105, R52, R8, 0x1c1f ;  /* 0x001c1f0834697589 */ /* 0x00032200000e0000 */
[----:B------:R-:W-:Y:S02]  /*f0c0*/  SEL R57, R25, R60, P0 ;  /* 0x0000003c19397207 */ /* 0x000fe40000000000 */
[----:B--2---:R-:W-:Y:S01]  /*f0d0*/  SEL R53, R64, R71, P0 ;  /* 0x0000004740357207 */ /* 0x004fe20000000000 */
[----:B------:R-:W2:Y:S01]  /*f0e0*/  SHFL.IDX PT, R107, R107, R8, 0x1c1f ;  /* 0x001c1f086b6b7589 */ /* 0x000ea200000e0000 */
[----:B------:R-:W-:-:S02]  /*f0f0*/  SEL R60, R76, R79, P0 ;  /* 0x0000004f4c3c7207 */ /* 0x000fc40000000000 */
[----:B0-----:R-:W-:Y:S01]  /*f100*/  SEL R54, R73, R70, P0 ;  /* 0x0000004649367207 */ /* 0x001fe20000000000 */
[----:B------:R0:W2:Y:S01]  /*f110*/  SHFL.IDX PT, R109, R55, R8, 0x1c1f ;  /* 0x001c1f08376d7589 */ /* 0x0000a200000e0000 */
[----:B------:R-:W-:Y:S02]  /*f120*/  SEL R76, R87, R88, P0 ;  /* 0x00000058574c7207 */ /* 0x000fe40000000000 */
[----:B-1----:R-:W-:Y:S02]  /*f130*/  SEL R52, R70, R73, P0 ;  /* 0x0000004946347207 */ /* 0x002fe40000000000 */
[----:B------:R-:W-:Y:S02]  /*f140*/  SEL R70, R85, R80, P0 ;  /* 0x0000005055467207 */ /* 0x000fe40000000000 */
[----:B---3--:R-:W-:Y:S02]  /*f150*/  SEL R61, R72, R77, P0 ;  /* 0x0000004d483d7207 */ /* 0x008fe40000000000 */
[----:B------:R-:W-:-:S02]  /*f160*/  SEL R63, R77, R72, P0 ;  /* 0x000000484d3f7207 */ /* 0x000fc40000000000 */
[----:B0-----:R-:W-:Y:S02]  /*f170*/  SEL R55, R71, R64, P0 ;  /* 0x0000004047377207 */ /* 0x001fe40000000000 */
        /* <DEDUP_REMOVED lines=15> */
[----:B----4-:R-:W-:Y:S02]  /*f270*/  SEL R72, R74, R15, P0 ;  /* 0x0000000f4a487207 */ /* 0x010fe40000000000 */
[----:B------:R-:W-:-:S02]  /*f280*/  SEL R73, R75, R14, P0 ;  /* 0x0000000e4b497207 */ /* 0x000fc40000000000 */
[----:B------:R-:W-:Y:S02]  /*f290*/  F2FP.BF16.F32.PACK_AB R4, R33, R32 ;  /* 0x000000202104723e */ /* 0x000fe400000010ff */
[----:B------:R-:W-:Y:S02]  /*f2a0*/  F2FP.BF16.F32.PACK_AB R5, R37, R36 ;  /* 0x000000242505723e */ /* 0x000fe400000010ff */
[----:B------:R-:W-:Y:S02]  /*f2b0*/  F2FP.BF16.F32.PACK_AB R6, R35, R34 ;  /* 0x000000222306723e */ /* 0x000fe400000010ff */
[----:B------:R-:W-:Y:S02]  /*f2c0*/  F2FP.BF16.F32.PACK_AB R7, R39, R38 ;  /* 0x000000262707723e */ /* 0x000fe400000010ff */
[----:B------:R-:W-:Y:S02]  /*f2d0*/  SEL R74, R15, R74, P0 ;  /* 0x0000004a0f4a7207 */ /* 0x000fe40000000000 */
[----:B------:R-:W-:Y:S01]  /*f2e0*/  SEL R75, R14, R75, P0 ;  /* 0x0000004b0e4b7207 */ /* 0x000fe20000000000 */
[----:B------:R-:W-:Y:S01]  /*f2f0*/  STSM.16.M88.4 [R98], R4 ;  /* 0x0000000462007844 */ /* 0x000fe20000000200 */
[----:B------:R-:W-:-:S02]  /*f300*/  F2FP.BF16.F32.PACK_AB R8, R41, R40 ;  /* 0x000000282908723e */ /* 0x000fc400000010ff */
[----:B------:R-:W-:Y:S02]  /*f310*/  F2FP.BF16.F32.PACK_AB R9, R45, R44 ;  /* 0x0000002c2d09723e */ /* 0x000fe400000010ff */
[----:B------:R-:W-:Y:S02]  /*f320*/  F2FP.BF16.F32.PACK_AB R10, R43, R42 ;  /* 0x0000002a2b0a723e */ /* 0x000fe400000010ff */
[----:B------:R-:W-:Y:S02]  /*f330*/  F2FP.BF16.F32.PACK_AB R12, R49, R48 ;  /* 0x00000030310c723e */ /* 0x000fe400000010ff */
[----:B------:R-:W-:Y:S01]  /*f340*/  F2FP.BF16.F32.PACK_AB R13, R53, R52 ;  /* 0x00000034350d723e */ /* 0x000fe200000010ff */
[----:B------:R-:W-:Y:S01]  /*f350*/  STSM.16.M88.4 [R99], R8 ;  /* 0x0000000863007844 */ /* 0x000fe20000000200 */
        /* <DEDUP_REMOVED lines=9> */
[----:B------:R-:W-:Y:S02]  /*f3f0*/  SEL R84, R102, R105, P0 ;  /* 0x0000006966547207 */ /* 0x000fe40000000000 */
[----:B------:R-:W-:Y:S01]  /*f400*/  SEL R86, R105, R102, P0 ;  /* 0x0000006669567207 */ /* 0x000fe20000000000 */
[----:B------:R1:W-:Y:S01]  /*f410*/  STSM.16.M88.4 [R97], R24 ;  /* 0x0000001861007844 */ /* 0x0003e20000000200 */
[----:B------:R-:W-:Y:S02]  /*f420*/  SEL R85, R100, R103, P0 ;  /* 0x0000006764557207 */ /* 0x000fe40000000000 */
[----:B------:R-:W-:Y:S01]  /*f430*/  SEL R87, R103, R100, P0 ;  /* 0x0000006467577207 */ /* 0x000fe20000000000 */
[----:B0-----:R-:W-:Y:S01]  /*f440*/  IMAD.U32 R96, RZ, RZ, UR8 ;  /* 0x00000008ff607e24 */ /* 0x001fe2000f8e00ff */
[----:B--2---:R-:W-:Y:S02]  /*f450*/  SEL R29, R104, R107, P0 ;  /* 0x0000006b681d7207 */ /* 0x004fe40000000000 */
[----:B------:R-:W-:-:S02]  /*f460*/  SEL R31, R107, R104, P0 ;  /* 0x000000686b1f7207 */ /* 0x000fc40000000000 */
[----:B------:R-:W-:Y:S02]  /*f470*/  SEL R28, R106, R109, P0 ;  /* 0x0000006d6a1c7207 */ /* 0x000fe40000000000 */
[----:B------:R-:W-:Y:S02]  /*f480*/  SEL R30, R109, R106, P0 ;  /* 0x0000006a6d1e7207 */ /* 0x000fe40000000000 */
[----:B------:R-:W-:Y:S02]  /*f490*/  F2FP.BF16.F32.PACK_AB R4, R65, R64 ;  /* 0x000000404104723e */ /* 0x000fe400000010ff */
[----:B------:R-:W-:Y:S01]  /*f4a0*/  F2FP.BF16.F32.PACK_AB R5, R69, R68 ;  /* 0x000000444505723e */ /* 0x000fe200000010ff */
[----:B-1----:R-:W-:Y:S01]  /*f4b0*/  IMAD.U32 R97, RZ, RZ, UR9 ;  /* 0x00000009ff617e24 */ /* 0x002fe2000f8e00ff */
[----:B------:R-:W-:Y:S01]  /*f4c0*/  F2FP.BF16.F32.PACK_AB R6, R67, R66 ;  /* 0x000000424306723e */ /* 0x000fe200000010ff */
[----:B------:R-:W-:Y:S01]  /*f4d0*/  ULDC.64 UR8, c[0x0][0xc08] ;  /* 0x0003020000087ab9 */ /* 0x000fe20000000a00 */
        /* <DEDUP_REMOVED lines=11> */
[----:B------:R-:W-:Y:S02]  /*f590*/  F2FP.BF16.F32.PACK_AB R24, R89, R88 ;  /* 0x000000585918723e */ /* 0x000fe400000010ff */
[----:B------:R-:W-:Y:S01]  /*f5a0*/  F2FP.BF16.F32.PACK_AB R25, R29, R28 ;  /* 0x0000001c1d19723e */ /* 0x000fe200000010ff */
[----:B------:R2:W-:Y:S01]  /*f5b0*/  STSM.16.M88.4 [R94], R12 ;  /* 0x0000000c5e007844 */ /* 0x0005e20000000200 */
[----:B------:R-:W-:Y:S01]  /*f5c0*/  F2FP.BF16.F32.PACK_AB R26, R91, R90 ;  /* 0x0000005a5b1a723e */ /* 0x000fe200000010ff */
[----:B0-----:R-:W0:Y:S01]  /*f5d0*/  LDC R93, c[0x0][0xbe8] ;  /* 0x0002fa00ff5d7b82 */ /* 0x001e220000000800 */
[----:B------:R-:W-:Y:S02]  /*f5e0*/  F2FP.BF16.F32.PACK_AB R27, R31, R30 ;  /* 0x0000001e1f1b723e */ /* 0x000fe400000010ff */
[----:B------:R-:W-:-:S03]  /*f5f0*/  ISETP.NE.U32.AND P0, PT, RZ, UR10, PT ;  /* 0x0000000aff007c0c */ /* 0x000fc6000bf05070 */
[----:B------:R3:W-:Y:S01]  /*f600*/  STSM.16.M88.4 [R95], R24 ;  /* 0x000000185f007844 */ /* 0x0007e20000000200 */
[----:B------:R-:W-:Y:S01]  /*f610*/  ISETP.NE.AND.EX P0, PT, RZ, UR11, PT, P0 ;  /* 0x0000000bff007c0c */ /* 0x000fe2000bf05300 */
[----:B------:R-:W-:-:S12]  /*f620*/  BAR.SYNC.DEFER_BLOCKING 0x1, 0x100 ;  /* 0x0044000000007b1d */ /* 0x000fd80000010000 */
[----:B------:R-:W4:Y:S01]  /*f630*/  @P0 LDG.E R98, desc[UR56][R96.64] ;  /* 0x0000003860620981 */ /* 0x000f22000c1e1900 */
[----:B0-----:R-:W-:Y:S01]  /*f640*/  ISETP.NE.AND P1, PT, R93, 0x1, PT ;  /* 0x000000015d00780c */ /* 0x001fe20003f25270 */
[----:B------:R-:W-:Y:S02]  /*f650*/  UISETP.NE.U32.AND UP0, UPT, UR8, URZ, UPT ;  /* 0x0000003f0800728c */ /* 0x000fe4000bf05070 */
[----:B------:R-:W-:Y:S02]  /*f660*/  UISETP.GT.AND UP1, UPT, UR47, 0x1, UPT ;  /* 0x000000012f00788c */ /* 0x000fe4000bf24270 */
[----:B------:R-:W-:Y:S01]  /*f670*/  UISETP.NE.AND.EX UP0, UPT, UR9, URZ, UPT, UP0 ;  /* 0x0000003f0900728c */ /* 0x000fe2000bf05300 */
[----:B------:R-:W-:Y:S01]  /*f680*/  UMOV UR18, 0x9b8 ;  /* 0x000009b800127882 */ /* 0x000fe20000000000 */
[----:B------:R-:W-:-:S06]  /*f690*/  ULDC UR4, c[0x0][0xa88] ;  /* 0x0002a20000047ab9 */ /* 0x000fcc0000000800 */
[----:B------:R-:W0:Y:S01]  /*f6a0*/  @P1 LDC R6, c[0x0][0xbec] ;  /* 0x0002fb00ff061b82 */ /* 0x000e220000000800 */
[----:B------:R-:W-:Y:S01]  /*f6b0*/  USEL UR18, UR18, 0x978, UP1 ;  /* 0x0000097812127887 */ /* 0x000fe20008800000 */
[----:B------:R-:W-:Y:S01]  /*f6c0*/  PLOP3.LUT P4, PT, PT, PT, UP0, 0x80, 0x0 ;  /* 0x000000000000781c */ /* 0x000fe20003f8f008 */
[----:B------:R-:W-:Y:S01]  /*f6d0*/  @UP0 ULDC.64 UR8, c[0x0][0xc08] ;  /* 0x0003020000080ab9 */ /* 0x000fe20000000a00 */
[----:B-1----:R-:W-:Y:S01]  /*f6e0*/  IMAD.U32 R92, RZ, RZ, UR4 ;  /* 0x00000004ff5c7e24 */ /* 0x002fe2000f8e00ff */
[----:B------:R-:W-:-:S03]  /*f6f0*/  @UP0 UIMAD.WIDE UR8, UR44, 0x4, UR8 ;  /* 0x000000042c0808a5 */ /* 0x000fc6000f8e0208 */
[----:B------:R-:W1:Y:S01]  /*f700*/  @P1 LDC R9, c[0x0][0xbf0] ;  /* 0x0002fc00ff091b82 */ /* 0x000e620000000800 */
[----:B------:R-:W-:Y:S02]  /*f710*/  UISETP.NE.U32.AND UP0, UPT, UR10, URZ, UPT ;  /* 0x0000003f0a00728c */ /* 0x000fe4000bf05070 */
[----:B------:R-:W-:Y:S01]  /*f720*/  IMAD.U32 R4, RZ, RZ, UR8 ;  /* 0x00000008ff047e24 */ /* 0x000fe2000f8e00ff */
[----:B------:R-:W-:Y:S01]  /*f730*/  USEL UR16, UR39, URZ, UP1 ;  /* 0x0000003f27107287 */ /* 0x000fe20008800000 */
[----:B------:R-:W-:Y:S01]  /*f740*/  IMAD.U32 R5, RZ, RZ, UR9 ;  /* 0x00000009ff057e24 */ /* 0x000fe2000f8e00ff */
[----:B------:R-:W-:Y:S01]  /*f750*/  UISETP.NE.AND.EX UP0, UPT, UR11, URZ, UPT, UP0 ;  /* 0x0000003f0b00728c */ /* 0x000fe2000bf05300 */
[----:B------:R-:W-:Y:S01]  /*f760*/  ULDC.64 UR12, c[0x0][UR18+0x218] ;  /* 0x00008600120c7abb */ /* 0x000fe20008000a00 */
[----:B------:R-:W-:Y:S01]  /*f770*/  UMOV UR4, URZ ;  /* 0x0000003f00047c82 */ /* 0x000fe20008000000 */
[----:B------:R-:W-:Y:S01]  /*f780*/  UIMAD.WIDE.U32 UR8, UR12, UR43, URZ ;  /* 0x0000002b0c0872a5 */ /* 0x000fe2000f8e003f */
[----:B--2---:R-:W-:Y:S01]  /*f790*/  VIADD R13, R17, UR42 ;  /* 0x0000002a110d7c36 */ /* 0x004fe20008000000 */
[----:B------:R-:W-:Y:S01]  /*f7a0*/  ULDC.64 UR14, c[0x0][UR18+0x228] ;  /* 0x00008a00120e7abb */ /* 0x000fe20008000a00 */
[----:B------:R-:W-:Y:S01]  /*f7b0*/  UIMAD UR12, UR13, UR43, URZ ;  /* 0x0000002b0d0c72a4 */ /* 0x000fe2000f8e023f */
[----:B------:R0:W5:Y:S01]  /*f7c0*/  @P4 LDG.E R92, desc[UR56][R4.64] ;  /* 0x00000038045c4981 */ /* 0x000162000c1e1900 */
[----:B------:R-:W-:Y:S01]  /*f7d0*/  USHF.R.S32.HI UR17, URZ, 0x1f, UR44 ;  /* 0x0000001f3f117899 */ /* 0x000fe2000801142c */
[----:B------:R-:W-:Y:S01]  /*f7e0*/  IMAD.MOV.U32 R7, RZ, RZ, R13 ;  /* 0x000000ffff077224 */ /* 0x000fe200078e000d */
[----:B------:R-:W-:-:S02]  /*f7f0*/  USEL UR7, UR44, URZ, !UP0 ;  /* 0x0000003f2c077287 */ /* 0x000fc4000c000000 */
[----:B------:R-:W-:Y:S01]  /*f800*/  UIMAD.WIDE.U32 UR20, UR14, UR16, URZ ;  /* 0x000000100e1472a5 */ /* 0x000fe2000f8e003f */
[----:B------:R-:W-:Y:S01]  /*f810*/  ULDC.64 UR10, c[0x0][UR18+0x220] ;  /* 0x00008800120a7abb */ /* 0x000fe20008000a00 */
[----:B------:R-:W-:Y:S02]  /*f820*/  UIMAD UR14, UR15, UR16, URZ ;  /* 0x000000100f0e72a4 */ /* 0x000fe4000f8e023f */
[----:B------:R-:W-:Y:S01]  /*f830*/  UIADD3 UR15, UR9, UR12, URZ ;  /* 0x0000000c090f7290 */ /* 0x000fe2000fffe03f */
[----:B0-----:R-:W-:Y:S01]  /*f840*/  @P1 IMAD.HI.U32 R4, R13, R6, RZ ;  /* 0x000000060d041227 */ /* 0x001fe200078e00ff */
[----:B------:R-:W-:Y:S02]  /*f850*/  USEL UR17, UR17, URZ, !UP0 ;  /* 0x0000003f11117287 */ /* 0x000fe4000c000000 */
[----:B------:R-:W-:Y:S01]  /*f860*/  UIMAD UR9, UR11, UR7, URZ ;  /* 0x000000070b0972a4 */ /* 0x000fe2000f8e023f */
[----:B------:R-:W-:Y:S01]  /*f870*/  IMAD.U32 R5, RZ, RZ, UR21 ;  /* 0x00000015ff057e24 */ /* 0x000fe2000f8e00ff */
[----:B------:R-:W-:Y:S01]  /*f880*/  UIMAD.WIDE.U32 UR12, UR10, UR7, URZ ;  /* 0x000000070a0c72a5 */ /* 0x000fe2000f8e003f */
[----:B-1----:R-:W-:Y:S01]  /*f890*/  @P1 SHF.R.U32.HI R7, RZ, R9, R4 ;  /* 0x00000009ff071219 */ /* 0x002fe20000011604 */
[----:B------:R-:W-:Y:S01]  /*f8a0*/  UIMAD UR9, UR10, UR17, UR9 ;  /* 0x000000110a0972a4 */ /* 0x000fe2000f8e0209 */
[----:B------:R-:W-:Y:S01]  /*f8b0*/  IMAD.U32 R4, RZ, RZ, UR20 ;  /* 0x00000014ff047e24 */ /* 0x000fe2000f8e00ff */
[----:B------:R-:W-:Y:S01]  /*f8c0*/  UIADD3 UR14, UR21, UR14, URZ ;  /* 0x0000000e150e7290 */ /* 0x000fe2000fffe03f */
[--C-:B------:R-:W-:Y:S01]  /*f8d0*/  SHF.R.S32.HI R5, RZ, 0x1f, R7.reuse ;  /* 0x0000001fff057819 */ /* 0x100fe20000011407 */
[----:B------:R-:W-:Y:S01]  /*f8e0*/  UIADD3 UR9, UR13, UR9, URZ ;  /* 0x000000090d097290 */ /* 0x000fe2000fffe03f */
[----:B------:R-:W-:-:S03]  /*f8f0*/  IMAD.MOV R6, RZ, RZ, -R7 ;  /* 0x000000ffff067224 */ /* 0x000fc600078e0a07 */
[----:B------:R-:W-:Y:S02]  /*f900*/  IMAD.U32 R8, RZ, RZ, UR14 ;  /* 0x0000000eff087e24 */ /* 0x000fe4000f8e00ff */
[----:B------:R-:W-:-:S05]  /*f910*/  IMAD R9, R93, R6, R13 ;  /* 0x000000065d097224 */ /* 0x000fca00078e020d */
[----:B------:R-:W-:Y:S02]  /*f920*/  SHF.R.S32.HI R6, RZ, 0x1f, R9 ;  /* 0x0000001fff067819 */ /* 0x000fe40000011409 */
[----:B----4-:R-:W-:-:S13]  /*f930*/  @P0 R2UR UR4, R98 ;  /* 0x00000000620402ca */ /* 0x010fda00000e0000 */
        /* <DEDUP_REMOVED lines=15> */
[----:B---3--:R-:W-:Y:S08]  /*fa30*/  @P4 BRA `(.L_x_1368) ;  /* 0x0000000000104947 */ /* 0x008ff00003800000 */
[----:B------:R-:W-:Y:S05]  /*fa40*/  @!P0 BRA `(.L_x_1368) ;  /* 0x00000000000c8947 */ /* 0x000fea0003800000 */
[----:B------:R-:W2:Y:S04]  /*fa50*/  LDG.E R5, desc[UR56][R96.64] ;  /* 0x0000003860057981 */ /* 0x000ea8000c1e1900 */
[----:B-----5:R-:W2:Y:S02]  /*fa60*/  LDG.E R92, desc[UR56][R96.64+0x4] ;  /* 0x00000438605c7981 */ /* 0x020ea4000c1e1900 */
[----:B--2---:R-:W-:-:S07]  /*fa70*/  IMAD.IADD R92, R92, 0x1, -R5 ;  /* 0x000000015c5c7824 */ /* 0x004fce00078e0a05 */
.L_x_1368:
[----:B------:R-:W-:Y:S01]  /*fa80*/  SHFL.IDX PT, R4, R8, RZ, 0x1c1f ;  /* 0x001c1fff08047589 */ /* 0x000fe200000e0000 */
[----:B------:R-:W-:Y:S01]  /*fa90*/  VIADD R11, R201, UR42 ;  /* 0x0000002ac90b7c36 */ /* 0x000fe20008000000 */
[----:B------:R-:W-:Y:S01]  /*faa0*/  LOP3.LUT P0, RZ, R183, 0x3, RZ, 0xc0, !PT ;  /* 0x00000003b7ff7812 */ /* 0x000fe2000780c0ff */
[----:B-----5:R-:W-:Y:S01]  /*fab0*/  IMAD R92, R92, R93, RZ ;  /* 0x0000005d5c5c7224 */ /* 0x020fe200078e02ff */
[----:B------:R-:W0:Y:S01]  /*fac0*/  SHFL.IDX PT, R5, R10, RZ, 0x1c1f ;  /* 0x001c1fff0a057589 */ /* 0x000e2200000e0000 */
[C---:B------:R-:W-:Y:S01]  /*fad0*/  VIADD R9, R11.reuse, 0x8 ;  /* 0x000000080b097836 */ /* 0x040fe20000000000 */
[----:B------:R-:W-:Y:S02]  /*fae0*/  PLOP3.LUT P3, PT, PT, PT, UP1, 0x80, 0x0 ;  /* 0x000000000000781c */ /* 0x000fe40003f6f018 */
[----:B------:R-:W-:Y:S01]  /*faf0*/  SHFL.IDX PT, R6, R8, 0x1, 0x1c1f ;  /* 0x003c1f0008067f89 */ /* 0x000fe200000e0000 */
[-C--:B------:R-:W-:Y:S02]  /*fb00*/  ISETP.GE.OR P2, PT, R11, R92.reuse, P0 ;  /* 0x0000005c0b00720c */ /* 0x080fe40000746670 */
[-C--:B------:R-:W-:Y:S01]  /*fb10*/  ISETP.GE.OR P0, PT, R9, R92.reuse, P0 ;  /* 0x0000005c0900720c */ /* 0x080fe20000706670 */
[----:B------:R-:W1:Y:S10]  /*fb20*/  SHFL.IDX PT, R7, R10, 0x1, 0x1c1f ;  /* 0x003c1f000a077f89 */ /* 0x000e7400000e0000 */
[----:B0-----:R0:W-:Y:S01]  /*fb30*/  @!P2 ST.E desc[UR56][R4.64], R2 ;  /* 0x000000020400a985 */ /* 0x0011e2000c101938 */
[----:B------:R-:W-:-:S03]  /*fb40*/  ISETP.GE.AND P2, PT, R11, R92, PT ;  /* 0x0000005c0b00720c */ /* 0x000fc60003f46270 */
[----:B-1----:R0:W-:Y:S01]  /*fb50*/  @!P0 ST.E desc[UR56][R6.64], R0 ;  /* 0x0000000006008985 */ /* 0x0021e2000c101938 */
[----:B------:R-:W-:Y:S01]  /*fb60*/  ISETP.GE.AND P0, PT, R9, R92, PT ;  /* 0x0000005c0900720c */ /* 0x000fe20003f06270 */
[----:B------:R-:W-:-:S12]  /*fb70*/  @P3 BRA `(.L_x_1369) ;  /* 0x0000000800883947 */ /* 0x000fd80003800000 */
[----:B0-----:R-:W-:Y:S01]  /*fb80*/  IMAD R5, R182, 0x40, R18 ;  /* 0x00000040b6057824 */ /* 0x001fe200078e0212 */
[----:B------:R-:W-:Y:S01]  /*fb90*/  ULDC.64 UR12, c[0x0][0xaa0] ;  /* 0x0002a800000c7ab9 */ /* 0x000fe20000000a00 */
[----:B------:R-:W0:Y:S02]  /*fba0*/  @P1 LDC R47, c[0x0][0xbf0] ;  /* 0x0002fc00ff2f1b82 */ /* 0x000e240000000800 */
[----:B------:R-:W-:-:S03]  /*fbb0*/  IMAD.WIDE R20, R5, 0x2, R20 ;  /* 0x0000000205147825 */ /* 0x000fc600078e0214 */
[C---:B------:R-:W-:Y:S02]  /*fbc0*/  IADD3 R9, P6, R20.reuse, 0x1000, RZ ;  /* 0x0000100014097810 */ /* 0x040fe40007fde0ff */
        /* <DEDUP_REMOVED lines=9> */
[C---:B------:R-:W-:Y:S01]  /*fc60*/  LOP3.LUT R7, R20.reuse, 0x380, RZ, 0xc0, !PT ;  /* 0x0000038014077812 */ /* 0x040fe200078ec0ff */
[----:B------:R-:W-:Y:S01]  /*fc70*/  UIMAD UR10, UR11, UR12, URZ ;  /* 0x0000000c0b0a72a4 */ /* 0x000fe2000f8e023f */
[----:B------:R-:W-:Y:S01]  /*fc80*/  IADD3 R5, P6, R20, 0x7000, RZ ;  /* 0x0000700014057810 */ /* 0x000fe20007fde0ff */
[----:B------:R-:W-:Y:S01]  /*fc90*/  UIMAD.WIDE.U32 UR8, UR4, UR12, URZ ;  /* 0x0000000c040872a5 */ /* 0x000fe2000f8e003f */
[----:B------:R-:W-:Y:S01]  /*fca0*/  LOP3.LUT R12, R13, 0x380, RZ, 0xc0, !PT ;  /* 0x000003800d0c7812 */ /* 0x000fe200078ec0ff */
[----:B------:R-:W5:Y:S01]  /*fcb0*/  LD.E.128 R8, desc[UR56][R8.64] ;  /* 0x0000003808087980 */ /* 0x000f62000c101d00 */
[----:B------:R-:W-:Y:S01]  /*fcc0*/  LOP3.LUT R24, R25, 0x380, RZ, 0xc0, !PT ;  /* 0x0000038019187812 */ /* 0x000fe200078ec0ff */
[----:B------:R-:W-:Y:S01]  /*fcd0*/  IMAD.X R41, RZ, RZ, R21, P6 ;  /* 0x000000ffff297224 */ /* 0x000fe200030e0615 */
[----:B------:R-:W-:-:S02]  /*fce0*/  LOP3.LUT R28, R29, 0x380, RZ, 0xc0, !PT ;  /* 0x000003801d1c7812 */ /* 0x000fc400078ec0ff */
[----:B------:R-:W-:Y:S02]  /*fcf0*/  LOP3.LUT R32, R33, 0x380, RZ, 0xc0, !PT ;  /* 0x0000038021207812 */ /* 0x000fe400078ec0ff */
[----:B------:R-:W-:Y:S02]  /*fd00*/  LOP3.LUT R36, R37, 0x380, RZ, 0xc0, !PT ;  /* 0x0000038025247812 */ /* 0x000fe400078ec0ff */
[----:B------:R-:W-:Y:S02]  /*fd10*/  SHF.R.U64 R7, R7, 0x3, RZ ;  /* 0x0000000307077819 */ /* 0x000fe400000012ff */
[----:B------:R-:W-:Y:S02]  /*fd20*/  LOP3.LUT R0, R5, 0x380, RZ, 0xc0, !PT ;  /* 0x0000038005007812 */ /* 0x000fe400078ec0ff */
[----:B------:R-:W-:Y:S02]  /*fd30*/  SHF.R.U64 R12, R12, 0x3, RZ ;  /* 0x000000030c0c7819 */ /* 0x000fe400000012ff */
[----:B------:R-:W-:-:S02]  /*fd40*/  SHF.R.U64 R24, R24, 0x3, RZ ;  /* 0x0000000318187819 */ /* 0x000fc400000012ff */
[----:B------:R-:W-:Y:S02]  /*fd50*/  SHF.R.U64 R28, R28, 0x3, RZ ;  /* 0x000000031c1c7819 */ /* 0x000fe400000012ff */
[----:B------:R-:W-:Y:S02]  /*fd60*/  SHF.R.U64 R32, R32, 0x3, RZ ;  /* 0x0000000320207819 */ /* 0x000fe400000012ff */
[----:B------:R-:W-:Y:S02]  /*fd70*/  SHF.R.U64 R36, R36, 0x3, RZ ;  /* 0x0000000324247819 */ /* 0x000fe400000012ff */
[----:B------:R-:W-:Y:S02]  /*fd80*/  LOP3.LUT R20, R7, R20, RZ, 0x3c, !PT ;  /* 0x0000001407147212 */ /* 0x000fe400078e3cff */
        /* <DEDUP_REMOVED lines=12> */
[----:B------:R-:W-:Y:S01]  /*fe50*/  UIMAD UR10, UR4, UR13, UR10 ;  /* 0x0000000d040a72a4 */ /* 0x000fe2000f8e020a */
[----:B------:R1:W5:Y:S01]  /*fe60*/  LD.E.128 R4, desc[UR56][R20.64] ;  /* 0x0000003814047980 */ /* 0x000362000c101d00 */
[----:B------:R-:W-:-:S03]  /*fe70*/  IMAD R0, R22, 0x20, R182 ;  /* 0x0000002016007824 */ /* 0x000fc600078e02b6 */
[----:B------:R-:W5:Y:S04]  /*fe80*/  LD.E.128 R12, desc[UR56][R12.64] ;  /* 0x000000380c0c7980 */ /* 0x000f68000c101d00 */
[----:B------:R-:W5:Y:S01]  /*fe90*/  LD.E.128 R24, desc[UR56][R24.64] ;  /* 0x0000003818187980 */ /* 0x000f62000c101d00 */
[----:B-1----:R-:W1:Y:S01]  /*fea0*/  @P1 LDC R21, c[0x0][0xbec] ;  /* 0x0002fb00ff151b82 */ /* 0x002e620000000800 */
[----:B------:R-:W-:Y:S02]  /*feb0*/  UIADD3 UR9, UR9, UR10, URZ ;  /* 0x0000000a09097290 */ /* 0x000fe4000fffe03f */
[----:B------:R-:W5:Y:S01]  /*fec0*/  LD.E.128 R28, desc[UR56][R28.64] ;  /* 0x000000381c1c7980 */ /* 0x000f62000c101d00 */
[----:B------:R-:W-:Y:S01]  /*fed0*/  ULDC.64 UR10, c[0x0][0xae8] ;  /* 0x0002ba00000a7ab9 */ /* 0x000fe20000000a00 */
[----:B------:R-:W-:Y:S01]  /*fee0*/  VIADD R44, R0, UR42 ;  /* 0x0000002a002c7c36 */ /* 0x000fe20008000000 */
[----:B------:R-:W-:Y:S01]  /*fef0*/  UIMAD.WIDE.U32 UR8, UR43, UR10, UR8 ;  /* 0x0000000a2b0872a5 */ /* 0x000fe2000f8e0008 */
[----:B------:R-:W5:Y:S01]  /*ff00*/  LD.E.128 R32, desc[UR56][R32.64] ;  /* 0x0000003820207980 */ /* 0x000f62000c101d00 */
[----:B------:R-:W-:-:S02]  /*ff10*/  USHF.R.S32.HI UR4, URZ, 0x1f, UR7 ;  /* 0x0000001f3f047899 */ /* 0x000fc40008011407 */
[----:B------:R-:W-:Y:S01]  /*ff20*/  UIMAD UR9, UR43, UR11, UR9 ;  /* 0x0000000b2b0972a4 */ /* 0x000fe2000f8e0209 */
[----:B------:R-:W5:Y:S02]  /*ff30*/  LD.E.128 R36, desc[UR56][R36.64] ;  /* 0x0000003824247980 */ /* 0x000f64000c101d00 */
[----:B------:R-:W-:Y:S02]  /*ff40*/  ULDC.64 UR10, c[0x0][0xaf0] ;  /* 0x0002bc00000a7ab9 */ /* 0x000fe40000000a00 */
[----:B------:R-:W-:Y:S01]  /*ff50*/  UIMAD UR4, UR4, UR10, URZ ;  /* 0x0000000a040472a4 */ /* 0x000fe2000f8e023f */
[----:B------:R-:W-:Y:S01]  /*ff60*/  IMAD.MOV.U32 R45, RZ, RZ, R44 ;  /* 0x000000ffff2d7224 */ /* 0x000fe200078e002c */
[----:B------:R-:W-:Y:S01]  /*ff70*/  UIMAD.WIDE.U32 UR8, UR7, UR10, UR8 ;  /* 0x0000000a070872a5 */ /* 0x000fe2000f8e0008 */
[----:B------:R-:W5:Y:S01]  /*ff80*/  LD.E.128 R40, desc[UR56][R40.64] ;  /* 0x0000003828287980 */ /* 0x000f62000c101d00 */
[----:B-1----:R-:W-:Y:S01]  /*ff90*/  @P1 IMAD.HI.U32 R0, R44, R21, RZ ;  /* 0x000000152c001227 */ /* 0x002fe200078e00ff */
[----:B------:R-:W-:Y:S01]  /*ffa0*/  UIMAD UR4, UR7, UR11, UR4 ;  /* 0x0000000b070472a4 */ /* 0x000fe2000f8e0204 */
[----:B------:R-:W-:Y:S01]  /*ffb0*/  @!PT LDS RZ, [RZ] ;  /* 0x00000000fffff984 */ /* 0x000fe20000000800 */
[----:B------:R-:W-:Y:S01]  /*ffc0*/  @!PT LDS RZ, [RZ] ;  /* 0x00000000fffff984 */ /* 0x000fe20000000800 */
[----:B------:R-:W-:Y:S01]  /*ffd0*/  @!PT LDS RZ, [RZ] ;  /* 0x00000000fffff984 */ /* 0x000fe20000000800 */
[----:B------:R-:W-:Y:S01]  /*ffe0*/  @!PT LDS RZ, [RZ] ;  /* 0x00000000fffff984 */ /* 0x000fe20000000800 */
[----:B------:R1:W-:Y:S06]  /*fff0*/  MEMBAR.ALL.CTA ;  /* 0x0000000000007992 */ /* 0x0003ec0000008000 */
[----:B-1----:R-:W1:Y:S01]  /*10000*/  FENCE.VIEW.ASYNC.S ;  /* 0x00000000000073c6 */ /* 0x002e620000000000 */
[----:B------:R-:W-:Y:S01]  /*10010*/  ULDC.64 UR10, c[0x0][0xae0] ;  /* 0x0002b800000a7ab9 */ /* 0x000fe20000000a00 */
[----:B0-----:R-:W-:Y:S01]  /*10020*/  @P1 SHF.R.U32.HI R45, RZ, R47, R0 ;  /* 0x0000002fff2d1219 */ /* 0x001fe20000011600 */
[----:B------:R-:W-:-:S03]  /*10030*/  UIADD3 UR4, UR9, UR4, URZ ;  /* 0x0000000409047290 */ /* 0x000fc6000fffe03f */
[--C-:B------:R-:W-:Y:S01]  /*10040*/  SHF.R.S32.HI R0, RZ, 0x1f, R45.reuse ;  /* 0x0000001fff007819 */ /* 0x100fe2000001142d */
[----:B------:R-:W-:Y:S02]  /*10050*/  IMAD.MOV R2, RZ, RZ, -R45 ;  /* 0x000000ffff027224 */ /* 0x000fe400078e0a2d */
[----:B------:R-:W-:Y:S02]  /*10060*/  IMAD.U32 R21, RZ, RZ, UR9 ;  /* 0x00000009ff157e24 */ /* 0x000fe4000f8e00ff */
[----:B------:R-:W-:Y:S02]  /*10070*/  IMAD R0, R0, UR10, RZ ;  /* 0x0000000a00007c24 */ /* 0x000fe4000f8e02ff */
[----:B------:R-:W-:Y:S02]  /*10080*/  IMAD R93, R93, R2, R44 ;  /* 0x000000025d5d7224 */ /* 0x000fe400078e022c */
[----:B------:R-:W-:Y:S01]  /*10090*/  IMAD.U32 R20, RZ, RZ, UR8 ;  /* 0x00000008ff147e24 */ /* 0x000fe2000f8e00ff */
[----:B------:R-:W-:Y:S01]  /*100a0*/  ULDC.64 UR8, c[0x0][0xad8] ;  /* 0x0002b60000087ab9 */ /* 0x000fe20000000a00 */
[----:B------:R-:W-:-:S02]  /*100b0*/  IMAD.U32 R21, RZ, RZ, UR4 ;  /* 0x00000004ff157e24 */ /* 0x000fc4000f8e00ff */
[C---:B------:R-:W-:Y:S01]  /*100c0*/  IMAD R47, R45.reuse, UR11, R0 ;  /* 0x0000000b2d2f7c24 */ /* 0x040fe2000f8e0200 */
[----:B------:R-:W-:Y:S01]  /*100d0*/  SHF.R.S32.HI R0, RZ, 0x1f, R93 ;  /* 0x0000001fff007819 */ /* 0x000fe2000001145d */
[----:B------:R-:W-:-:S04]  /*100e0*/  IMAD.WIDE.U32 R20, R45, UR10, R20 ;  /* 0x0000000a2d147c25 */ /* 0x000fc8000f8e0014 */
[----:B------:R-:W-:Y:S02]  /*100f0*/  IMAD.IADD R21, R21, 0x1, R47 ;  /* 0x0000000115157824 */ /* 0x000fe400078e022f */
[----:B------:R-:W-:Y:S02]  /*10100*/  IMAD R0, R0, UR8, RZ ;  /* 0x0000000800007c24 */ /* 0x000fe4000f8e02ff */
[----:B------:R-:W-:Y:S02]  /*10110*/  VIADD R49, R182, UR42 ;  /* 0x0000002ab6317c36 */ /* 0x000fe40008000000 */
[C---:B------:R-:W-:Y:S02]  /*10120*/  IMAD R47, R93.reuse, UR9, R0 ;  /* 0x000000095d2f7c24 */ /* 0x040fe4000f8e0200 */
[----:B------:R-:W-:Y:S01]  /*10130*/  IMAD.WIDE.U32 R20, R93, UR8, R20 ;  /* 0x000000085d147c25 */ /* 0x000fe2000f8e0014 */
[----:B------:R-:W-:Y:S01]  /*10140*/  ISETP.GE.AND P2, PT, R49, R92, PT ;  /* 0x0000005c3100720c */ /* 0x000fe20003f46270 */
[----:B------:R-:W-:-:S02]  /*10150*/  ULDC.64 UR8, c[0x0][0xa80] ;  /* 0x0002a00000087ab9 */ /* 0x000fc40000000a00 */
[----:B------:R-:W-:Y:S01]  /*10160*/  IMAD.IADD R21, R21, 0x1, R47 ;  /* 0x0000000115157824 */ /* 0x000fe200078e022f */
[C---:B------:R-:W-:Y:S01]  /*10170*/  LEA R0, P3, R20.reuse, UR8, 0x1 ;  /* 0x0000000814007c11 */ /* 0x040fe2000f8608ff */
[----:B------:R-:W-:Y:S02]  /*10180*/  VIADD R3, R3, 0x22820 ;  /* 0x0002282003037836 */ /* 0x000fe40000000000 */
[----:B------:R-:W-:Y:S01]  /*10190*/  VIADD R45, R49, 0x20 ;  /* 0x00000020312d7836 */ /* 0x000fe20000000000 */
[----:B------:R-:W-:Y:S02]  /*101a0*/  LEA.HI.X R44, R20, UR9, R21, 0x1, P3 ;  /* 0x00000009142c7c11 */ /* 0x000fe400098f0c15 */
[----:B------:R-:W-:Y:S02]  /*101b0*/  PRMT R3, RZ, 0x654, R3 ;  /* 0x00000654ff037816 */ /* 0x000fe40000000003 */
[-C--:B------:R-:W-:Y:S01]  /*101c0*/  ISETP.GE.AND P0, PT, R45, R92.reuse, PT ;  /* 0x0000005c2d00720c */ /* 0x080fe20003f06270 */
[----:B------:R-:W-:Y:S01]  /*101d0*/  VIADD R45, R49, 0x40 ;  /* 0x00000040312d7836 */ /* 0x000fe20000000000 */
[----:B-1----:R0:W-:Y:S01]  /*101e0*/  SYNCS.ARRIVE.TRANS64.RED.A1T0 RZ, [R3+URZ], RZ ;  /* 0x000000ff03ff79a7 */ /* 0x0021e2000810043f */
        /* <DEDUP_REMOVED lines=8> */
[CC--:B-1----:R-:W-:Y:S02]  /*10270*/  @!P2 LEA R2, P4, R18.reuse, R20.reuse, 0x1 ;  /* 0x000000141202a211 */ /* 0x0c2fe400078808ff */
[C---:B------:R-:W-:Y:S02]  /*10280*/  @!P3 LEA R20, P5, R19.reuse, R20, 0x1 ;  /* 0x000000141314b211 */ /* 0x040fe400078a08ff */
[-C--:B0-2---:R-:W-:Y:S02]  /*10290*/  @!P2 LEA.HI.X R3, R18, R21.reuse, R204, 0x1, P4 ;  /* 0x000000151203a211 */ /* 0x085fe400020f0ccc */
[----:B------:R-:W-:-:S03]  /*102a0*/  @!P3 LEA.HI.X R21, R19, R21, R203, 0x1, P5 ;  /* 0x000000151315b211 */ /* 0x000fc600028f0ccb */
[----:B-----5:R3:W-:Y:S04]  /*102b0*/  @!P2 ST.E.128 desc[UR56][R2.64], R4 ;  /* 0x000000040200a985 */ /* 0x0207e8000c101d38 */
[----:B------:R3:W-:Y:S02]  /*102c0*/  @!P3 ST.E.128 desc[UR56][R20.64], R28 ;  /* 0x0000001c1400b985 */ /* 0x0007e4000c101d38 */
.L_x_1371:
[----:B------:R-:W-:Y:S05]  /*102d0*/  BSYNC B1 ;  /* 0x0000000000017941 */ /* 0x000fea0003800000 */
.L_x_1370:
[----:B---3-5:R3:W4:Y:S01]  /*102e0*/  SHFL.IDX PT, R5, R44, 0x1, 0x181f ;  /* 0x00381f002c057f89 */ /* 0x02872200000e0000 */
[----:B------:R-:W-:Y:S03]  /*102f0*/  BSSY B1, `(.L_x_1372) ;  /* 0x000000c000017945 */ /* 0x000fe60003800000 */
[----:B------:R3:W0:Y:S01]  /*10300*/  SHFL.IDX PT, R4, R0, 0x1, 0x181f ;  /* 0x00381f0000047f89 */ /* 0x00062200000e0000 */
[----:B------:R-:W-:Y:S05]  /*10310*/  @P0 BRA `(.L_x_1373) ;  /* 0x0000000000240947 */ /* 0x000fea0003800000 */
[----:B------:R-:W-:Y:S02]  /*10320*/  ULDC UR4, c[0x0][0xac8] ;  /* 0x0002b20000047ab9 */ /* 0x000fe40000000800 */
[----:B------:R-:W-:Y:S02]  /*10330*/  ISETP.GE.AND P3, PT, R18, UR4, PT ;  /* 0x0000000412007c0c */ /* 0x000fe4000bf66270 */
[----:B------:R-:W-:-:S11]  /*10340*/  ISETP.GE.AND P4, PT, R19, UR4, PT ;  /* 0x0000000413007c0c */ /* 0x000fd6000bf86270 */
[CC--:B0-----:R-:W-:Y:S02]  /*10350*/  @!P3 LEA R2, P0, R18.reuse, R4.reuse, 0x1 ;  /* 0x000000041202b211 */ /* 0x0c1fe400078008ff */
[C---:B------:R-:W-:Y:S02]  /*10360*/  @!P4 LEA R4, P2, R19.reuse, R4, 0x1 ;  /* 0x000000041304c211 */ /* 0x040fe400078408ff */
[-C--:B----4-:R-:W-:Y:S02]  /*10370*/  @!P3 LEA.HI.X R3, R18, R5.reuse, R204, 0x1, P0 ;  /* 0x000000051203b211 */ /* 0x090fe400000f0ccc */
[----:B------:R-:W-:-:S03]  /*10380*/  @!P4 LEA.HI.X R5, R19, R5, R203, 0x1, P2 ;  /* 0x000000051305c211 */ /* 0x000fc600010f0ccb */
[----:B------:R0:W-:Y:S04]  /*10390*/  @!P3 ST.E.128 desc[UR56][R2.64], R8 ;  /* 0x000000080200b985 */ /* 0x0001e8000c101d38 */
[----:B------:R0:W-:Y:S02]  /*103a0*/  @!P4 ST.E.128 desc[UR56][R4.64], R32 ;  /* 0x000000200400c985 */ /* 0x0001e4000c101d38 */
.L_x_1373:
[----:B------:R-:W-:Y:S05]  /*103b0*/  BSYNC B1 ;  /* 0x0000000000017941 */ /* 0x000fea0003800000 */
.L_x_1372:
[----:B0---4-:R0:W4:Y:S01]  /*103c0*/  SHFL.IDX PT, R5, R44, 0x2, 0x181f ;  /* 0x00581f002c057f89 */ /* 0x01112200000e0000 */
        /* <DEDUP_REMOVED lines=12> */
.L_x_1375:
[----:B------:R-:W-:Y:S05]  /*10490*/  BSYNC B1 ;  /* 0x0000000000017941 */ /* 0x000fea0003800000 */
.L_x_1374:
[----:B0-----:R-:W-:Y:S01]  /*104a0*/  VIADD R3, R49, 0x60 ;  /* 0x0000006031037836 */ /* 0x001fe20000000000 */
[----:B---3--:R-:W0:Y:S04]  /*104b0*/  SHFL.IDX PT, R44, R44, 0x3, 0x181f ;  /* 0x00781f002c2c7f89 */ /* 0x008e2800000e0000 */
[----:B------:R-:W-:Y:S01]  /*104c0*/  ISETP.GE.AND P0, PT, R3, R92, PT ;  /* 0x0000005c0300720c */ /* 0x000fe20003f06270 */
[----:B------:R-:W3:-:S12]  /*104d0*/  SHFL.IDX PT, R0, R0, 0x3, 0x181f ;  /* 0x00781f0000007f89 */ /* 0x000ed800000e0000 */
[----:B------:R-:W-:Y:S05]  /*104e0*/  @P0 BRA `(.L_x_1376) ;  /* 0x0000001800200947 */ /* 0x000fea0003800000 */
[----:B------:R-:W-:Y:S02]  /*104f0*/  ULDC UR4, c[0x0][0xac8] ;  /* 0x0002b20000047ab9 */ /* 0x000fe40000000800 */
[----:B------:R-:W-:-:S13]  /*10500*/  ISETP.GE.AND P1, PT, R18, UR4, PT ;  /* 0x0000000412007c0c */ /* 0x000fda000bf26270 */
[----:B---3--:R-:W-:-:S04]  /*10510*/  @!P1 LEA R2, P0, R18, R0, 0x1 ;  /* 0x0000000012029211 */ /* 0x008fc800078008ff */
[----:B0-----:R-:W-:Y:S02]  /*10520*/  @!P1 LEA.HI.X R3, R18, R44, R204, 0x1, P0 ;  /* 0x0000002c12039211 */ /* 0x001fe400000f0ccc */
[----:B------:R-:W-:-:S03]  /*10530*/  ISETP.GE.AND P0, PT, R19, UR4, PT ;  /* 0x0000000413007c0c */ /* 0x000fc6000bf06270 */
[----:B------:R0:W-:Y:S10]  /*10540*/  @!P1 ST.E.128 desc[UR56][R2.64], R24 ;  /* 0x0000001802009985 */ /* 0x0001f4000c101d38 */
[----:B------:R-:W-:Y:S05]  /*10550*/  @P0 BRA `(.L_x_1376) ;  /* 0x0000001800040947 */ /* 0x000fea0003800000 */
[----:B0-----:R-:W-:-:S04]  /*10560*/  LEA R2, P0, R19, R0, 0x1 ;  /* 0x0000000013027211 */ /* 0x001fc800078008ff */
[----:B------:R-:W-:-:S05]  /*10570*/  LEA.HI.X R3, R19, R44, R203, 0x1, P0 ;  /* 0x0000002c13037211 */ /* 0x000fca00000f0ccb */
[----:B------:R0:W-:Y:S01]  /*10580*/  ST.E.128 desc[UR56][R2.64], R40 ;  /* 0x0000002802007985 */ /* 0x0001e2000c101d38 */
[----:B------:R-:W-:Y:S05]  /*10590*/  BRA `(.L_x_1376) ;  /* 0x0000001400f47947 */ /* 0x000fea0003800000 */
.L_x_1369:
        /* <DEDUP_REMOVED lines=9> */
[----:B------:R-:W-:-:S03]  /*10630*/  UIADD3 UR9, UR9, UR10, URZ ;  /* 0x0000000a09097290 */ /* 0x000fc6000fffe03f */
[----:B------:R-:W-:Y:S02]  /*10640*/  ULDC.64 UR10, c[0x0][0xb38] ;  /* 0x0002ce00000a7ab9 */ /* 0x000fe40000000a00 */
[----:B------:R-:W-:-:S04]  /*10650*/  UIMAD.WIDE.U32 UR8, UR43, UR10, UR8 ;  /* 0x0000000a2b0872a5 */ /* 0x000fc8000f8e0008 */
[----:B------:R-:W-:-:S03]  /*10660*/  UIMAD UR9, UR43, UR11, UR9 ;  /* 0x0000000b2b0972a4 */ /* 0x000fc6000f8e0209 */
[----:B------:R-:W-:Y:S02]  /*10670*/  ULDC.64 UR10, c[0x0][0xb40] ;  /* 0x0002d000000a7ab9 */ /* 0x000fe40000000a00 */
[----:B------:R-:W-:Y:S01]  /*10680*/  UIMAD UR4, UR4, UR10, URZ ;  /* 0x0000000a040472a4 */ /* 0x000fe2000f8e023f */
[----:B0-----:R-:W-:Y:S01]  /*10690*/  @P1 IMAD.HI.U32 R0, R13, R0, RZ ;  /* 0x000000000d001227 */ /* 0x001fe200078e00ff */
[----:B------:R-:W-:Y:S02]  /*106a0*/  UIMAD.WIDE.U32 UR8, UR7, UR10, UR8 ;  /* 0x0000000a070872a5 */ /* 0x000fe4000f8e0008 */
[----:B------:R-:W-:-:S03]  /*106b0*/  UIMAD UR4, UR7, UR11, UR4 ;  /* 0x0000000b070472a4 */ /* 0x000fc6000f8e0204 */
[----:B------:R-:W-:Y:S01]  /*106c0*/  ULDC.64 UR10, c[0x0][0xb48] ;  /* 0x0002d200000a7ab9 */ /* 0x000fe20000000a00 */
[----:B------:R-:W-:Y:S01]  /*106d0*/  UIADD3 UR9, UR9, UR4, URZ ;  /* 0x0000000409097290 */ /* 0x000fe2000fffe03f */
[----:B-1----:R-:W-:-:S03]  /*106e0*/  @P1 SHF.R.U32.HI R7, RZ, R5, R0 ;  /* 0x00000005ff071219 */ /* 0x002fc60000011600 */
[----:B------:R-:W-:Y:S01]  /*106f0*/  UIMAD.WIDE.U32 UR8, UR39, UR10, UR8 ;  /* 0x0000000a270872a5 */ /* 0x000fe2000f8e0008 */
[--C-:B------:R-:W-:Y:S01]  /*10700*/  SHF.R.S32.HI R0, RZ, 0x1f, R7.reuse ;  /* 0x0000001fff007819 */ /* 0x100fe20000011407 */
[----:B------:R-:W-:Y:S02]  /*10710*/  IMAD.MOV R2, RZ, RZ, -R7 ;  /* 0x000000ffff027224 */ /* 0x000fe400078e0a07 */
[----:B------:R-:W-:Y:S02]  /*10720*/  UIMAD UR39, UR39, UR11, UR9 ;  /* 0x0000000b272772a4 */ /* 0x000fe4000f8e0209 */
[----:B------:R-:W-:Y:S01]  /*10730*/  IMAD R93, R93, R2, R13 ;  /* 0x000000025d5d7224 */ /* 0x000fe200078e020d */
[----:B------:R-:W-:Y:S01]  /*10740*/  ULDC.64 UR10, c[0x0][0xb30] ;  /* 0x0002cc00000a7ab9 */ /* 0x000fe20000000a00 */
[----:B------:R-:W-:Y:S02]  /*10750*/  IMAD.U32 R5, RZ, RZ, UR9 ;  /* 0x00000009ff057e24 */ /* 0x000fe4000f8e00ff */
[----:B------:R-:W-:-:S02]  /*10760*/  IMAD R0, R0, UR10, RZ ;  /* 0x0000000a00007c24 */ /* 0x000fc4000f8e02ff */
        /* <DEDUP_REMOVED lines=14> */
[----:B------:R-:W-:Y:S01]  /*10850*/  PRMT R2, RZ, 0x654, R2 ;  /* 0x00000654ff027816 */ /* 0x000fe20000000002 */
[----:B------:R0:W1:Y:S01]  /*10860*/  SHFL.IDX PT, R12, R0, RZ, 0x1c1f ;  /* 0x001c1fff000c7589 */ /* 0x00006200000e0000 */
[----:B------:R-:W-:Y:S02]  /*10870*/  LEA.HI.X R14, R4, UR9, R3, 0x2, P1 ;  /* 0x00000009040e7c11 */ /* 0x000fe400088f1403 */
[----:B------:R0:W-:Y:S03]  /*10880*/  SYNCS.ARRIVE.TRANS64.RED.A1T0 RZ, [R2+URZ], RZ ;  /* 0x000000ff02ff79a7 */ /* 0x0001e6000810043f */
[----:B------:R0:W2:Y:S01]  /*10890*/  SHFL.IDX PT, R13, R14, RZ, 0x1c1f ;  /* 0x001c1fff0e0d7589 */ /* 0x0000a200000e0000 */
[----:B------:R-:W-:Y:S05]  /*108a0*/  @P2 BRA `(.L_x_1378) ;  /* 0x0000000400042947 */ /* 0x000fea0003800000 */
[----:B------:R-:W-:Y:S02]  /*108b0*/  ULDC UR4, c[0x0][0xac8] ;  /* 0x0002b20000047ab9 */ /* 0x000fe40000000800 */
[----:B------:R-:W-:Y:S02]  /*108c0*/  ISETP.GE.AND P1, PT, R16, UR4, PT ;  /* 0x0000000410007c0c */ /* 0x000fe4000bf26270 */
[----:B------:R-:W-:Y:S02]  /*108d0*/  ISETP.GE.AND P4, PT, R181, UR4, PT ;  /* 0x00000004b5007c0c */ /* 0x000fe4000bf86270 */
[----:B------:R-:W-:Y:S02]  /*108e0*/  ISETP.GE.AND P3, PT, R180, UR4, PT ;  /* 0x00000004b4007c0c */ /* 0x000fe4000bf66270 */
[----:B------:R-:W-:-:S07]  /*108f0*/  ISETP.GE.AND P2, PT, R179, UR4, PT ;  /* 0x00000004b3007c0c */ /* 0x000fce000bf46270 */
[CC--:B01----:R-:W-:Y:S02]  /*10900*/  @!P1 LEA R2, P5, R16.reuse, R12.reuse, 0x2 ;  /* 0x0000000c10029211 */ /* 0x0c3fe400078a10ff */
[CC--:B------:R-:W-:Y:S02]  /*10910*/  @!P4 LEA R4, P6, R181.reuse, R12.reuse, 0x2 ;  /* 0x0000000cb504c211 */ /* 0x0c0fe400078c10ff */
[-C--:B--2---:R-:W-:Y:S02]  /*10920*/  @!P1 LEA.HI.X R3, R16, R13.reuse, R199, 0x2, P5 ;  /* 0x0000000d10039211 */ /* 0x084fe400028f14c7 */
[----:B------:R-:W-:Y:S02]  /*10930*/  @!P4 LEA.HI.X R5, R181, R13, R198, 0x2, P6 ;  /* 0x0000000db505c211 */ /* 0x000fe400030f14c6 */
[----:B------:R-:W-:Y:S01]  /*10940*/  @!P3 LEA R6, P5, R180, R12, 0x2 ;  /* 0x0000000cb406b211 */ /* 0x000fe200078a10ff */
[----:B------:R0:W-:Y:S01]  /*10950*/  @!P1 ST.E.64 desc[UR56][R2.64], R32 ;  /* 0x0000002002009985 */ /* 0x0001e2000c101b38 */
        /* <DEDUP_REMOVED lines=8> */
[CC--:B------:R-:W-:Y:S02]  /*109e0*/  @!P1 LEA R10, P5, R178.reuse, R12.reuse, 0x2 ;  /* 0x0000000cb20a9211 */ /* 0x0c0fe400078a10ff */
[----:B------:R3:W-:Y:S01]  /*109f0*/  @!P2 ST.E.64 desc[UR56][R8.64], R42 ;  /* 0x0000002a0800a985 */ /* 0x0007e2000c101b38 */
[----:B------:R-:W-:Y:S02]  /*10a00*/  ISETP.GE.AND P2, PT, R175, UR4, PT ;  /* 0x00000004af007c0c */ /* 0x000fe4000bf46270 */
[----:B------:R-:W-:Y:S02]  /*10a10*/  @!P1 LEA.HI.X R11, R178, R13, R195, 0x2, P5 ;  /* 0x0000000db20b9211 */ /* 0x000fe400028f14c3 */
[----:B0-----:R-:W-:-:S03]  /*10a20*/  @!P4 LEA R2, P6, R177, R12, 0x2 ;  /* 0x0000000cb102c211 */ /* 0x001fc600078c10ff */
[----:B------:R0:W-:Y:S01]  /*10a30*/  @!P1 ST.E.64 desc[UR56][R10.64], R48 ;  /* 0x000000300a009985 */ /* 0x0001e2000c101b38 */
[----:B------:R-:W-:Y:S02]  /*10a40*/  ISETP.GE.AND P1, PT, R174, UR4, PT ;  /* 0x00000004ae007c0c */ /* 0x000fe4000bf26270 */
[-C--:B------:R-:W-:Y:S02]  /*10a50*/  @!P4 LEA.HI.X R3, R177, R13.reuse, R194, 0x2, P6 ;  /* 0x0000000db103c211 */ /* 0x080fe400030f14c2 */
[CC--:B-1----:R-:W-:Y:S02]  /*10a60*/  @!P3 LEA R4, P6, R176.reuse, R12.reuse, 0x2 ;  /* 0x0000000cb004b211 */ /* 0x0c2fe400078c10ff */
[----:B--2---:R-:W-:Y:S01]  /*10a70*/  @!P2 LEA R6, P5, R175, R12, 0x2 ;  /* 0x0000000caf06a211 */ /* 0x004fe200078a10ff */
[----:B------:R1:W-:Y:S01]  /*10a80*/  @!P4 ST.E.64 desc[UR56][R2.64], R50 ;  /* 0x000000320200c985 */ /* 0x0003e2000c101b38 */
[----:B------:R-:W-:Y:S02]  /*10a90*/  @!P3 LEA.HI.X R5, R176, R13, R193, 0x2, P6 ;  /* 0x0000000db005b211 */ /* 0x000fe400030f14c1 */
[----:B------:R-:W-:-:S02]  /*10aa0*/  ISETP.GE.AND P4, PT, R173, UR4, PT ;  /* 0x00000004ad007c0c */ /* 0x000fc4000bf86270 */
[----:B------:R-:W-:Y:S01]  /*10ab0*/  ISETP.GE.AND P6, PT, R172, UR4, PT ;  /* 0x00000004ac007c0c */ /* 0x000fe2000bfc6270 */
[----:B------:R2:W-:Y:S01]  /*10ac0*/  @!P3 ST.E.64 desc[UR56][R4.64], R56 ;  /* 0x000000380400b985 */ /* 0x0005e2000c101b38 */
[----:B------:R-:W-:Y:S02]  /*10ad0*/  @!P2 LEA.HI.X R7, R175, R13, R192, 0x2, P5 ;  /* 0x0000000daf07a211 */ /* 0x000fe400028f14c0 */
[----:B---3--:R-:W-:-:S03]  /*10ae0*/  @!P1 LEA R8, P3, R174, R12, 0x2 ;  /* 0x0000000cae089211 */ /* 0x008fc600078610ff */
[----:B------:R3:W-:Y:S01]  /*10af0*/  @!P2 ST.E.64 desc[UR56][R6.64], R58 ;  /* 0x0000003a0600a985 */ /* 0x0007e2000c101b38 */
[-C--:B------:R-:W-:Y:S02]  /*10b00*/  @!P1 LEA.HI.X R9, R174, R13.reuse, R191, 0x2, P3 ;  /* 0x0000000dae099211 */ /* 0x080fe400018f14bf */
[----:B------:R-:W-:Y:S02]  /*10b10*/  ISETP.GE.AND P2, PT, R171, UR4, PT ;  /* 0x00000004ab007c0c */ /* 0x000fe4000bf46270 */
[CC--:B0-----:R-:W-:Y:S01]  /*10b20*/  @!P4 LEA R10, P5, R173.reuse, R12.reuse, 0x2 ;  /* 0x0000000cad0ac211 */ /* 0x0c1fe200078a10ff */
[----:B------:R0:W-:Y:S01]  /*10b30*/  @!P1 ST.E.64 desc[UR56][R8.64], R64 ;  /* 0x0000004008009985 */ /* 0x0001e2000c101b38 */
[----:B-1----:R-:W-:Y:S02]  /*10b40*/  @!P6 LEA R2, P3, R172, R12, 0x2 ;  /* 0x0000000cac02e211 */ /* 0x002fe400078610ff */
[----:B------:R-:W-:Y:S02]  /*10b50*/  ISETP.GE.AND P1, PT, R170, UR4, PT ;  /* 0x00000004aa007c0c */ /* 0x000fe4000bf26270 */
[----:B------:R-:W-:-:S02]  /*10b60*/  @!P4 LEA.HI.X R11, R173, R13, R190, 0x2, P5 ;  /* 0x0000000dad0bc211 */ /* 0x000fc400028f14be */
[-C--:B------:R-:W-:Y:S02]  /*10b70*/  @!P6 LEA.HI.X R3, R172, R13.reuse, R189, 0x2, P3 ;  /* 0x0000000dac03e211 */ /* 0x080fe400018f14bd */
[----:B------:R-:W-:Y:S01]  /*10b80*/  ISETP.GE.AND P5, PT, R23, UR4, PT ;  /* 0x0000000417007c0c */ /* 0x000fe2000bfa6270 */
[----:B------:R1:W-:Y:S01]  /*10b90*/  @!P4 ST.E.64 desc[UR56][R10.64], R66 ;  /* 0x000000420a00c985 */ /* 0x0003e2000c101b38 */
[----:B--2---:R-:W-:Y:S02]  /*10ba0*/  @!P2 LEA R4, P3, R171, R12, 0x2 ;  /* 0x0000000cab04a211 */ /* 0x004fe400078610ff */
[----:B------:R-:W-:Y:S01]  /*10bb0*/  ISETP.GE.AND P4, PT, R169, UR4, PT ;  /* 0x00000004a9007c0c */ /* 0x000fe2000bf86270 */
[----:B------:R4:W-:Y:S01]  /*10bc0*/  @!P6 ST.E.64 desc[UR56][R2.64], R72 ;  /* 0x000000480200e985 */ /* 0x0009e2000c101b38 */
[----:B------:R-:W-:Y:S02]  /*10bd0*/  ISETP.GE.AND P6, PT, R168, UR4, PT ;  /* 0x00000004a8007c0c */ /* 0x000fe4000bfc6270 */
[----:B------:R-:W-:-:S02]  /*10be0*/  @!P2 LEA.HI.X R5, R171, R13, R188, 0x2, P3 ;  /* 0x0000000dab05a211 */ /* 0x000fc400018f14bc */
[----:B---3--:R-:W-:-:S03]  /*10bf0*/  @!P1 LEA R6, P3, R170, R12, 0x2 ;  /* 0x0000000caa069211 */ /* 0x008fc600078610ff */
[----:B------:R4:W-:Y:S01]  /*10c00*/  @!P2 ST.E.64 desc[UR56][R4.64], R74 ;  /* 0x0000004a0400a985 */ /* 0x0009e2000c101b38 */
[----:B------:R-:W-:-:S03]  /*10c10*/  @!P1 LEA.HI.X R7, R170, R13, R187, 0x2, P3 ;  /* 0x0000000daa079211 */ /* 0x000fc600018f14bb */
[-C--:B0-----:R-:W-:Y:S02]  /*10c20*/  @!P4 LEA R8, P2, R169, R12.reuse, 0x2 ;  /* 0x0000000ca908c211 */ /* 0x081fe400078410ff */
[----:B------:R4:W-:Y:S01]  /*10c30*/  @!P1 ST.E.64 desc[UR56][R6.64], R80 ;  /* 0x0000005006009985 */ /* 0x0009e2000c101b38 */
[CC--:B-1----:R-:W-:Y:S02]  /*10c40*/  @!P6 LEA R10, P1, R168.reuse, R12.reuse, 0x2 ;  /* 0x0000000ca80ae211 */ /* 0x0c2fe400078210ff */
[----:B------:R-:W-:Y:S02]  /*10c50*/  @!P5 LEA R12, P3, R23, R12, 0x2 ;  /* 0x0000000c170cd211 */ /* 0x000fe400078610ff */
[-C--:B------:R-:W-:Y:S02]  /*10c60*/  @!P4 LEA.HI.X R9, R169, R13.reuse, R186, 0x2, P2 ;  /* 0x0000000da909c211 */ /* 0x080fe400010f14ba */
[-C--:B------:R-:W-:Y:S02]  /*10c70*/  @!P6 LEA.HI.X R11, R168, R13.reuse, R185, 0x2, P1 ;  /* 0x0000000da80be211 */ /* 0x080fe400008f14b9 */
[----:B------:R-:W-:Y:S01]  /*10c80*/  @!P5 LEA.HI.X R13, R23, R13, R184, 0x2, P3 ;  /* 0x0000000d170dd211 */ /* 0x000fe200018f14b8 */
[----:B------:R4:W-:Y:S04]  /*10c90*/  @!P4 ST.E.64 desc[UR56][R8.64], R82 ;  /* 0x000000520800c985 */ /* 0x0009e8000c101b38 */
[----:B------:R4:W-:Y:S04]  /*10ca0*/  @!P6 ST.E.64 desc[UR56][R10.64], R88 ;  /* 0x000000580a00e985 */ /* 0x0009e8000c101b38 */
[----:B------:R4:W-:Y:S02]  /*10cb0*/  @!P5 ST.E.64 desc[UR56][R12.64], R90 ;  /* 0x0000005a0c00d985 */ /* 0x0009e4000c101b38 */
.L_x_1378:
[----:B------:R-:W-:Y:S05]  /*10cc0*/  BSYNC B1 ;  /* 0x0000000000017941 */ /* 0x000fea0003800000 */
.L_x_1377:
[----:B0-----:R-:W0:Y:S04]  /*10cd0*/  SHFL.IDX PT, R14, R14, 0x1, 0x1c1f ;  /* 0x003c1f000e0e7f89 */ /* 0x001e2800000e0000 */
[----:B------:R-:W3:Y:S01]  /*10ce0*/  SHFL.IDX PT, R0, R0, 0x1, 0x1c1f ;  /* 0x003c1f0000007f89 */ /* 0x000ee200000e0000 */
[----:B------:R-:W-:Y:S05]  /*10cf0*/  @P0 BRA `(.L_x_1376) ;  /* 0x00000010001c0947 */ /* 0x000fea0003800000 */
[----:B------:R-:W-:Y:S02]  /*10d00*/  ULDC UR4, c[0x0][0xac8] ;  /* 0x0002b20000047ab9 */ /* 0x000fe40000000800 */
[----:B------:R-:W-:Y:S02]  /*10d10*/  ISETP.GE.AND P3, PT, R16, UR4, PT ;  /* 0x0000000410007c0c */ /* 0x000fe4000bf66270 */
[----:B------:R-:W-:Y:S02]  /*10d20*/  ISETP.GE.AND P1, PT, R181, UR4, PT ;  /* 0x00000004b5007c0c */ /* 0x000fe4000bf26270 */
[----:B------:R-:W-:Y:S02]  /*10d30*/  ISETP.GE.AND P0, PT, R180, UR4, PT ;  /* 0x00000004b4007c0c */ /* 0x000fe4000bf06270 */
[----:B------:R-:W-:-:S07]  /*10d40*/  ISETP.GE.AND P4, PT, R179, UR4, PT ;  /* 0x00000004b3007c0c */ /* 0x000fce000bf86270 */
[CC--:B---34-:R-:W-:Y:S02]  /*10d50*/  @!P3 LEA R2, P2, R16.reuse, R0.reuse, 0x2 ;  /* 0x000000001002b211 */ /* 0x0d8fe400078410ff */
[----:B------:R-:W-:Y:S02]  /*10d60*/  @!P1 LEA R4, P6, R181, R0, 0x2 ;  /* 0x00000000b5049211 */ /* 0x000fe400078c10ff */
[----:B0-----:R-:W-:Y:S02]  /*10d70*/  @!P3 LEA.HI.X R3, R16, R14, R199, 0x2, P2 ;  /* 0x0000000e1003b211 */ /* 0x001fe400010f14c7 */
[----:B------:R-:W-:Y:S02]  /*10d80*/  ISETP.GE.AND P2, PT, R178, UR4, PT ;  /* 0x00000004b2007c0c */ /* 0x000fe4000bf46270 */
[----:B------:R-:W-:Y:S01]  /*10d90*/  @!P0 LEA R6, P5, R180, R0, 0x2 ;  /* 0x00000000b4068211 */ /* 0x000fe200078a10ff */
[----:B------:R0:W-:Y:S01]  /*10da0*/  @!P3 ST.E.64 desc[UR56][R2.64], R36 ;  /* 0x000000240200b985 */ /* 0x0001e2000c101b38 */
[----:B------:R-:W-:-:S02]  /*10db0*/  ISETP.GE.AND P3, PT, R177, UR4, PT ;  /* 0x00000004b1007c0c */ /* 0x000fc4000bf66270 */
[-C--:B------:R-:W-:Y:S02]  /*10dc0*/  @!P1 LEA.HI.X R5, R181, R14.reuse, R198, 0x2, P6 ;  /* 0x0000000eb5059211 */ /* 0x080fe400030f14c6 */
[----:B------:R-:W-:-:S03]  /*10dd0*/  @!P0 LEA.HI.X R7, R180, R14, R197, 0x2, P5 ;  /* 0x0000000eb4078211 */ /* 0x000fc600028f14c5 */
[----:B------:R3:W-:Y:S01]  /*10de0*/  @!P1 ST.E.64 desc[UR56][R4.64], R38 ;  /* 0x0000002604009985 */ /* 0x0007e2000c101b38 */
[CC--:B------:R-:W-:Y:S02]  /*10df0*/  @!P4 LEA R8, P1, R179.reuse, R0.reuse, 0x2 ;  /* 0x00000000b308c211 */ /* 0x0c0fe400078210ff */
[----:B------:R-:W-:Y:S01]  /*10e00*/  @!P2 LEA R10, P6, R178, R0, 0x2 ;  /* 0x00000000b20aa211 */ /* 0x000fe200078c10ff */
[----:B------:R4:W-:Y:S01]  /*10e10*/  @!P0 ST.E.64 desc[UR56][R6.64], R44 ;  /* 0x0000002c06008985 */ /* 0x0009e2000c101b38 */
[----:B------:R-:W-:Y:S02]  /*10e20*/  ISETP.GE.AND P0, PT, R176, UR4, PT ;  /* 0x00000004b0007c0c */ /* 0x000fe4000bf06270 */
[----:B------:R-:W-:Y:S02]  /*10e30*/  @!P4 LEA.HI.X R9, R179, R14, R196, 0x2, P1 ;  /* 0x0000000eb309c211 */ /* 0x000fe400008f14c4 */
[----:B------:R-:W-:Y:S02]  /*10e40*/  ISETP.GE.AND P1, PT, R175, UR4, PT ;  /* 0x00000004af007c0c */ /* 0x000fe4000bf26270 */
[----:B-1----:R-:W-:Y:S01]  /*10e50*/  @!P3 LEA R12, P5, R177, R0, 0x2 ;  /* 0x00000000b10cb211 */ /* 0x002fe200078a10ff */
[----:B------:R1:W-:Y:S01]  /*10e60*/  @!P4 ST.E.64 desc[UR56][R8.64], R46 ;  /* 0x0000002e0800c985 */ /* 0x0003e2000c101b38 */
[----:B------:R-:W-:-:S02]  /*10e70*/  @!P2 LEA.HI.X R11, R178, R14, R195, 0x2, P6 ;  /* 0x0000000eb20ba211 */ /* 0x000fc400030f14c3 */
[----:B------:R-:W-:Y:S02]  /*10e80*/  ISETP.GE.AND P4, PT, R174, UR4, PT ;  /* 0x00000004ae007c0c */ /* 0x000fe4000bf86270 */
[----:B--2---:R-:W-:Y:S01]  /*10e90*/  @!P3 LEA.HI.X R13, R177, R14, R194, 0x2, P5 ;  /* 0x0000000eb10db211 */ /* 0x004fe200028f14c2 */
[----:B------:R2:W-:Y:S01]  /*10ea0*/  @!P2 ST.E.64 desc[UR56][R10.64], R52 ;  /* 0x000000340a00a985 */ /* 0x0005e2000c101b38 */
[----:B0-----:R-:W-:-:S03]  /*10eb0*/  @!P0 LEA R2, P2, R176, R0, 0x2 ;  /* 0x00000000b0028211 */ /* 0x001fc600078410ff */
[----:B------:R-:W-:Y:S01]  /*10ec0*/  @!P3 ST.E.64 desc[UR56][R12.64], R54 ;  /* 0x000000360c00b985 */ /* 0x000fe2000c101b38 */
[----:B------:R-:W-:Y:S02]  /*10ed0*/  ISETP.GE.AND P3, PT, R173, UR4, PT ;  /* 0x00000004ad007c0c */ /* 0x000fe4000bf66270 */
[C---:B---3--:R-:W-:Y:S02]  /*10ee0*/  @!P1 LEA R4, P5, R175.reuse, R0, 0x2 ;  /* 0x00000000af049211 */ /* 0x048fe400078a10ff */
[----:B------:R-:W-:Y:S02]  /*10ef0*/  @!P0 LEA.HI.X R3, R176, R14, R193, 0x2, P2 ;  /* 0x0000000eb0038211 */ /* 0x000fe400010f14c1 */
[----:B------:R-:W-:Y:S02]  /*10f00*/  ISETP.GE.AND P2, PT, R172, UR4, PT ;  /* 0x00000004ac007c0c */ /* 0x000fe4000bf46270 */
[----:B----4-:R-:W-:Y:S01]  /*10f10*/  @!P4 LEA R6, P6, R174, R0, 0x2 ;  /* 0x00000000ae06c211 */ /* 0x010fe200078c10ff */
[----:B------:R0:W-:Y:S01]  /*10f20*/  @!P0 ST.E.64 desc[UR56][R2.64], R60 ;  /* 0x0000003c02008985 */ /* 0x0001e2000c101b38 */
[----:B------:R-:W-:-:S02]  /*10f30*/  @!P1 LEA.HI.X R5, R175, R14, R192, 0x2, P5 ;  /* 0x0000000eaf059211 */ /* 0x000fc400028f14c0 */
[----:B------:R-:W-:Y:S02]  /*10f40*/  @!P4 LEA.HI.X R7, R174, R14, R191, 0x2, P6 ;  /* 0x0000000eae07c211 */ /* 0x000fe400030f14bf */
[----:B------:R-:W-:Y:S01]  /*10f50*/  ISETP.GE.AND P0, PT, R171, UR4, PT ;  /* 0x00000004ab007c0c */ /* 0x000fe2000bf06270 */
[----:B------:R3:W-:Y:S01]  /*10f60*/  @!P1 ST.E.64 desc[UR56][R4.64], R62 ;  /* 0x0000003e04009985 */ /* 0x0007e2000c101b38 */
[C---:B-1----:R-:W-:Y:S02]  /*10f70*/  @!P3 LEA R8, P1, R173.reuse, R0, 0x2 ;  /* 0x00000000ad08b211 */ /* 0x042fe400078210ff */
[----:B------:R-:W-:Y:S01]  /*10f80*/  ISETP.GE.AND P5, PT, R170, UR4, PT ;  /* 0x00000004aa007c0c */ /* 0x000fe2000bfa6270 */
[----:B------:R1:W-:Y:S01]  /*10f90*/  @!P4 ST.E.64 desc[UR56][R6.64], R68 ;  /* 0x000000440600c985 */ /* 0x0003e2000c101b38 */
[----:B------:R-:W-:Y:S02]  /*10fa0*/  @!P3 LEA.HI.X R9, R173, R14, R190, 0x2, P1 ;  /* 0x0000000ead09b211 */ /* 0x000fe400008f14be */
[----:B------:R-:W-:-:S02]  /*10fb0*/  ISETP.GE.AND P4, PT, R169, UR4, PT ;  /* 0x00000004a9007c0c */ /* 0x000fc4000bf86270 */
[----:B------:R-:W-:Y:S01]  /*10fc0*/  ISETP.GE.AND P1, PT, R168, UR4, PT ;  /* 0x00000004a8007c0c */ /* 0x000fe2000bf26270 */
[----:B------:R4:W-:Y:S01]  /*10fd0*/  @!P3 ST.E.64 desc[UR56][R8.64], R70 ;  /* 0x000000460800b985 */ /* 0x0009e2000c101b38 */
[CC--:B--2---:R-:W-:Y:S02]  /*10fe0*/  @!P2 LEA R10, P6, R172.reuse, R0.reuse, 0x2 ;  /* 0x00000000ac0aa211 */ /* 0x0c4fe400078c10ff */
[C---:B0-----:R-:W-:Y:S02]  /*10ff0*/  @!P0 LEA R2, P3, R171.reuse, R0, 0x2 ;  /* 0x00000000ab028211 */ /* 0x041fe400078610ff */
[-C--:B------:R-:W-:Y:S02]  /*11000*/  @!P2 LEA.HI.X R11, R172, R14.reuse, R189, 0x2, P6 ;  /* 0x0000000eac0ba211 */ /* 0x080fe400030f14bd */
[----:B------:R-:W-:-:S03]  /*11010*/  @!P0 LEA.HI.X R3, R171, R14, R188, 0x2, P3 ;  /* 0x0000000eab038211 */ /* 0x000fc600018f14bc */
[----:B------:R4:W-:Y:S01]  /*11020*/  @!P2 ST.E.64 desc[UR56][R10.64], R76 ;  /* 0x0000004c0a00a985 */ /* 0x0009e2000c101b38 */
[-C--:B---3--:R-:W-:Y:S02]  /*11030*/  @!P5 LEA R4, P2, R170, R0.reuse, 0x2 ;  /* 0x00000000aa04d211 */ /* 0x088fe400078410ff */
[CC--:B-1----:R-:W-:Y:S01]  /*11040*/  @!P4 LEA R6, P3, R169.reuse, R0.reuse, 0x2 ;  /* 0x00000000a906c211 */ /* 0x0c2fe200078610ff */
        /* <DEDUP_REMOVED lines=10> */
[----:B----4-:R-:W-:-:S04]  /*110f0*/  LEA R2, P0, R23, R0, 0x2 ;  /* 0x0000000017027211 */ /* 0x010fc800078010ff */
[----:B------:R-:W-:-:S05]  /*11100*/  LEA.HI.X R3, R23, R14, R184, 0x2, P0 ;  /* 0x0000000e17037211 */ /* 0x000fca00000f14b8 */
[----:B------:R0:W-:Y:S01]  /*11110*/  ST.E.64 desc[UR56][R2.64], R30 ;  /* 0x0000001e02007985 */ /* 0x0001e2000c101b38 */
[----:B------:R-:W-:Y:S05]  /*11120*/  BRA `(.L_x_1376) ;  /* 0x0000000c00107947 */ /* 0x000fea0003800000 */
.L_x_1367:
        /* <DEDUP_REMOVED lines=9> */
[----:B------:R-:W-:Y:S01]  /*111c0*/  UISETP.NE.U32.AND UP1, UPT, UR8, URZ, UPT ;  /* 0x0000003f0800728c */ /* 0x000fe2000bf25070 */
[----:B------:R-:W-:Y:S02]  /*111d0*/  ULDC UR4, c[0x0][0xa88] ;  /* 0x0002a20000047ab9 */ /* 0x000fe40000000800 */
[----:B------:R-:W2:Y:S01]  /*111e0*/  @P1 LDG.E R6, desc[UR56][R2.64] ;  /* 0x0000003802061981 */ /* 0x000ea2000c1e1900 */
[----:B------:R-:W-:Y:S01]  /*111f0*/  UISETP.NE.AND.EX UP1, UPT, UR9, URZ, UPT, UP1 ;  /* 0x0000003f0900728c */ /* 0x000fe2000bf25310 */
[----:B------:R-:W-:-:S05]  /*11200*/  IMAD.U32 R0, RZ, RZ, UR4 ;  /* 0x00000004ff007e24 */ /* 0x000fca000f8e00ff */
        /* <DEDUP_REMOVED lines=8> */
[----:B--2---:R-:W-:Y:S01]  /*11290*/  @P1 R2UR UR4, R6 ;  /* 0x00000000060412ca */ /* 0x004fe200000e0000 */
[----:B0-----:R-:W-:-:S14]  /*112a0*/  @P2 BRA `(.L_x_1379) ;  /* 0x0000000000102947 */ /* 0x001fdc0003800000 */
[----:B------:R-:W-:Y:S05]  /*112b0*/  @!P1 BRA `(.L_x_1379) ;  /* 0x00000000000c9947 */ /* 0x000fea0003800000 */
[----:B------:R-:W2:Y:S04]  /*112c0*/  LDG.E R5, desc[UR56][R2.64] ;  /* 0x0000003802057981 */ /* 0x000ea8000c1e1900 */
[----:B-----5:R-:W2:Y:S02]  /*112d0*/  LDG.E R0, desc[UR56][R2.64+0x4] ;  /* 0x0000043802007981 */ /* 0x020ea4000c1e1900 */
[----:B--2---:R-:W-:-:S07]  /*112e0*/  IMAD.IADD R0, R0, 0x1, -R5 ;  /* 0x0000000100007824 */ /* 0x004fce00078e0a05 */
.L_x_1379:
[----:B------:R-:W-:Y:S01]  /*112f0*/  USHF.R.S32.HI UR12, URZ, 0x1f, UR44 ;  /* 0x0000001f3f0c7899 */ /* 0x000fe2000801142c */
[----:B------:R-:W-:Y:S01]  /*11300*/  BSSY B1, `(.L_x_1380) ;  /* 0x000003a000017945 */ /* 0x000fe20003800000 */
[----:B------:R-:W-:Y:S02]  /*11310*/  USHF.R.S32.HI UR18, URZ, 0x1f, UR4 ;  /* 0x0000001f3f127899 */ /* 0x000fe40008011404 */
[----:B------:R-:W-:Y:S02]  /*11320*/  USEL UR7, UR44, URZ, !UP0 ;  /* 0x0000003f2c077287 */ /* 0x000fe4000c000000 */
[----:B------:R-:W-:Y:S01]  /*11330*/  USEL UR12, UR12, URZ, !UP0 ;  /* 0x0000003f0c0c7287 */ /* 0x000fe2000c000000 */
[----:B------:R-:W-:Y:S11]  /*11340*/  @P0 BRA `(.L_x_1381) ;  /* 0x0000000000d40947 */ /* 0x000ff60003800000 */
[----:B------:R-:W0:Y:S01]  /*11350*/  S2R R3, SR_TID.X ;  /* 0x0000000000037919 */ /* 0x000e220000002100 */
[----:B------:R-:W1:Y:S01]  /*11360*/  LDC R9, c[0x0][0xbe8] ;  /* 0x0002fa00ff097b82 */ /* 0x000e620000000800 */
[----:B------:R-:W-:Y:S02]  /*11370*/  IMAD.U32 R4, RZ, RZ, UR42 ;  /* 0x0000002aff047e24 */ /* 0x000fe4000f8e00ff */
[----:B-1---5:R-:W-:-:S03]  /*11380*/  IMAD R2, R0, R9, RZ ;  /* 0x0000000900027224 */ /* 0x022fc600078e02ff */
[----:B0-----:R-:W-:-:S04]  /*11390*/  IADD3 R4, R4, -0x80, R3 ;  /* 0xffffff8004047810 */ /* 0x001fc80007ffe003 */
[----:B------:R-:W-:-:S13]  /*113a0*/  ISETP.GE.AND P0, PT, R4, R2, PT ;  /* 0x000000020400720c */ /* 0x000fda0003f06270 */
[----:B------:R-:W-:Y:S05]  /*113b0*/  @P0 BRA `(.L_x_1381) ;  /* 0x0000000000b80947 */ /* 0x000fea0003800000 */
[----:B------:R-:W-:Y:S01]  /*113c0*/  ISETP.NE.AND P0, PT, R9, 0x1, PT ;  /* 0x000000010900780c */ /* 0x000fe20003f05270 */
[----:B------:R-:W-:Y:S01]  /*113d0*/  UISETP.GT.AND UP2, UPT, UR47, 0x1, UPT ;  /* 0x000000012f00788c */ /* 0x000fe2000bf44270 */
[----:B------:R-:W-:Y:S01]  /*113e0*/  IMAD.MOV.U32 R5, RZ, RZ, R4 ;  /* 0x000000ffff057224 */ /* 0x000fe200078e0004 */
[----:B------:R-:W-:Y:S02]  /*113f0*/  UMOV UR8, 0x9b8 ;  /* 0x000009b800087882 */ /* 0x000fe40000000000 */
[----:B------:R-:W-:Y:S02]  /*11400*/  USEL UR19, UR8, 0x978, UP2 ;  /* 0x0000097808137887 */ /* 0x000fe40009000000 */
[----:B------:R-:W-:-:S06]  /*11410*/  USEL UR21, UR39, URZ, UP2 ;  /* 0x0000003f27157287 */ /* 0x000fcc0009000000 */
[----:B------:R-:W0:Y:S04]  /*11420*/  @P0 LDC R3, c[0x0][0xbec] ;  /* 0x0002fb00ff030b82 */ /* 0x000e280000000800 */
[----:B------:R-:W-:Y:S01]  /*11430*/  ULDC.64 UR8, c[0x0][UR19+0x218] ;  /* 0x0000860013087abb */ /* 0x000fe20008000a00 */
[----:B------:R-:W-:Y:S01]  /*11440*/  ULDC.64 UR14, c[0x0][UR19+0x220] ;  /* 0x00008800130e7abb */ /* 0x000fe20008000a00 */
[----:B------:R-:W-:Y:S01]  /*11450*/  ULDC.64 UR16, c[0x0][UR19+0x228] ;  /* 0x00008a0013107abb */ /* 0x000fe20008000a00 */
[----:B------:R-:W-:Y:S01]  /*11460*/  UIMAD.WIDE.U32 UR10, UR8, UR43, URZ ;  /* 0x0000002b080a72a5 */ /* 0x000fe2000f8e003f */
[----:B------:R-:W1:Y:S01]  /*11470*/  @P0 LDC R7, c[0x0][0xbf0] ;  /* 0x0002fc00ff070b82 */ /* 0x000e620000000800 */
[----:B------:R-:W-:Y:S02]  /*11480*/  UIMAD UR20, UR9, UR43, URZ ;  /* 0x0000002b091472a4 */ /* 0x000fe4000f8e023f */
        /* <DEDUP_REMOVED lines=10> */
[----:B------:R-:W-:Y:S02]  /*11530*/  IMAD.U32 R3, RZ, RZ, UR23 ;  /* 0x00000017ff037e24 */ /* 0x000fe4000f8e00ff */
[----:B------:R-:W-:Y:S01]  /*11540*/  IMAD.U32 R6, RZ, RZ, UR8 ;  /* 0x00000008ff067e24 */ /* 0x000fe2000f8e00ff */
[----:B------:R-:W-:Y:S01]  /*11550*/  ULDC.64 UR8, c[0x0][UR19+0x210] ;  /* 0x0000840013087abb */ /* 0x000fe20008000a00 */
[----:B-1----:R-:W-:Y:S01]  /*11560*/  @P0 SHF.R.U32.HI R5, RZ, R7, R2 ;  /* 0x00000007ff050219 */ /* 0x002fe20000011602 */
[----:B------:R-:W-:-:S04]  /*11570*/  IMAD.U32 R2, RZ, RZ, UR22 ;  /* 0x00000016ff027e24 */ /* 0x000fc8000f8e00ff */
[--C-:B------:R-:W-:Y:S01]  /*11580*/  IMAD.MOV R7, RZ, RZ, -R5.reuse ;  /* 0x000000ffff077224 */ /* 0x100fe200078e0a05 */
[----:B------:R-:W-:Y:S01]  /*11590*/  IADD3 R2, P0, P1, R5, UR10, R2 ;  /* 0x0000000a05027c10 */ /* 0x000fe2000f91e002 */
[----:B------:R-:W-:Y:S01]  /*115a0*/  UIADD3.X UR10, UR13, UR11, UR18, UP0, UP1 ;  /* 0x0000000b0d0a7290 */ /* 0x000fe200087e2412 */
[----:B------:R-:W-:Y:S01]  /*115b0*/  SHF.R.S32.HI R5, RZ, 0x1f, R5 ;  /* 0x0000001fff057819 */ /* 0x000fe20000011405 */
[----:B------:R-:W-:-:S04]  /*115c0*/  IMAD R7, R9, R7, R4 ;  /* 0x0000000709077224 */ /* 0x000fc800078e0204 */
[----:B------:R-:W-:Y:S01]  /*115d0*/  IADD3.X R3, R5, UR10, R6, P0, P1 ;  /* 0x0000000a05037c10 */ /* 0x000fe200087e2406 */
[C---:B------:R-:W-:Y:S01]  /*115e0*/  IMAD R9, R7.reuse, UR9, RZ ;  /* 0x0000000907097c24 */ /* 0x040fe2000f8e02ff */
[----:B------:R-:W-:Y:S01]  /*115f0*/  SHF.R.S32.HI R4, RZ, 0x1f, R7 ;  /* 0x0000001fff047819 */ /* 0x000fe20000011407 */
[----:B------:R-:W-:Y:S01]  /*11600*/  ULDC.64 UR10, c[0x0][0xba8] ;  /* 0x0002ea00000a7ab9 */ /* 0x000fe20000000a00 */
[----:B------:R-:W-:Y:S01]  /*11610*/  @!UP2 ULDC UR10, c[0x0][0xb50] ;  /* 0x0002d400000aaab9 */ /* 0x000fe20000000800 */
[----:B------:R-:W-:Y:S01]  /*11620*/  IMAD.WIDE.U32 R2, R7, UR8, R2 ;  /* 0x0000000807027c25 */ /* 0x000fe2000f8e0002 */
[----:B------:R-:W-:-:S03]  /*11630*/  @!UP2 ULDC UR11, c[0x0][0xb54] ;  /* 0x0002d500000baab9 */ /* 0x000fc60000000800 */
[----:B------:R-:W-:Y:S01]  /*11640*/  IMAD R9, R4, UR8, R9 ;  /* 0x0000000804097c24 */ /* 0x000fe2000f8e0209 */
[----:B------:R-:W-:-:S03]  /*11650*/  LEA R4, P0, R2, UR10, 0x2 ;  /* 0x0000000a02047c11 */ /* 0x000fc6000f8010ff */
[----:B------:R-:W-:-:S05]  /*11660*/  IMAD.IADD R3, R3, 0x1, R9 ;  /* 0x0000000103037824 */ /* 0x000fca00078e0209 */
[----:B------:R-:W-:Y:S01]  /*11670*/  LEA.HI.X R5, R2, UR11, R3, 0x2, P0 ;  /* 0x0000000b02057c11 */ /* 0x000fe200080f1403 */
[----:B------:R-:W-:-:S05]  /*11680*/  IMAD.MOV.U32 R3, RZ, RZ, -0x800000 ;  /* 0xff800000ff037424 */ /* 0x000fca00078e00ff */
[----:B------:R0:W-:Y:S02]  /*11690*/  STG.E desc[UR56][R4.64], R3 ;  /* 0x0000000304007986 */ /* 0x0001e4000c101938 */
.L_x_1381:
[----:B------:R-:W-:Y:S05]  /*116a0*/  BSYNC B1 ;  /* 0x0000000000017941 */ /* 0x000fea0003800000 */
.L_x_1380:
[----:B------:R-:W-:-:S06]  /*116b0*/  UISETP.GT.AND UP0, UPT, UR47, 0x1, UPT ;  /* 0x000000012f00788c */ /* 0x000fcc000bf04270 */
[----:B------:R-:W-:-:S13]  /*116c0*/  PLOP3.LUT P0, PT, PT, PT, UP0, 0x80, 0x0 ;  /* 0x000000000000781c */ /* 0x000fda0003f0f008 */
[----:B------:R-:W-:Y:S05]  /*116d0*/  @P0 BRA `(.L_x_1376) ;  /* 0x0000000400a40947 */ /* 0x000fea0003800000 */
[----:B------:R-:W1:Y:S01]  /*116e0*/  LDC R11, c[0x0][0xbe8] ;  /* 0x0002fa00ff0b7b82 */ /* 0x000e620000000800 */
[----:B------:R-:W-:Y:S01]  /*116f0*/  ULDC.64 UR14, c[0x0][0xaa0] ;  /* 0x0002a800000e7ab9 */ /* 0x000fe20000000a00 */
[----:B------:R-:W-:Y:S01]  /*11700*/  IMAD R2, R22, 0x20, R182 ;  /* 0x0000002016027824 */ /* 0x000fe200078e02b6 */
[----:B------:R-:W-:Y:S01]  /*11710*/  UIMAD UR10, UR18, UR14, URZ ;  /* 0x0000000e120a72a4 */ /* 0x000fe2000f8e023f */
[----:B------:R-:W-:Y:S01]  /*11720*/  BSSY B1, `(.L_x_1382) ;  /* 0x000003a000017945 */ /* 0x000fe20003800000 */
[----:B------:R-:W-:Y:S01]  /*11730*/  UIMAD.WIDE.U32 UR8, UR4, UR14, URZ ;  /* 0x0000000e040872a5 */ /* 0x000fe2000f8e003f */
[----:B------:R-:W-:Y:S01]  /*11740*/  VIADD R6, R2, UR42 ;  /* 0x0000002a02067c36 */ /* 0x000fe20008000000 */
[----:B------:R-:W-:-:S03]  /*11750*/  UIMAD UR10, UR4, UR15, UR10 ;  /* 0x0000000f040a72a4 */ /* 0x000fc6000f8e020a */
[----:B0-----:R-:W-:Y:S01]  /*11760*/  IMAD.MOV.U32 R5, RZ, RZ, R6 ;  /* 0x000000ffff057224 */ /* 0x001fe200078e0006 */
[----:B------:R-:W-:-:S03]  /*11770*/  UIADD3 UR9, UR9, UR10, URZ ;  /* 0x0000000a09097290 */ /* 0x000fc6000fffe03f */
[----:B------:R-:W-:Y:S02]  /*11780*/  ULDC.64 UR10, c[0x0][0xae8] ;  /* 0x0002ba00000a7ab9 */ /* 0x000fe40000000a00 */
[----:B------:R-:W-:-:S04]  /*11790*/  UIMAD.WIDE.U32 UR8, UR43, UR10, UR8 ;  /* 0x0000000a2b0872a5 */ /* 0x000fc8000f8e0008 */
[----:B------:R-:W-:-:S03]  /*117a0*/  UIMAD UR9, UR43, UR11, UR9 ;  /* 0x0000000b2b0972a4 */ /* 0x000fc6000f8e0209 */
[----:B------:R-:W-:Y:S01]  /*117b0*/  ULDC.64 UR10, c[0x0][0xaf0] ;  /* 0x0002bc00000a7ab9 */ /* 0x000fe20000000a00 */
[----:B-1----:R-:W-:Y:S01]  /*117c0*/  ISETP.NE.AND P0, PT, R11, 0x1, PT ;  /* 0x000000010b00780c */ /* 0x002fe20003f05270 */
[----:B------:R-:W-:Y:S02]  /*117d0*/  UIMAD UR12, UR12, UR10, URZ ;  /* 0x0000000a0c0c72a4 */ /* 0x000fe4000f8e023f */
[----:B------:R-:W-:Y:S02]  /*117e0*/  UIMAD.WIDE.U32 UR8, UR7, UR10, UR8 ;  /* 0x0000000a070872a5 */ /* 0x000fe4000f8e0008 */
[----:B------:R-:W-:-:S03]  /*117f0*/  UIMAD UR4, UR7, UR11, UR12 ;  /* 0x0000000b070472a4 */ /* 0x000fc6000f8e020c */
[----:B------:R-:W-:Y:S01]  /*11800*/  ULDC.64 UR10, c[0x0][0xae0] ;  /* 0x0002b800000a7ab9 */ /* 0x000fe20000000a00 */
[----:B------:R-:W-:-:S04]  /*11810*/  UIADD3 UR4, UR9, UR4, URZ ;  /* 0x0000000409047290 */ /* 0x000fc8000fffe03f */
        /* <DEDUP_REMOVED lines=9> */
[----:B------:R-:W-:Y:S02]  /*118b0*/  IMAD R7, R11, R7, R6 ;  /* 0x000000070b077224 */ /* 0x000fe400078e0206 */
[----:B------:R-:W-:Y:S01]  /*118c0*/  IMAD.U32 R2, RZ, RZ, UR8 ;  /* 0x00000008ff027e24 */ /* 0x000fe2000f8e00ff */
[----:B------:R-:W-:Y:S01]  /*118d0*/  ULDC.64 UR8, c[0x0][0xad8] ;  /* 0x0002b60000087ab9 */ /* 0x000fe20000000a00 */
[C---:B------:R-:W-:Y:S01]  /*118e0*/  IMAD R9, R5.reuse, UR11, R4 ;  /* 0x0000000b05097c24 */ /* 0x040fe2000f8e0204 */
[----:B------:R-:W-:Y:S01]  /*118f0*/  SHF.R.S32.HI R4, RZ, 0x1f, R7 ;  /* 0x0000001fff047819 */ /* 0x000fe20000011407 */
[----:B------:R-:W-:-:S04]  /*11900*/  IMAD.WIDE.U32 R2, R5, UR10, R2 ;  /* 0x0000000a05027c25 */ /* 0x000fc8000f8e0002 */
[----:B------:R-:W-:Y:S02]  /*11910*/  IMAD.IADD R3, R3, 0x1, R9 ;  /* 0x0000000103037824 */ /* 0x000fe400078e0209 */
[----:B------:R-:W-:Y:S02]  /*11920*/  IMAD R4, R4, UR8, RZ ;  /* 0x0000000804047c24 */ /* 0x000fe4000f8e02ff */
[----:B------:R-:W-:Y:S02]  /*11930*/  VIADD R6, R182, UR42 ;  /* 0x0000002ab6067c36 */ /* 0x000fe40008000000 */
[----:B-----5:R-:W-:Y:S02]  /*11940*/  IMAD R11, R0, R11, RZ ;  /* 0x0000000b000b7224 */ /* 0x020fe400078e02ff */
[C---:B------:R-:W-:Y:S02]  /*11950*/  IMAD R5, R7.reuse, UR9, R4 ;  /* 0x0000000907057c24 */ /* 0x040fe4000f8e0204 */
[----:B------:R-:W-:Y:S01]  /*11960*/  IMAD.WIDE.U32 R2, R7, UR8, R2 ;  /* 0x0000000807027c25 */ /* 0x000fe2000f8e0002 */
[----:B------:R-:W-:Y:S01]  /*11970*/  ISETP.GE.AND P2, PT, R6, R11, PT ;  /* 0x0000000b0600720c */ /* 0x000fe20003f46270 */
[----:B------:R-:W-:-:S02]  /*11980*/  ULDC.64 UR8, c[0x0][0xa80] ;  /* 0x0002a00000087ab9 */ /* 0x000fc40000000a00 */
[----:B------:R-:W-:Y:S01]  /*11990*/  VIADD R0, R6, 0x20 ;  /* 0x0000002006007836 */ /* 0x000fe20000000000 */
[----:B------:R-:W-:Y:S01]  /*119a0*/  LEA R4, P3, R2, UR8, 0x1 ;  /* 0x0000000802047c11 */ /* 0x000fe2000f8608ff */
[----:B------:R-:W-:-:S03]  /*119b0*/  IMAD.IADD R3, R3, 0x1, R5 ;  /* 0x0000000103037824 */ /* 0x000fc600078e0205 */
[-C--:B------:R-:W-:Y:S01]  /*119c0*/  ISETP.GE.AND P1, PT, R0, R11.reuse, PT ;  /* 0x0000000b0000720c */ /* 0x080fe20003f26270 */
[----:B------:R-:W-:Y:S01]  /*119d0*/  VIADD R0, R6, 0x40 ;  /* 0x0000004006007836 */ /* 0x000fe20000000000 */
[----:B------:R-:W-:Y:S02]  /*119e0*/  LEA.HI.X R5, R2, UR9, R3, 0x1, P3 ;  /* 0x0000000902057c11 */ /* 0x000fe400098f0c03 */
[----:B------:R0:W1:Y:S02]  /*119f0*/  SHFL.IDX PT, R2, R4, RZ, 0x181f ;  /* 0x00181fff04027589 */ /* 0x00006400000e0000 */
[----:B------:R-:W-:Y:S02]  /*11a00*/  ISETP.GE.AND P0, PT, R0, R11, PT ;  /* 0x0000000b0000720c */ /* 0x000fe40003f06270 */
[----:B------:R0:W2:Y:S01]  /*11a10*/  SHFL.IDX PT, R0, R5, RZ, 0x181f ;  /* 0x00181fff05007589 */ /* 0x0000a200000e0000 */
[----:B------:R-:W-:Y:S10]  /*11a20*/  @P2 BRA `(.L_x_1383) ;  /* 0x0000000000242947 */ /* 0x000ff40003800000 */
[----:B------:R-:W-:Y:S02]  /*11a30*/  ULDC UR4, c[0x0][0xac8] ;  /* 0x0002b20000047ab9 */ /* 0x000fe40000000800 */
[----:B------:R-:W-:Y:S02]  /*11a40*/  ISETP.GE.AND P4, PT, R18, UR4, PT ;  /* 0x0000000412007c0c */ /* 0x000fe4000bf86270 */
[----:B------:R-:W-:-:S11]  /*11a50*/  ISETP.GE.AND P5, PT, R19, UR4, PT ;  /* 0x0000000413007c0c */ /* 0x000fd6000bfa6270 */
[CC--:B-1----:R-:W-:Y:S02]  /*11a60*/  @!P4 LEA R8, P2, R18.reuse, R2.reuse, 0x1 ;  /* 0x000000021208c211 */ /* 0x0c2fe400078408ff */
[C---:B------:R-:W-:Y:S02]  /*11a70*/  @!P5 LEA R2, P3, R19.reuse, R2, 0x1 ;  /* 0x000000021302d211 */ /* 0x040fe400078608ff */
[-C--:B--2---:R-:W-:Y:S02]  /*11a80*/  @!P4 LEA.HI.X R9, R18, R0.reuse, R204, 0x1, P2 ;  /* 0x000000001209c211 */ /* 0x084fe400010f0ccc */
[----:B------:R-:W-:-:S03]  /*11a90*/  @!P5 LEA.HI.X R3, R19, R0, R203, 0x1, P3 ;  /* 0x000000001303d211 */ /* 0x000fc600018f0ccb */
[----:B------:R3:W-:Y:S04]  /*11aa0*/  @!P4 ST.E.128 desc[UR56][R8.64], RZ ;  /* 0x000000ff0800c985 */ /* 0x0007e8000c101d38 */
[----:B------:R3:W-:Y:S02]  /*11ab0*/  @!P5 ST.E.128 desc[UR56][R2.64], RZ ;  /* 0x000000ff0200d985 */ /* 0x0007e4000c101d38 */
.L_x_1383:
[----:B------:R-:W-:Y:S05]  /*11ac0*/  BSYNC B1 ;  /* 0x0000000000017941 */ /* 0x000fea0003800000 */
.L_x_1382:
[----:B--2---:R2:W4:Y:S01]  /*11ad0*/  SHFL.IDX PT, R0, R5, 0x1, 0x181f ;  /* 0x00381f0005007f89 */ /* 0x00452200000e0000 */
[----:B------:R-:W-:Y:S03]  /*11ae0*/  BSSY B1, `(.L_x_1384) ;  /* 0x000000c000017945 */ /* 0x000fe60003800000 */
[----:B-1-3--:R2:W1:Y:S01]  /*11af0*/  SHFL.IDX PT, R2, R4, 0x1, 0x181f ;  /* 0x00381f0004027f89 */ /* 0x00a46200000e0000 */
[----:B------:R-:W-:Y:S05]  /*11b00*/  @P1 BRA `(.L_x_1385) ;  /* 0x0000000000241947 */ /* 0x000fea0003800000 */
[----:B------:R-:W-:Y:S02]  /*11b10*/  ULDC UR4, c[0x0][0xac8] ;  /* 0x0002b20000047ab9 */ /* 0x000fe40000000800 */
[----:B------:R-:W-:Y:S02]  /*11b20*/  ISETP.GE.AND P3, PT, R18, UR4, PT ;  /* 0x0000000412007c0c */ /* 0x000fe4000bf66270 */
[----:B------:R-:W-:-:S11]  /*11b30*/  ISETP.GE.AND P4, PT, R19, UR4, PT ;  /* 0x0000000413007c0c */ /* 0x000fd6000bf86270 */
[CC--:B-1----:R-:W-:Y:S02]  /*11b40*/  @!P3 LEA R8, P1, R18.reuse, R2.reuse, 0x1 ;  /* 0x000000021208b211 */ /* 0x0c2fe400078208ff */
[C---:B------:R-:W-:Y:S02]  /*11b50*/  @!P4 LEA R2, P2, R19.reuse, R2, 0x1 ;  /* 0x000000021302c211 */ /* 0x040fe400078408ff */
[-C--:B----4-:R-:W-:Y:S02]  /*11b60*/  @!P3 LEA.HI.X R9, R18, R0.reuse, R204, 0x1, P1 ;  /* 0x000000001209b211 */ /* 0x090fe400008f0ccc */
[----:B------:R-:W-:-:S03]  /*11b70*/  @!P4 LEA.HI.X R3, R19, R0, R203, 0x1, P2 ;  /* 0x000000001303c211 */ /* 0x000fc600010f0ccb */
[----:B------:R3:W-:Y:S04]  /*11b80*/  @!P3 ST.E.128 desc[UR56][R8.64], RZ ;  /* 0x000000ff0800b985 */ /* 0x0007e8000c101d38 */
[----:B------:R3:W-:Y:S02]  /*11b90*/  @!P4 ST.E.128 desc[UR56][R2.64], RZ ;  /* 0x000000ff0200c985 */ /* 0x0007e4000c101d38 */
.L_x_1385:
[----:B------:R-:W-:Y:S05]  /*11ba0*/  BSYNC B1 ;  /* 0x0000000000017941 */ /* 0x000fea0003800000 */
.L_x_1384:
[----:B----4-:R4:W0:Y:S01]  /*11bb0*/  SHFL.IDX PT, R0, R5, 0x2, 0x181f ;  /* 0x00581f0005007f89 */ /* 0x01082200000e0000 */
        /* <DEDUP_REMOVED lines=8> */
[-C--:B0-----:R-:W-:Y:S02]  /*11c40*/  @!P2 LEA.HI.X R9, R18, R0.reuse, R204, 0x1, P0 ;  /* 0x000000001209a211 */ /* 0x081fe400000f0ccc */
[----:B------:R-:W-:-:S03]  /*11c50*/  @!P3 LEA.HI.X R3, R19, R0, R203, 0x1, P1 ;  /* 0x000000001303b211 */ /* 0x000fc600008f0ccb */
[----:B------:R3:W-:Y:S04]  /*11c60*/  @!P2 ST.E.128 desc[UR56][R8.64], RZ ;  /* 0x000000ff0800a985 */ /* 0x0007e8000c101d38 */
[----:B------:R3:W-:Y:S02]  /*11c70*/  @!P3 ST.E.128 desc[UR56][R2.64], RZ ;  /* 0x000000ff0200b985 */ /* 0x0007e4000c101d38 */
.L_x_1387:
[----:B------:R-:W-:Y:S05]  /*11c80*/  BSYNC B1 ;  /* 0x0000000000017941 */ /* 0x000fea0003800000 */
.L_x_1386:
[----:B0-----:R-:W-:Y:S01]  /*11c90*/  VIADD R0, R6, 0x60 ;  /* 0x0000006006007836 */ /* 0x001fe20000000000 */
[----:B--2-4-:R-:W0:Y:S04]  /*11ca0*/  SHFL.IDX PT, R5, R5, 0x3, 0x181f ;  /* 0x00781f0005057f89 */ /* 0x014e2800000e0000 */
[----:B------:R-:W-:Y:S01]  /*11cb0*/  ISETP.GE.AND P0, PT, R0, R11, PT ;  /* 0x0000000b0000720c */ /* 0x000fe20003f06270 */
[----:B-1-3--:R1:W2:-:S12]  /*11cc0*/  SHFL.IDX PT, R2, R4, 0x3, 0x181f ;  /* 0x00781f0004027f89 */ /* 0x00a29800000e0000 */
[----:B-1----:R-:W-:Y:S05]  /*11cd0*/  @P0 BRA `(.L_x_1376) ;  /* 0x0000000000240947 */ /* 0x002fea0003800000 */
[----:B------:R-:W-:Y:S02]  /*11ce0*/  ULDC UR4, c[0x0][0xac8] ;  /* 0x0002b20000047ab9 */ /* 0x000fe40000000800 */
[----:B------:R-:W-:Y:S02]  /*11cf0*/  ISETP.GE.AND P2, PT, R18, UR4, PT ;  /* 0x0000000412007c0c */ /* 0x000fe4000bf46270 */
[----:B------:R-:W-:-:S11]  /*11d00*/  ISETP.GE.AND P3, PT, R19, UR4, PT ;  /* 0x0000000413007c0c */ /* 0x000fd6000bf66270 */
[CC--:B--2---:R-:W-:Y:S02]  /*11d10*/  @!P2 LEA R6, P0, R18.reuse, R2.reuse, 0x1 ;  /* 0x000000021206a211 */ /* 0x0c4fe400078008ff */
[C---:B------:R-:W-:Y:S02]  /*11d20*/  @!P3 LEA R2, P1, R19.reuse, R2, 0x1 ;  /* 0x000000021302b211 */ /* 0x040fe400078208ff */
[-C--:B0-----:R-:W-:Y:S02]  /*11d30*/  @!P2 LEA.HI.X R7, R18, R5.reuse, R204, 0x1, P0 ;  /* 0x000000051207a211 */ /* 0x081fe400000f0ccc */
[----:B------:R-:W-:-:S03]  /*11d40*/  @!P3 LEA.HI.X R3, R19, R5, R203, 0x1, P1 ;  /* 0x000000051303b211 */ /* 0x000fc600008f0ccb */
[----:B------:R0:W-:Y:S04]  /*11d50*/  @!P2 ST.E.128 desc[UR56][R6.64], RZ ;  /* 0x000000ff0600a985 */ /* 0x0001e8000c101d38 */
[----:B------:R0:W-:Y:S02]  /*11d60*/  @!P3 ST.E.128 desc[UR56][R2.64], RZ ;  /* 0x000000ff0200b985 */ /* 0x0001e4000c101d38 */
.L_x_1376:
[----:B------:R-:W-:Y:S05]  /*11d70*/  BSYNC B0 ;  /* 0x0000000000007941 */ /* 0x000fea0003800000 */
.L_x_1366:
[----:B------:R-:W-:Y:S02]  /*11d80*/  ULDC UR4, c[0x0][0xc3c] ;  /* 0x00030f0000047ab9 */ /* 0x000fe40000000800 */
[----:B------:R-:W-:-:S06]  /*11d90*/  UISETP.GE.AND UP0, UPT, UR53, UR4, UPT ;  /* 0x000000043500728c */ /* 0x000fcc000bf06270 */
[----:B------:R-:W-:-:S13]  /*11da0*/  PLOP3.LUT P0, PT, PT, PT, UP0, 0x80, 0x0 ;  /* 0x000000000000781c */ /* 0x000fda0003f0f008 */
[----:B------:R-:W-:Y:S05]  /*11db0*/  @!P0 BRA `(.L_x_1388) ;  /* 0xfffffef000648947 */ /* 0x000fea000383ffff */
[----:B------:R-:W-:Y:S05]  /*11dc0*/  EXIT ;  /* 0x000000000000794d */ /* 0x000fea0003800000 */
.L_x_1275:
        /* <DEDUP_REMOVED lines=10> */
[----:B------:R-:W0:Y:S02]  /*11e70*/  @P0 LDS.128 R24, [R2+0x228d0] ;  /* 0x0228d00002180984 */ /* 0x000e240000000c00 */
[----:B0-----:R-:W-:Y:S01]  /*11e80*/  @P0 R2UR UR40, R27 ;  /* 0x000000001b2802ca */ /* 0x001fe200000e0000 */
[----:B------:R-:W-:Y:S06]  /*11e90*/  @P0 BAR.ARV 0x4, 0x180 ;  /* 0x0106000000000b1d */ /* 0x000fec0000002000 */
[----:B------:R-:W-:Y:S08]  /*11ea0*/  @P0 BRA `(.L_x_1389) ;  /* 0x0000000c00b80947 */ /* 0x000ff00003800000 */
[----:B------:R-:W0:Y:S01]  /*11eb0*/  S2R R4, SR_TID.X ;  /* 0x0000000000047919 */ /* 0x000e220000002100 */
[----:B------:R-:W-:Y:S01]  /*11ec0*/  ULDC UR4, c[0x0][0xc3c] ;  /* 0x00030f0000047ab9 */ /* 0x000fe20000000800 */
[----:B------:R-:W-:Y:S02]  /*11ed0*/  IMAD.MOV.U32 R0, RZ, RZ, RZ ;  /* 0x000000ffff007224 */ /* 0x000fe400078e00ff */
[----:B------:R-:W-:Y:S01]  /*11ee0*/  IMAD.MOV.U32 R9, RZ, RZ, RZ ;  /* 0x000000ffff097224 */ /* 0x000fe200078e00ff */
[----:B0-----:R-:W-:-:S04]  /*11ef0*/  LOP3.LUT R7, R4, 0x1f, RZ, 0xc0, !PT ;  /* 0x0000001f04077812 */ /* 0x001fc800078ec0ff */
[----:B------:R-:W-:-:S04]  /*11f00*/  ISETP.NE.AND P0, PT, R7, 0x1f, PT ;  /* 0x0000001f0700780c */ /* 0x000fc80003f05270 */
[----:B------:R-:W-:-:S13]  /*11f10*/  ISETP.GE.OR P1, PT, R7, UR4, !P0 ;  /* 0x0000000407007c0c */ /* 0x000fda000c726670 */
[----:B------:R-:W0:Y:S08]  /*11f20*/  @!P1 LDC.64 R4, c[0x0][0xc80] ;  /* 0x00032000ff049b82 */ /* 0x000e300000000a00 */
[----:B------:R-:W1:Y:S01]  /*11f30*/  @!P1 LDC.64 R2, c[0x0][0xc78] ;  /* 0x00031e00ff029b82 */ /* 0x000e620000000a00 */
[----:B0-----:R-:W-:-:S05]  /*11f40*/  @!P1 IMAD.WIDE.U32 R4, R7, 0x4, R4 ;  /* 0x0000000407049825 */ /* 0x001fca00078e0004 */
[----:B------:R-:W2:Y:S01]  /*11f50*/  @!P1 LDG.E R0, desc[UR56][R4.64] ;  /* 0x0000003804009981 */ /* 0x000ea2000c1e1900 */
[----:B-1----:R-:W-:-:S05]  /*11f60*/  @!P1 IMAD.WIDE.U32 R2, R7, 0x4, R2 ;  /* 0x0000000407029825 */ /* 0x002fca00078e0002 */
        /* <DEDUP_REMOVED lines=21> */
[----:B------:R-:W1:Y:S01]  /*120c0*/  S2R R11, SR_CTAID.X ;  /* 0x00000000000b7919 */ /* 0x000e620000002500 */
[----:B0-----:R-:W-:Y:S02]  /*120d0*/  SEL R5, R4, RZ, P5 ;  /* 0x000000ff04057207 */ /* 0x001fe40002800000 */
[----:B------:R-:W0:Y:S03]  /*120e0*/  LDC R4, c[0x0][0xc38] ;  /* 0x00030e00ff047b82 */ /* 0x000e260000000800 */
[----:B------:R-:W-:-:S05]  /*120f0*/  IMAD.IADD R13, R2, 0x1, R5 ;  /* 0x00000001020d7824 */ /* 0x000fca00078e0205 */
[----:B------:R-:W0:Y:S02]  /*12100*/  SHFL.IDX PT, R5, R13, 0x1f, 0x1f ;  /* 0x03e01f000d057f89 */ /* 0x000e2400000e0000 */
[----:B0-----:R-:W-:-:S05]  /*12110*/  IMAD R6, R5, R4, RZ ;  /* 0x0000000405067224 */ /* 0x001fca00078e02ff */
[----:B-1----:R-:W-:Y:S01]  /*12120*/  ISETP.GT.AND P6, PT, R6, R11, PT ;  /* 0x0000000b0600720c */ /* 0x002fe20003fc4270 */
[----:B------:R-:W-:-:S12]  /*12130*/  IMAD.MOV.U32 R3, RZ, RZ, R6 ;  /* 0x000000ffff037224 */ /* 0x000fd800078e0006 */
[----:B------:R-:W-:Y:S05]  /*12140*/  @P6 BRA `(.L_x_1390) ;  /* 0x0000000000a46947 */ /* 0x000fea0003800000 */
[----:B------:R-:W-:Y:S01]  /*12150*/  IMAD.MOV.U32 R6, RZ, RZ, R3 ;  /* 0x000000ffff067224 */ /* 0x000fe200078e0003 */
[----:B------:R-:W-:Y:S01]  /*12160*/  UMOV UR4, URZ ;  /* 0x0000003f00047c82 */ /* 0x000fe20008000000 */
[----:B------:R-:W-:-:S05]  /*12170*/  ULDC UR5, c[0x0][0xc3c] ;  /* 0x00030f0000057ab9 */ /* 0x000fca0000000800 */
.L_x_1392:
[----:B------:R-:W-:-:S04]  /*12180*/  UIADD3 UR4, UR4, 0x1f, URZ ;  /* 0x0000001f04047890 */ /* 0x000fc8000fffe03f */
[----:B------:R-:W-:-:S06]  /*12190*/  UISETP.GE.AND UP0, UPT, UR4, UR5, UPT ;  /* 0x000000050400728c */ /* 0x000fcc000bf06270 */
[----:B------:R-:W-:-:S13]  /*121a0*/  PLOP3.LUT P6, PT, PT, PT, UP0, 0x40, 0x0 ;  /* 0x000000000000781c */ /* 0x000fda0003fce808 */
[----:B------:R-:W-:Y:S05]  /*121b0*/  @!P6 BRA `(.L_x_1391) ;  /* 0x0000000800c8e947 */ /* 0x000fea0003800000 */
[----:B------:R-:W-:Y:S02]  /*121c0*/  VIADD R9, R7, UR4 ;  /* 0x0000000407097c36 */ /* 0x000fe40008000000 */
[----:B------:R-:W-:-:S03]  /*121d0*/  IMAD.MOV.U32 R0, RZ, RZ, RZ ;  /* 0x000000ffff007224 */ /* 0x000fc600078e00ff */
[----:B------:R-:W-:-:S13]  /*121e0*/  ISETP.GE.OR P6, PT, R9, UR5, !P0 ;  /* 0x0000000509007c0c */ /* 0x000fda000c7c6670 */
[----:B------:R-:W0:Y:S08]  /*121f0*/  @!P6 LDC.64 R4, c[0x0][0xc80] ;  /* 0x00032000ff04eb82 */ /* 0x000e300000000a00 */
[----:B------:R-:W1:Y:S01]  /*12200*/  @!P6 LDC.64 R2, c[0x0][0xc78] ;  /* 0x00031e00ff02eb82 */ /* 0x000e620000000a00 */
[----:B0-----:R-:W-:-:S05]  /*12210*/  @!P6 IMAD.WIDE R4, R9, 0x4, R4 ;  /* 0x000000040904e825 */ /* 0x001fca00078e0204 */
[----:B------:R0:W2:Y:S01]  /*12220*/  @!P6 LDG.E R0, desc[UR56][R4.64] ;  /* 0x000000380400e981 */ /* 0x0000a2000c1e1900 */
[----:B-1----:R-:W-:-:S04]  /*12230*/  @!P6 IMAD.WIDE R2, R9, 0x4, R2 ;  /* 0x000000040902e825 */ /* 0x002fc800078e0202 */
[----:B------:R-:W-:Y:S01]  /*12240*/  IMAD.MOV.U32 R9, RZ, RZ, RZ ;  /* 0x000000ffff097224 */ /* 0x000fe200078e00ff */
[----:B0-----:R-:W0:Y:S05]  /*12250*/  LDC R4, c[0x0][0xc38] ;  /* 0x00030e00ff047b82 */ /* 0x001e2a0000000800 */
[----:B------:R-:W2:Y:S02]  /*12260*/  @!P6 LDG.E R9, desc[UR56][R2.64] ;  /* 0x000000380209e981 */ /* 0x000ea4000c1e1900 */
[----:B--2---:R-:W-:-:S05]  /*12270*/  IMAD R15, R0, R9, RZ ;  /* 0x00000009000f7224 */ /* 0x004fca00078e02ff */
        /* <DEDUP_REMOVED lines=20> */
[----:B------:R-:W-:Y:S02]  /*123c0*/  IMAD.MOV.U32 R13, RZ, RZ, R2 ;  /* 0x000000ffff0d7224 */ /* 0x000fe400078e0002 */
[----:B------:R-:W-:-:S07]  /*123d0*/  IMAD.MOV.U32 R3, RZ, RZ, R5 ;  /* 0x000000ffff037224 */ /* 0x000fce00078e0005 */
.L_x_1390:
[----:B------:R-:W-:Y:S02]  /*123e0*/  IMAD.IADD R24, R6, 0x1, -R3 ;  /* 0x0000000106187824 */ /* 0x000fe400078e0a03 */
[----:B------:R-:W-:Y:S02]  /*123f0*/  IMAD.MOV.U32 R3, RZ, RZ, RZ ;  /* 0x000000ffff037224 */ /* 0x000fe400078e00ff */
[----:B------:R-:W-:-:S05]  /*12400*/  IMAD R2, R13, R4, R24 ;  /* 0x000000040d027224 */ /* 0x000fca00078e0218 */
[----:B------:R-:W-:-:S13]  /*12410*/  ISETP.GT.AND P0, PT, R2, R11, PT ;  /* 0x0000000b0200720c */ /* 0x000fda0003f04270 */
[----:B------:R-:W-:Y:S02]  /*12420*/  VOTEU.ANY UR6, UPT, !P0 ;  /* 0x0000000000067886 */ /* 0x000fe400040e0100 */
[----:B------:R-:W-:Y:S02]  /*12430*/  UPOPC UR5, UR6 ;  /* 0x00000006000572bf */ /* 0x000fe40008000000 */
[----:B------:R-:W-:Y:S02]  /*12440*/  ISETP.NE.AND P0, PT, RZ, UR6, PT ;  /* 0x00000006ff007c0c */ /* 0x000fe4000bf05270 */
[----:B------:R-:W-:Y:S02]  /*12450*/  UIADD3 UR40, UR5, UR4, URZ ;  /* 0x0000000405287290 */ /* 0x000fe4000fffe03f */
[----:B------:R-:W-:Y:S02]  /*12460*/  IMAD.U32 R2, RZ, RZ, UR5 ;  /* 0x00000005ff027e24 */ /* 0x000fe4000f8e00ff */
[----:B------:R-:W-:-:S03]  /*12470*/  IMAD.U32 R5, RZ, RZ, UR5 ;  /* 0x00000005ff057e24 */ /* 0x000fc6000f8e00ff */
[----:B------:R-:W0:Y:S04]  /*12480*/  SHFL.IDX PT, R9, R9, R2, 0x1f ;  /* 0x00001f0209097589 */ /* 0x000e2800000e0000 */
[----:B------:R1:W2:Y:S01]  /*12490*/  SHFL.IDX PT, R0, R0, R5, 0x1f ;  /* 0x00001f0500007589 */ /* 0x0002a200000e0000 */
[----:B0-----:R-:W-:Y:S01]  /*124a0*/  ISETP.NE.AND P1, PT, R9, 0x1, PT ;  /* 0x000000010900780c */ /* 0x001fe20003f25270 */
[----:B-1----:R-:W-:-:S12]  /*124b0*/  @!P0 BRA `(.L_x_1393) ;  /* 0x00000000000c8947 */ /* 0x002fd80003800000 */
[----:B------:R-:W-:-:S06]  /*124c0*/  UIADD3 UR4, UR5, -0x1, URZ ;  /* 0xffffffff05047890 */ /* 0x000fcc000fffe03f */
[----:B------:R-:W-:-:S05]  /*124d0*/  IMAD.U32 R2, RZ, RZ, UR4 ;  /* 0x00000004ff027e24 */ /* 0x000fca000f8e00ff */
[----:B------:R0:W1:Y:S02]  /*124e0*/  SHFL.IDX PT, R3, R13, R2, 0x1f ;  /* 0x00001f020d037589 */ /* 0x00006400000e0000 */
.L_x_1393:
[----:B-1----:R-:W-:-:S04]  /*124f0*/  IMAD R24, R3, R4, R24 ;  /* 0x0000000403187224 */ /* 0x002fc800078e0218 */
[----:B------:R-:W-:Y:S01]  /*12500*/  IMAD.IADD R5, R11, 0x1, -R24 ;  /* 0x000000010b057824 */ /* 0x000fe200078e0a18 */
[----:B------:R-:W-:Y:S06]  /*12510*/  @!P1 BRA `(.L_x_1394) ;  /* 0x0000000000e89947 */ /* 0x000fec0003800000 */
[-C--:B--2---:R-:W-:Y:S02]  /*12520*/  IABS R12, R0.reuse ;  /* 0x00000000000c7213 */ /* 0x084fe40000000000 */
[----:B------:R-:W-:Y:S02]  /*12530*/  IABS R4, R9 ;  /* 0x0000000900047213 */ /* 0x000fe40000000000 */
[----:B------:R-:W1:Y:S01]  /*12540*/  I2F.RP R6, R12 ;  /* 0x0000000c00067306 */ /* 0x000e620000209400 */
[----:B------:R-:W-:-:S07]  /*12550*/  IABS R10, R0 ;  /* 0x00000000000a7213 */ /* 0x000fce0000000000 */
[----:B------:R-:W2:Y:S08]  /*12560*/  I2F.RP R8, R4 ;  /* 0x0000000400087306 */ /* 0x000eb00000209400 */
[----:B-1----:R-:W0:Y:S08]  /*12570*/  MUFU.RCP R6, R6 ;  /* 0x0000000600067308 */ /* 0x002e300000001000 */
[----:B--2---:R-:W-:Y:S01]  /*12580*/  MUFU.RCP R8, R8 ;  /* 0x0000000800087308 */ /* 0x004fe20000001000 */
[----:B0-----:R-:W-:Y:S01]  /*12590*/  VIADD R2, R6, 0xffffffe ;  /* 0x0ffffffe06027836 */ /* 0x001fe20000000000 */
[----:B------:R-:W-:-:S06]  /*125a0*/  IABS R6, R5 ;  /* 0x0000000500067213 */ /* 0x000fcc0000000000 */
[----:B------:R0:W1:Y:S02]  /*125b0*/  F2I.FTZ.U32.TRUNC.NTZ R3, R2 ;  /* 0x0000000200037305 */ /* 0x000064000021f000 */
[----:B0-----:R-:W-:Y:S02]  /*125c0*/  IMAD.MOV.U32 R2, RZ, RZ, RZ ;  /* 0x000000ffff027224 */ /* 0x001fe400078e00ff */
[----:B-1----:R-:W-:-:S04]  /*125d0*/  IMAD.MOV R11, RZ, RZ, -R3 ;  /* 0x000000ffff0b7224 */ /* 0x002fc800078e0a03 */
[----:B------:R-:W-:-:S04]  /*125e0*/  IMAD R11, R11, R12, RZ ;  /* 0x0000000c0b0b7224 */ /* 0x000fc800078e02ff */
[----:B------:R-:W-:-:S04]  /*125f0*/  IMAD.HI.U32 R3, R3, R11, R2 ;  /* 0x0000000b03037227 */ /* 0x000fc800078e0002 */
[----:B------:R-:W-:Y:S02]  /*12600*/  IMAD.MOV R11, RZ, RZ, -R10 ;  /* 0x000000ffff0b7224 */ /* 0x000fe400078e0a0a */
[----:B------:R-:W-:-:S04]  /*12610*/  IMAD.HI.U32 R2, R3, R6, RZ ;  /* 0x0000000603027227 */ /* 0x000fc800078e00ff */
[----:B------:R-:W-:Y:S01]  /*12620*/  IMAD R3, R2, R11, R6 ;  /* 0x0000000b02037224 */ /* 0x000fe200078e0206 */
[----:B------:R-:W-:Y:S01]  /*12630*/  LOP3.LUT R6, R5, R0, RZ, 0x3c, !PT ;  /* 0x0000000005067212 */ /* 0x000fe200078e3cff */
[----:B------:R-:W-:-:S03]  /*12640*/  VIADD R10, R8, 0xffffffe ;  /* 0x0ffffffe080a7836 */ /* 0x000fc60000000000 */
[----:B------:R-:W-:Y:S02]  /*12650*/  ISETP.GT.U32.AND P1, PT, R12, R3, PT ;  /* 0x000000030c00720c */ /* 0x000fe40003f24070 */
[----:B------:R-:W-:-:S11]  /*12660*/  ISETP.GE.AND P2, PT, R6, RZ, PT ;  /* 0x000000ff0600720c */ /* 0x000fd60003f46270 */
[----:B------:R-:W-:Y:S02]  /*12670*/  @!P1 IMAD.IADD R3, R3, 0x1, -R12 ;  /* 0x0000000103039824 */ /* 0x000fe400078e0a0c */
[----:B------:R-:W-:Y:S01]  /*12680*/  @!P1 VIADD R2, R2, 0x1 ;  /* 0x0000000102029836 */ /* 0x000fe20000000000 */
[----:B------:R-:W-:Y:S02]  /*12690*/  ISETP.NE.AND P1, PT, R0, RZ, PT ;  /* 0x000000ff0000720c */ /* 0x000fe40003f25270 */
[----:B------:R-:W-:Y:S02]  /*126a0*/  ISETP.GE.U32.AND P0, PT, R3, R12, PT ;  /* 0x0000000c0300720c */ /* 0x000fe40003f06070 */
[----:B------:R-:W0:Y:S11]  /*126b0*/  F2I.FTZ.U32.TRUNC.NTZ R3, R10 ;  /* 0x0000000a00037305 */ /* 0x000e36000021f000 */
        /* <DEDUP_REMOVED lines=21> */
[----:B------:R-:W-:Y:S01]  /*12810*/  ISETP.GE.AND P2, PT, R3, RZ, PT ;  /* 0x000000ff0300720c */ /* 0x000fe20003f46270 */
[----:B------:R-:W-:-:S06]  /*12820*/  IMAD.MOV R3, RZ, RZ, -R8 ;  /* 0x000000ffff037224 */ /* 0x000fcc00078e0a08 */
[----:B------:R-:W-:-:S06]  /*12830*/  @P0 VIADD R2, R2, 0x1 ;  /* 0x0000000102020836 */ /* 0x000fcc0000000000 */
[----:B------:R-:W-:Y:S01]  /*12840*/  @!P2 IMAD.MOV R2, RZ, RZ, -R2 ;  /* 0x000000ffff02a224 */ /* 0x000fe200078e0a02 */
[----:B------:R-:W-:-:S05]  /*12850*/  @!P1 LOP3.LUT R2, RZ, R9, RZ, 0x33, !PT ;  /* 0x00000009ff029212 */ /* 0x000fca00078e33ff */
[----:B------:R-:W-:-:S04]  /*12860*/  IMAD.MOV R26, RZ, RZ, -R2 ;  /* 0x000000ffff1a7224 */ /* 0x000fc800078e0a02 */
[C---:B------:R-:W-:Y:S02]  /*12870*/  IMAD R26, R9.reuse, R26, R8 ;  /* 0x0000001a091a7224 */ /* 0x040fe400078e0208 */
[----:B------:R-:W-:Y:S02]  /*12880*/  IMAD R9, R9, 0x1000000, R2 ;  /* 0x0100000009097824 */ /* 0x000fe400078e0202 */
[----:B------:R-:W-:Y:S02]  /*12890*/  IMAD R2, R0, R3, R5 ;  /* 0x0000000300027224 */ /* 0x000fe400078e0205 */
[----:B------:R-:W-:Y:S01]  /*128a0*/  IMAD R26, R26, 0x10000, R9 ;  /* 0x000100001a1a7824 */ /* 0x000fe200078e0209 */
[----:B------:R-:W-:Y:S06]  /*128b0*/  BRA `(.L_x_1395) ;  /* 0x0000000000fc7947 */ /* 0x000fec0003800000 */
.L_x_1394:
[----:B------:R-:W-:Y:S02]  /*128c0*/  ULDC.64 UR4, c[0x0][0xc90] ;  /* 0x0003240000047ab9 */ /* 0x000fe40000000a00 */
[----:B------:R-:W-:-:S06]  /*128d0*/  UIMAD.WIDE UR4, UR40, 0x4, UR4 ;  /* 0x00000004280478a5 */ /* 0x000fcc000f8e0204 */
[----:B0-----:R-:W-:Y:S02]  /*128e0*/  IMAD.U32 R2, RZ, RZ, UR4 ;  /* 0x00000004ff027e24 */ /* 0x001fe4000f8e00ff */
[----:B------:R-:W-:-:S05]  /*128f0*/  IMAD.U32 R3, RZ, RZ, UR5 ;  /* 0x00000005ff037e24 */ /* 0x000fca000f8e00ff */
[----:B------:R0:W2:Y:S01]  /*12900*/  LDG.E R13, desc[UR56][R2.64] ;  /* 0x00000038020d7981 */ /* 0x0000a2000c1e1900 */
[----:B------:R-:W-:Y:S01]  /*12910*/  IABS R15, R5 ;  /* 0x00000005000f7213 */ /* 0x000fe20000000000 */
[----:B0-----:R-:W-:Y:S02]  /*12920*/  IMAD.MOV.U32 R2, RZ, RZ, RZ ;  /* 0x000000ffff027224 */ /* 0x001fe400078e00ff */
[----:B--2---:R-:W-:-:S05]  /*12930*/  IMAD R6, R0, R13, RZ ;  /* 0x0000000d00067224 */ /* 0x004fca00078e02ff */
[-C--:B------:R-:W-:Y:S02]  /*12940*/  IABS R10, R6.reuse ;  /* 0x00000006000a7213 */ /* 0x080fe40000000000 */
[----:B------:R-:W-:Y:S02]  /*12950*/  IABS R12, R6 ;  /* 0x00000006000c7213 */ /* 0x000fe40000000000 */
[----:B------:R-:W0:Y:S08]  /*12960*/  I2F.RP R8, R10 ;  /* 0x0000000a00087306 */ /* 0x000e300000209400 */
[----:B0-----:R-:W0:Y:S02]  /*12970*/  MUFU.RCP R8, R8 ;  /* 0x0000000800087308 */ /* 0x001e240000001000 */
[----:B0-----:R-:W-:-:S06]  /*12980*/  VIADD R9, R8, 0xffffffe ;  /* 0x0ffffffe08097836 */ /* 0x001fcc0000000000 */
[----:B------:R-:W0:Y:S02]  /*12990*/  F2I.FTZ.U32.TRUNC.NTZ R3, R9 ;  /* 0x0000000900037305 */ /* 0x000e24000021f000 */
[----:B0-----:R-:W-:-:S04]  /*129a0*/  IMAD.MOV R11, RZ, RZ, -R3 ;  /* 0x000000ffff0b7224 */ /* 0x001fc800078e0a03 */
[----:B------:R-:W-:-:S04]  /*129b0*/  IMAD R11, R11, R10, RZ ;  /* 0x0000000a0b0b7224 */ /* 0x000fc800078e02ff */
[----:B------:R-:W-:-:S04]  /*129c0*/  IMAD.HI.U32 R2, R3, R11, R2 ;  /* 0x0000000b03027227 */ /* 0x000fc800078e0002 */
[----:B------:R-:W-:Y:S02]  /*129d0*/  IMAD.MOV R3, RZ, RZ, -R12 ;  /* 0x000000ffff037224 */ /* 0x000fe400078e0a0c */
        /* <DEDUP_REMOVED lines=12> */
[----:B------:R-:W-:Y:S02]  /*12aa0*/  IMAD R11, R13, R2, RZ ;  /* 0x000000020d0b7224 */ /* 0x000fe400078e02ff */
[----:B------:R-:W-:Y:S02]  /*12ab0*/  IMAD.MOV R2, RZ, RZ, -R2 ;  /* 0x000000ffff027224 */ /* 0x000fe400078e0a02 */
[----:B------:R-:W-:Y:S02]  /*12ac0*/  IMAD.MOV R3, RZ, RZ, -R11 ;  /* 0x000000ffff037224 */ /* 0x000fe400078e0a0b */
[----:B------:R-:W-:Y:S02]  /*12ad0*/  IMAD R6, R6, R2, R5 ;  /* 0x0000000206067224 */ /* 0x000fe400078e0205 */
[----:B------:R-:W-:Y:S01]  /*12ae0*/  IMAD.MOV.U32 R2, RZ, RZ, RZ ;  /* 0x000000ffff027224 */ /* 0x000fe200078e00ff */
[----:B------:R-:W-:-:S04]  /*12af0*/  VIADDMNMX R13, R3, R4, R13, PT ;  /* 0x00000004030d7246 */ /* 0x000fc8000380010d */
[-C--:B------:R-:W-:Y:S01]  /*12b00*/  IABS R8, R13.reuse ;  /* 0x0000000d00087213 */ /* 0x080fe20000000000 */
[----:B------:R-:W-:Y:S01]  /*12b10*/  IMAD.MOV R26, RZ, RZ, -R13 ;  /* 0x000000ffff1a7224 */ /* 0x000fe200078e0a0d */
[----:B------:R-:W-:Y:S02]  /*12b20*/  IABS R10, R13 ;  /* 0x0000000d000a7213 */ /* 0x000fe40000000000 */
[----:B------:R-:W0:Y:S08]  /*12b30*/  I2F.RP R4, R8 ;  /* 0x0000000800047306 */ /* 0x000e300000209400 */
[----:B0-----:R-:W0:Y:S02]  /*12b40*/  MUFU.RCP R4, R4 ;  /* 0x0000000400047308 */ /* 0x001e240000001000 */
[----:B0-----:R-:W-:-:S06]  /*12b50*/  VIADD R3, R4, 0xffffffe ;  /* 0x0ffffffe04037836 */ /* 0x001fcc0000000000 */
[----:B------:R-:W0:Y:S02]  /*12b60*/  F2I.FTZ.U32.TRUNC.NTZ R3, R3 ;  /* 0x0000000300037305 */ /* 0x000e24000021f000 */
[----:B0-----:R-:W-:-:S04]  /*12b70*/  IMAD.MOV R9, RZ, RZ, -R3 ;  /* 0x000000ffff097224 */ /* 0x001fc800078e0a03 */
[----:B------:R-:W-:Y:S01]  /*12b80*/  IMAD.MOV.U32 R5, RZ, RZ, R9 ;  /* 0x000000ffff057224 */ /* 0x000fe200078e0009 */
[----:B------:R-:W-:-:S03]  /*12b90*/  IABS R9, R6 ;  /* 0x0000000600097213 */ /* 0x000fc60000000000 */
        /* <DEDUP_REMOVED lines=11> */
[----:B------:R-:W-:Y:S02]  /*12c50*/  ISETP.GE.AND P2, PT, R3, RZ, PT ;  /* 0x000000ff0300720c */ /* 0x000fe40003f46270 */
[----:B------:R-:W-:-:S05]  /*12c60*/  IADD3 R3, R11, 0x1000000, R6 ;  /* 0x010000000b037810 */ /* 0x000fca0007ffe006 */
[----:B------:R-:W-:-:S06]  /*12c70*/  @P0 VIADD R2, R2, 0x1 ;  /* 0x0000000102020836 */ /* 0x000fcc0000000000 */
[----:B------:R-:W-:Y:S01]  /*12c80*/  @!P2 IMAD.MOV R2, RZ, RZ, -R2 ;  /* 0x000000ffff02a224 */ /* 0x000fe200078e0a02 */
[----:B------:R-:W-:-:S05]  /*12c90*/  @!P1 LOP3.LUT R2, RZ, R13, RZ, 0x33, !PT ;  /* 0x0000000dff029212 */ /* 0x000fca00078e33ff */
[----:B------:R-:W-:-:S07]  /*12ca0*/  IMAD R26, R2, R26, R3 ;  /* 0x0000001a021a7224 */ /* 0x000fce00078e0203 */
.L_x_1395:
[----:B------:R-:W-:-:S05]  /*12cb0*/  LOP3.LUT R25, RZ, R2, RZ, 0x33, !PT ;  /* 0x00000002ff197212 */ /* 0x000fca00078e33ff */
[----:B------:R-:W-:Y:S01]  /*12cc0*/  IMAD.IADD R25, R0, 0x1, R25 ;  /* 0x0000000100197824 */ /* 0x000fe200078e0219 */
[----:B------:R-:W-:Y:S06]  /*12cd0*/  BRA `(.L_x_1396) ;  /* 0x0000000000107947 */ /* 0x000fec0003800000 */
.L_x_1391:
[----:B------:R-:W-:Y:S01]  /*12ce0*/  IMAD.MOV.U32 R24, RZ, RZ, R11 ;  /* 0x000000ffff187224 */ /* 0x000fe200078e000b */
[----:B------:R-:W-:Y:S01]  /*12cf0*/  ULDC UR40, c[0x0][0xc3c] ;  /* 0x00030f0000287ab9 */ /* 0x000fe20000000800 */
[----:B------:R-:W-:Y:S02]  /*12d00*/  IMAD.MOV.U32 R25, RZ, RZ, RZ ;  /* 0x000000ffff197224 */ /* 0x000fe400078e00ff */
[----:B------:R-:W-:-:S07]  /*12d10*/  IMAD.MOV.U32 R26, RZ, RZ, RZ ;  /* 0x000000ffff1a7224 */ /* 0x000fce00078e00ff */
.L_x_1396:
[----:B------:R-:W-:Y:S01]  /*12d20*/  ISETP.NE.AND P0, PT, R7, RZ, PT ;  /* 0x000000ff0700720c */ /* 0x000fe20003f05270 */
[----:B------:R-:W-:-:S12]  /*12d30*/  IMAD.U32 R27, RZ, RZ, UR40 ;  /* 0x00000028ff1b7e24 */ /* 0x000fd8000f8e00ff */
[----:B------:R-:W0:Y:S01]  /*12d40*/  @!P0 S2R R3, SR_CgaCtaId ;  /* 0x0000000000038919 */ /* 0x000e220000008800 */
[----:B------:R-:W-:-:S04]  /*12d50*/  @!P0 MOV R0, 0x400 ;  /* 0x0000040000008802 */ /* 0x000fc80000000f00 */
[----:B0-----:R-:W-:-:S05]  /*12d60*/  @!P0 LEA R0, R3, R0, 0x18 ;  /* 0x0000000003008211 */ /* 0x001fca00078ec0ff */
[----:B------:R0:W-:Y:S01]  /*12d70*/  @!P0 STS.128 [R0+0x228d0], R24 ;  /* 0x0228d01800008388 */ /* 0x0001e20000000c00 */
[----:B------:R-:W-:Y:S06]  /*12d80*/  BAR.ARV 0x5, 0x180 ;  /* 0x0146000000007b1d */ /* 0x000fec0000002000 */
.L_x_1389:
[----:B------:R-:W-:Y:S01]  /*12d90*/  ULDC UR4, c[0x0][0xc3c] ;  /* 0x00030f0000047ab9 */ /* 0x000fe20000000800 */
[----:B------:R1:W-:Y:S01]  /*12da0*/  STL [R1+0x10], RZ ;  /* 0x000010ff01007387 */ /* 0x0003e20000100800 */
[----:B------:R-:W-:Y:S01]  /*12db0*/  UISETP.GE.AND UP0, UPT, UR40, UR4, UPT ;  /* 0x000000042800728c */ /* 0x000fe2000bf06270 */
[----:B------:R-:W-:Y:S02]  /*12dc0*/  IMAD.MOV.U32 R23, RZ, RZ, 0x1 ;  /* 0x00000001ff177424 */ /* 0x000fe400078e00ff */
[----:B------:R-:W-:-:S03]  /*12dd0*/  IMAD.MOV.U32 R19, RZ, RZ, RZ ;  /* 0x000000ffff137224 */ /* 0x000fc600078e00ff */
[----:B------:R-:W-:-:S13]  /*12de0*/  PLOP3.LUT P0, PT, PT, PT, UP0, 0x80, 0x0 ;  /* 0x000000000000781c */ /* 0x000fda0003f0f008 */
[----:B-1----:R-:W-:Y:S05]  /*12df0*/  @P0 BRA `(.L_x_1397) ;  /* 0x0000005800780947 */ /* 0x002fea0003800000 */
[----:B------:R-:W1:Y:S01]  /*12e00*/  S2R R14, SR_TID.X ;  /* 0x00000000000e7919 */ /* 0x000e620000002100 */
[----:B------:R-:W2:Y:S01]  /*12e10*/  S2UR UR4, SR_CgaCtaId ;  /* 0x00000000000479c3 */ /* 0x000ea20000008800 */
[----:B------:R-:W-:Y:S01]  /*12e20*/  MOV R16, 0x400 ;  /* 0x0000040000107802 */ /* 0x000fe20000000f00 */
[----:B------:R-:W-:Y:S01]  /*12e30*/  IMAD.MOV.U32 R30, RZ, RZ, 0x40 ;  /* 0x00000040ff1e7424 */ /* 0x000fe200078e00ff */
[----:B------:R-:W-:Y:S01]  /*12e40*/  ULOP3.LUT UR43, UR45, 0x2, URZ, 0xfc, !UPT ;  /* 0x000000022d2b7892 */ /* 0x000fe2000f8efc3f */
[----:B------:R-:W-:Y:S01]  /*12e50*/  IMAD.MOV.U32 R28, RZ, RZ, 0x20 ;  /* 0x00000020ff1c7424 */ /* 0x000fe200078e00ff */
[----:B------:R-:W-:Y:S01]  /*12e60*/  ULOP3.LUT UR44, UR45, 0x1, URZ, 0xfc, !UPT ;  /* 0x000000012d2c7892 */ /* 0x000fe2000f8efc3f */
[----:B------:R-:W-:Y:S01]  /*12e70*/  IMAD.MOV.U32 R23, RZ, RZ, 0x1 ;  /* 0x00000001ff177424 */ /* 0x000fe200078e00ff */
[----:B------:R-:W-:Y:S01]  /*12e80*/  ULDC UR46, c[0x0][0xc] ;  /* 0x00000300002e7ab9 */ /* 0x000fe20000000800 */
[----:B------:R-:W-:Y:S02]  /*12e90*/  IMAD.MOV.U32 R19, RZ, RZ, RZ ;  /* 0x000000ffff137224 */ /* 0x000fe400078e00ff */
[----:B--2---:R-:W-:-:S05]  /*12ea0*/  IMAD.U32 R37, RZ, RZ, UR4 ;  /* 0x00000004ff257e24 */ /* 0x004fca000f8e00ff */
[----:B------:R-:W-:Y:S01]  /*12eb0*/  LEA R16, R37, R16, 0x18 ;  /* 0x0000001025107211 */ /* 0x000fe200078ec0ff */
[C---:B-1----:R-:W-:Y:S01]  /*12ec0*/  IMAD.SHL.U32 R7, R14.reuse, 0x10, RZ ;  /* 0x000000100e077824 */ /* 0x042fe200078e00ff */
[C---:B------:R-:W-:Y:S01]  /*12ed0*/  LOP3.LUT R13, R14.reuse, 0x7f, RZ, 0xc0, !PT ;  /* 0x0000007f0e0d7812 */ /* 0x040fe200078ec0ff */
[C---:B------:R-:W-:Y:S01]  /*12ee0*/  IMAD.SHL.U32 R3, R14.reuse, 0x2, RZ ;  /* 0x000000020e037824 */ /* 0x040fe200078e00ff */
[C---:B------:R-:W-:Y:S01]  /*12ef0*/  R2P PR, R14.reuse, 0x16 ;  /* 0x000000160e007804 */ /* 0x040fe20000000000 */
[----:B------:R-:W-:Y:S01]  /*12f00*/  IMAD.SHL.U32 R29, R14, 0x4, RZ ;  /* 0x000000040e1d7824 */ /* 0x000fe200078e00ff */
[C---:B0-----:R-:W-:Y:S02]  /*12f10*/  LOP3.LUT R0, R7.reuse, 0x1b0, RZ, 0xc0, !PT ;  /* 0x000001b007007812 */ /* 0x041fe400078ec0ff */
[----:B------:R-:W-:Y:S02]  /*12f20*/  SHF.R.U32.HI R2, RZ, 0x5, R13 ;  /* 0x00000005ff027819 */ /* 0x000fe4000001160d */
[----:B------:R-:W-:Y:S01]  /*12f30*/  LOP3.LUT R8, R0, 0x30, R3, 0x78, !PT ;  /* 0x0000003000087812 */ /* 0x000fe200078e7803 */
[C---:B------:R-:W-:Y:S01]  /*12f40*/  IMAD.SHL.U32 R3, R14.reuse, 0x80, RZ ;  /* 0x000000800e037824 */ /* 0x040fe200078e00ff */
[C---:B------:R-:W-:Y:S01]  /*12f50*/  LOP3.LUT R11, R7.reuse, 0x40, RZ, 0xc0, !PT ;  /* 0x00000040070b7812 */ /* 0x040fe200078ec0ff */
[----:B------:R-:W-:Y:S01]  /*12f60*/  IMAD.SHL.U32 R0, R14, 0x20, RZ ;  /* 0x000000200e007824 */ /* 0x000fe200078e00ff */
[----:B------:R-:W-:-:S02]  /*12f70*/  LOP3.LUT R36, R7, 0x30, RZ, 0xc0, !PT ;  /* 0x0000003007247812 */ /* 0x000fc400078ec0ff */
[C---:B------:R-:W-:Y:S01]  /*12f80*/  LOP3.LUT R5, R3.reuse, 0x380, RZ, 0xc0, !PT ;  /* 0x0000038003057812 */ /* 0x040fe200078ec0ff */
[C---:B------:R-:W-:Y:S01]  /*12f90*/  IMAD R11, R2.reuse, 0x200, R11 ;  /* 0x00000200020b7824 */ /* 0x040fe200078e020b */
[----:B------:R-:W-:Y:S02]  /*12fa0*/  LOP3.LUT R9, R3, 0x400, RZ, 0xc0, !PT ;  /* 0x0000040003097812 */ /* 0x000fe400078ec0ff */
[----:B------:R-:W-:Y:S01]  /*12fb0*/  LOP3.LUT R6, R5, 0x10, R14, 0xf8, !PT ;  /* 0x0000001005067812 */ /* 0x000fe200078ef80e */
[----:B------:R-:W-:Y:S01]  /*12fc0*/  IMAD R4, R2, 0x10, R5 ;  /* 0x0000001002047824 */ /* 0x000fe200078e0205 */
[----:B------:R-:W-:Y:S01]  /*12fd0*/  LOP3.LUT R10, R0, 0x380, RZ, 0xc0, !PT ;  /* 0x00000380000a7812 */ /* 0x000fe200078ec0ff */
[----:B------:R-:W-:Y:S01]  /*12fe0*/  IMAD R9, R2, 0x800, R9 ;  /* 0x0000080002097824 */ /* 0x000fe200078e0209 */
[----:B------:R-:W-:Y:S01]  /*12ff0*/  LOP3.LUT R6, R6, 0x70, R7, 0x78, !PT ;  /* 0x0000007006067812 */ /* 0x000fe200078e7807 */
[----:B------:R-:W-:Y:S01]  /*13000*/  IMAD.IADD R12, R8, 0x1, R11 ;  /* 0x00000001080c7824 */ /* 0x000fe200078e020b */
[--C-:B------:R-:W-:Y:S01]  /*13010*/  LOP3.LUT R4, R4, 0x70, R7.reuse, 0x78, !PT ;  /* 0x0000007004047812 */ /* 0x100fe200078e7807 */
[----:B------:R-:W-:Y:S01]  /*13020*/  IMAD.SHL.U32 R2, R2, 0x400, RZ ;  /* 0x0000040002027824 */ /* 0x000fe200078e00ff */
[----:B------:R-:W-:-:S02]  /*13030*/  LOP3.LUT R10, R10, 0x30, R7, 0xf8, !PT ;  /* 0x000000300a0a7812 */ /* 0x000fc400078ef807 */
[----:B------:R-:W-:Y:S01]  /*13040*/  LOP3.LUT R4, R4, 0xc00, R3, 0xf8, !PT ;  /* 0x00000c0004047812 */ /* 0x000fe200078ef803 */
[----:B------:R-:W-:Y:S01]  /*13050*/  IMAD.IADD R3, R9, 0x1, R6 ;  /* 0x0000000109037824 */ /* 0x000fe200078e0206 */
[----:B------:R-:W-:Y:S01]  /*13060*/  STL [R1], R12 ;  /* 0x0000000c01007387 */ /* 0x000fe20000100800 */
[----:B------:R-:W-:Y:S02]  /*13070*/  SEL R31, R30, 0xffffffc0, !P2 ;  /* 0xffffffc01e1f7807 */ /* 0x000fe40005000000 */
[----:B------:R-:W-:Y:S01]  /*13080*/  LOP3.LUT R29, R10, 0x70, R29, 0x78, !PT ;  /* 0x000000700a1d7812 */ /* 0x000fe200078e781d */
[----:B------:R-:W-:Y:S01]  /*13090*/  STL [R1+0x8], R4 ;  /* 0x0000080401007387 */ /* 0x000fe20000100800 */
[----:B------:R-:W-:Y:S02]  /*130a0*/  SEL R30, R30, 0xffffffc0, !P4 ;  /* 0xffffffc01e1e7807 */ /* 0x000fe40006000000 */
[----:B------:R-:W-:Y:S01]  /*130b0*/  SEL R28, R28, 0xffffffe0, !P1 ;  /* 0xffffffe01c1c7807 */ /* 0x000fe20004800000 */
[----:B------:R0:W-:Y:S01]  /*130c0*/  STL [R1+0x4], R3 ;  /* 0x0000040301007387 */ /* 0x0001e20000100800 */
[----:B------:R-:W-:-:S03]  /*130d0*/  LOP3.LUT R2, R36, 0x80, RZ, 0xfc, !PT ;  /* 0x0000008024027812 */ /* 0x000fc600078efcff */
[----:B------:R1:W-:Y:S01]  /*130e0*/  STL [R1+0x10], RZ ;  /* 0x000010ff01007387 */ /* 0x0003e20000100800 */
[----:B0-----:R-:W-:-:S04]  /*130f0*/  SHF.R.U32.HI R3, RZ, 0x2, R13 ;  /* 0x00000002ff037819 */ /* 0x001fc8000001160d */
[----:B------:R-:W-:Y:S01]  /*13100*/  LOP3.LUT R0, R3, 0x60, R0, 0xf8, !PT ;  /* 0x0000006003007812 */ /* 0x000fe200078ef800 */
[----:B------:R-:W-:Y:S01]  /*13110*/  IMAD.IADD R0, R16, 0x1, R12 ;  /* 0x0000000110007824 */ /* 0x000fe200078e020c */
[----:B------:R-:W-:-:S04]  /*13120*/  LOP3.LUT R3, R36, 0x40, RZ, 0xfc, !PT ;  /* 0x0000004024037812 */ /* 0x000fc800078efcff */
[----:B------:R1:W-:Y:S03]  /*13130*/  STL [R1+0xc], R0 ;  /* 0x00000c0001007387 */ /* 0x0003e60000100800 */
.L_x_1479:
[----:B------:R-:W-:Y:S01]  /*13140*/  ULDC.64 UR4, c[0x0][0xa28] ;  /* 0x00028a0000047ab9 */ /* 0x000fe20000000a00 */
[----:B------:R-:W-:Y:S01]  /*13150*/  ULDC.64 UR6, c[0x0][0xa18] ;  /* 0x0002860000067ab9 */ /* 0x000fe20000000a00 */
[----:B------:R-:W-:Y:S02]  /*13160*/  UISETP.NE.U32.AND UP0, UPT, UR4, URZ, UPT ;  /* 0x0000003f0400728c */ /* 0x000fe4000bf05070 */
[----:B------:R-:W-:Y:S02]  /*13170*/  UISETP.NE.U32.AND UP2, UPT, UR6, URZ, UPT ;  /* 0x0000003f0600728c */ /* 0x000fe4000bf45070 */
[----:B------:R-:W-:Y:S02]  /*13180*/  UISETP.NE.AND.EX UP0, UPT, UR5, URZ, UPT, UP0 ;  /* 0x0000003f0500728c */ /* 0x000fe4000bf05300 */
[----:B------:R-:W-:Y:S01]  /*13190*/  UISETP.NE.AND.EX UP2, UPT, UR7, URZ, UPT, UP2 ;  /* 0x0000003f0700728c */ /* 0x000fe2000bf45320 */
[----:B------:R-:W-:Y:S02]  /*131a0*/  ULDC.64 UR4, c[0x0][0xa00] ;  /* 0x0002800000047ab9 */ /* 0x000fe40000000a00 */
[----:B------:R-:W-:Y:S01]  /*131b0*/  ULDC.64 UR6, c[0x0][0xa00] ;  /* 0x0002800000067ab9 */ /* 0x000fe20000000a00 */
[----:B------:R-:W-:Y:S01]  /*131c0*/  UISETP.NE.U32.AND UP1, UPT, UR4, URZ, UPT ;  /* 0x0000003f0400728c */ /* 0x000fe2000bf25070 */
[----:B------:R-:W-:Y:S01]  /*131d0*/  PLOP3.LUT P0, PT, PT, PT, UP0, 0x80, 0x0 ;  /* 0x000000000000781c */ /* 0x000fe20003f0f008 */
[----:B------:R-:W-:-:S02]  /*131e0*/  UIMAD.WIDE UR6, UR40, 0x4, UR6 ;  /* 0x00000004280678a5 */ /* 0x000fc4000f8e0206 */
[----:B------:R-:W-:Y:S01]  /*131f0*/  UISETP.NE.AND.EX UP3, UPT, UR5, URZ, UPT, UP1 ;  /* 0x0000003f0500728c */ /* 0x000fe2000bf65310 */
[----:B------:R-:W-:Y:S02]  /*13200*/  UMOV UR38, URZ ;  /* 0x0000003f00267c82 */ /* 0x000fe40008000000 */
[----:B------:R-:W-:Y:S01]  /*13210*/  @UP0 ULDC.64 UR4, c[0x0][0xa28] ;  /* 0x00028a0000040ab9 */ /* 0x000fe20000000a00 */
[----:B------:R-:W-:Y:S01]  /*13220*/  ULDC.64 UR8, c[0x0][0xa20] ;  /* 0x0002880000087ab9 */ /* 0x000fe20000000a00 */
[----:B------:R-:W-:Y:S01]  /*13230*/  @UP0 UIMAD.WIDE UR4, UR40, 0x4, UR4 ;  /* 0x00000004280408a5 */ /* 0x000fe2000f8e0204 */
[----:B------:R-:W-:Y:S01]  /*13240*/  PLOP3.LUT P1, PT, PT, PT, UP3, 0x80, 0x0 ;  /* 0x000000000000781c */ /* 0x000fe20003f2f038 */
[----:B------:R-:W-:Y:S01]  /*13250*/  ULDC UR36, c[0x0][0x2f0] ;  /* 0x0000bc0000247ab9 */ /* 0x000fe20000000800 */
[----:B------:R-:W-:Y:S01]  /*13260*/  PLOP3.LUT P2, PT, PT, PT, UP3, 0x80, 0x0 ;  /* 0x000000000000781c */ /* 0x000fe20003f4f038 */
[----:B------:R-:W-:Y:S01]  /*13270*/  UMOV UR39, URZ ;  /* 0x0000003f00277c82 */ /* 0x000fe20008000000 */
[----:B------:R-:W-:Y:S01]  /*13280*/  UP2UR UR47, UPR, URZ, 0x8 ;  /* 0x000000083f2f7883 */ /* 0x000fe20008000000 */
[----:B--2---:R-:W-:-:S02]  /*13290*/  IMAD.U32 R2, RZ, RZ, UR4 ;  /* 0x00000004ff027e24 */ /* 0x004fc4000f8e00ff */
[----:B------:R-:W-:Y:S01]  /*132a0*/  IMAD.U32 R3, RZ, RZ, UR5 ;  /* 0x00000005ff037e24 */ /* 0x000fe2000f8e00ff */
[----:B------:R-:W-:-:S04]  /*132b0*/  @UP2 ULDC.64 UR4, c[0x0][0xa18] ;  /* 0x0002860000042ab9 */ /* 0x000fc80000000a00 */
[----:B01----:R0:W2:Y:S01]  /*132c0*/  @P0 LDG.E R0, desc[UR56][R2.64] ;  /* 0x0000003802000981 */ /* 0x0030a2000c1e1900 */
[----:B------:R-:W-:Y:S01]  /*132d0*/  @UP2 UIMAD.WIDE UR4, UR40, 0x4, UR4 ;  /* 0x00000004280428a5 */ /* 0x000fe2000f8e0204 */
[----:B0-----:R-:W-:Y:S02]  /*132e0*/  IMAD.U32 R2, RZ, RZ, UR6 ;  /* 0x00000006ff027e24 */ /* 0x001fe4000f8e00ff */
[----:B------:R-:W-:-:S05]  /*132f0*/  IMAD.U32 R3, RZ, RZ, UR7 ;  /* 0x00000007ff037e24 */ /* 0x000fca000f8e00ff */
[----:B------:R0:W3:Y:S01]  /*13300*/  @P1 LDG.E R4, desc[UR56][R2.64] ;  /* 0x0000003802041981 */ /* 0x0000e2000c1e1900 */
[----:B------:R-:W-:Y:S01]  /*13310*/  PLOP3.LUT P1, PT, PT, PT, UP2, 0x80, 0x0 ;  /* 0x000000000000781c */ /* 0x000fe20003f2f028 */
[----:B0-----:R-:W-:Y:S02]  /*13320*/  IMAD.U32 R2, RZ, RZ, UR4 ;  /* 0x00000004ff027e24 */ /* 0x001fe4000f8e00ff */
[----:B------:R-:W-:Y:S01]  /*13330*/  IMAD.U32 R3, RZ, RZ, UR5 ;  /* 0x00000005ff037e24 */ /* 0x000fe2000f8e00ff */
[----:B------:R-:W-:-:S09]  /*13340*/  ULDC.64 UR4, c[0x0][0x418] ;  /* 0x0001060000047ab9 */ /* 0x000fd20000000a00 */
[----:B------:R-:W4:Y:S01]  /*13350*/  @P1 LDG.E R5, desc[UR56][R2.64] ;  /* 0x0000003802051981 */ /* 0x000f22000c1e1900 */
[----:B------:R-:W-:-:S03]  /*13360*/  UISETP.NE.U32.AND UP0, UPT, UR4, URZ, UPT ;  /* 0x0000003f0400728c */ /* 0x000fc6000bf05070 */
[----:B------:R-:W-:Y:S01]  /*13370*/  ULDC UR4, c[0x0][0x424] ;  /* 0x0001090000047ab9 */ /* 0x000fe20000000800 */
[----:B------:R-:W-:-:S04]  /*13380*/  UISETP.NE.AND.EX UP0, UPT, UR5, URZ, UPT, UP0 ;  /* 0x0000003f0500728c */ /* 0x000fc8000bf05300 */
[----:B------:R-:W-:-:S04]  /*13390*/  USEL UR4, UR4, 0x1, UP0 ;  /* 0x0000000104047887 */ /* 0x000fc80008000000 */
[----:B------:R-:W-:Y:S01]  /*133a0*/  UIMAD UR36, UR4, UR36, URZ ;  /* 0x00000024042472a4 */ /* 0x000fe2000f8e023f */
[----:B--2---:R-:W-:Y:S02]  /*133b0*/  @P0 R2UR UR38, R0 ;  /* 0x00000000002602ca */ /* 0x004fe400000e0000 */
[----:B------:R-:W-:-:S04]  /*133c0*/  ISETP.NE.U32.AND P0, PT, RZ, UR8, PT ;  /* 0x00000008ff007c0c */ /* 0x000fc8000bf05070 */
[----:B------:R-:W-:Y:S02]  /*133d0*/  ISETP.NE.AND.EX P0, PT, RZ, UR9, PT, P0 ;  /* 0x00000009ff007c0c */ /* 0x000fe4000bf05300 */
[----:B---3--:R-:W-:Y:S02]  /*133e0*/  @P2 R2UR UR39, R4 ;  /* 0x00000000042722ca */ /* 0x008fe400000e0000 */
[----:B----4-:R-:W-:Y:S01]  /*133f0*/  @P1 R2UR UR41, R5 ;  /* 0x00000000052912ca */ /* 0x010fe200000e0000 */
[----:B------:R-:W-:-:S14]  /*13400*/  @P1 BRA `(.L_x_1398) ;  /* 0x00000000002c1947 */ /* 0x000fdc0003800000 */
[----:B------:R-:W-:Y:S01]  /*13410*/  UISETP.NE.AND UP0, UPT, UR47, URZ, UPT ;  /* 0x0000003f2f00728c */ /* 0x000fe2000bf05270 */
[----:B------:R-:W-:-:S05]  /*13420*/  ULDC UR41, c[0x0][0x288] ;  /* 0x0000a20000297ab9 */ /* 0x000fca0000000800 */
[----:B------:R-:W-:-:S13]  /*13430*/  PLOP3.LUT P1, PT, PT, PT, UP0, 0x40, 0x0 ;  /* 0x000000000000781c */ /* 0x000fda0003f2e808 */
[----:B------:R-:W-:Y:S05]  /*13440*/  @P1 BRA `(.L_x_1398) ;  /* 0x00000000001c1947 */ /* 0x000fea0003800000 */
[----:B------:R-:W-:Y:S02]  /*13450*/  IMAD.U32 R2, RZ, RZ, UR6 ;  /* 0x00000006ff027e24 */ /* 0x000fe4000f8e00ff */
[----:B------:R-:W-:-:S05]  /*13460*/  IMAD.U32 R3, RZ, RZ, UR7 ;  /* 0x00000007ff037e24 */ /* 0x000fca000f8e00ff */
[----:B------:R-:W2:Y:S04]  /*13470*/  LDG.E R0, desc[UR56][R2.64] ;  /* 0x0000003802007981 */ /* 0x000ea8000c1e1900 */
[----:B------:R-:W3:Y:S01]  /*13480*/  LDG.E R4, desc[UR56][R2.64+0x4] ;  /* 0x0000043802047981 */ /* 0x000ee2000c1e1900 */
[----:B--2---:R-:W-:Y:S02]  /*13490*/  R2UR UR4, R0 ;  /* 0x00000000000472ca */ /* 0x004fe400000e0000 */
[----:B---3--:R-:W-:-:S13]  /*134a0*/  R2UR UR41, R4 ;  /* 0x00000000042972ca */ /* 0x008fda00000e0000 */
[----:B------:R-:W-:-:S12]  /*134b0*/  UIADD3 UR41, -UR4, UR41, URZ ;  /* 0x0000002904297290 */ /* 0x000fd8000fffe13f */
.L_x_1398:
        /* <DEDUP_REMOVED lines=8> */
.L_x_1399:
        /* <DEDUP_REMOVED lines=13> */
.L_x_1400:
[----:B------:R-:W-:Y:S01]  /*13610*/  ULDC UR4, c[0x0][0x448] ;  /* 0x0001120000047ab9 */ /* 0x000fe20000000800 */
[----:B------:R-:W-:Y:S01]  /*13620*/  IMAD.SHL.U32 R18, R25, 0x80, RZ ;  /* 0x0000008019127824 */ /* 0x000fe200078e00ff */
[----:B------:R-:W-:Y:S02]  /*13630*/  UISETP.NE.AND UP0, UPT, UR4, 0x1, UPT ;  /* 0x000000010400788c */ /* 0x000fe4000bf05270 */
[----:B------:R-:W-:Y:S01]  /*13640*/  UIADD3 UR36, -UR38, UR36, URZ ;  /* 0x0000002426247290 */ /* 0x000fe2000fffe13f */
[----:B------:R-:W-:Y:S01]  /*13650*/  VIADD R0, R18, 0x7f ;  /* 0x0000007f12007836 */ /* 0x000fe20000000000 */
[----:B------:R-:W-:Y:S02]  /*13660*/  UP2UR UR48, UPR, URZ, 0x1 ;  /* 0x000000013f307883 */ /* 0x000fe40008000000 */
[----:B------:R-:W-:Y:S01]  /*13670*/  PLOP3.LUT P0, PT, PT, PT, UP0, 0x80, 0x0 ;  /* 0x000000000000781c */ /* 0x000fe20003f0f008 */
[----:B------:R-:W-:Y:S01]  /*13680*/  UIADD3 UR6, UR36, 0x1, -UR41 ;  /* 0x0000000124067890 */ /* 0x000fe2000fffe829 */
[----:B------:R-:W-:-:S03]  /*13690*/  PLOP3.LUT P1, PT, PT, PT, UP0, 0x80, 0x0 ;  /* 0x000000000000781c */ /* 0x000fc60003f2f008 */
[----:B------:R-:W-:-:S08]  /*136a0*/  @UP0 ULDC UR4, c[0x0][0x44c] ;  /* 0x0001130000040ab9 */ /* 0x000fd00000000800 */
[----:B------:R-:W-:Y:S01]  /*136b0*/  @P0 IMAD.HI.U32 R2, R0, UR4, RZ ;  /* 0x0000000400020c27 */ /* 0x000fe2000f8e00ff */
[----:B------:R-:W-:-:S04]  /*136c0*/  @UP0 ULDC UR4, c[0x0][0x450] ;  /* 0x0001140000040ab9 */ /* 0x000fc80000000800 */
[----:B------:R-:W-:Y:S01]  /*136d0*/  @P1 SHF.R.U32.HI R0, RZ, UR4, R2 ;  /* 0x00000004ff001c19 */ /* 0x000fe20008011602 */
[----:B------:R-:W-:Y:S02]  /*136e0*/  ULDC.64 UR4, c[0x0][0x9e0] ;  /* 0x0002780000047ab9 */ /* 0x000fe40000000a00 */
[----:B------:R-:W-:Y:S01]  /*136f0*/  UISETP.GE.AND UP0, UPT, UR5, 0x1, UPT ;  /* 0x000000010500788c */ /* 0x000fe2000bf06270 */
[----:B------:R-:W-:-:S05]  /*13700*/  R2UR UR7, R0 ;  /* 0x00000000000772ca */ /* 0x000fca00000e0000 */
[----:B------:R-:W-:-:S08]  /*13710*/  PLOP3.LUT P1, PT, PT, PT, UP0, 0x80, 0x0 ;  /* 0x000000000000781c */ /* 0x000fd00003f2f008 */
[----:B------:R-:W-:-:S04]  /*13720*/  UIADD3 UR6, UR6, UR7, URZ ;  /* 0x0000000706067290 */ /* 0x000fc8000fffe03f */
[----:B------:R-:W-:-:S06]  /*13730*/  UIADD3 UR4, UR6, UR4, URZ ;  /* 0x0000000406047290 */ /* 0x000fcc000fffe03f */
[----:B------:R-:W-:Y:S01]  /*13740*/  IMAD.U32 R0, RZ, RZ, UR4 ;  /* 0x00000004ff007e24 */ /* 0x000fe2000f8e00ff */
[----:B------:R-:W-:Y:S06]  /*13750*/  @!P1 BRA `(.L_x_1401) ;  /* 0x0000000000409947 */ /* 0x000fec0003800000 */
        /* <DEDUP_REMOVED lines=10> */
.L_x_1402:
[----:B------:R-:W-:-:S11]  /*13800*/  UISETP.NE.AND UP0, UPT, UR5, 0x1, UPT ;  /* 0x000000010500788c */ /* 0x000fd6000bf05270 */
[----:B------:R-:W-:Y:S02]  /*13810*/  @UP0 ULDC.64 UR8, c[0x0][0x9e8] ;  /* 0x00027a0000080ab9 */ /* 0x000fe40000000a00 */
[----:B------:R-:W-:-:S04]  /*13820*/  UIMAD.WIDE.U32 UR6, UR4, UR8, URZ ;  /* 0x00000008040672a5 */ /* 0x000fc8000f8e003f */
[----:B------:R-:W-:-:S12]  /*13830*/  @UP0 USHF.R.U32.HI UR4, URZ, UR9, UR7 ;  /* 0x000000093f040299 */ /* 0x000fd80008011607 */
.L_x_1403:
[----:B------:R-:W-:-:S06]  /*13840*/  UIMAD UR4, UR4, UR5, UR5 ;  /* 0x00000005040472a4 */ /* 0x000fcc000f8e0205 */
[----:B------:R-:W-:-:S07]  /*13850*/  VIMNMX R0, R0, UR4, PT ;  /* 0x0000000400007c48 */ /* 0x000fce000bfe0100 */
.L_x_1401:
[----:B------:R-:W-:Y:S01]  /*13860*/  UISETP.NE.AND UP0, UPT, UR48, URZ, UPT ;  /* 0x0000003f3000728c */ /* 0x000fe2000bf05270 */
[----:B------:R-:W-:Y:S01]  /*13870*/  R2UR UR9, R18 ;  /* 0x00000000120972ca */ /* 0x000fe200000e0000 */
[----:B------:R-:W-:Y:S01]  /*13880*/  UIADD3 UR4, UR36, 0x7f, URZ ;  /* 0x0000007f24047890 */ /* 0x000fe2000fffe03f */
[----:B------:R-:W-:-:S03]  /*13890*/  VIADD R0, R0, 0x7f ;  /* 0x0000007f00007836 */ /* 0x000fc60000000000 */
[----:B------:R-:W-:Y:S02]  /*138a0*/  USHF.R.S32.HI UR8, URZ, 0x1f, UR4 ;  /* 0x0000001f3f087899 */ /* 0x000fe40008011404 */
[----:B------:R-:W-:Y:S02]  /*138b0*/  SHF.R.S32.HI R3, RZ, 0x1f, R0 ;  /* 0x0000001fff037819 */ /* 0x000fe40000011400 */
[----:B------:R-:W-:Y:S01]  /*138c0*/  ULEA.HI UR8, UR8, UR4, URZ, 0x7 ;  /* 0x0000000408087291 */ /* 0x000fe2000f8f383f */
[----:B------:R-:W-:Y:S01]  /*138d0*/  @UP0 ULDC UR6, c[0x0][0x44c] ;  /* 0x0001130000060ab9 */ /* 0x000fe20000000800 */
[----:B------:R-:W-:Y:S02]  /*138e0*/  @UP0 ULDC UR10, c[0x0][0x450] ;  /* 0x00011400000a0ab9 */ /* 0x000fe40000000800 */
[----:B------:R-:W-:Y:S01]  /*138f0*/  UIMAD.WIDE.U32 UR6, UR9, UR6, URZ ;  /* 0x00000006090672a5 */ /* 0x000fe2000f8e003f */
[----:B------:R-:W-:Y:S01]  /*13900*/  LEA.HI R3, R3, R0, RZ, 0x7 ;  /* 0x0000000003037211 */ /* 0x000fe200078f38ff */
[----:B------:R-:W-:-:S02]  /*13910*/  USHF.R.S32.HI UR8, URZ, 0x7, UR8 ;  /* 0x000000073f087899 */ /* 0x000fc40008011408 */
[----:B------:R-:W-:Y:S01]  /*13920*/  @UP0 USHF.R.U32.HI UR9, URZ, UR10, UR7 ;  /* 0x0000000a3f090299 */ /* 0x000fe20008011607 */
[----:B------:R-:W-:Y:S01]  /*13930*/  SHF.R.S32.HI R3, RZ, 0x7, R3 ;  /* 0x00000007ff037819 */ /* 0x000fe20000011403 */
[----:B------:R-:W-:Y:S02]  /*13940*/  ULDC UR4, c[0x0][0x9dc] ;  /* 0x0002770000047ab9 */ /* 0x000fe40000000800 */
[----:B------:R-:W-:Y:S01]  /*13950*/  UIADD3 UR9, UR9, UR36, -UR41 ;  /* 0x0000002409097290 */ /* 0x000fe2000fffe829 */
[----:B------:R-:W-:-:S03]  /*13960*/  VIMNMX R27, R3, UR8, PT ;  /* 0x00000008031b7c48 */ /* 0x000fc6000bfe0100 */
        /* <DEDUP_REMOVED lines=12> */
.L_x_1405:
[----:B------:R-:W-:-:S11]  /*13a30*/  UISETP.NE.AND UP0, UPT, UR5, 0x1, UPT ;  /* 0x000000010500788c */ /* 0x000fd6000bf05270 */
[----:B------:R-:W-:Y:S02]  /*13a40*/  @UP0 ULDC.64 UR10, c[0x0][0x9e8] ;  /* 0x00027a00000a0ab9 */ /* 0x000fe40000000a00 */
[----:B------:R-:W-:-:S04]  /*13a50*/  UIMAD.WIDE.U32 UR6, UR9, UR10, URZ ;  /* 0x0000000a090672a5 */ /* 0x000fc8000f8e003f */
[----:B------:R-:W-:-:S12]  /*13a60*/  @UP0 USHF.R.U32.HI UR9, URZ, UR11, UR7 ;  /* 0x0000000b3f090299 */ /* 0x000fd80008011607 */
.L_x_1406:
[----:B------:R-:W-:-:S04]  /*13a70*/  UIMAD UR5, UR9, UR5, URZ ;  /* 0x00000005090572a4 */ /* 0x000fc8000f8e023f */
[----:B------:R-:W-:-:S04]  /*13a80*/  UISETP.LT.AND UP0, UPT, UR4, UR5, UPT ;  /* 0x000000050400728c */ /* 0x000fc8000bf01270 */
[----:B------:R-:W-:-:S12]  /*13a90*/  USEL UR4, UR4, UR5, !UP0 ;  /* 0x0000000504047287 */ /* 0x000fd8000c000000 */
.L_x_1404:
[----:B------:R-:W-:Y:S01]  /*13aa0*/  USHF.R.S32.HI UR5, URZ, 0x1f, UR4 ;  /* 0x0000001f3f057899 */ /* 0x000fe20008011404 */
[----:B------:R-:W-:-:S03]  /*13ab0*/  R2UR UR7, R26 ;  /* 0x000000001a0772ca */ /* 0x000fc600000e0000 */
[----:B------:R-:W-:-:S04]  /*13ac0*/  ULEA.HI UR5, UR5, UR4, URZ, 0x7 ;  /* 0x0000000405057291 */ /* 0x000fc8000f8f383f */
[----:B------:R-:W-:-:S04]  /*13ad0*/  USHF.R.S32.HI UR6, URZ, 0x7, UR5 ;  /* 0x000000073f067899 */ /* 0x000fc80008011405 */
[----:B------:R-:W-:Y:S02]  /*13ae0*/  UISETP.LT.AND UP0, UPT, URZ, UR6, UPT ;  /* 0x000000063f00728c */ /* 0x000fe4000bf01270 */
[----:B------:R-:W-:Y:S02]  /*13af0*/  ULOP3.LUT UR5, UR7, 0xff000000, URZ, 0xc0, !UPT ;  /* 0xff00000007057892 */ /* 0x000fe4000f8ec03f */
[----:B------:R-:W-:Y:S02]  /*13b00*/  USEL UR11, URZ, UR6, !UP0 ;  /* 0x000000063f0b7287 */ /* 0x000fe4000c000000 */
[----:B------:R-:W-:Y:S02]  /*13b10*/  ULOP3.LUT UR4, UR7, 0xff0000, URZ, 0xc0, !UPT ;  /* 0x00ff000007047892 */ /* 0x000fe4000f8ec03f */
[----:B------:R-:W-:Y:S02]  /*13b20*/  USHF.R.U32.HI UR5, URZ, 0x8, UR5 ;  /* 0x000000083f057899 */ /* 0x000fe40008011605 */
[----:B------:R-:W-:-:S02]  /*13b30*/  ISETP.GT.AND P0, PT, R27, UR11, PT ;  /* 0x0000000b1b007c0c */ /* 0x000fc4000bf04270 */
[----:B------:R-:W-:-:S03]  /*13b40*/  ULEA.HI UR5, UR4, UR5, URZ, 0x10 ;  /* 0x0000000504057291 */ /* 0x000fc6000f8f803f */
[----:B------:R-:W-:Y:S01]  /*13b50*/  UMOV UR4, URZ ;  /* 0x0000003f00047c82 */ /* 0x000fe20008000000 */
[----:B------:R-:W-:-:S07]  /*13b60*/  ULOP3.LUT UR42, UR5, 0xff, URZ, 0xc0, !UPT ;  /* 0x000000ff052a7892 */ /* 0x000fce000f8ec03f */
[----:B------:R-:W-:Y:S05]  /*13b70*/  @!P0 BRA `(.L_x_1407) ;  /* 0x0000000000908947 */ /* 0x000fea0003800000 */
[----:B------:R-:W-:Y:S01]  /*13b80*/  USHF.R.U32.HI UR6, URZ, 0x10, UR5 ;  /* 0x000000103f067899 */ /* 0x000fe20008011605 */
[----:B------:R-:W-:-:S03]  /*13b90*/  UMOV UR4, URZ ;  /* 0x0000003f00047c82 */ /* 0x000fc60008000000 */
[----:B------:R-:W-:-:S11]  /*13ba0*/  UISETP.NE.AND UP0, UPT, UR6, URZ, UPT ;  /* 0x0000003f0600728c */ /* 0x000fd6000bf05270 */
[----:B------:R-:W-:Y:S02]  /*13bb0*/  @!UP0 ULDC UR6, c[0x0][0x9f0] ;  /* 0x00027c0000068ab9 */ /* 0x000fe40000000800 */
[----:B------:R-:W-:-:S04]  /*13bc0*/  IABS R0, UR6 ;  /* 0x0000000600007c13 */ /* 0x000fc80008000000 */
[----:B------:R-:W-:Y:S01]  /*13bd0*/  R2UR UR12, R0 ;  /* 0x00000000000c72ca */ /* 0x000fe200000e0000 */
[----:B------:R-:W-:-:S05]  /*13be0*/  IMAD.U32 R0, RZ, RZ, UR6 ;  /* 0x00000006ff007e24 */ /* 0x000fca000f8e00ff */
[----:B------:R-:W-:-:S04]  /*13bf0*/  IADD3 R0, R0, -0x1, R27 ;  /* 0xffffffff00007810 */ /* 0x000fc80007ffe01b */
[----:B------:R-:W-:Y:S02]  /*13c00*/  R2UR UR7, R0 ;  /* 0x00000000000772ca */ /* 0x000fe400000e0000 */
[----:B------:R-:W-:Y:S01]  /*13c10*/  IABS R0, UR6 ;  /* 0x0000000600007c13 */ /* 0x000fe20008000000 */
[----:B------:R-:W0:Y:S10]  /*13c20*/  I2F.RP R2, UR12 ;  /* 0x0000000c00027d06 */ /* 0x000e340008209400 */
[----:B------:R-:W-:Y:S01]  /*13c30*/  UIADD3 UR7, -UR11, UR7, URZ ;  /* 0x000000070b077290 */ /* 0x000fe2000fffe13f */
[----:B0-----:R-:W0:Y:S02]  /*13c40*/  MUFU.RCP R2, R2 ;  /* 0x0000000200027308 */ /* 0x001e240000001000 */
[----:B0-----:R-:W-:-:S02]  /*13c50*/  VIADD R3, R2, 0xffffffe ;  /* 0x0ffffffe02037836 */ /* 0x001fc40000000000 */
[----:B------:R-:W-:Y:S01]  /*13c60*/  IMAD.MOV R2, RZ, RZ, -R0 ;  /* 0x000000ffff027224 */ /* 0x000fe200078e0a00 */
[----:B------:R-:W-:Y:S01]  /*13c70*/  IABS R0, UR7 ;  /* 0x0000000700007c13 */ /* 0x000fe20008000000 */
[----:B------:R-:W-:Y:S02]  /*13c80*/  ULOP3.LUT UR7, UR7, UR6, URZ, 0x3c, !UPT ;  /* 0x0000000607077292 */ /* 0x000fe4000f8e3c3f */
[----:B------:R-:W0:Y:S01]  /*13c90*/  F2I.FTZ.U32.TRUNC.NTZ R3, R3 ;  /* 0x0000000300037305 */ /* 0x000e22000021f000 */
[----:B------:R-:W-:Y:S02]  /*13ca0*/  R2UR UR9, R0 ;  /* 0x00000000000972ca */ /* 0x000fe400000e0000 */
[----:B------:R-:W-:Y:S02]  /*13cb0*/  R2UR UR10, R2 ;  /* 0x00000000020a72ca */ /* 0x000fe400000e0000 */
[----:B0-----:R-:W-:-:S13]  /*13cc0*/  R2UR UR5, R3 ;  /* 0x00000000030572ca */ /* 0x001fda00000e0000 */
[----:B------:R-:W-:-:S04]  /*13cd0*/  UIADD3 UR8, URZ, -UR5, URZ ;  /* 0x800000053f087290 */ /* 0x000fc8000fffe03f */
[----:B------:R-:W-:-:S04]  /*13ce0*/  UIMAD UR8, UR8, UR12, URZ ;  /* 0x0000000c080872a4 */ /* 0x000fc8000f8e023f */
[----:B------:R-:W-:-:S04]  /*13cf0*/  UIMAD.WIDE.U32 UR4, UR5, UR8, UR4 ;  /* 0x00000008050472a5 */ /* 0x000fc8000f8e0004 */
[----:B------:R-:W-:-:S04]  /*13d00*/  UIMAD.WIDE.U32 UR4, UR5, UR9, URZ ;  /* 0x00000009050472a5 */ /* 0x000fc8000f8e003f */
        /* <DEDUP_REMOVED lines=11> */
.L_x_1407:
[----:B------:R-:W-:Y:S01]  /*13dc0*/  UIMAD UR42, UR42, UR4, UR11 ;  /* 0x000000042a2a72a4 */ /* 0x000fe2000f8e020b */
[----:B------:R-:W-:Y:S05]  /*13dd0*/  BSSY B7, `(.L_x_1408) ;  /* 0x00003a5000077945 */ /* 0x000fea0003800000 */
[----:B------:R-:W-:-:S05]  /*13de0*/  IMAD.U32 R0, RZ, RZ, UR42 ;  /* 0x0000002aff007e24 */ /* 0x000fca000f8e00ff */
[----:B------:R-:W-:-:S04]  /*13df0*/  VIADDMNMX R27, R0, UR4, R27, PT ;  /* 0x00000004001b7c46 */ /* 0x000fc8000b80011b */
[----:B------:R-:W-:-:S13]  /*13e00*/  ISETP.GT.AND P0, PT, R27, UR42, PT ;  /* 0x0000002a1b007c0c */ /* 0x000fda000bf04270 */
[----:B------:R-:W-:Y:S05]  /*13e10*/  @P0 BRA `(.L_x_1409) ;  /* 0x0000000000440947 */ /* 0x000fea0003800000 */
        /* <DEDUP_REMOVED lines=15> */
[----:B0-----:R-:W-:Y:S01]  /*13f10*/  IADD3 R24, R0, UR46, R7 ;  /* 0x0000002e00187c10 */ /* 0x001fe2000fffe007 */
[----:B------:R-:W-:Y:S06]  /*13f20*/  BRA `(.L_x_1410) ;  /* 0x00000038003c7947 */ /* 0x000fec0003800000 */
.L_x_1409:
        /* <DEDUP_REMOVED lines=20> */
.L_x_1412:
[----:B------:R-:W-:Y:S05]  /*14070*/  BSYNC B6 ;  /* 0x0000000000067941 */ /* 0x000fea0003800000 */
.L_x_1411:
        /* <DEDUP_REMOVED lines=22> */
.L_x_1414:
[----:B------:R-:W-:Y:S05]  /*141e0*/  BSYNC B6 ;  /* 0x0000000000067941 */ /* 0x000fea0003800000 */
.L_x_1413:
        /* <DEDUP_REMOVED lines=20> */
.L_x_1416:
[----:B------:R-:W-:Y:S05]  /*14330*/  BSYNC B6 ;  /* 0x0000000000067941 */ /* 0x000fea0003800000 */
.L_x_1415:
        /* <DEDUP_REMOVED lines=19> */
.L_x_1418:
[----:B------:R-:W-:Y:S05]  /*14470*/  BSYNC B6 ;  /* 0x0000000000067941 */ /* 0x000fea0003800000 */
.L_x_1417:
[----:B------:R-:W0:Y:S01]  /*14480*/  S2R R2, SR_TID.X ;  /* 0x0000000000027919 */ /* 0x000e220000002100 */
[----:B------:R-:W-:Y:S01]  /*14490*/  ULDC.64 UR4, c[0x0][0x9f8] ;  /* 0x00027e0000047ab9 */ /* 0x000fe20000000a00 */
[----:B------:R-:W-:Y:S01]  /*144a0*/  IMAD.U32 R25, RZ, RZ, UR40 ;  /* 0x00000028ff197e24 */ /* 0x000fe2000f8e00ff */
[----:B------:R-:W-:Y:S01]  /*144b0*/  UISETP.NE.U32.AND UP0, UPT, UR4, URZ, UPT ;  /* 0x0000003f0400728c */ /* 0x000fe2000bf05070 */
[----:B------:R-:W1:Y:S01]  /*144c0*/  S2R R20, SR_TID.X ;  /* 0x0000000000147919 */ /* 0x000e620000002100 */
[----:B------:R-:W2:Y:S02]  /*144d0*/  LDC R33, c[0x0][0x430] ;  /* 0x00010c00ff217b82 */ /* 0x000ea40000000800 */
[----:B------:R-:W-:-:S06]  /*144e0*/  UISETP.NE.AND.EX UP0, UPT, UR5, URZ, UPT, UP0 ;  /* 0x0000003f0500728c */ /* 0x000fcc000bf05300 */
[----:B------:R-:W-:-:S05]  /*144f0*/  PLOP3.LUT P0, PT, PT, PT, UP0, 0x80, 0x0 ;  /* 0x000000000000781c */ /* 0x000fca0003f0f008 */
[----:B------:R-:W-:Y:S02]  /*14500*/  @UP0 ULDC.64 UR4, c[0x0][0x9f8] ;  /* 0x00027e0000040ab9 */ /* 0x000fe40000000a00 */
[----:B------:R-:W-:-:S06]  /*14510*/  @UP0 UIMAD.WIDE UR4, UR40, 0x4, UR4 ;  /* 0x00000004280408a5 */ /* 0x000fcc000f8e0204 */
[----:B------:R-:W-:Y:S01]  /*14520*/  IMAD.U32 R3, RZ, RZ, UR5 ;  /* 0x00000005ff037e24 */ /* 0x000fe2000f8e00ff */
[----:B------:R-:W-:Y:S01]  /*14530*/  LEA R8, R27, 0xffffff80, 0x7 ;  /* 0xffffff801b087811 */ /* 0x000fe200078e38ff */
[----:B------:R-:W-:Y:S01]  /*14540*/  ULDC UR5, c[0x0][0x320] ;  /* 0x0000c80000057ab9 */ /* 0x000fe20000000800 */
[----:B0-----:R-:W-:-:S04]  /*14550*/  LOP3.LUT R2, R2, 0x7f, RZ, 0xc0, !PT ;  /* 0x0000007f02027812 */ /* 0x001fc800078ec0ff */
[----:B------:R-:W-:Y:S01]  /*14560*/  SHF.R.U32.HI R21, RZ, 0x2, R2 ;  /* 0x00000002ff157819 */ /* 0x000fe20000011602 */
[----:B------:R-:W-:Y:S02]  /*14570*/  IMAD.U32 R2, RZ, RZ, UR4 ;  /* 0x00000004ff027e24 */ /* 0x000fe4000f8e00ff */
[----:B-1----:R-:W-:Y:S01]  /*14580*/  IMAD.SHL.U32 R20, R20, 0x20, RZ ;  /* 0x0000002014147824 */ /* 0x002fe200078e00ff */
[----:B--2---:R-:W-:Y:S01]  /*14590*/  ISETP.NE.AND P1, PT, R33, 0x1, PT ;  /* 0x000000012100780c */ /* 0x004fe20003f25270 */
[----:B------:R-:W-:Y:S01]  /*145a0*/  ULDC UR4, c[0x0][0x2f4] ;  /* 0x0000bd0000047ab9 */ /* 0x000fe20000000800 */
[----:B------:R0:W2:Y:S01]  /*145b0*/  @P0 LDG.E R25, desc[UR56][R2.64] ;  /* 0x0000003802190981 */ /* 0x0000a2000c1e1900 */
[----:B------:R-:W-:Y:S02]  /*145c0*/  LOP3.LUT R17, R17, 0xffffffbf, RZ, 0xc0, !PT ;  /* 0xffffffbf11117812 */ /* 0x000fe400078ec0ff */
[----:B------:R-:W-:-:S04]  /*145d0*/  LOP3.LUT R20, R21, 0x60, R20, 0xf8, !PT ;  /* 0x0000006015147812 */ /* 0x000fc800078ef814 */
[----:B------:R-:W-:-:S04]  /*145e0*/  LOP3.LUT R0, R20, R8, RZ, 0xfc, !PT ;  /* 0x0000000814007212 */ /* 0x000fc800078efcff */
[C---:B------:R-:W-:Y:S01]  /*145f0*/  ISETP.GE.AND P0, PT, R0.reuse, UR36, PT ;  /* 0x0000002400007c0c */ /* 0x040fe2000bf06270 */
[----:B------:R-:W1:Y:S01]  /*14600*/  @P1 LDC R5, c[0x0][0x434] ;  /* 0x00010d00ff051b82 */ /* 0x000e620000000800 */
[----:B------:R-:W-:Y:S01]  /*14610*/  VIADD R0, R0, UR38 ;  /* 0x0000002600007c36 */ /* 0x000fe20008000000 */
[----:B------:R-:W-:-:S03]  /*14620*/  @P1 LOP3.LUT R17, R17, 0x40, RZ, 0xfc, !PT ;  /* 0x0000004011111812 */ /* 0x000fc600078efcff */
[----:B------:R-:W-:-:S03]  /*14630*/  IMAD.MOV.U32 R6, RZ, RZ, R0 ;  /* 0x000000ffff067224 */ /* 0x000fc600078e0000 */
[----:B------:R-:W3:Y:S08]  /*14640*/  @P1 LDC R4, c[0x0][0x438] ;  /* 0x00010e00ff041b82 */ /* 0x000ef00000000800 */
[----:B0-----:R-:W0:Y:S01]  /*14650*/  @!P0 LDC.64 R2, c[0x0][0x428] ;  /* 0x00010a00ff028b82 */ /* 0x001e220000000a00 */
[----:B-1----:R-:W-:-:S05]  /*14660*/  @P1 IMAD.HI.U32 R5, R0, R5, RZ ;  /* 0x0000000500051227 */ /* 0x002fca00078e00ff */
[----:B---3--:R-:W-:-:S04]  /*14670*/  @P1 SHF.R.U32.HI R6, RZ, R4, R5 ;  /* 0x00000004ff061219 */ /* 0x008fc80000011605 */
[--C-:B------:R-:W-:Y:S01]  /*14680*/  @!P0 SHF.R.S32.HI R5, RZ, 0x1f, R6.reuse ;  /* 0x0000001fff058819 */ /* 0x100fe20000011406 */
[----:B------:R-:W-:Y:S01]  /*14690*/  @!P0 IMAD.MOV.U32 R4, RZ, RZ, R6 ;  /* 0x000000ffff048224 */ /* 0x000fe200078e0006 */
[C---:B------:R-:W-:Y:S02]  /*146a0*/  LOP3.LUT R9, R36.reuse, 0x40, RZ, 0xfc, !PT ;  /* 0x0000004024097812 */ /* 0x040fe400078efcff */
[----:B------:R-:W-:Y:S02]  /*146b0*/  LOP3.LUT R17, R17, 0xffffffef, RZ, 0xc0, !PT ;  /* 0xffffffef11117812 */ /* 0x000fe400078ec0ff */
[----:B------:R-:W-:-:S04]  /*146c0*/  LOP3.LUT R10, R36, 0x80, RZ, 0xfc, !PT ;  /* 0x00000080240a7812 */ /* 0x000fc800078efcff */
[----:B------:R-:W-:Y:S01]  /*146d0*/  ISETP.GE.AND P2, PT, R10, UR4, PT ;  /* 0x000000040a007c0c */ /* 0x000fe2000bf46270 */
[----:B------:R-:W-:Y:S01]  /*146e0*/  UMOV UR6, 0xffffffff ;  /* 0xffffffff00067882 */ /* 0x000fe20000000000 */
[----:B------:R-:W-:Y:S02]  /*146f0*/  LOP3.LUT R22, R26, 0xffff, RZ, 0xc0, !PT ;  /* 0x0000ffff1a167812 */ /* 0x000fe400078ec0ff */
[----:B--2---:R-:W-:Y:S01]  /*14700*/  SHF.R.S32.HI R32, RZ, 0x1f, R25 ;  /* 0x0000001fff207819 */ /* 0x004fe20000011419 */
[----:B0-----:R-:W-:-:S04]  /*14710*/  @!P0 IMAD.WIDE.U32 R4, R25, R2, R4 ;  /* 0x0000000219048225 */ /* 0x001fc800078e0004 */
[----:B------:R-:W-:-:S04]  /*14720*/  @!P0 IMAD R7, R32, R2, RZ ;  /* 0x0000000220078224 */ /* 0x000fc800078e02ff */
[----:B------:R-:W-:Y:S02]  /*14730*/  @!P0 IMAD R7, R25, R3, R7 ;  /* 0x0000000319078224 */ /* 0x000fe400078e0207 */
[----:B------:R-:W0:Y:S02]  /*14740*/  @!P0 LDC.64 R2, c[0x0][0x418] ;  /* 0x00010600ff028b82 */ /* 0x000e240000000a00 */
[----:B------:R-:W-:Y:S01]  /*14750*/  @!P0 IMAD.IADD R7, R5, 0x1, R7 ;  /* 0x0000000105078824 */ /* 0x000fe200078e0207 */
[----:B0-----:R-:W-:-:S04]  /*14760*/  @!P0 LEA R2, P1, R4, R2, 0x2 ;  /* 0x0000000204028211 */ /* 0x001fc800078210ff */
[----:B------:R-:W-:Y:S01]  /*14770*/  @!P0 LEA.HI.X R3, R4, R3, R7, 0x2, P1 ;  /* 0x0000000304038211 */ /* 0x000fe200008f1407 */
[----:B------:R-:W-:Y:S01]  /*14780*/  IMAD.MOV.U32 R4, RZ, RZ, RZ ;  /* 0x000000ffff047224 */ /* 0x000fe200078e00ff */
[----:B------:R-:W-:-:S05]  /*14790*/  ISETP.GE.AND P1, PT, R36, UR4, PT ;  /* 0x0000000424007c0c */ /* 0x000fca000bf26270 */
[----:B------:R0:W5:Y:S01]  /*147a0*/  @!P0 LDG.E R4, desc[UR56][R2.64] ;  /* 0x0000003802048981 */ /* 0x000162000c1e1900 */
[----:B------:R-:W-:Y:S01]  /*147b0*/  ISETP.GE.AND P0, PT, R9, UR4, PT ;  /* 0x0000000409007c0c */ /* 0x000fe2000bf06270 */
[----:B------:R-:W-:-:S04]  /*147c0*/  IMAD.MOV R5, RZ, RZ, -R6 ;  /* 0x000000ffff057224 */ /* 0x000fc800078e0a06 */
[----:B------:R-:W-:Y:S02]  /*147d0*/  IMAD R5, R33, R5, R0 ;  /* 0x0000000521057224 */ /* 0x000fe400078e0200 */
[----:B------:R-:W-:Y:S01]  /*147e0*/  @P1 LOP3.LUT R17, R17, 0x10, RZ, 0xfc, !PT ;  /* 0x0000001011111812 */ /* 0x000fe200078efcff */
[----:B------:R-:W-:Y:S01]  /*147f0*/  IMAD.U32 R0, RZ, RZ, UR43 ;  /* 0x0000002bff007e24 */ /* 0x000fe2000f8e00ff */
[----:B------:R-:W-:Y:S02]  /*14800*/  ISETP.GE.AND P1, PT, R36, UR5, PT ;  /* 0x0000000524007c0c */ /* 0x000fe4000bf26270 */
[----:B------:R-:W-:-:S04]  /*14810*/  LOP3.LUT R17, R17, 0xfffffff7, RZ, 0xc0, !PT ;  /* 0xfffffff711117812 */ /* 0x000fc800078ec0ff */
[----:B------:R-:W-:Y:S02]  /*14820*/  @P0 LOP3.LUT R17, R17, 0x8, RZ, 0xfc, !PT ;  /* 0x0000000811110812 */ /* 0x000fe400078efcff */
[----:B------:R-:W-:Y:S02]  /*14830*/  ISETP.GE.AND P0, PT, R9, UR5, PT ;  /* 0x0000000509007c0c */ /* 0x000fe4000bf06270 */
[----:B------:R-:W-:-:S04]  /*14840*/  LOP3.LUT R17, R17, 0xfffffffb, RZ, 0xc0, !PT ;  /* 0xfffffffb11117812 */ /* 0x000fc800078ec0ff */
[----:B------:R-:W-:-:S04]  /*14850*/  @P2 LOP3.LUT R17, R17, 0x4, RZ, 0xfc, !PT ;  /* 0x0000000411112812 */ /* 0x000fc800078efcff */
[----:B------:R-:W-:-:S04]  /*14860*/  LOP3.LUT R17, R17, 0xfffffffd, RZ, 0xc0, !PT ;  /* 0xfffffffd11117812 */ /* 0x000fc800078ec0ff */
[----:B------:R-:W-:-:S04]  /*14870*/  @P1 LOP3.LUT R17, R17, 0x2, RZ, 0xfc, !PT ;  /* 0x0000000211111812 */ /* 0x000fc800078efcff */
[----:B------:R-:W-:-:S04]  /*14880*/  LOP3.LUT R17, R17, 0xfffffffe, RZ, 0xc0, !PT ;  /* 0xfffffffe11117812 */ /* 0x000fc800078ec0ff */
[----:B------:R-:W-:Y:S01]  /*14890*/  @P0 LOP3.LUT R17, R17, 0x1, RZ, 0xfc, !PT ;  /* 0x0000000111110812 */ /* 0x000fe200078efcff */
[----:B0-----:R-:W-:Y:S06]  /*148a0*/  BRA.DIV UR6, `(.L_x_1419) ;  /* 0x0000004606a87947 */ /* 0x001fec000b800000 */
.L_x_1499:
[----:B------:R-:W-:Y:S02]  /*148b0*/  ISETP.NE.AND P0, PT, R0, 0x3, PT ;  /* 0x000000030000780c */ /* 0x000fe40003f05270 */
[----:B------:R-:W-:-:S11]  /*148c0*/  LOP3.LUT R17, R17, 0xffffffdf, RZ, 0xc0, !PT ;  /* 0xffffffdf11117812 */ /* 0x000fd600078ec0ff */
[----:B------:R-:W-:Y:S01]  /*148d0*/  @P0 LOP3.LUT R17, R17, 0x20, RZ, 0xfc, !PT ;  /* 0x0000002011110812 */ /* 0x000fe200078efcff */
[----:B------:R-:W-:Y:S06]  /*148e0*/  @!P0 BRA `(.L_x_1420) ;  /* 0x0000000000048947 */ /* 0x000fec0003800000 */
[----:B------:R-:W-:Y:S01]  /*148f0*/  BPT.TRAP 0x1 ;  /* 0x000000040000795c */ /* 0x000fe20000300000 */
.L_x_1420:
[----:B------:R-:W-:Y:S01]  /*14900*/  IMAD R0, R19, 0x8, R16 ;  /* 0x0000000813007824 */ /* 0x000fe200078e0210 */
[----:B------:R-:W-:Y:S01]  /*14910*/  SHF.L.U32 R26, R23, 0x1f, RZ ;  /* 0x0000001f171a7819 */ /* 0x000fe200000006ff */
[----:B------:R-:W-:Y:S01]  /*14920*/  BSSY B0, `(.L_x_1421) ;  /* 0x0000004000007945 */ /* 0x000fe20003800000 */
[----:B------:R-:W-:Y:S02]  /*14930*/  SHF.R.S32.HI R20, RZ, 0x1f, R5 ;  /* 0x0000001fff147819 */ /* 0x000fe40000011405 */
[----:B------:R-:W0:Y:S02]  /*14940*/  SYNCS.PHASECHK.TRANS64.TRYWAIT P0, [R0+URZ+0x22880], R26 ;  /* 0x0228801a000075a7 */ /* 0x000e24000800017f */
[----:B0-----:R-:W-:Y:S05]  /*14950*/  @!P0 BRA `(.L_x_1422) ;  /* 0x0000004400a88947 */ /* 0x001fea0003800000 */
.L_x_1500:
[----:B------:R-:W-:Y:S05]  /*14960*/  BSYNC B0 ;  /* 0x0000000000007941 */ /* 0x000fea0003800000 */
.L_x_1421:
[----:B------:R-:W1:Y:S01]  /*14970*/  S2R R7, SR_TID.X ;  /* 0x0000000000077919 */ /* 0x000e620000002100 */
[----:B------:R-:W-:Y:S01]  /*14980*/  ULDC.64 UR4, c[0x0][0x328] ;  /* 0x0000ca0000047ab9 */ /* 0x000fe20000000a00 */
[----:B-----5:R-:W-:Y:S01]  /*14990*/  SHF.R.S32.HI R21, RZ, 0x1f, R4 ;  /* 0x0000001fff157819 */ /* 0x020fe20000011404 */
[----:B------:R-:W-:Y:S01]  /*149a0*/  IMAD R6, R20, UR4, RZ ;  /* 0x0000000414067c24 */ /* 0x000fe2000f8e02ff */
[----:B------:R-:W-:Y:S01]  /*149b0*/  ULDC.64 UR6, c[0x0][0x318] ;  /* 0x0000c60000067ab9 */ /* 0x000fe20000000a00 */
[----:B------:R-:W-:Y:S01]  /*149c0*/  IMAD.WIDE.U32 R2, R5, UR4, RZ ;  /* 0x0000000405027c25 */ /* 0x000fe2000f8e00ff */
[----:B------:R-:W-:-:S03]  /*149d0*/  LOP3.LUT P1, RZ, R17, 0x1, RZ, 0xc0, !PT ;  /* 0x0000000111ff7812 */ /* 0x000fc6000782c0ff */
[----:B------:R-:W-:Y:S01]  /*149e0*/  IMAD R6, R5, UR5, R6 ;  /* 0x0000000505067c24 */ /* 0x000fe2000f8e0206 */
[----:B------:R-:W-:-:S03]  /*149f0*/  ULDC.64 UR4, c[0x0][0x338] ;  /* 0x0000ce0000047ab9 */ /* 0x000fc60000000a00 */
[----:B------:R-:W-:Y:S02]  /*14a00*/  IMAD.IADD R3, R3, 0x1, R6 ;  /* 0x0000000103037824 */ /* 0x000fe400078e0206 */
[----:B------:R-:W-:Y:S02]  /*14a10*/  IMAD R6, R21, UR4, RZ ;  /* 0x0000000415067c24 */ /* 0x000fe4000f8e02ff */
[----:B------:R-:W-:-:S04]  /*14a20*/  IMAD.WIDE.U32 R2, R4, UR4, R2 ;  /* 0x0000000404027c25 */ /* 0x000fc8000f8e0002 */
[----:B------:R-:W-:Y:S01]  /*14a30*/  IMAD R6, R4, UR5, R6 ;  /* 0x0000000504067c24 */ /* 0x000fe2000f8e0206 */
[----:B------:R-:W-:-:S03]  /*14a40*/  ULDC.64 UR4, c[0x0][0x330] ;  /* 0x0000cc0000047ab9 */ /* 0x000fc60000000a00 */
[----:B------:R-:W-:Y:S02]  /*14a50*/  IMAD.IADD R3, R3, 0x1, R6 ;  /* 0x0000000103037824 */ /* 0x000fe400078e0206 */
[C---:B------:R-:W-:Y:S01]  /*14a60*/  IMAD.WIDE.U32 R2, R22.reuse, UR4, R2 ;  /* 0x0000000416027c25 */ /* 0x040fe2000f8e0002 */
[----:B------:R-:W-:Y:S01]  /*14a70*/  UMOV UR4, 0xffffffff ;  /* 0xffffffff00047882 */ /* 0x000fe20000000000 */
[----:B-1----:R-:W-:Y:S02]  /*14a80*/  LOP3.LUT R7, R7, 0x7f, RZ, 0xc0, !PT ;  /* 0x0000007f07077812 */ /* 0x002fe400078ec0ff */
[----:B------:R-:W-:Y:S01]  /*14a90*/  IMAD R9, R22, UR5, R3 ;  /* 0x0000000516097c24 */ /* 0x000fe2000f8e0203 */
[----:B------:R-:W-:Y:S02]  /*14aa0*/  IADD3 R10, P0, R2, UR6, RZ ;  /* 0x00000006020a7c10 */ /* 0x000fe4000ff1e0ff */
[--C-:B------:R-:W-:Y:S02]  /*14ab0*/  SHF.R.U32.HI R11, RZ, 0x2, R7.reuse ;  /* 0x00000002ff0b7819 */ /* 0x100fe40000011607 */
[----:B------:R-:W-:-:S02]  /*14ac0*/  SHF.R.U32.HI R7, RZ, 0x5, R7 ;  /* 0x00000005ff077819 */ /* 0x000fc40000011607 */
[----:B------:R-:W-:Y:S02]  /*14ad0*/  IADD3 R8, -R11, UR36, -R8 ;  /* 0x000000240b087c10 */ /* 0x000fe4000fffe908 */
[----:B------:R-:W-:Y:S01]  /*14ae0*/  IADD3.X R9, R9, UR7, RZ, P0, !PT ;  /* 0x0000000709097c10 */ /* 0x000fe200087fe4ff */
[----:B------:R-:W-:Y:S01]  /*14af0*/  IMAD.SHL.U32 R7, R7, 0x400, RZ ;  /* 0x0000040007077824 */ /* 0x000fe200078e00ff */
[----:B------:R-:W-:-:S03]  /*14b00*/  ISETP.GE.AND P4, PT, R8, 0x1, PT ;  /* 0x000000010800780c */ /* 0x000fc60003f86270 */
[----:B------:R-:W-:Y:S01]  /*14b10*/  IMAD R6, R19, 0x4000, R7 ;  /* 0x0000400013067824 */ /* 0x000fe200078e0207 */
[----:B------:R-:W-:Y:S09]  /*14b20*/  BRA.DIV UR4, `(.L_x_1423) ;  /* 0x0000004604487947 */ /* 0x000ff2000b800000 */
[----:B------:R-:W1:Y:S01]  /*14b30*/  SHFL.IDX PT, R2, R10, RZ, 0x1c1f ;  /* 0x001c1fff0a027589 */ /* 0x000e6200000e0000 */
[----:B------:R-:W-:Y:S02]  /*14b40*/  LOP3.LUT P6, RZ, R17, 0x2, RZ, 0xc0, !PT ;  /* 0x0000000211ff7812 */ /* 0x000fe400078cc0ff */
[----:B------:R-:W-:Y:S01]  /*14b50*/  IADD3 R6, R16, R6, R29 ;  /* 0x0000000610067210 */ /* 0x000fe20007ffe01d */
[----:B------:R-:W2:Y:S01]  /*14b60*/  SHFL.IDX PT, R3, R9, RZ, 0x1c1f ;  /* 0x001c1fff09037589 */ /* 0x000ea200000e0000 */
[C---:B------:R-:W-:Y:S02]  /*14b70*/  ISETP.GE.AND P3, PT, R8.reuse, 0x21, PT ;  /* 0x000000210800780c */ /* 0x040fe40003f66270 */
[----:B------:R-:W-:Y:S01]  /*14b80*/  ISETP.GE.AND P2, PT, R8, 0x41, PT ;  /* 0x000000410800780c */ /* 0x000fe20003f46270 */
[----:B------:R-:W-:Y:S01]  /*14b90*/  IMAD.IADD R7, R30, 0x1, R6 ;  /* 0x000000011e077824 */ /* 0x000fe200078e0206 */
[----:B------:R-:W-:Y:S02]  /*14ba0*/  ISETP.GE.AND P5, PT, R8, 0x61, PT ;  /* 0x000000610800780c */ /* 0x000fe40003fa6270 */
[----:B-1----:R-:W-:-:S05]  /*14bb0*/  IADD3 R2, P0, R36, R2, RZ ;  /* 0x0000000224027210 */ /* 0x002fca0007f1e0ff */
[----:B--2---:R-:W-:Y:S01]  /*14bc0*/  IMAD.X R3, RZ, RZ, R3, P0 ;  /* 0x000000ffff037224 */ /* 0x004fe200000e0603 */
[----:B------:R-:W-:-:S13]  /*14bd0*/  ISETP.LT.OR P0, PT, R8, 0x1, P6 ;  /* 0x000000010800780c */ /* 0x000fda0003701670 */
[----:B------:R-:W-:Y:S01]  /*14be0*/  @!PT LDS RZ, [RZ] ;  /* 0x00000000fffff984 */ /* 0x000fe20000000800 */
[----:B------:R-:W-:Y:S01]  /*14bf0*/  LDGSTS.E.BYPASS.LTC128B.128 [R6+0x8400], desc[UR56][R2.64], !P0 ;  /* 0x0840000002067fae */ /* 0x000fe2000c101d78 */
[----:B------:R-:W-:-:S13]  /*14c00*/  ISETP.LT.OR P0, PT, R8, 0x1, P1 ;  /* 0x000000010800780c */ /* 0x000fda0000f01670 */
[----:B------:R1:W-:Y:S04]  /*14c10*/  LDGSTS.E.BYPASS.LTC128B.128 [R7+0x8400], desc[UR56][R2.64+0x40], !P0 ;  /* 0x0840004002077fae */ /* 0x0003e8000c101d78 */
[----:B-1----:R-:W1:Y:S04]  /*14c20*/  SHFL.IDX PT, R2, R10, 0x1, 0x1c1f ;  /* 0x003c1f000a027f89 */ /* 0x002e6800000e0000 */
[----:B------:R-:W2:Y:S01]  /*14c30*/  SHFL.IDX PT, R3, R9, 0x1, 0x1c1f ;  /* 0x003c1f0009037f89 */ /* 0x000ea200000e0000 */
[----:B-1----:R-:W-:-:S05]  /*14c40*/  IADD3 R2, P0, R36, R2, RZ ;  /* 0x0000000224027210 */ /* 0x002fca0007f1e0ff */
[----:B--2---:R-:W-:Y:S01]  /*14c50*/  IMAD.X R3, RZ, RZ, R3, P0 ;  /* 0x000000ffff037224 */ /* 0x004fe200000e0603 */
[----:B------:R-:W-:-:S13]  /*14c60*/  ISETP.LT.OR P0, PT, R8, 0x21, P6 ;  /* 0x000000210800780c */ /* 0x000fda0003701670 */
[----:B------:R-:W-:Y:S01]  /*14c70*/  LDGSTS.E.BYPASS.LTC128B.128 [R6+0x9400], desc[UR56][R2.64], !P0 ;  /* 0x0940000002067fae */ /* 0x000fe2000c101d78 */
[----:B------:R-:W-:-:S13]  /*14c80*/  ISETP.LT.OR P0, PT, R8, 0x21, P1 ;  /* 0x000000210800780c */ /* 0x000fda0000f01670 */
[----:B------:R1:W-:Y:S04]  /*14c90*/  LDGSTS.E.BYPASS.LTC128B.128 [R7+0x9400], desc[UR56][R2.64+0x40], !P0 ;  /* 0x0940004002077fae */ /* 0x0003e8000c101d78 */
[----:B-1----:R-:W1:Y:S04]  /*14ca0*/  SHFL.IDX PT, R2, R10, 0x2, 0x1c1f ;  /* 0x005c1f000a027f89 */ /* 0x002e6800000e0000 */
[----:B------:R-:W2:Y:S04]  /*14cb0*/  SHFL.IDX PT, R3, R9, 0x2, 0x1c1f ;  /* 0x005c1f0009037f89 */ /* 0x000ea800000e0000 */
[----:B------:R-:W3:Y:S01]  /*14cc0*/  SHFL.IDX PT, R9, R9, 0x3, 0x1c1f ;  /* 0x007c1f0009097f89 */ /* 0x000ee200000e0000 */
[----:B-1----:R-:W-:-:S05]  /*14cd0*/  IADD3 R2, P0, R36, R2, RZ ;  /* 0x0000000224027210 */ /* 0x002fca0007f1e0ff */
[----:B--2---:R-:W-:Y:S01]  /*14ce0*/  IMAD.X R3, RZ, RZ, R3, P0 ;  /* 0x000000ffff037224 */ /* 0x004fe200000e0603 */
[----:B------:R-:W-:-:S13]  /*14cf0*/  ISETP.LT.OR P0, PT, R8, 0x41, P6 ;  /* 0x000000410800780c */ /* 0x000fda0003701670 */
[----:B------:R-:W-:Y:S01]  /*14d00*/  LDGSTS.E.BYPASS.LTC128B.128 [R6+0xa400], desc[UR56][R2.64], !P0 ;  /* 0x0a40000002067fae */ /* 0x000fe2000c101d78 */
[----:B------:R-:W-:-:S13]  /*14d10*/  ISETP.LT.OR P0, PT, R8, 0x41, P1 ;  /* 0x000000410800780c */ /* 0x000fda0000f01670 */
[----:B------:R1:W-:Y:S04]  /*14d20*/  LDGSTS.E.BYPASS.LTC128B.128 [R7+0xa400], desc[UR56][R2.64+0x40], !P0 ;  /* 0x0a40004002077fae */ /* 0x0003e8000c101d78 */
[----:B-1-3--:R1:W2:Y:S02]  /*14d30*/  SHFL.IDX PT, R2, R10, 0x3, 0x1c1f ;  /* 0x007c1f000a027f89 */ /* 0x00a2a400000e0000 */
.L_x_1510:
[----:B--2---:R-:W-:Y:S02]  /*14d40*/  IADD3 R2, P0, R36, R2, RZ ;  /* 0x0000000224027210 */ /* 0x004fe40007f1e0ff */
        /* <DEDUP_REMOVED lines=11> */
.L_x_1424:
        /* <DEDUP_REMOVED lines=11> */
.L_x_1425:
[----:B------:R2:W-:Y:S01]  /*14eb0*/  SYNCS.ARRIVE.TRANS64.A1T0 RZ, [R0+URZ+0x22870], RZ ;  /* 0x022870ff00ff79a7 */ /* 0x0005e2000810003f */
[----:B------:R-:W-:Y:S05]  /*14ec0*/  @!P6 BRA `(.L_x_1426) ;  /* 0x000000000004e947 */ /* 0x000fea0003800000 */
[----:B------:R-:W-:Y:S01]  /*14ed0*/  BPT.TRAP 0x1 ;  /* 0x000000040000795c */ /* 0x000fe20000300000 */
.L_x_1426:
[----:B------:R-:W3:Y:S01]  /*14ee0*/  SYNCS.PHASECHK.TRANS64.TRYWAIT P0, [R0+URZ+0x22840], R26 ;  /* 0x0228401a000075a7 */ /* 0x000ee2000800017f */
[----:B------:R-:W-:Y:S04]  /*14ef0*/  BSSY B0, `(.L_x_1427) ;  /* 0x0000002000007945 */ /* 0x000fe80003800000 */
[----:B---3--:R-:W-:Y:S05]  /*14f00*/  @!P0 BRA `(.L_x_1428) ;  /* 0x0000004400b08947 */ /* 0x008fea0003800000 */
.L_x_1511:
[----:B------:R-:W-:Y:S05]  /*14f10*/  BSYNC B0 ;  /* 0x0000000000007941 */ /* 0x000fea0003800000 */
.L_x_1427:
[----:B------:R-:W4:Y:S01]  /*14f20*/  LDL R7, [R1] ;  /* 0x0000000001077983 */ /* 0x000f220000100800 */
[----:B------:R-:W-:Y:S01]  /*14f30*/  ULDC.64 UR4, c[0x0][0x300] ;  /* 0x0000c00000047ab9 */ /* 0x000fe20000000a00 */
[----:B------:R-:W-:Y:S01]  /*14f40*/  ULDC.64 UR6, c[0x0][0x2e8] ;  /* 0x0000ba0000067ab9 */ /* 0x000fe20000000a00 */
[----:B------:R-:W-:Y:S01]  /*14f50*/  IMAD R6, R20, UR4, RZ ;  /* 0x0000000414067c24 */ /* 0x000fe2000f8e02ff */
[----:B------:R-:W-:Y:S01]  /*14f60*/  LOP3.LUT P1, RZ, R17, 0x4, RZ, 0xc0, !PT ;  /* 0x0000000411ff7812 */ /* 0x000fe2000782c0ff */
[----:B------:R-:W-:-:S04]  /*14f70*/  IMAD.WIDE.U32 R2, R5, UR4, RZ ;  /* 0x0000000405027c25 */ /* 0x000fc8000f8e00ff */
[----:B------:R-:W-:Y:S01]  /*14f80*/  IMAD R6, R5, UR5, R6 ;  /* 0x0000000505067c24 */ /* 0x000fe2000f8e0206 */
[----:B------:R-:W-:Y:S02]  /*14f90*/  ULDC.64 UR4, c[0x0][0x310] ;  /* 0x0000c40000047ab9 */ /* 0x000fe40000000a00 */
[----:B------:R-:W-:Y:S02]  /*14fa0*/  IMAD R5, R21, UR4, RZ ;  /* 0x0000000415057c24 */ /* 0x000fe4000f8e02ff */
[----:B------:R-:W-:Y:S02]  /*14fb0*/  IMAD.IADD R3, R3, 0x1, R6 ;  /* 0x0000000103037824 */ /* 0x000fe400078e0206 */
[C---:B------:R-:W-:Y:S02]  /*14fc0*/  IMAD R5, R4.reuse, UR5, R5 ;  /* 0x0000000504057c24 */ /* 0x040fe4000f8e0205 */
[----:B------:R-:W-:Y:S01]  /*14fd0*/  IMAD.WIDE.U32 R2, R4, UR4, R2 ;  /* 0x0000000404027c25 */ /* 0x000fe2000f8e0002 */
[----:B------:R-:W-:-:S03]  /*14fe0*/  ULDC.64 UR4, c[0x0][0x308] ;  /* 0x0000c20000047ab9 */ /* 0x000fc60000000a00 */
[----:B------:R-:W-:Y:S02]  /*14ff0*/  IMAD.IADD R3, R3, 0x1, R5 ;  /* 0x0000000103037824 */ /* 0x000fe400078e0205 */
[----:B------:R-:W-:Y:S01]  /*15000*/  IMAD.WIDE.U32 R2, R22, UR4, R2 ;  /* 0x0000000416027c25 */ /* 0x000fe2000f8e0002 */
[----:B------:R-:W-:-:S03]  /*15010*/  UMOV UR4, 0xffffffff ;  /* 0xffffffff00047882 */ /* 0x000fc60000000000 */
[----:B------:R-:W-:Y:S01]  /*15020*/  IMAD R5, R22, UR5, R3 ;  /* 0x0000000516057c24 */ /* 0x000fe2000f8e0203 */
[----:B------:R-:W-:-:S04]  /*15030*/  IADD3 R4, P0, R2, UR6, RZ ;  /* 0x0000000602047c10 */ /* 0x000fc8000ff1e0ff */
[----:B------:R-:W-:Y:S01]  /*15040*/  IADD3.X R5, R5, UR7, RZ, P0, !PT ;  /* 0x0000000705057c10 */ /* 0x000fe200087fe4ff */
[----:B----4-:R-:W-:Y:S01]  /*15050*/  IMAD R6, R19, 0x6000, R7 ;  /* 0x0000600013067824 */ /* 0x010fe200078e0207 */
[----:B------:R-:W-:Y:S07]  /*15060*/  BRA.DIV UR4, `(.L_x_1429) ;  /* 0x00000046046c7947 */ /* 0x000fee000b800000 */
[----:B------:R-:W4:Y:S01]  /*15070*/  SHFL.IDX PT, R3, R4, RZ, 0x1c1f ;  /* 0x001c1fff04037589 */ /* 0x000f2200000e0000 */
[----:B------:R-:W-:Y:S01]  /*15080*/  LOP3.LUT P6, RZ, R17, 0x8, RZ, 0xc0, !PT ;  /* 0x0000000811ff7812 */ /* 0x000fe200078cc0ff */
[C-C-:B------:R-:W-:Y:S02]  /*15090*/  @P4 IMAD.IADD R7, R16.reuse, 0x1, R6.reuse ;  /* 0x0000000110074824 */ /* 0x140fe400078e0206 */
[----:B------:R-:W5:Y:S01]  /*150a0*/  SHFL.IDX PT, R2, R5, RZ, 0x1c1f ;  /* 0x001c1fff05027589 */ /* 0x000f6200000e0000 */
[----:B------:R-:W-:-:S03]  /*150b0*/  @P3 IMAD.IADD R9, R16, 0x1, R6 ;  /* 0x0000000110093824 */ /* 0x000fc600078e0206 */
[----:B------:R-:W-:Y:S01]  /*150c0*/  SHFL.IDX PT, R14, R4, 0x3, 0x1c1f ;  /* 0x007c1f00040e7f89 */ /* 0x000fe200000e0000 */
        /* <DEDUP_REMOVED lines=21> */
[----:B----4-:R-:W4:Y:S04]  /*15220*/  SHFL.IDX PT, R3, R4, 0x2, 0x1c1f ;  /* 0x005c1f0004037f89 */ /* 0x010f2800000e0000 */
[----:B------:R-:W5:Y:S04]  /*15230*/  SHFL.IDX PT, R2, R5, 0x2, 0x1c1f ;  /* 0x005c1f0005027f89 */ /* 0x000f6800000e0000 */
[----:B------:R-:W0:Y:S01]  /*15240*/  SHFL.IDX PT, R5, R5, 0x3, 0x1c1f ;  /* 0x007c1f0005057f89 */ /* 0x000e2200000e0000 */
[----:B----4-:R-:W-:-:S05]  /*15250*/  @P2 IADD3 R3, P0, R36, R3, RZ ;  /* 0x0000000324032210 */ /* 0x010fca0007f1e0ff */
[----:B-----5:R-:W-:-:S05]  /*15260*/  @P2 IMAD.X R2, RZ, RZ, R2, P0 ;  /* 0x000000ffff022224 */ /* 0x020fca00000e0602 */
[----:B------:R-:W-:-:S04]  /*15270*/  @P2 LOP3.LUT R3, R3, R2, RZ, 0x3c, !PT ;  /* 0x0000000203032212 */ /* 0x000fc800078e3cff */
[----:B------:R-:W-:-:S04]  /*15280*/  @P2 LOP3.LUT R2, R3, R2, RZ, 0x3c, !PT ;  /* 0x0000000203022212 */ /* 0x000fc800078e3cff */
[----:B------:R-:W-:-:S05]  /*15290*/  @P2 LOP3.LUT R3, R3, R2, RZ, 0x3c, !PT ;  /* 0x0000000203032212 */ /* 0x000fca00078e3cff */
[----:B------:R4:W-:Y:S04]  /*152a0*/  @P2 LDGSTS.E.BYPASS.LTC128B.128 [R7+0x17400], desc[UR56][R2.64], !P4 ;  /* 0x1740000002072fae */ /* 0x0009e8000e101d78 */
[----:B------:R4:W-:Y:S04]  /*152b0*/  @P2 LDGSTS.E.BYPASS.LTC128B.128 [R7+0x19400], desc[UR56][R2.64+0x40], !P6 ;  /* 0x1940004002072fae */ /* 0x0009e8000f101d78 */
[----:B0-----:R4:W-:Y:S02]  /*152c0*/  @P2 LDGSTS.E.BYPASS.LTC128B.128 [R7+0x1b400], desc[UR56][R2.64+0x80], !P1 ;  /* 0x1b40008002072fae */ /* 0x0019e4000c901d78 */
.L_x_1521:
[C---:B------:R-:W-:Y:S02]  /*152d0*/  LOP3.LUT P3, RZ, R17.reuse, 0x10, RZ, 0xc0, !PT ;  /* 0x0000001011ff7812 */ /* 0x040fe4000786c0ff */
[----:B------:R-:W-:Y:S02]  /*152e0*/  LOP3.LUT P2, RZ, R17, 0x8, RZ, 0xc0, !PT ;  /* 0x0000000811ff7812 */ /* 0x000fe4000784c0ff */
[----:B----4-:R-:W-:-:S05]  /*152f0*/  @P5 IADD3 R2, P0, R36, R14, RZ ;  /* 0x0000000e24025210 */ /* 0x010fca0007f1e0ff */
[----:B------:R-:W-:Y:S01]  /*15300*/  @P5 IMAD.X R3, RZ, RZ, R5, P0 ;  /* 0x000000ffff035224 */ /* 0x000fe200000e0605 */
[----:B------:R-:W-:Y:S01]  /*15310*/  PLOP3.LUT P0, PT, PT, PT, PT, 0x80, 0x0 ;  /* 0x000000000000781c */ /* 0x000fe20003f0f070 */
[----:B------:R-:W-:-:S05]  /*15320*/  @P5 IMAD.IADD R5, R16, 0x1, R6 ;  /* 0x0000000110055824 */ /* 0x000fca00078e0206 */
[----:B------:R-:W-:Y:S01]  /*15330*/  @!PT LDS RZ, [RZ] ;  /* 0x00000000fffff984 */ /* 0x000fe20000000800 */
[----:B------:R-:W-:Y:S01]  /*15340*/  @!PT LDS RZ, [RZ] ;  /* 0x00000000fffff984 */ /* 0x000fe20000000800 */
[----:B------:R-:W-:Y:S01]  /*15350*/  @!PT LDS RZ, [RZ] ;  /* 0x00000000fffff984 */ /* 0x000fe20000000800 */
[----:B------:R0:W-:Y:S04]  /*15360*/  @P5 LDGSTS.E.BYPASS.LTC128B.128 [R5+0x17c00], desc[UR56][R2.64], !P3 ;  /* 0x17c0000002055fae */ /* 0x0001e8000d901d78 */
[----:B------:R0:W-:Y:S04]  /*15370*/  @P5 LDGSTS.E.BYPASS.LTC128B.128 [R5+0x19c00], desc[UR56][R2.64+0x40], !P2 ;  /* 0x19c0004002055fae */ /* 0x0001e8000d101d78 */
[----:B------:R0:W-:Y:S01]  /*15380*/  @P5 LDGSTS.E.BYPASS.LTC128B.128 [R5+0x1bc00], desc[UR56][R2.64+0x80], !P1 ;  /* 0x1bc0008002055fae */ /* 0x0001e2000c901d78 */
[----:B------:R-:W-:Y:S01]  /*15390*/  NOP ;  /* 0x0000000000007918 */ /* 0x000fe20000000000 */
.L_x_1430:
        /* <DEDUP_REMOVED lines=11> */
.L_x_1431:
[----:B------:R0:W-:Y:S02]  /*15450*/  SYNCS.ARRIVE.TRANS64.A1T0 RZ, [R0+URZ+0x22830], RZ ;  /* 0x022830ff00ff79a7 */ /* 0x0001e4000810003f */
[----:B------:R-:W-:Y:S05]  /*15460*/  WARPSYNC.ALL ;  /* 0x0000000000007948 */ /* 0x000fea0003800000 */
[----:B0-23--:R-:W-:Y:S01]  /*15470*/  VIADD R0, R16, 0x10400 ;  /* 0x0001040010007836 */ /* 0x00dfe20000000000 */
[----:B------:R-:W-:Y:S01]  /*15480*/  USHF.R.S32.HI UR4, URZ, 0x1f, UR39 ;  /* 0x0000001f3f047899 */ /* 0x000fe20008011427 */
[----:B------:R-:W-:Y:S03]  /*15490*/  BAR.SYNC.DEFER_BLOCKING 0x8, 0x180 ;  /* 0x0206000000007b1d */ /* 0x000fe60000010000 */
[----:B------:R-:W-:-:S03]  /*154a0*/  LOP3.LUT P0, RZ, R0, 0x1bf, RZ, 0xc0, !PT ;  /* 0x000001bf00ff7812 */ /* 0x000fc6000780c0ff */
[----:B------:R-:W-:Y:S01]  /*154b0*/  ULDC.64 UR6, c[0x0][0x298] ;  /* 0x0000a60000067ab9 */ /* 0x000fe20000000a00 */
[----:B------:R-:W-:Y:S01]  /*154c0*/  BSSY B6, `(.L_x_1432) ;  /* 0x0000016000067945 */ /* 0x000fe20003800000 */
        /* <DEDUP_REMOVED lines=14> */
[----:B-1----:R-:W-:Y:S02]  /*155b0*/  IMAD.U32 R10, RZ, RZ, UR4 ;  /* 0x00000004ff0a7e24 */ /* 0x002fe4000f8e00ff */
[----:B------:R-:W-:Y:S02]  /*155c0*/  IMAD.U32 R11, RZ, RZ, UR5 ;  /* 0x00000005ff0b7e24 */ /* 0x000fe4000f8e00ff */
[----:B------:R-:W-:Y:S02]  /*155d0*/  IMAD.MOV.U32 R8, RZ, RZ, 0x70 ;  /* 0x00000070ff087424 */ /* 0x000fe400078e00ff */
[----:B------:R-:W-:Y:S02]  /*155e0*/  IMAD.MOV.U32 R12, RZ, RZ, 0x1 ;  /* 0x00000001ff0c7424 */ /* 0x000fe400078e00ff */
[----:B------:R-:W-:-:S07]  /*155f0*/  IMAD.MOV.U32 R13, RZ, RZ, RZ ;  /* 0x000000ffff0d7224 */ /* 0x000fce00078e00ff */
[----:B------:R-:W-:-:S07]  /*15600*/  LEPC R20, `(.L_x_1433) ;  /* 0x000000001014794e */ /* 0x000fce0000000000 */
[----:B0-----:R-:W-:Y:S05]  /*15610*/  CALL.ABS.NOINC R2 ;  /* 0x0000000002007343 */ /* 0x001fea0003c00000 */
.L_x_1433:
[----:B------:R-:W-:Y:S05]  /*15620*/  BSYNC B6 ;  /* 0x0000000000067941 */ /* 0x000fea0003800000 */
.L_x_1432:
[----:B------:R0:W5:Y:S01]  /*15630*/  LDL R8, [R1+0xc] ;  /* 0x00000c0001087983 */ /* 0x0001620000100800 */
[----:B------:R-:W-:Y:S01]  /*15640*/  UISETP.NE.AND UP1, UPT, UR48, URZ, UPT ;  /* 0x0000003f3000728c */ /* 0x000fe2000bf25270 */
[----:B------:R-:W2:Y:S01]  /*15650*/  S2R R2, SR_TID.X ;  /* 0x0000000000027919 */ /* 0x000ea20000002100 */
[----:B------:R-:W-:Y:S01]  /*15660*/  R2UR UR7, R22 ;  /* 0x00000000160772ca */ /* 0x000fe200000e0000 */
[----:B------:R-:W3:Y:S03]  /*15670*/  LDC R7, c[0x0][0x448] ;  /* 0x00011200ff077b82 */ /* 0x000ee60000000800 */
[----:B------:R-:W-:Y:S01]  /*15680*/  PLOP3.LUT P0, PT, PT, PT, UP1, 0x80, 0x0 ;  /* 0x000000000000781c */ /* 0x000fe20003f0f018 */
[----:B------:R-:W-:Y:S01]  /*15690*/  ULDC.64 UR8, c[0x0][0x2d8] ;  /* 0x0000b60000087ab9 */ /* 0x000fe20000000a00 */
[----:B------:R-:W-:-:S03]  /*156a0*/  UISETP.NE.AND UP0, UPT, UR47, URZ, UPT ;  /* 0x0000003f2f00728c */ /* 0x000fc6000bf05270 */
[----:B------:R-:W-:Y:S01]  /*156b0*/  @UP1 ULDC UR4, c[0x0][0x44c] ;  /* 0x0001130000041ab9 */ /* 0x000fe20000000800 */
[C---:B--2---:R-:W-:Y:S01]  /*156c0*/  LOP3.LUT R20, R2.reuse, 0x7f, RZ, 0xc0, !PT ;  /* 0x0000007f02147812 */ /* 0x044fe200078ec0ff */
[----:B------:R-:W-:-:S03]  /*156d0*/  IMAD.SHL.U32 R2, R2, 0x20, RZ ;  /* 0x0000002002027824 */ /* 0x000fc600078e00ff */
[----:B------:R-:W-:-:S04]  /*156e0*/  SHF.R.U32.HI R20, RZ, 0x2, R20 ;  /* 0x00000002ff147819 */ /* 0x000fc80000011614 */
[----:B------:R-:W-:-:S05]  /*156f0*/  LOP3.LUT R2, R20, 0x60, R2, 0xf8, !PT ;  /* 0x0000006014027812 */ /* 0x000fca00078ef802 */
[----:B------:R-:W-:-:S04]  /*15700*/  IMAD.IADD R2, R2, 0x1, R18 ;  /* 0x0000000102027824 */ /* 0x000fc800078e0212 */
[----:B------:R-:W-:Y:S01]  /*15710*/  @P0 IMAD.HI.U32 R0, R2, UR4, RZ ;  /* 0x0000000402000c27 */ /* 0x000fe2000f8e00ff */
[----:B------:R-:W-:Y:S01]  /*15720*/  PLOP3.LUT P0, PT, PT, PT, UP1, 0x80, 0x0 ;  /* 0x000000000000781c */ /* 0x000fe20003f0f018 */
[----:B------:R-:W-:Y:S01]  /*15730*/  @UP1 ULDC UR4, c[0x0][0x450] ;  /* 0x0001140000041ab9 */ /* 0x000fe20000000800 */
[----:B------:R-:W-:Y:S01]  /*15740*/  R2UR UR10, R22 ;  /* 0x00000000160a72ca */ /* 0x000fe200000e0000 */
[----:B------:R-:W-:Y:S01]  /*15750*/  IMAD.MOV.U32 R6, RZ, RZ, R2 ;  /* 0x000000ffff067224 */ /* 0x000fe200078e0002 */
[----:B------:R-:W-:Y:S01]  /*15760*/  UMOV UR5, UR39 ;  /* 0x0000002700057c82 */ /* 0x000fe20008000000 */
[----:B------:R-:W-:-:S08]  /*15770*/  USHF.R.S32.HI UR6, URZ, 0x1f, UR40 ;  /* 0x0000001f3f067899 */ /* 0x000fd00008011428 */
[----:B------:R-:W-:Y:S01]  /*15780*/  @P0 SHF.R.U32.HI R6, RZ, UR4, R0 ;  /* 0x00000004ff060c19 */ /* 0x000fe20008011600 */
[----:B------:R-:W-:Y:S02]  /*15790*/  UMOV UR4, UR36 ;  /* 0x0000002400047c82 */ /* 0x000fe40008000000 */
[----:B------:R-:W-:Y:S02]  /*157a0*/  UIMAD.WIDE.U32 UR4, UR7, UR8, UR4 ;  /* 0x00000008070472a5 */ /* 0x000fe4000f8e0004 */
[----:B------:R-:W-:Y:S02]  /*157b0*/  USEL UR7, UR6, URZ, !UP0 ;  /* 0x0000003f06077287 */ /* 0x000fe4000c000000 */
[----:B------:R-:W-:Y:S02]  /*157c0*/  UIMAD UR5, UR10, UR9, UR5 ;  /* 0x000000090a0572a4 */ /* 0x000fe4000f8e0205 */
[----:B------:R-:W-:Y:S01]  /*157d0*/  USEL UR6, UR40, URZ, !UP0 ;  /* 0x0000003f28067287 */ /* 0x000fe2000c000000 */
[----:B------:R-:W-:-:S03]  /*157e0*/  ULDC.64 UR8, c[0x0][0x2e0] ;  /* 0x0000b80000087ab9 */ /* 0x000fc60000000a00 */
[----:B------:R-:W-:Y:S02]  /*157f0*/  UIMAD.WIDE.U32 UR4, UR6, UR8, UR4 ;  /* 0x00000008060472a5 */ /* 0x000fe4000f8e0004 */
[----:B------:R-:W-:Y:S01]  /*15800*/  UIMAD UR7, UR7, UR8, URZ ;  /* 0x00000008070772a4 */ /* 0x000fe2000f8e023f */
[----:B------:R-:W-:Y:S01]  /*15810*/  IMAD.MOV R0, RZ, RZ, -R6 ;  /* 0x000000ffff007224 */ /* 0x000fe200078e0a06 */
[----:B------:R-:W2:Y:S02]  /*15820*/  S2R R20, SR_TID.X ;  /* 0x0000000000147919 */ /* 0x000ea40000002100 */
[----:B------:R-:W-:Y:S01]  /*15830*/  UIMAD UR7, UR6, UR9, UR7 ;  /* 0x00000009060772a4 */ /* 0x000fe2000f8e0207 */
[----:B------:R-:W-:Y:S02]  /*15840*/  IMAD.U32 R4, RZ, RZ, UR4 ;  /* 0x00000004ff047e24 */ /* 0x000fe4000f8e00ff */
[----:B---3--:R-:W-:Y:S01]  /*15850*/  IMAD R0, R7, R0, R2 ;  /* 0x0000000007007224 */ /* 0x008fe200078e0202 */
[----:B------:R-:W-:Y:S01]  /*15860*/  UIADD3 UR6, UR5, UR7, URZ ;  /* 0x0000000705067290 */ /* 0x000fe2000fffe03f */
[----:B------:R-:W-:Y:S01]  /*15870*/  IMAD.MOV.U32 R2, RZ, RZ, R4 ;  /* 0x000000ffff027224 */ /* 0x000fe200078e0004 */
[----:B------:R-:W-:Y:S01]  /*15880*/  SHF.R.S32.HI R4, RZ, 0x1f, R6 ;  /* 0x0000001fff047819 */ /* 0x000fe20000011406 */
[----:B------:R-:W-:Y:S01]  /*15890*/  IMAD.U32 R5, RZ, RZ, UR5 ;  /* 0x00000005ff057e24 */ /* 0x000fe2000f8e00ff */
[----:B------:R-:W-:-:S02]  /*158a0*/  ULDC.64 UR4, c[0x0][0x2d0] ;  /* 0x0000b40000047ab9 */ /* 0x000fc40000000a00 */
[----:B------:R-:W-:Y:S02]  /*158b0*/  IMAD.U32 R3, RZ, RZ, UR6 ;  /* 0x00000006ff037e24 */ /* 0x000fe4000f8e00ff */
[----:B------:R-:W-:Y:S02]  /*158c0*/  IMAD R4, R4, UR4, RZ ;  /* 0x0000000404047c24 */ /* 0x000fe4000f8e02ff */
[----:B------:R-:W-:-:S04]  /*158d0*/  IMAD.WIDE.U32 R2, R6, UR4, R2 ;  /* 0x0000000406027c25 */ /* 0x000fc8000f8e0002 */
[----:B------:R-:W-:Y:S01]  /*158e0*/  IMAD R5, R6, UR5, R4 ;  /* 0x0000000506057c24 */ /* 0x000fe2000f8e0204 */
[----:B------:R-:W-:Y:S01]  /*158f0*/  SHF.R.S32.HI R4, RZ, 0x1f, R0 ;  /* 0x0000001fff047819 */ /* 0x000fe20000011400 */
[----:B------:R-:W-:Y:S02]  /*15900*/  ULDC.64 UR4, c[0x0][0x2c8] ;  /* 0x0000b20000047ab9 */ /* 0x000fe40000000a00 */
[----:B------:R-:W-:Y:S02]  /*15910*/  IMAD.IADD R3, R3, 0x1, R5 ;  /* 0x0000000103037824 */ /* 0x000fe400078e0205 */
[----:B------:R-:W-:Y:S02]  /*15920*/  IMAD R4, R4, UR4, RZ ;  /* 0x0000000404047c24 */ /* 0x000fe4000f8e02ff */
[----:B------:R-:W-:-:S04]  /*15930*/  IMAD.WIDE.U32 R2, R0, UR4, R2 ;  /* 0x0000000400027c25 */ /* 0x000fc8000f8e0002 */
[----:B------:R-:W-:Y:S01]  /*15940*/  IMAD R5, R0, UR5, R4 ;  /* 0x0000000500057c24 */ /* 0x000fe2000f8e0204 */
[----:B------:R-:W-:Y:S02]  /*15950*/  ULDC.64 UR4, c[0x0][0x280] ;  /* 0x0000a00000047ab9 */ /* 0x000fe40000000a00 */
[----:B------:R-:W-:Y:S01]  /*15960*/  IADD3 R0, P0, R2, UR4, RZ ;  /* 0x0000000402007c10 */ /* 0x000fe2000ff1e0ff */
[----:B------:R-:W-:Y:S01]  /*15970*/  ULDC UR4, c[0x0][0x2b8] ;  /* 0x0000ae0000047ab9 */ /* 0x000fe20000000800 */
[C---:B------:R-:W-:Y:S02]  /*15980*/  LOP3.LUT R9, R36.reuse, 0x40, RZ, 0xfc, !PT ;  /* 0x0000004024097812 */ /* 0x040fe400078efcff */
[----:B-1----:R-:W-:Y:S02]  /*15990*/  LOP3.LUT R10, R36, 0x80, RZ, 0xfc, !PT ;  /* 0x00000080240a7812 */ /* 0x002fe400078efcff */
[----:B------:R-:W-:Y:S01]  /*159a0*/  IADD3.X R5, R3, UR5, R5, P0, !PT ;  /* 0x0000000503057c10 */ /* 0x000fe200087fe405 */
[----:B------:R-:W-:Y:S01]  /*159b0*/  UMOV UR5, 0xffffffff ;  /* 0xffffffff00057882 */ /* 0x000fe20000000000 */
[----:B--2---:R-:W-:-:S02]  /*159c0*/  LOP3.LUT R20, R20, 0x7f, RZ, 0xc0, !PT ;  /* 0x0000007f14147812 */ /* 0x004fc400078ec0ff */
[----:B------:R-:W-:Y:S02]  /*159d0*/  ISETP.GE.AND P3, PT, R36, UR4, PT ;  /* 0x0000000424007c0c */ /* 0x000fe4000bf66270 */
[----:B------:R-:W-:Y:S02]  /*159e0*/  ISETP.GE.AND P2, PT, R9, UR4, PT ;  /* 0x0000000409007c0c */ /* 0x000fe4000bf46270 */
[----:B------:R-:W-:Y:S02]  /*159f0*/  ISETP.GE.AND P1, PT, R10, UR4, PT ;  /* 0x000000040a007c0c */ /* 0x000fe4000bf26270 */
[----:B------:R-:W-:Y:S01]  /*15a00*/  SHF.R.U32.HI R9, RZ, 0x2, R20 ;  /* 0x00000002ff097819 */ /* 0x000fe20000011614 */
[----:B0-----:R-:W-:Y:S10]  /*15a10*/  BRA.DIV UR5, `(.L_x_1434) ;  /* 0x0000004205807947 */ /* 0x001ff4000b800000 */
[----:B------:R-:W0:Y:S01]  /*15a20*/  SHFL.IDX PT, R3, R0, RZ, 0x1c1f ;  /* 0x001c1fff00037589 */ /* 0x000e2200000e0000 */
[----:B------:R-:W-:Y:S02]  /*15a30*/  IMAD R4, R7, UR41, RZ ;  /* 0x0000002907047c24 */ /* 0x000fe4000f8e02ff */
[----:B------:R-:W-:Y:S01]  /*15a40*/  IMAD.IADD R18, R9, 0x1, R18 ;  /* 0x0000000109127824 */ /* 0x000fe200078e0212 */
[----:B------:R-:W1:Y:S03]  /*15a50*/  SHFL.IDX PT, R2, R5, RZ, 0x1c1f ;  /* 0x001c1fff05027589 */ /* 0x000e6600000e0000 */
[C---:B------:R-:W-:Y:S01]  /*15a60*/  VIADD R7, R18.reuse, 0x20 ;  /* 0x0000002012077836 */ /* 0x040fe20000000000 */
[----:B------:R-:W-:Y:S01]  /*15a70*/  ISETP.GE.AND P0, PT, R18, R4, PT ;  /* 0x000000041200720c */ /* 0x000fe20003f06270 */
[----:B------:R-:W2:-:S12]  /*15a80*/  SHFL.IDX PT, R14, R0, 0x1, 0x1c1f ;  /* 0x003c1f00000e7f89 */ /* 0x000e9800000e0000 */
[----:B0-----:R-:W-:-:S05]  /*15a90*/  @!P0 IADD3 R6, P4, R36, R3, RZ ;  /* 0x0000000324068210 */ /* 0x001fca0007f9e0ff */
[----:B-1----:R-:W-:Y:S02]  /*15aa0*/  @!P0 IMAD.X R3, RZ, RZ, R2, P4 ;  /* 0x000000ffff038224 */ /* 0x002fe400020e0602 */
[----:B------:R-:W-:-:S05]  /*15ab0*/  @!P0 IMAD.MOV.U32 R2, RZ, RZ, R6 ;  /* 0x000000ffff028224 */ /* 0x000fca00078e0006 */
[----:B-----5:R-:W-:Y:S04]  /*15ac0*/  @!P0 LDGSTS.E.BYPASS.LTC128B.128 [R8+0x10400], desc[UR56][R2.64], !P3 ;  /* 0x1040000002088fae */ /* 0x020fe8000d901d78 */
[----:B------:R-:W-:Y:S04]  /*15ad0*/  @!P0 LDGSTS.E.BYPASS.LTC128B.128 [R8+0x12400], desc[UR56][R2.64+0x40], !P2 ;  /* 0x1240004002088fae */ /* 0x000fe8000d101d78 */
[----:B------:R0:W-:Y:S01]  /*15ae0*/  @!P0 LDGSTS.E.BYPASS.LTC128B.128 [R8+0x14400], desc[UR56][R2.64+0x80], !P1 ;  /* 0x1440008002088fae */ /* 0x0001e2000c901d78 */
[----:B------:R-:W-:-:S03]  /*15af0*/  ISETP.GE.AND P0, PT, R7, R4, PT ;  /* 0x000000040700720c */ /* 0x000fc60003f06270 */
[----:B0-----:R-:W0:Y:S10]  /*15b00*/  SHFL.IDX PT, R2, R5, 0x1, 0x1c1f ;  /* 0x003c1f0005027f89 */ /* 0x001e3400000e0000 */
[----:B--2---:R-:W-:-:S02]  /*15b10*/  @!P0 IADD3 R6, P4, R36, R14, RZ ;  /* 0x0000000e24068210 */ /* 0x004fc40007f9e0ff */
[----:B------:R-:W1:Y:S03]  /*15b20*/  SHFL.IDX PT, R14, R0, 0x2, 0x1c1f ;  /* 0x005c1f00000e7f89 */ /* 0x000e6600000e0000 */
        /* <DEDUP_REMOVED lines=9> */
[----:B-1----:R-:W-:-:S02]  /*15bc0*/  @!P0 IADD3 R6, P4, R36, R14, RZ ;  /* 0x0000000e24068210 */ /* 0x002fc40007f9e0ff */
[----:B------:R1:W2:Y:S04]  /*15bd0*/  SHFL.IDX PT, R14, R0, 0x3, 0x1c1f ;  /* 0x007c1f00000e7f89 */ /* 0x0002a800000e0000 */
[----:B------:R-:W3:Y:S01]  /*15be0*/  SHFL.IDX PT, R5, R5, 0x3, 0x1c1f ;  /* 0x007c1f0005057f89 */ /* 0x000ee200000e0000 */
[----:B0-----:R-:W-:Y:S02]  /*15bf0*/  @!P0 IMAD.X R7, RZ, RZ, R2, P4 ;  /* 0x000000ffff078224 */ /* 0x001fe400020e0602 */
[----:B------:R-:W-:Y:S02]  /*15c00*/  @!P0 IMAD.MOV.U32 R2, RZ, RZ, R6 ;  /* 0x000000ffff028224 */ /* 0x000fe400078e0006 */
[----:B------:R-:W-:-:S05]  /*15c10*/  @!P0 IMAD.MOV.U32 R3, RZ, RZ, R7 ;  /* 0x000000ffff038224 */ /* 0x000fca00078e0007 */
[----:B------:R1:W-:Y:S04]  /*15c20*/  @!P0 LDGSTS.E.BYPASS.LTC128B.128 [R8+0x11400], desc[UR56][R2.64], !P3 ;  /* 0x1140000002088fae */ /* 0x0003e8000d901d78 */
[----:B------:R1:W-:Y:S04]  /*15c30*/  @!P0 LDGSTS.E.BYPASS.LTC128B.128 [R8+0x13400], desc[UR56][R2.64+0x40], !P2 ;  /* 0x1340004002088fae */ /* 0x0003e8000d101d78 */
[----:B--23--:R1:W-:Y:S02]  /*15c40*/  @!P0 LDGSTS.E.BYPASS.LTC128B.128 [R8+0x15400], desc[UR56][R2.64+0x80], !P1 ;  /* 0x1540008002088fae */ /* 0x00c3e4000c901d78 */
.L_x_1530:
[----:B-1----:R-:W-:Y:S01]  /*15c50*/  VIADD R3, R18, 0x60 ;  /* 0x0000006012037836 */ /* 0x002fe20000000000 */
[----:B------:R-:W-:Y:S04]  /*15c60*/  BSSY B0, `(.L_x_1435) ;  /* 0x000000b000007945 */ /* 0x000fe80003800000 */
[----:B------:R-:W-:-:S13]  /*15c70*/  ISETP.GE.AND P0, PT, R3, R4, PT ;  /* 0x000000040300720c */ /* 0x000fda0003f06270 */
[----:B------:R-:W-:Y:S05]  /*15c80*/  @P0 BRA `(.L_x_1436) ;  /* 0x0000000000200947 */ /* 0x000fea0003800000 */
[----:B------:R-:W-:-:S05]  /*15c90*/  IADD3 R2, P0, R36, R14, RZ ;  /* 0x0000000e24027210 */ /* 0x000fca0007f1e0ff */
[----:B------:R-:W-:-:S05]  /*15ca0*/  IMAD.X R3, RZ, RZ, R5, P0 ;  /* 0x000000ffff037224 */ /* 0x000fca00000e0605 */
[----:B------:R-:W-:Y:S01]  /*15cb0*/  @!PT LDS RZ, [RZ] ;  /* 0x00000000fffff984 */ /* 0x000fe20000000800 */
[----:B------:R-:W-:Y:S01]  /*15cc0*/  @!PT LDS RZ, [RZ] ;  /* 0x00000000fffff984 */ /* 0x000fe20000000800 */
[----:B------:R-:W-:Y:S01]  /*15cd0*/  @!PT LDS RZ, [RZ] ;  /* 0x00000000fffff984 */ /* 0x000fe20000000800 */
[----:B------:R0:W-:Y:S04]  /*15ce0*/  LDGSTS.E.BYPASS.LTC128B.128 [R8+0x11c00], desc[UR56][R2.64], !P3 ;  /* 0x11c0000002087fae */ /* 0x0001e8000d901d78 */
[----:B------:R0:W-:Y:S04]  /*15cf0*/  LDGSTS.E.BYPASS.LTC128B.128 [R8+0x13c00], desc[UR56][R2.64+0x40], !P2 ;  /* 0x13c0004002087fae */ /* 0x0001e8000d101d78 */
[----:B------:R0:W-:Y:S02]  /*15d00*/  LDGSTS.E.BYPASS.LTC128B.128 [R8+0x15c00], desc[UR56][R2.64+0x80], !P1 ;  /* 0x15c0008002087fae */ /* 0x0001e4000c901d78 */
.L_x_1436:
[----:B------:R-:W-:Y:S05]  /*15d10*/  BSYNC B0 ;  /* 0x0000000000007941 */ /* 0x000fea0003800000 */
.L_x_1435:
[----:B------:R-:W-:Y:S01]  /*15d20*/  NOP ;  /* 0x0000000000007918 */ /* 0x000fe20000000000 */
[----:B------:R-:W-:-:S13]  /*15d30*/  PLOP3.LUT P0, PT, PT, PT, PT, 0x80, 0x0 ;  /* 0x000000000000781c */ /* 0x000fda0003f0f070 */
.L_x_1437:
[----:B------:R-:W-:Y:S02]  /*15d40*/  PLOP3.LUT P1, PT, P1, P0, PT, 0xa2, 0x0 ;  /* 0x000000000000781c */ /* 0x000fe40000f21472 */
[----:B------:R-:W-:-:S08]  /*15d50*/  @P0 R2UR P1, UR4, R16 ;  /* 0x00000000100402ca */ /* 0x000fd00000020000 */
[----:B------:R-:W-:-:S05]  /*15d60*/  @P0 PLOP3.LUT P0, PT, P1, PT, PT, 0x80, 0x0 ;  /* 0x000000000000081c */ /* 0x000fca0000f0f070 */
[----:B------:R-:W-:Y:S01]  /*15d70*/  @!P1 SYNCS.ARRIVE.TRANS64.RED.A0T1 RZ, [UR4+0x22800], RZ ;  /* 0x022800ffffff99a7 */ /* 0x000fe20008200404 */
[----:B------:R-:W-:Y:S07]  /*15d80*/  @!P1 ARRIVES.LDGSTSBAR.64.TRANSCNT [UR4+0x22800] ;  /* 0x02280000ff0099b0 */ /* 0x000fee0008000a84 */
[----:B------:R-:W-:Y:S05]  /*15d90*/  @P0 BRA.U.ANY `(.L_x_1437) ;  /* 0xfffffffd00e80947 */ /* 0x000fea000393ffff */
[----:B0-----:R-:W2:Y:S01]  /*15da0*/  LDL.LU R2, [R1+0x10] ;  /* 0x0000100001027983 */ /* 0x001ea20000300800 */
[----:B------:R-:W-:Y:S02]  /*15db0*/  VIADD R20, R27, 0xfffffffe ;  /* 0xfffffffe1b147836 */ /* 0x000fe40000000000 */
        /* <DEDUP_REMOVED lines=9> */
[----:B------:R-:W1:Y:S03]  /*15e50*/  SYNCS.PHASECHK.TRANS64.TRYWAIT P0, [R16+URZ+0x22820], R3 ;  /* 0x02282003100075a7 */ /* 0x000e66000800017f */
[----:B01----:R-:W-:Y:S05]  /*15e60*/  @!P0 BRA `(.L_x_1439) ;  /* 0x0000004000ac8947 */ /* 0x003fea0003800000 */
.L_x_1531:
[----:B------:R-:W-:Y:S05]  /*15e70*/  BSYNC B0 ;  /* 0x0000000000007941 */ /* 0x000fea0003800000 */
.L_x_1438:
[----:B------:R-:W-:-:S13]  /*15e80*/  ISETP.GE.AND P0, PT, R20, UR42, PT ;  /* 0x0000002a14007c0c */ /* 0x000fda000bf06270 */
[----:B------:R-:W-:Y:S05]  /*15e90*/  @!P0 BRA `(.L_x_1440) ;  /* 0x00000010008c8947 */ /* 0x000fea0003800000 */
[----:B------:R-:W-:Y:S02]  /*15ea0*/  IMAD.MOV.U32 R4, RZ, RZ, R19 ;  /* 0x000000ffff047224 */ /* 0x000fe400078e0013 */
[----:B------:R-:W-:-:S07]  /*15eb0*/  IMAD.MOV.U32 R5, RZ, RZ, R23 ;  /* 0x000000ffff057224 */ /* 0x000fce00078e0017 */
.L_x_1460:
[----:B-1----:R-:W1:Y:S01]  /*15ec0*/  S2R R2, SR_TID.X ;  /* 0x0000000000027919 */ /* 0x002e620000002100 */
[----:B------:R-:W-:Y:S01]  /*15ed0*/  ISETP.NE.AND P0, PT, R33, 0x1, PT ;  /* 0x000000012100780c */ /* 0x000fe20003f05270 */
[----:B------:R-:W-:Y:S05]  /*15ee0*/  YIELD ;  /* 0x0000000000007946 */ /* 0x000fea0003800000 */
[----:B------:R-:W-:Y:S01]  /*15ef0*/  ULDC.64 UR4, c[0x0][0x428] ;  /* 0x00010a0000047ab9 */ /* 0x000fe20000000a00 */
[----:B------:R-:W-:Y:S02]  /*15f00*/  VIADD R19, R4, 0x1 ;  /* 0x0000000104137836 */ /* 0x000fe40000000000 */
[----:B------:R-:W-:-:S04]  /*15f10*/  IMAD R6, R32, UR4, RZ ;  /* 0x0000000420067c24 */ /* 0x000fc8000f8e02ff */
[----:B0-----:R-:W0:Y:S01]  /*15f20*/  @P0 LDC R3, c[0x0][0x434] ;  /* 0x00010d00ff030b82 */ /* 0x001e220000000800 */
[----:B------:R-:W-:-:S07]  /*15f30*/  IMAD R6, R25, UR5, R6 ;  /* 0x0000000519067c24 */ /* 0x000fce000f8e0206 */
[----:B--2---:R-:W2:Y:S01]  /*15f40*/  @P0 LDC R7, c[0x0][0x438] ;  /* 0x00010e00ff070b82 */ /* 0x004ea20000000800 */
[C---:B-1-3--:R-:W-:Y:S01]  /*15f50*/  LOP3.LUT R0, R2.reuse, 0x7f, RZ, 0xc0, !PT ;  /* 0x0000007f02007812 */ /* 0x04afe200078ec0ff */
[----:B------:R-:W-:-:S03]  /*15f60*/  IMAD.SHL.U32 R2, R2, 0x20, RZ ;  /* 0x0000002002027824 */ /* 0x000fc600078e00ff */
[----:B------:R-:W-:Y:S02]  /*15f70*/  SHF.R.U32.HI R0, RZ, 0x2, R0 ;  /* 0x00000002ff007819 */ /* 0x000fe40000011600 */
[----:B------:R-:W-:-:S03]  /*15f80*/  LOP3.LUT R2, R2, 0x60, RZ, 0xc0, !PT ;  /* 0x0000006002027812 */ /* 0x000fc600078ec0ff */
[----:B------:R-:W-:-:S05]  /*15f90*/  IMAD R0, R20, 0x80, R0 ;  /* 0x0000008014007824 */ /* 0x000fca00078e0200 */
[----:B------:R-:W-:-:S05]  /*15fa0*/  IADD3 R0, R2, UR38, R0 ;  /* 0x0000002602007c10 */ /* 0x000fca000fffe000 */
[----:B0-----:R-:W-:-:S04]  /*15fb0*/  @P0 IMAD.HI.U32 R2, R0, R3, RZ ;  /* 0x0000000300020227 */ /* 0x001fc800078e00ff */
[----:B------:R-:W-:Y:S01]  /*15fc0*/  IMAD.MOV.U32 R8, RZ, RZ, R0 ;  /* 0x000000ffff087224 */ /* 0x000fe200078e0000 */
[----:B--2---:R-:W-:-:S04]  /*15fd0*/  @P0 SHF.R.U32.HI R8, RZ, R7, R2 ;  /* 0x00000007ff080219 */ /* 0x004fc80000011602 */
[--C-:B------:R-:W-:Y:S01]  /*15fe0*/  SHF.R.S32.HI R3, RZ, 0x1f, R8.reuse ;  /* 0x0000001fff037819 */ /* 0x100fe20000011408 */
[----:B------:R-:W-:-:S04]  /*15ff0*/  IMAD.MOV.U32 R2, RZ, RZ, R8 ;  /* 0x000000ffff027224 */ /* 0x000fc800078e0008 */
[----:B------:R-:W-:Y:S01]  /*16000*/  IMAD.WIDE.U32 R2, R25, UR4, R2 ;  /* 0x0000000419027c25 */ /* 0x000fe2000f8e0002 */
[----:B------:R-:W-:-:S03]  /*16010*/  ULDC.64 UR4, c[0x0][0x418] ;  /* 0x0001060000047ab9 */ /* 0x000fc60000000a00 */
[----:B------:R-:W-:Y:S01]  /*16020*/  IMAD.IADD R3, R6, 0x1, R3 ;  /* 0x0000000106037824 */ /* 0x000fe200078e0203 */
[C---:B------:R-:W-:Y:S01]  /*16030*/  LEA R6, P0, R2.reuse, UR4, 0x2 ;  /* 0x0000000402067c11 */ /* 0x040fe2000f8010ff */
[----:B------:R-:W-:Y:S01]  /*16040*/  IMAD.U32 R9, RZ, RZ, UR43 ;  /* 0x0000002bff097e24 */ /* 0x000fe2000f8e00ff */
[----:B------:R-:W-:Y:S02]  /*16050*/  ULDC UR4, c[0x0][0x430] ;  /* 0x00010c0000047ab9 */ /* 0x000fe40000000800 */
[----:B------:R-:W-:Y:S02]  /*16060*/  LEA.HI.X R7, R2, UR5, R3, 0x2, P0 ;  /* 0x0000000502077c11 */ /* 0x000fe400080f1403 */
[----:B------:R-:W-:Y:S01]  /*16070*/  ISETP.NE.AND P1, PT, R9, 0x3, PT ;  /* 0x000000030900780c */ /* 0x000fe20003f25270 */
[----:B------:R-:W-:Y:S01]  /*16080*/  IMAD.MOV R3, RZ, RZ, -R8 ;  /* 0x000000ffff037224 */ /* 0x000fe200078e0a08 */
[----:B------:R-:W-:Y:S01]  /*16090*/  ISETP.NE.AND P0, PT, R19, 0x2, PT ;  /* 0x000000021300780c */ /* 0x000fe20003f05270 */
[----:B------:R0:W2:Y:S03]  /*160a0*/  LDG.E R6, desc[UR56][R6.64] ;  /* 0x0000003806067981 */ /* 0x0000a6000c1e1900 */
[----:B------:R-:W-:-:S02]  /*160b0*/  SEL R23, RZ, 0x1, P0 ;  /* 0x00000001ff177807 */ /* 0x000fc40000000000 */
[----:B------:R-:W-:Y:S01]  /*160c0*/  SEL R19, R19, RZ, P0 ;  /* 0x000000ff13137207 */ /* 0x000fe20000000000 */
[----:B0-----:R-:W-:Y:S02]  /*160d0*/  IMAD R7, R3, UR4, R0 ;  /* 0x0000000403077c24 */ /* 0x001fe4000f8e0200 */
[----:B------:R-:W-:Y:S01]  /*160e0*/  IMAD.MOV.U32 R0, RZ, RZ, R20 ;  /* 0x000000ffff007224 */ /* 0x000fe200078e0014 */
[----:B------:R-:W-:Y:S01]  /*160f0*/  LOP3.LUT R23, R5, R23, RZ, 0x3c, !PT ;  /* 0x0000001705177212 */ /* 0x000fe200078e3cff */
[----:B------:R-:W-:-:S03]  /*16100*/  VIADD R20, R20, 0xffffffff ;  /* 0xffffffff14147836 */ /* 0x000fc60000000000 */
[----:B------:R-:W-:Y:S02]  /*16110*/  ISETP.GT.AND P2, PT, R0, UR42, PT ;  /* 0x0000002a00007c0c */ /* 0x000fe4000bf44270 */
[----:B--2---:R-:W-:Y:S01]  /*16120*/  SHF.R.S32.HI R9, RZ, 0x1f, R6 ;  /* 0x0000001fff097819 */ /* 0x004fe20000011406 */
[----:B------:R-:W-:Y:S10]  /*16130*/  @!P1 BRA `(.L_x_1441) ;  /* 0x0000000000049947 */ /* 0x000ff40003800000 */
[----:B------:R-:W-:Y:S01]  /*16140*/  BPT.TRAP 0x1 ;  /* 0x000000040000795c */ /* 0x000fe20000300000 */
.L_x_1441:
[----:B------:R-:W-:Y:S01]  /*16150*/  IMAD R0, R19, 0x8, R16 ;  /* 0x0000000813007824 */ /* 0x000fe200078e0210 */
[----:B------:R-:W-:Y:S01]  /*16160*/  SHF.L.U32 R10, R23, 0x1f, RZ ;  /* 0x0000001f170a7819 */ /* 0x000fe200000006ff */
[----:B------:R-:W-:Y:S01]  /*16170*/  BSSY B0, `(.L_x_1442) ;  /* 0x0000004000007945 */ /* 0x000fe20003800000 */
[----:B------:R-:W-:Y:S02]  /*16180*/  SHF.R.S32.HI R8, RZ, 0x1f, R7 ;  /* 0x0000001fff087819 */ /* 0x000fe40000011407 */
[----:B------:R-:W0:Y:S02]  /*16190*/  SYNCS.PHASECHK.TRANS64.TRYWAIT P0, [R0+URZ+0x22880], R10 ;  /* 0x0228800a000075a7 */ /* 0x000e24000800017f */
[----:B0-----:R-:W-:Y:S05]  /*161a0*/  @!P0 BRA `(.L_x_1443) ;  /* 0x0000003c00f08947 */ /* 0x001fea0003800000 */
.L_x_1532:
[----:B------:R-:W-:Y:S05]  /*161b0*/  BSYNC B0 ;  /* 0x0000000000007941 */ /* 0x000fea0003800000 */
.L_x_1442:
[----:B------:R-:W1:Y:S01]  /*161c0*/  S2R R12, SR_TID.X ;  /* 0x00000000000c7919 */ /* 0x000e620000002100 */
[----:B------:R-:W-:Y:S01]  /*161d0*/  ULDC.64 UR4, c[0x0][0x328] ;  /* 0x0000ca0000047ab9 */ /* 0x000fe20000000a00 */
[----:B------:R-:W-:Y:S01]  /*161e0*/  ULDC.64 UR6, c[0x0][0x318] ;  /* 0x0000c60000067ab9 */ /* 0x000fe20000000a00 */
[----:B------:R-:W-:Y:S01]  /*161f0*/  IMAD R11, R8, UR4, RZ ;  /* 0x00000004080b7c24 */ /* 0x000fe2000f8e02ff */
[----:B------:R-:W-:Y:S01]  /*16200*/  LOP3.LUT P3, RZ, R17, 0x2, RZ, 0xc0, !PT ;  /* 0x0000000211ff7812 */ /* 0x000fe2000786c0ff */
        /* <DEDUP_REMOVED lines=10> */
[----:B------:R-:W-:Y:S01]  /*162b0*/  IMAD.WIDE.U32 R2, R22, UR4, R2 ;  /* 0x0000000416027c25 */ /* 0x000fe2000f8e0002 */
[----:B------:R-:W-:Y:S01]  /*162c0*/  UMOV UR4, 0xffffffff ;  /* 0xffffffff00047882 */ /* 0x000fe20000000000 */
[----:B-1----:R-:W-:Y:S02]  /*162d0*/  LOP3.LUT R12, R12, 0x7f, RZ, 0xc0, !PT ;  /* 0x0000007f0c0c7812 */ /* 0x002fe400078ec0ff */
[----:B------:R-:W-:Y:S01]  /*162e0*/  IMAD R27, R22, UR5, R3 ;  /* 0x00000005161b7c24 */ /* 0x000fe2000f8e0203 */
[----:B------:R-:W-:Y:S02]  /*162f0*/  IADD3 R26, P0, R2, UR6, RZ ;  /* 0x00000006021a7c10 */ /* 0x000fe4000ff1e0ff */
[----:B------:R-:W-:Y:S02]  /*16300*/  SHF.R.U32.HI R12, RZ, 0x5, R12 ;  /* 0x00000005ff0c7819 */ /* 0x000fe4000001160c */
[----:B------:R-:W-:-:S03]  /*16310*/  IADD3.X R27, R27, UR7, RZ, P0, !PT ;  /* 0x000000071b1b7c10 */ /* 0x000fc600087fe4ff */
[----:B------:R-:W-:-:S04]  /*16320*/  IMAD.SHL.U32 R12, R12, 0x400, RZ ;  /* 0x000004000c0c7824 */ /* 0x000fc800078e00ff */
[----:B------:R-:W-:Y:S01]  /*16330*/  IMAD R18, R19, 0x4000, R12 ;  /* 0x0000400013127824 */ /* 0x000fe200078e020c */
[----:B------:R-:W-:Y:S06]  /*16340*/  BRA.DIV UR4, `(.L_x_1444) ;  /* 0x0000003e049c7947 */ /* 0x000fec000b800000 */
[----:B------:R-:W1:Y:S01]  /*16350*/  SHFL.IDX PT, R2, R26, RZ, 0x1c1f ;  /* 0x001c1fff1a027589 */ /* 0x000e6200000e0000 */
[----:B------:R-:W-:-:S03]  /*16360*/  IADD3 R18, R16, R18, R29 ;  /* 0x0000001210127210 */ /* 0x000fc60007ffe01d */
[----:B------:R-:W2:Y:S02]  /*16370*/  SHFL.IDX PT, R3, R27, RZ, 0x1c1f ;  /* 0x001c1fff1b037589 */ /* 0x000ea400000e0000 */
[----:B------:R-:W-:Y:S01]  /*16380*/  IMAD.IADD R21, R30, 0x1, R18 ;  /* 0x000000011e157824 */ /* 0x000fe200078e0212 */
[----:B-1----:R-:W-:-:S05]  /*16390*/  IADD3 R2, P0, R36, R2, RZ ;  /* 0x0000000224027210 */ /* 0x002fca0007f1e0ff */
[----:B--2---:R-:W-:-:S05]  /*163a0*/  IMAD.X R3, RZ, RZ, R3, P0 ;  /* 0x000000ffff037224 */ /* 0x004fca00000e0603 */
[----:B------:R-:W-:Y:S01]  /*163b0*/  @!PT LDS RZ, [RZ] ;  /* 0x00000000fffff984 */ /* 0x000fe20000000800 */
        /* <DEDUP_REMOVED lines=10> */
[----:B------:R-:W3:Y:S01]  /*16460*/  SHFL.IDX PT, R27, R27, 0x3, 0x1c1f ;  /* 0x007c1f001b1b7f89 */ /* 0x000ee200000e0000 */
[----:B-1----:R-:W-:-:S05]  /*16470*/  IADD3 R2, P0, R36, R2, RZ ;  /* 0x0000000224027210 */ /* 0x002fca0007f1e0ff */
[----:B--2---:R-:W-:-:S05]  /*16480*/  IMAD.X R3, RZ, RZ, R3, P0 ;  /* 0x000000ffff037224 */ /* 0x004fca00000e0603 */
[----:B------:R-:W-:Y:S04]  /*16490*/  LDGSTS.E.BYPASS.LTC128B.128 [R18+0xa400], desc[UR56][R2.64], !P3 ;  /* 0x0a40000002127fae */ /* 0x000fe8000d901d78 */
[----:B------:R1:W-:Y:S04]  /*164a0*/  LDGSTS.E.BYPASS.LTC128B.128 [R21+0xa400], desc[UR56][R2.64+0x40], !P1 ;  /* 0x0a40004002157fae */ /* 0x0003e8000c901d78 */
[----:B-1-3--:R1:W2:Y:S02]  /*164b0*/  SHFL.IDX PT, R2, R26, 0x3, 0x1c1f ;  /* 0x007c1f001a027f89 */ /* 0x00a2a400000e0000 */
.L_x_1542:
        /* <DEDUP_REMOVED lines=9> */
.L_x_1445:
        /* <DEDUP_REMOVED lines=11> */
.L_x_1446:
[----:B------:R2:W-:Y:S01]  /*16600*/  SYNCS.ARRIVE.TRANS64.A1T0 RZ, [R0+URZ+0x22870], RZ ;  /* 0x022870ff00ff79a7 */ /* 0x0005e2000810003f */
[----:B------:R-:W-:Y:S05]  /*16610*/  @!P3 BRA `(.L_x_1447) ;  /* 0x000000000004b947 */ /* 0x000fea0003800000 */
[----:B------:R-:W-:Y:S01]  /*16620*/  BPT.TRAP 0x1 ;  /* 0x000000040000795c */ /* 0x000fe20000300000 */
.L_x_1447:
[----:B------:R-:W3:Y:S01]  /*16630*/  SYNCS.PHASECHK.TRANS64.TRYWAIT P0, [R0+URZ+0x22840], R10 ;  /* 0x0228400a000075a7 */ /* 0x000ee2000800017f */
[----:B------:R-:W-:Y:S04]  /*16640*/  BSSY B0, `(.L_x_1448) ;  /* 0x0000002000007945 */ /* 0x000fe80003800000 */
[----:B---3--:R-:W-:Y:S05]  /*16650*/  @!P0 BRA `(.L_x_1449) ;  /* 0x0000004000048947 */ /* 0x008fea0003800000 */
.L_x_1543:
[----:B------:R-:W-:Y:S05]  /*16660*/  BSYNC B0 ;  /* 0x0000000000007941 */ /* 0x000fea0003800000 */
.L_x_1448:
[----:B------:R-:W4:Y:S01]  /*16670*/  LDL R11, [R1] ;  /* 0x00000000010b7983 */ /* 0x000f220000100800 */
[----:B------:R-:W-:Y:S01]  /*16680*/  ULDC.64 UR4, c[0x0][0x300] ;  /* 0x0000c00000047ab9 */ /* 0x000fe20000000a00 */
[----:B------:R-:W-:Y:S01]  /*16690*/  ULDC.64 UR6, c[0x0][0x2e8] ;  /* 0x0000ba0000067ab9 */ /* 0x000fe20000000a00 */
[----:B------:R-:W-:Y:S01]  /*166a0*/  IMAD R8, R8, UR4, RZ ;  /* 0x0000000408087c24 */ /* 0x000fe2000f8e02ff */
[----:B------:R-:W-:Y:S01]  /*166b0*/  LOP3.LUT P4, RZ, R17, 0x10, RZ, 0xc0, !PT ;  /* 0x0000001011ff7812 */ /* 0x000fe2000788c0ff */
[----:B------:R-:W-:Y:S01]  /*166c0*/  IMAD.WIDE.U32 R2, R7, UR4, RZ ;  /* 0x0000000407027c25 */ /* 0x000fe2000f8e00ff */
[C---:B------:R-:W-:Y:S02]  /*166d0*/  LOP3.LUT P3, RZ, R17.reuse, 0x8, RZ, 0xc0, !PT ;  /* 0x0000000811ff7812 */ /* 0x040fe4000786c0ff */
[----:B------:R-:W-:Y:S01]  /*166e0*/  LOP3.LUT P1, RZ, R17, 0x4, RZ, 0xc0, !PT ;  /* 0x0000000411ff7812 */ /* 0x000fe2000782c0ff */
[----:B------:R-:W-:Y:S01]  /*166f0*/  IMAD R8, R7, UR5, R8 ;  /* 0x0000000507087c24 */ /* 0x000fe2000f8e0208 */
[----:B------:R-:W-:-:S02]  /*16700*/  ULDC.64 UR4, c[0x0][0x310] ;  /* 0x0000c40000047ab9 */ /* 0x000fc40000000a00 */
        /* <DEDUP_REMOVED lines=14> */
[----:B------:R-:W-:-:S03]  /*167f0*/  IMAD.IADD R6, R16, 0x1, R6 ;  /* 0x0000000110067824 */ /* 0x000fc600078e0206 */
[----:B------:R-:W5:Y:S04]  /*16800*/  SHFL.IDX PT, R3, R8, RZ, 0x1c1f ;  /* 0x001c1fff08037589 */ /* 0x000f6800000e0000 */
[----:B------:R-:W-:Y:S01]  /*16810*/  SHFL.IDX PT, R9, R8, 0x2, 0x1c1f ;  /* 0x005c1f0008097f89 */ /* 0x000fe200000e0000 */
        /* <DEDUP_REMOVED lines=15> */
[----:B------:R4:W0:Y:S04]  /*16910*/  SHFL.IDX PT, R9, R8, 0x3, 0x1c1f ;  /* 0x007c1f0008097f89 */ /* 0x00082800000e0000 */
[----:B------:R-:W-:Y:S04]  /*16920*/  LDGSTS.E.BYPASS.LTC128B.128 [R6+0x17400], desc[UR56][R2.64], !P4 ;  /* 0x1740000002067fae */ /* 0x000fe8000e101d78 */
[----:B------:R-:W-:Y:S04]  /*16930*/  LDGSTS.E.BYPASS.LTC128B.128 [R6+0x19400], desc[UR56][R2.64+0x40], !P3 ;  /* 0x1940004002067fae */ /* 0x000fe8000d901d78 */
[----:B------:R5:W-:Y:S04]  /*16940*/  LDGSTS.E.BYPASS.LTC128B.128 [R6+0x1b400], desc[UR56][R2.64+0x80], !P1 ;  /* 0x1b40008002067fae */ /* 0x000be8000c901d78 */
[----:B-----5:R4:W0:Y:S02]  /*16950*/  SHFL.IDX PT, R2, R7, 0x3, 0x1c1f ;  /* 0x007c1f0007027f89 */ /* 0x02082400000e0000 */
.L_x_1553:
        /* <DEDUP_REMOVED lines=10> */
.L_x_1451:
        /* <DEDUP_REMOVED lines=11> */
.L_x_1452:
[----:B------:R2:W-:Y:S02]  /*16ab0*/  SYNCS.ARRIVE.TRANS64.A1T0 RZ, [R0+URZ+0x22830], RZ ;  /* 0x022830ff00ff79a7 */ /* 0x0005e4000810003f */
[----:B--23--:R-:W-:-:S05]  /*16ac0*/  IMAD.U32 R0, RZ, RZ, UR44 ;  /* 0x0000002cff007e24 */ /* 0x00cfca000f8e00ff */
[----:B------:R-:W-:-:S13]  /*16ad0*/  ISETP.NE.AND P0, PT, R0, 0x3, PT ;  /* 0x000000030000780c */ /* 0x000fda0003f05270 */
[----:B------:R-:W-:Y:S05]  /*16ae0*/  @!P0 BRA `(.L_x_1453) ;  /* 0x0000000000048947 */ /* 0x000fea0003800000 */
[----:B------:R-:W-:Y:S01]  /*16af0*/  BPT.TRAP 0x1 ;  /* 0x000000040000795c */ /* 0x000fe20000300000 */
.L_x_1453:
[----:B------:R-:W-:Y:S01]  /*16b00*/  LOP3.LUT R3, R5, 0x1, RZ, 0x3c, !PT ;  /* 0x0000000105037812 */ /* 0x000fe200078e3cff */
[----:B------:R-:W-:Y:S01]  /*16b10*/  IMAD R0, R4, 0x8, R16 ;  /* 0x0000000804007824 */ /* 0x000fe200078e0210 */
[----:B------:R-:W-:Y:S02]  /*16b20*/  BSSY B0, `(.L_x_1454) ;  /* 0x0000004000007945 */ /* 0x000fe40003800000 */
[----:B------:R-:W-:-:S04]  /*16b30*/  SHF.L.U32 R3, R3, 0x1f, RZ ;  /* 0x0000001f03037819 */ /* 0x000fc800000006ff */
[----:B------:R-:W0:Y:S02]  /*16b40*/  SYNCS.PHASECHK.TRANS64.TRYWAIT P1, [R0+URZ+0x22870], R3 ;  /* 0x02287003000075a7 */ /* 0x000e24000802017f */
[----:B0-----:R-:W-:Y:S05]  /*16b50*/  @!P1 BRA `(.L_x_1455) ;  /* 0x00000040000c9947 */ /* 0x001fea0003800000 */
.L_x_1554:
[----:B------:R-:W-:Y:S05]  /*16b60*/  BSYNC B0 ;  /* 0x0000000000007941 */ /* 0x000fea0003800000 */
.L_x_1454:
[----:B------:R-:W-:-:S05]  /*16b70*/  IMAD.U32 R2, RZ, RZ, UR43 ;  /* 0x0000002bff027e24 */ /* 0x000fca000f8e00ff */
[----:B------:R-:W-:-:S13]  /*16b80*/  ISETP.NE.AND P1, PT, R2, 0x3, PT ;  /* 0x000000030200780c */ /* 0x000fda0003f25270 */
[----:B------:R-:W-:Y:S05]  /*16b90*/  @!P1 BRA `(.L_x_1456) ;  /* 0x0000000000049947 */ /* 0x000fea0003800000 */
[----:B------:R-:W-:Y:S01]  /*16ba0*/  BPT.TRAP 0x1 ;  /* 0x000000040000795c */ /* 0x000fe20000300000 */
.L_x_1456:
[----:B0-----:R-:W-:Y:S01]  /*16bb0*/  SHF.L.U32 R3, R5, 0x1f, RZ ;  /* 0x0000001f05037819 */ /* 0x001fe200000006ff */
[----:B------:R-:W-:-:S03]  /*16bc0*/  IMAD.SHL.U32 R18, R4, 0x4000, RZ ;  /* 0x0000400004127824 */ /* 0x000fc600078e00ff */
[----:B------:R-:W0:Y:S02]  /*16bd0*/  SYNCS.PHASECHK.TRANS64.TRYWAIT P1, [R0+URZ+0x22860], R3 ;  /* 0x02286003000075a7 */ /* 0x000e24000802017f */
[----:B0-----:R-:W-:Y:S05]  /*16be0*/  @!P1 BRA `(.L_x_1457) ;  /* 0x0000003c00fc9947 */ /* 0x001fea0003800000 */
.L_x_1555:
[----:B------:R-:W0:Y:S04]  /*16bf0*/  LDL R2, [R1+0x8] ;  /* 0x0000080001027983 */ /* 0x000e280000100800 */
[----:B------:R-:W2:Y:S01]  /*16c00*/  LDL R12, [R1+0x4] ;  /* 0x00000400010c7983 */ /* 0x000ea20000100800 */
[----:B------:R-:W-:Y:S05]  /*16c10*/  WARPSYNC.ALL ;  /* 0x0000000000007948 */ /* 0x000fea0003800000 */
[----:B------:R-:W-:-:S05]  /*16c20*/  IMAD.U32 R21, RZ, RZ, UR43 ;  /* 0x0000002bff157e24 */ /* 0x000fca000f8e00ff */
[----:B------:R-:W-:Y:S02]  /*16c30*/  ISETP.NE.AND P1, PT, R21, 0x3, PT ;  /* 0x000000031500780c */ /* 0x000fe40003f25270 */
[----:B0-----:R-:W-:Y:S02]  /*16c40*/  LOP3.LUT R3, R18, R2, RZ, 0xfc, !PT ;  /* 0x0000000212037212 */ /* 0x001fe400078efcff */
[----:B--2---:R-:W-:-:S03]  /*16c50*/  IADD3 R18, R16, R18, R12 ;  /* 0x0000001210127210 */ /* 0x004fc60007ffe00c */
[----:B------:R-:W-:-:S04]  /*16c60*/  IMAD.IADD R3, R16, 0x1, R3 ;  /* 0x0000000110037824 */ /* 0x000fc800078e0203 */
[----:B------:R-:W-:Y:S01]  /*16c70*/  IMAD.IADD R2, R31, 0x1, R3 ;  /* 0x000000011f027824 */ /* 0x000fe200078e0203 */
[----:B----4-:R-:W0:Y:S02]  /*16c80*/  LDSM.16.MT88.4 R4, [R3+0x8400] ;  /* 0x008400000304783b */ /* 0x010e240000004200 */
        /* <DEDUP_REMOVED lines=10> */
[----:B------:R0:W-:Y:S04]  /*16d30*/  STSM.16.M88.4 [R18+0x2400], R12 ;  /* 0x0024000c12007844 */ /* 0x0001e80000000200 */
[----:B------:R-:W2:Y:S01]  /*16d40*/  LDSM.16.MT88.4 R8, [R3+0x9400] ;  /* 0x009400000308783b */ /* 0x000ea20000004200 */
[--C-:B0-----:R-:W-:Y:S02]  /*16d50*/  IADD3 R12, R28, 0x400, R18.reuse ;  /* 0x000004001c0c7810 */ /* 0x101fe40007ffe012 */
[----:B------:R-:W-:Y:S02]  /*16d60*/  IADD3 R18, R31, 0x400, R18 ;  /* 0x000004001f127810 */ /* 0x000fe40007ffe012 */
[C-C-:B--2---:R-:W-:Y:S02]  /*16d70*/  PRMT R4, R8.reuse, 0x6420, R9.reuse ;  /* 0x0000642008047816 */ /* 0x144fe40000000009 */
[----:B------:R-:W-:-:S02]  /*16d80*/  PRMT R5, R8, 0x7531, R9 ;  /* 0x0000753108057816 */ /* 0x000fc40000000009 */
[C-C-:B------:R-:W-:Y:S02]  /*16d90*/  PRMT R6, R10.reuse, 0x6420, R11.reuse ;  /* 0x000064200a067816 */ /* 0x140fe4000000000b */
[----:B------:R-:W-:Y:S02]  /*16da0*/  PRMT R7, R10, 0x7531, R11 ;  /* 0x000075310a077816 */ /* 0x000fe4000000000b */
[----:B------:R-:W0:Y:S04]  /*16db0*/  LDSM.16.MT88.4 R8, [R2+0x9400] ;  /* 0x009400000208783b */ /* 0x000e280000004200 */
[----:B------:R0:W-:Y:S02]  /*16dc0*/  STSM.16.M88.4 [R12], R4 ;  /* 0x000000040c007844 */ /* 0x0001e40000000200 */
[----:B0-----:R-:W-:-:S02]  /*16dd0*/  PRMT R4, R8, 0x6420, R9 ;  /* 0x0000642008047816 */ /* 0x001fc40000000009 */
[----:B------:R-:W-:Y:S02]  /*16de0*/  PRMT R5, R8, 0x7531, R9 ;  /* 0x0000753108057816 */ /* 0x000fe40000000009 */
[C-C-:B------:R-:W-:Y:S02]  /*16df0*/  PRMT R6, R10.reuse, 0x6420, R11.reuse ;  /* 0x000064200a067816 */ /* 0x140fe4000000000b */
[----:B------:R-:W-:-:S05]  /*16e00*/  PRMT R7, R10, 0x7531, R11 ;  /* 0x000075310a077816 */ /* 0x000fca000000000b */
[----:B------:R-:W-:Y:S04]  /*16e10*/  STSM.16.M88.4 [R12+0x2000], R4 ;  /* 0x002000040c007844 */ /* 0x000fe80000000200 */
[----:B------:R-:W0:Y:S04]  /*16e20*/  LDSM.16.MT88.4 R12, [R3+0xa400] ;  /* 0x00a40000030c783b */ /* 0x000e280000004200 */
[----:B------:R-:W2:Y:S01]  /*16e30*/  LDSM.16.MT88.4 R4, [R2+0xa400] ;  /* 0x00a400000204783b */ /* 0x000ea20000004200 */
[C-C-:B0-----:R-:W-:Y:S02]  /*16e40*/  PRMT R8, R12.reuse, 0x6420, R13.reuse ;  /* 0x000064200c087816 */ /* 0x141fe4000000000d */
[----:B------:R-:W-:-:S02]  /*16e50*/  PRMT R9, R12, 0x7531, R13 ;  /* 0x000075310c097816 */ /* 0x000fc4000000000d */
[C-C-:B------:R-:W-:Y:S02]  /*16e60*/  PRMT R10, R14.reuse, 0x6420, R15.reuse ;  /* 0x000064200e0a7816 */ /* 0x140fe4000000000f */
[----:B------:R-:W-:-:S05]  /*16e70*/  PRMT R11, R14, 0x7531, R15 ;  /* 0x000075310e0b7816 */ /* 0x000fca000000000f */
[----:B------:R2:W-:Y:S02]  /*16e80*/  STSM.16.M88.4 [R18], R8 ;  /* 0x0000000812007844 */ /* 0x0005e40000000200 */
[C-C-:B--2---:R-:W-:Y:S02]  /*16e90*/  PRMT R8, R4.reuse, 0x6420, R5.reuse ;  /* 0x0000642004087816 */ /* 0x144fe40000000005 */
[----:B------:R-:W-:Y:S02]  /*16ea0*/  PRMT R9, R4, 0x7531, R5 ;  /* 0x0000753104097816 */ /* 0x000fe40000000005 */
[C-C-:B------:R-:W-:Y:S02]  /*16eb0*/  PRMT R10, R6.reuse, 0x6420, R7.reuse ;  /* 0x00006420060a7816 */ /* 0x140fe40000000007 */
[----:B------:R-:W-:-:S05]  /*16ec0*/  PRMT R11, R6, 0x7531, R7 ;  /* 0x00007531060b7816 */ /* 0x000fca0000000007 */
[----:B------:R0:W-:Y:S04]  /*16ed0*/  STSM.16.M88.4 [R18+0x2000], R8 ;  /* 0x0020000812007844 */ /* 0x0001e80000000200 */
[----:B------:R-:W2:Y:S01]  /*16ee0*/  LDSM.16.MT88.4 R4, [R3+0xb400] ;  /* 0x00b400000304783b */ /* 0x000ea20000004200 */
[----:B0-----:R-:W-:Y:S01]  /*16ef0*/  IMAD.IADD R18, R28, 0x1, R18 ;  /* 0x000000011c127824 */ /* 0x001fe200078e0212 */
[C-C-:B--2---:R-:W-:Y:S02]  /*16f00*/  PRMT R12, R4.reuse, 0x6420, R5.reuse ;  /* 0x00006420040c7816 */ /* 0x144fe40000000005 */
[----:B------:R-:W-:Y:S02]  /*16f10*/  PRMT R13, R4, 0x7531, R5 ;  /* 0x00007531040d7816 */ /* 0x000fe40000000005 */
[----:B------:R-:W-:-:S02]  /*16f20*/  PRMT R14, R6, 0x6420, R7 ;  /* 0x00006420060e7816 */ /* 0x000fc40000000007 */
[----:B------:R-:W-:Y:S02]  /*16f30*/  PRMT R15, R6, 0x7531, R7 ;  /* 0x00007531060f7816 */ /* 0x000fe40000000007 */
[----:B------:R-:W0:Y:S04]  /*16f40*/  LDSM.16.MT88.4 R4, [R2+0xb400] ;  /* 0x00b400000204783b */ /* 0x000e280000004200 */
[----:B------:R2:W-:Y:S01]  /*16f50*/  STSM.16.M88.4 [R18], R12 ;  /* 0x0000000c12007844 */ /* 0x0005e20000000200 */
        /* <DEDUP_REMOVED lines=13> */
.L_x_1458:
[----:B0-----:R0:W-:Y:S01]  /*17030*/  SYNCS.ARRIVE.TRANS64.A1T0 RZ, [R0+URZ+0x22850], RZ ;  /* 0x022850ff00ff79a7 */ /* 0x0011e2000810003f */
[----:B------:R-:W-:Y:S06]  /*17040*/  BAR.SYNC.DEFER_BLOCKING 0x2, 0x80 ;  /* 0x0082000000007b1d */ /* 0x000fec0000010000 */
[----:B------:R-:W-:Y:S05]  /*17050*/  @!P0 BRA `(.L_x_1459) ;  /* 0x0000000000048947 */ /* 0x000fea0003800000 */
[----:B------:R-:W-:Y:S01]  /*17060*/  BPT.TRAP 0x1 ;  /* 0x000000040000795c */ /* 0x000fe20000300000 */
.L_x_1459:
[----:B0-----:R-:W-:Y:S02]  /*17070*/  VIADD R0, R0, 0x22880 ;  /* 0x0002288000007836 */ /* 0x001fe40000000000 */
[----:B------:R-:W-:Y:S02]  /*17080*/  IMAD.MOV.U32 R4, RZ, RZ, R19 ;  /* 0x000000ffff047224 */ /* 0x000fe400078e0013 */
[----:B------:R-:W-:Y:S01]  /*17090*/  IMAD.MOV.U32 R5, RZ, RZ, R23 ;  /* 0x000000ffff057224 */ /* 0x000fe200078e0017 */
[----:B------:R-:W-:-:S04]  /*170a0*/  PRMT R0, R37, 0x654, R0 ;  /* 0x0000065425007816 */ /* 0x000fc80000000000 */
[----:B------:R3:W-:Y:S01]  /*170b0*/  SYNCS.ARRIVE.TRANS64.RED.A1T0 RZ, [R0+URZ], RZ ;  /* 0x000000ff00ff79a7 */ /* 0x0007e2000810043f */
[----:B------:R-:W-:Y:S05]  /*170c0*/  @P2 BRA `(.L_x_1460) ;  /* 0xffffffec007c2947 */ /* 0x000fea000383ffff */
.L_x_1440:
[----:B---3--:R-:W3:Y:S01]  /*170d0*/  S2R R0, SR_TID.X ;  /* 0x0000000000007919 */ /* 0x008ee20000002100 */
[----:B------:R-:W-:Y:S01]  /*170e0*/  BSSY B0, `(.L_x_1461) ;  /* 0x0000012000007945 */ /* 0x000fe20003800000 */
[----:B---3--:R-:W-:Y:S01]  /*170f0*/  LOP3.LUT R2, R0, 0x7f, RZ, 0xc0, !PT ;  /* 0x0000007f00027812 */ /* 0x008fe200078ec0ff */
[----:B------:R-:W-:-:S03]  /*17100*/  IMAD.U32 R0, RZ, RZ, UR44 ;  /* 0x0000002cff007e24 */ /* 0x000fc6000f8e00ff */
[----:B------:R-:W-:Y:S02]  /*17110*/  ISETP.NE.AND P1, PT, R2, RZ, PT ;  /* 0x000000ff0200720c */ /* 0x000fe40003f25270 */
[----:B------:R-:W-:-:S11]  /*17120*/  ISETP.NE.AND P0, PT, R0, 0x3, PT ;  /* 0x000000030000780c */ /* 0x000fd60003f05270 */
[----:B------:R-:W-:Y:S05]  /*17130*/  @P1 BRA `(.L_x_1462) ;  /* 0x0000000000301947 */ /* 0x000fea0003800000 */
[----:B------:R-:W3:Y:S01]  /*17140*/  S2R R5, SR_LANEID ;  /* 0x0000000000057919 */ /* 0x000ee20000000000 */
[----:B------:R-:W-:Y:S01]  /*17150*/  VOTEU.ANY UR4, UPT, PT ;  /* 0x0000000000047886 */ /* 0x000fe200038e0100 */
[----:B0-----:R-:W0:Y:S01]  /*17160*/  LDC.64 R2, c[0x0][0xc60] ;  /* 0x00031800ff027b82 */ /* 0x001e220000000a00 */
[----:B------:R-:W3:Y:S02]  /*17170*/  FLO.U32 R0, UR4 ;  /* 0x0000000400007d00 */ /* 0x000ee400080e0000 */
[----:B---3--:R-:W-:-:S06]  /*17180*/  ISETP.EQ.U32.AND P1, PT, R0, R5, PT ;  /* 0x000000050000720c */ /* 0x008fcc0003f22070 */
[----:B------:R-:W0:Y:S07]  /*17190*/  POPC R5, UR4 ;  /* 0x0000000400057d09 */ /* 0x000e2e0008000000 */
[----:B0-----:R-:W3:Y:S01]  /*171a0*/  @P1 ATOMG.E.ADD.STRONG.GPU PT, R3, desc[UR56][R2.64], R5 ;  /* 0x00000005020319a8 */ /* 0x001ee200081ee1f8 */
[----:B------:R-:W0:Y:S02]  /*171b0*/  S2R R4, SR_LTMASK ;  /* 0x0000000000047919 */ /* 0x000e240000003900 */
[----:B0-----:R-:W-:-:S04]  /*171c0*/  LOP3.LUT R4, R4, UR4, RZ, 0xc0, !PT ;  /* 0x0000000404047c12 */ /* 0x001fc8000f8ec0ff */
[----:B------:R-:W0:Y:S01]  /*171d0*/  POPC R7, R4 ;  /* 0x0000000400077309 */ /* 0x000e220000000000 */
[----:B---3--:R-:W0:Y:S02]  /*171e0*/  SHFL.IDX PT, R0, R3, R0, 0x1f ;  /* 0x00001f0003007589 */ /* 0x008e2400000e0000 */
[----:B0-----:R-:W-:-:S07]  /*171f0*/  IADD3 R24, R0, UR46, R7 ;  /* 0x0000002e00187c10 */ /* 0x001fce000fffe007 */
.L_x_1462:
[----:B------:R-:W-:Y:S05]  /*17200*/  BSYNC B0 ;  /* 0x0000000000007941 */ /* 0x000fea0003800000 */
.L_x_1461:
[----:B------:R-:W-:Y:S05]  /*17210*/  @!P0 BRA `(.L_x_1463) ;  /* 0x0000000000048947 */ /* 0x000fea0003800000 */
[----:B------:R-:W-:Y:S01]  /*17220*/  BPT.TRAP 0x1 ;  /* 0x000000040000795c */ /* 0x000fe20000300000 */
.L_x_1463:
[----:B0-----:R-:W-:Y:S01]  /*17230*/  LOP3.LUT R3, R23, 0x1, RZ, 0x3c, !PT ;  /* 0x0000000117037812 */ /* 0x001fe200078e3cff */
[----:B--2---:R-:W-:Y:S01]  /*17240*/  IMAD R18, R19, 0x8, R16 ;  /* 0x0000000813127824 */ /* 0x004fe200078e0210 */
[----:B------:R-:W-:Y:S02]  /*17250*/  BSSY B0, `(.L_x_1464) ;  /* 0x0000004000007945 */ /* 0x000fe40003800000 */
[----:B------:R-:W-:-:S04]  /*17260*/  SHF.L.U32 R3, R3, 0x1f, RZ ;  /* 0x0000001f03037819 */ /* 0x000fc800000006ff */
[----:B------:R-:W0:Y:S02]  /*17270*/  SYNCS.PHASECHK.TRANS64.TRYWAIT P1, [R18+URZ+0x22870], R3 ;  /* 0x02287003120075a7 */ /* 0x000e24000802017f */
[----:B0-----:R-:W-:Y:S05]  /*17280*/  @!P1 BRA `(.L_x_1465) ;  /* 0x0000003800689947 */ /* 0x001fea0003800000 */
.L_x_1556:
[----:B------:R-:W-:Y:S05]  /*17290*/  BSYNC B0 ;  /* 0x0000000000007941 */ /* 0x000fea0003800000 */
.L_x_1464:
[----:B------:R-:W-:-:S05]  /*172a0*/  IMAD.U32 R0, RZ, RZ, UR43 ;  /* 0x0000002bff007e24 */ /* 0x000fca000f8e00ff */
[----:B------:R-:W-:-:S13]  /*172b0*/  ISETP.NE.AND P1, PT, R0, 0x3, PT ;  /* 0x000000030000780c */ /* 0x000fda0003f25270 */
[----:B------:R-:W-:Y:S05]  /*172c0*/  @!P1 BRA `(.L_x_1466) ;  /* 0x0000000000049947 */ /* 0x000fea0003800000 */
[----:B------:R-:W-:Y:S01]  /*172d0*/  BPT.TRAP 0x1 ;  /* 0x000000040000795c */ /* 0x000fe20000300000 */
.L_x_1466:
[----:B0-----:R-:W-:-:S04]  /*172e0*/  SHF.L.U32 R3, R23, 0x1f, RZ ;  /* 0x0000001f17037819 */ /* 0x001fc800000006ff */
[----:B------:R-:W0:Y:S02]  /*172f0*/  SYNCS.PHASECHK.TRANS64.TRYWAIT P1, [R18+URZ+0x22860], R3 ;  /* 0x02286003120075a7 */ /* 0x000e24000802017f */
[----:B0-----:R-:W-:Y:S05]  /*17300*/  @!P1 BRA `(.L_x_1467) ;  /* 0x00000038005c9947 */ /* 0x001fea0003800000 */
.L_x_1557:
[----:B------:R-:W0:Y:S04]  /*17310*/  LDL R0, [R1+0x8] ;  /* 0x0000080001007983 */ /* 0x000e280000100800 */
[----:B------:R-:W2:Y:S01]  /*17320*/  LDL R12, [R1+0x4] ;  /* 0x00000400010c7983 */ /* 0x000ea20000100800 */
[----:B------:R-:W-:Y:S01]  /*17330*/  IMAD.SHL.U32 R2, R19, 0x4000, RZ ;  /* 0x0000400013027824 */ /* 0x000fe200078e00ff */
[----:B------:R-:W-:Y:S05]  /*17340*/  WARPSYNC.ALL ;  /* 0x0000000000007948 */ /* 0x000fea0003800000 */
[----:B------:R-:W-:-:S05]  /*17350*/  IMAD.U32 R21, RZ, RZ, UR43 ;  /* 0x0000002bff157e24 */ /* 0x000fca000f8e00ff */
[----:B------:R-:W-:Y:S02]  /*17360*/  ISETP.NE.AND P1, PT, R21, 0x3, PT ;  /* 0x000000031500780c */ /* 0x000fe40003f25270 */
[----:B0-----:R-:W-:Y:S02]  /*17370*/  LOP3.LUT R3, R2, R0, RZ, 0xfc, !PT ;  /* 0x0000000002037212 */ /* 0x001fe400078efcff */
[----:B--2---:R-:W-:-:S03]  /*17380*/  IADD3 R2, R16, R2, R12 ;  /* 0x0000000210027210 */ /* 0x004fc60007ffe00c */
[----:B------:R-:W-:Y:S01]  /*17390*/  IMAD.IADD R0, R16, 0x1, R3 ;  /* 0x0000000110007824 */ /* 0x000fe200078e0203 */
[----:B------:R-:W-:-:S03]  /*173a0*/  IADD3 R20, R28, 0x400, R2 ;  /* 0x000004001c147810 */ /* 0x000fc60007ffe002 */
[----:B------:R-:W-:Y:S01]  /*173b0*/  IMAD.IADD R3, R31, 0x1, R0 ;  /* 0x000000011f037824 */ /* 0x000fe200078e0200 */
[----:B------:R-:W0:Y:S02]  /*173c0*/  LDSM.16.MT88.4 R4, [R0+0x8400] ;  /* 0x008400000004783b */ /* 0x000e240000004200 */
        /* <DEDUP_REMOVED lines=10> */
[----:B------:R0:W-:Y:S04]  /*17470*/  STSM.16.M88.4 [R2+0x2400], R8 ;  /* 0x0024000802007844 */ /* 0x0001e80000000200 */
[----:B------:R-:W2:Y:S01]  /*17480*/  LDSM.16.MT88.4 R4, [R0+0x9400] ;  /* 0x009400000004783b */ /* 0x000ea20000004200 */
[----:B0-----:R-:W-:Y:S02]  /*17490*/  IADD3 R2, R31, 0x400, R2 ;  /* 0x000004001f027810 */ /* 0x001fe40007ffe002 */
[C-C-:B--2---:R-:W-:Y:S02]  /*174a0*/  PRMT R12, R4.reuse, 0x6420, R5.reuse ;  /* 0x00006420040c7816 */ /* 0x144fe40000000005 */
[----:B------:R-:W-:Y:S02]  /*174b0*/  PRMT R13, R4, 0x7531, R5 ;  /* 0x00007531040d7816 */ /* 0x000fe40000000005 */
[----:B------:R-:W-:-:S02]  /*174c0*/  PRMT R14, R6, 0x6420, R7 ;  /* 0x00006420060e7816 */ /* 0x000fc40000000007 */
[----:B------:R-:W-:Y:S02]  /*174d0*/  PRMT R15, R6, 0x7531, R7 ;  /* 0x00007531060f7816 */ /* 0x000fe40000000007 */
[----:B------:R-:W0:Y:S04]  /*174e0*/  LDSM.16.MT88.4 R4, [R3+0x9400] ;  /* 0x009400000304783b */ /* 0x000e280000004200 */
[----:B------:R-:W-:Y:S01]  /*174f0*/  STSM.16.M88.4 [R20], R12 ;  /* 0x0000000c14007844 */ /* 0x000fe20000000200 */
        /* <DEDUP_REMOVED lines=38> */
.L_x_1468:
[----:B0-----:R0:W-:Y:S01]  /*17760*/  SYNCS.ARRIVE.TRANS64.A1T0 RZ, [R18+URZ+0x22850], RZ ;  /* 0x022850ff12ff79a7 */ /* 0x0011e2000810003f */
[----:B------:R-:W-:Y:S06]  /*17770*/  BAR.SYNC.DEFER_BLOCKING 0x2, 0x80 ;  /* 0x0082000000007b1d */ /* 0x000fec0000010000 */
[----:B------:R-:W-:Y:S05]  /*17780*/  @!P0 BRA `(.L_x_1469) ;  /* 0x0000000000048947 */ /* 0x000fea0003800000 */
[----:B------:R-:W-:Y:S01]  /*17790*/  BPT.TRAP 0x1 ;  /* 0x000000040000795c */ /* 0x000fe20000300000 */
.L_x_1469:
[----:B0-----:R-:W-:Y:S02]  /*177a0*/  VIADD R18, R18, 0x22880 ;  /* 0x0002288012127836 */ /* 0x001fe40000000000 */
[----:B------:R-:W-:-:S03]  /*177b0*/  VIADD R19, R19, 0x1 ;  /* 0x0000000113137836 */ /* 0x000fc60000000000 */
[----:B------:R-:W-:Y:S02]  /*177c0*/  PRMT R18, R37, 0x654, R18 ;  /* 0x0000065425127816 */ /* 0x000fe40000000012 */
[C---:B------:R-:W-:Y:S02]  /*177d0*/  ISETP.NE.AND P0, PT, R19.reuse, 0x2, PT ;  /* 0x000000021300780c */ /* 0x040fe40003f05270 */
[----:B------:R0:W-:Y:S02]  /*177e0*/  SYNCS.ARRIVE.TRANS64.RED.A1T0 RZ, [R18+URZ], RZ ;  /* 0x000000ff12ff79a7 */ /* 0x0001e4000810043f */
[----:B------:R-:W-:Y:S02]  /*177f0*/  SEL R0, RZ, 0x1, P0 ;  /* 0x00000001ff007807 */ /* 0x000fe40000000000 */
[----:B------:R-:W-:Y:S02]  /*17800*/  SEL R19, R19, RZ, P0 ;  /* 0x000000ff13137207 */ /* 0x000fe40000000000 */
[----:B------:R-:W-:-:S07]  /*17810*/  LOP3.LUT R23, R23, R0, RZ, 0x3c, !PT ;  /* 0x0000000017177212 */ /* 0x000fce00078e3cff */
.L_x_1410:
[----:B------:R-:W-:Y:S05]  /*17820*/  BSYNC B7 ;  /* 0x0000000000077941 */ /* 0x000fea0003800000 */
.L_x_1408:
[----:B------:R-:W-:-:S13]  /*17830*/  LOP3.LUT P0, RZ, R17, 0x80, RZ, 0xc0, !PT ;  /* 0x0000008011ff7812 */ /* 0x000fda000780c0ff */
[----:B------:R-:W-:Y:S05]  /*17840*/  @!P0 BRA `(.L_x_1470) ;  /* 0x0000000000248947 */ /* 0x000fea0003800000 */
[----:B------:R-:W3:Y:S08]  /*17850*/  S2UR UR4, SR_CgaCtaId ;  /* 0x00000000000479c3 */ /* 0x000ef00000008800 */
[----:B------:R-:W-:Y:S01]  /*17860*/  BAR.SYNC.DEFER_BLOCKING 0x5, 0x180 ;  /* 0x0146000000007b1d */ /* 0x000fe20000010000 */
[----:B------:R-:W-:Y:S01]  /*17870*/  MOV R16, 0x400 ;  /* 0x0000040000107802 */ /* 0x000fe20000000f00 */
[----:B---3--:R-:W-:-:S05]  /*17880*/  IMAD.U32 R37, RZ, RZ, UR4 ;  /* 0x00000004ff257e24 */ /* 0x008fca000f8e00ff */
[----:B------:R-:W-:-:S05]  /*17890*/  LEA R16, R37, R16, 0x18 ;  /* 0x0000001025107211 */ /* 0x000fca00078ec0ff */
[----:B-1----:R-:W1:Y:S02]  /*178a0*/  LDS.128 R24, [R16+0x228d0] ;  /* 0x0228d00010187984 */ /* 0x002e640000000c00 */
[----:B-1----:R-:W-:Y:S01]  /*178b0*/  R2UR UR40, R27 ;  /* 0x000000001b2872ca */ /* 0x002fe200000e0000 */
[----:B------:R-:W-:Y:S06]  /*178c0*/  BAR.ARV 0x4, 0x180 ;  /* 0x0106000000007b1d */ /* 0x000fec0000002000 */
[----:B------:R-:W-:Y:S08]  /*178d0*/  BRA `(.L_x_1471) ;  /* 0x0000000c00b07947 */ /* 0x000ff00003800000 */
.L_x_1470:
[----:B------:R-:W2:Y:S01]  /*178e0*/  S2R R0, SR_TID.X ;  /* 0x0000000000007919 */ /* 0x000ea20000002100 */
[----:B------:R-:W-:Y:S01]  /*178f0*/  ULDC UR4, c[0x0][0xc3c] ;  /* 0x00030f0000047ab9 */ /* 0x000fe20000000800 */
[----:B--2---:R-:W-:Y:S01]  /*17900*/  LOP3.LUT R9, R0, 0x1f, RZ, 0xc0, !PT ;  /* 0x0000001f00097812 */ /* 0x004fe200078ec0ff */
[----:B------:R-:W-:-:S03]  /*17910*/  IMAD.MOV.U32 R0, RZ, RZ, RZ ;  /* 0x000000ffff007224 */ /* 0x000fc600078e00ff */
[C---:B------:R-:W-:Y:S01]  /*17920*/  ISETP.NE.AND P0, PT, R9.reuse, 0x1f, PT ;  /* 0x0000001f0900780c */ /* 0x040fe20003f05270 */
[----:B------:R-:W-:-:S05]  /*17930*/  VIADD R7, R9, UR40 ;  /* 0x0000002809077c36 */ /* 0x000fca0008000000 */
[----:B------:R-:W-:Y:S01]  /*17940*/  ISETP.GE.OR P1, PT, R7, UR4, !P0 ;  /* 0x0000000407007c0c */ /* 0x000fe2000c726670 */
[----:B------:R-:W-:-:S12]  /*17950*/  ULDC UR4, c[0x0][0xc3c] ;  /* 0x00030f0000047ab9 */ /* 0x000fd80000000800 */
[----:B------:R-:W2:Y:S08]  /*17960*/  @!P1 LDC.64 R2, c[0x0][0xc80] ;  /* 0x00032000ff029b82 */ /* 0x000eb00000000a00 */
[----:B------:R-:W3:Y:S01]  /*17970*/  @!P1 LDC.64 R4, c[0x0][0xc78] ;  /* 0x00031e00ff049b82 */ /* 0x000ee20000000a00 */
[----:B--2---:R-:W-:-:S05]  /*17980*/  @!P1 IMAD.WIDE R2, R7, 0x4, R2 ;  /* 0x0000000407029825 */ /* 0x004fca00078e0202 */
[----:B------:R3:W2:Y:S02]  /*17990*/  @!P1 LDG.E R0, desc[UR56][R2.64] ;  /* 0x0000003802009981 */ /* 0x0006a4000c1e1900 */
[----:B---3--:R-:W-:-:S04]  /*179a0*/  @!P1 IMAD.WIDE R2, R7, 0x4, R4 ;  /* 0x0000000407029825 */ /* 0x008fc800078e0204 */
[----:B------:R-:W-:-:S06]  /*179b0*/  IMAD.MOV.U32 R5, RZ, RZ, RZ ;  /* 0x000000ffff057224 */ /* 0x000fcc00078e00ff */
[----:B------:R-:W2:Y:S01]  /*179c0*/  @!P1 LDG.E R5, desc[UR56][R2.64] ;  /* 0x0000003802059981 */ /* 0x000ea2000c1e1900 */
[C---:B------:R-:W-:Y:S02]  /*179d0*/  ISETP.NE.AND P1, PT, R9.reuse, RZ, PT ;  /* 0x000000ff0900720c */ /* 0x040fe40003f25270 */
[C---:B------:R-:W-:Y:S02]  /*179e0*/  ISETP.GE.U32.AND P2, PT, R9.reuse, 0x2, PT ;  /* 0x000000020900780c */ /* 0x040fe40003f46070 */
[C---:B------:R-:W-:Y:S02]  /*179f0*/  ISETP.GE.U32.AND P3, PT, R9.reuse, 0x4, PT ;  /* 0x000000040900780c */ /* 0x040fe40003f66070 */
[C---:B------:R-:W-:Y:S02]  /*17a00*/  ISETP.GE.U32.AND P4, PT, R9.reuse, 0x8, PT ;  /* 0x000000080900780c */ /* 0x040fe40003f86070 */
[----:B------:R-:W-:Y:S02]  /*17a10*/  ISETP.GE.U32.AND P5, PT, R9, 0x10, PT ;  /* 0x000000100900780c */ /* 0x000fe40003fa6070 */
[----:B------:R-:W3:Y:S01]  /*17a20*/  LDC R9, c[0x0][0xc38] ;  /* 0x00030e00ff097b82 */ /* 0x000ee20000000800 */
[----:B--2---:R-:W-:-:S05]  /*17a30*/  IMAD R4, R5, R0, RZ ;  /* 0x0000000005047224 */ /* 0x004fca00078e02ff */
[----:B------:R-:W2:Y:S02]  /*17a40*/  SHFL.UP PT, R6, R4, 0x1, RZ ;  /* 0x0420000004067989 */ /* 0x000ea400000e00ff */
[----:B--2---:R-:W-:-:S05]  /*17a50*/  SEL R7, R6, RZ, P1 ;  /* 0x000000ff06077207 */ /* 0x004fca0000800000 */
[----:B------:R-:W-:-:S05]  /*17a60*/  IMAD.IADD R7, R4, 0x1, R7 ;  /* 0x0000000104077824 */ /* 0x000fca00078e0207 */
[----:B------:R-:W2:Y:S02]  /*17a70*/  SHFL.UP PT, R6, R7, 0x2, RZ ;  /* 0x0440000007067989 */ /* 0x000ea400000e00ff */
[----:B--2---:R-:W-:-:S05]  /*17a80*/  SEL R6, R6, RZ, P2 ;  /* 0x000000ff06067207 */ /* 0x004fca0001000000 */
[----:B------:R-:W-:-:S05]  /*17a90*/  IMAD.IADD R6, R7, 0x1, R6 ;  /* 0x0000000107067824 */ /* 0x000fca00078e0206 */
[----:B------:R-:W2:Y:S02]  /*17aa0*/  SHFL.UP PT, R8, R6, 0x4, RZ ;  /* 0x0480000006087989 */ /* 0x000ea400000e00ff */
[----:B--2---:R-:W-:Y:S02]  /*17ab0*/  SEL R3, R8, RZ, P3 ;  /* 0x000000ff08037207 */ /* 0x004fe40001800000 */
[----:B------:R-:W-:Y:S03]  /*17ac0*/  SHFL.IDX PT, R8, R24, 0x1, 0x1f ;  /* 0x00201f0018087f89 */ /* 0x000fe600000e0000 */
[----:B------:R-:W-:-:S05]  /*17ad0*/  IMAD.IADD R3, R6, 0x1, R3 ;  /* 0x0000000106037824 */ /* 0x000fca00078e0203 */
[----:B------:R-:W2:Y:S02]  /*17ae0*/  SHFL.UP PT, R2, R3, 0x8, RZ ;  /* 0x0500000003027989 */ /* 0x000ea400000e00ff */
[----:B--2---:R-:W-:-:S05]  /*17af0*/  SEL R2, R2, RZ, P4 ;  /* 0x000000ff02027207 */ /* 0x004fca0002000000 */
[----:B------:R-:W-:-:S05]  /*17b00*/  IMAD.IADD R4, R3, 0x1, R2 ;  /* 0x0000000103047824 */ /* 0x000fca00078e0202 */
[----:B------:R-:W2:Y:S02]  /*17b10*/  SHFL.UP PT, R2, R4, 0x10, RZ ;  /* 0x0600000004027989 */ /* 0x000ea400000e00ff */
[----:B--2---:R-:W-:-:S05]  /*17b20*/  SEL R7, R2, RZ, P5 ;  /* 0x000000ff02077207 */ /* 0x004fca0002800000 */
[----:B------:R-:W-:Y:S02]  /*17b30*/  IMAD.IADD R2, R4, 0x1, R7 ;  /* 0x0000000104027824 */ /* 0x000fe400078e0207 */
[----:B------:R-:W-:Y:S04]  /*17b40*/  SHFL.IDX PT, R7, R24, RZ, 0x1f ;  /* 0x00001fff18077589 */ /* 0x000fe800000e0000 */
[----:B------:R-:W3:Y:S02]  /*17b50*/  SHFL.IDX PT, R6, R2, 0x1f, 0x1f ;  /* 0x03e01f0002067f89 */ /* 0x000ee400000e0000 */
[----:B---3--:R-:W-:Y:S02]  /*17b60*/  IMAD R3, R6, R9, RZ ;  /* 0x0000000906037224 */ /* 0x008fe400078e02ff */
[----:B------:R-:W-:-:S02]  /*17b70*/  IMAD.MOV.U32 R6, RZ, RZ, RZ ;  /* 0x000000ffff067224 */ /* 0x000fc400078e00ff */
[----:B------:R-:W-:-:S05]  /*17b80*/  IMAD.IADD R8, R8, 0x1, R3 ;  /* 0x0000000108087824 */ /* 0x000fca00078e0203 */
[----:B------:R-:W-:-:S13]  /*17b90*/  ISETP.GT.AND P6, PT, R8, R7, PT ;  /* 0x000000070800720c */ /* 0x000fda0003fc4270 */
[----:B------:R-:W-:Y:S05]  /*17ba0*/  @P6 BRA `(.L_x_1472) ;  /* 0x0000000000986947 */ /* 0x000fea0003800000 */
.L_x_1474:
[----:B------:R-:W-:-:S04]  /*17bb0*/  UIADD3 UR40, UR40, 0x1f, URZ ;  /* 0x0000001f28287890 */ /* 0x000fc8000fffe03f */
[----:B------:R-:W-:-:S06]  /*17bc0*/  UISETP.GE.AND UP0, UPT, UR40, UR4, UPT ;  /* 0x000000042800728c */ /* 0x000fcc000bf06270 */
[----:B------:R-:W-:-:S13]  /*17bd0*/  PLOP3.LUT P6, PT, PT, PT, UP0, 0x40, 0x0 ;  /* 0x000000000000781c */ /* 0x000fda0003fce808 */
[----:B------:R-:W-:Y:S05]  /*17be0*/  @!P6 BRA `(.L_x_1473) ;  /* 0x0000000800b4e947 */ /* 0x000fea0003800000 */
[----:B------:R-:W2:Y:S02]  /*17bf0*/  S2R R0, SR_TID.X ;  /* 0x0000000000007919 */ /* 0x000ea40000002100 */
[----:B--2---:R-:W-:-:S05]  /*17c00*/  LOP3.LUT R0, R0, 0x1f, RZ, 0xc0, !PT ;  /* 0x0000001f00007812 */ /* 0x004fca00078ec0ff */
[----:B------:R-:W-:Y:S02]  /*17c10*/  VIADD R9, R0, UR40 ;  /* 0x0000002800097c36 */ /* 0x000fe40008000000 */
[----:B------:R-:W-:-:S03]  /*17c20*/  IMAD.MOV.U32 R0, RZ, RZ, RZ ;  /* 0x000000ffff007224 */ /* 0x000fc600078e00ff */
[----:B------:R-:W-:-:S13]  /*17c30*/  ISETP.GE.OR P6, PT, R9, UR4, !P0 ;  /* 0x0000000409007c0c */ /* 0x000fda000c7c6670 */
[----:B------:R-:W2:Y:S08]  /*17c40*/  @!P6 LDC.64 R2, c[0x0][0xc80] ;  /* 0x00032000ff02eb82 */ /* 0x000eb00000000a00 */
[----:B------:R-:W3:Y:S01]  /*17c50*/  @!P6 LDC.64 R4, c[0x0][0xc78] ;  /* 0x00031e00ff04eb82 */ /* 0x000ee20000000a00 */
[----:B--2---:R-:W-:-:S05]  /*17c60*/  @!P6 IMAD.WIDE R2, R9, 0x4, R2 ;  /* 0x000000040902e825 */ /* 0x004fca00078e0202 */
[----:B------:R3:W2:Y:S02]  /*17c70*/  @!P6 LDG.E R0, desc[UR56][R2.64] ;  /* 0x000000380200e981 */ /* 0x0006a4000c1e1900 */
[----:B---3--:R-:W-:-:S04]  /*17c80*/  @!P6 IMAD.WIDE R2, R9, 0x4, R4 ;  /* 0x000000040902e825 */ /* 0x008fc800078e0204 */
[----:B------:R-:W-:-:S06]  /*17c90*/  IMAD.MOV.U32 R5, RZ, RZ, RZ ;  /* 0x000000ffff057224 */ /* 0x000fcc00078e00ff */
[----:B------:R-:W2:Y:S02]  /*17ca0*/  @!P6 LDG.E R5, desc[UR56][R2.64] ;  /* 0x000000380205e981 */ /* 0x000ea4000c1e1900 */
        /* <DEDUP_REMOVED lines=8> */
[----:B--2---:R-:W-:-:S05]  /*17d30*/  SEL R9, R9, RZ, P3 ;  /* 0x000000ff09097207 */ /* 0x004fca0001800000 */
[----:B------:R-:W-:Y:S02]  /*17d40*/  IMAD.IADD R11, R10, 0x1, R9 ;  /* 0x000000010a0b7824 */ /* 0x000fe400078e0209 */
[----:B------:R-:W2:Y:S03]  /*17d50*/  LDC R9, c[0x0][0xc38] ;  /* 0x00030e00ff097b82 */ /* 0x000ea60000000800 */
[----:B------:R-:W3:Y:S02]  /*17d60*/  SHFL.UP PT, R2, R11, 0x8, RZ ;  /* 0x050000000b027989 */ /* 0x000ee400000e00ff */
[----:B---3--:R-:W-:-:S05]  /*17d70*/  SEL R2, R2, RZ, P4 ;  /* 0x000000ff02027207 */ /* 0x008fca0002000000 */
[----:B------:R-:W-:-:S05]  /*17d80*/  IMAD.IADD R2, R11, 0x1, R2 ;  /* 0x000000010b027824 */ /* 0x000fca00078e0202 */
[----:B------:R-:W3:Y:S02]  /*17d90*/  SHFL.UP PT, R3, R2, 0x10, RZ ;  /* 0x0600000002037989 */ /* 0x000ee400000e00ff */
[----:B---3--:R-:W-:-:S05]  /*17da0*/  SEL R3, R3, RZ, P5 ;  /* 0x000000ff03037207 */ /* 0x008fca0002800000 */
[----:B------:R-:W-:-:S05]  /*17db0*/  IMAD.IADD R2, R2, 0x1, R3 ;  /* 0x0000000102027824 */ /* 0x000fca00078e0203 */
[----:B------:R-:W2:Y:S02]  /*17dc0*/  SHFL.IDX PT, R4, R2, 0x1f, 0x1f ;  /* 0x03e01f0002047f89 */ /* 0x000ea400000e0000 */
[----:B--2---:R-:W-:-:S04]  /*17dd0*/  IMAD R3, R4, R9, RZ ;  /* 0x0000000904037224 */ /* 0x004fc800078e02ff */
[----:B------:R-:W-:-:S05]  /*17de0*/  IMAD.IADD R8, R3, 0x1, R8 ;  /* 0x0000000103087824 */ /* 0x000fca00078e0208 */
[----:B------:R-:W-:-:S13]  /*17df0*/  ISETP.GT.AND P6, PT, R8, R7, PT ;  /* 0x000000070800720c */ /* 0x000fda0003fc4270 */
[----:B------:R-:W-:Y:S05]  /*17e00*/  @!P6 BRA `(.L_x_1474) ;  /* 0xfffffffc0068e947 */ /* 0x000fea000383ffff */
.L_x_1472:
[----:B------:R-:W-:-:S04]  /*17e10*/  IMAD.IADD R3, R8, 0x1, -R3 ;  /* 0x0000000108037824 */ /* 0x000fc800078e0a03 */
[----:B------:R-:W-:-:S05]  /*17e20*/  IMAD R4, R2, R9, R3 ;  /* 0x0000000902047224 */ /* 0x000fca00078e0203 */
[----:B------:R-:W-:-:S13]  /*17e30*/  ISETP.GT.AND P0, PT, R4, R7, PT ;  /* 0x000000070400720c */ /* 0x000fda0003f04270 */
[----:B------:R-:W-:Y:S02]  /*17e40*/  VOTEU.ANY UR5, UPT, !P0 ;  /* 0x0000000000057886 */ /* 0x000fe400040e0100 */
[----:B------:R-:W-:Y:S02]  /*17e50*/  UPOPC UR4, UR5 ;  /* 0x00000005000472bf */ /* 0x000fe40008000000 */
[----:B------:R-:W-:-:S04]  /*17e60*/  ISETP.NE.AND P0, PT, RZ, UR5, PT ;  /* 0x00000005ff007c0c */ /* 0x000fc8000bf05270 */
[----:B------:R-:W-:Y:S02]  /*17e70*/  IMAD.U32 R4, RZ, RZ, UR4 ;  /* 0x00000004ff047e24 */ /* 0x000fe4000f8e00ff */
[----:B------:R-:W-:-:S04]  /*17e80*/  IMAD.U32 R11, RZ, RZ, UR4 ;  /* 0x00000004ff0b7e24 */ /* 0x000fc8000f8e00ff */
[----:B------:R2:W3:Y:S04]  /*17e90*/  SHFL.IDX PT, R4, R5, R4, 0x1f ;  /* 0x00001f0405047589 */ /* 0x0004e800000e0000 */
[----:B------:R2:W4:Y:S01]  /*17ea0*/  SHFL.IDX PT, R0, R0, R11, 0x1f ;  /* 0x00001f0b00007589 */ /* 0x00052200000e0000 */
[----:B------:R-:W-:Y:S05]  /*17eb0*/  @!P0 BRA `(.L_x_1475) ;  /* 0x00000000000c8947 */ /* 0x000fea0003800000 */
[----:B------:R-:W-:-:S06]  /*17ec0*/  UIADD3 UR5, UR4, -0x1, URZ ;  /* 0xffffffff04057890 */ /* 0x000fcc000fffe03f */
[----:B--2---:R-:W-:-:S05]  /*17ed0*/  IMAD.U32 R5, RZ, RZ, UR5 ;  /* 0x00000005ff057e24 */ /* 0x004fca000f8e00ff */
[----:B------:R2:W0:Y:S02]  /*17ee0*/  SHFL.IDX PT, R6, R2, R5, 0x1f ;  /* 0x00001f0502067589 */ /* 0x00042400000e0000 */
.L_x_1475:
[----:B---3--:R-:W-:Y:S01]  /*17ef0*/  ISETP.NE.AND P0, PT, R4, 0x1, PT ;  /* 0x000000010400780c */ /* 0x008fe20003f05270 */
[----:B0-----:R-:W-:Y:S01]  /*17f00*/  IMAD R24, R6, R9, R3 ;  /* 0x0000000906187224 */ /* 0x001fe200078e0203 */
[----:B------:R-:W-:-:S03]  /*17f10*/  UIADD3 UR40, UR4, UR40, URZ ;  /* 0x0000002804287290 */ /* 0x000fc6000fffe03f */
[----:B--2---:R-:W-:-:S08]  /*17f20*/  IMAD.IADD R5, R7, 0x1, -R24 ;  /* 0x0000000107057824 */ /* 0x004fd000078e0a18 */
[----:B------:R-:W-:Y:S05]  /*17f30*/  @!P0 BRA `(.L_x_1476) ;  /* 0x0000000000dc8947 */ /* 0x000fea0003800000 */
[----:B----4-:R-:W-:Y:S02]  /*17f40*/  IABS R7, R0 ;  /* 0x0000000000077213 */ /* 0x010fe40000000000 */
[----:B------:R-:W-:Y:S02]  /*17f50*/  IABS R6, R4 ;  /* 0x0000000400067213 */ /* 0x000fe40000000000 */
[----:B------:R-:W0:Y:S01]  /*17f60*/  I2F.RP R8, R7 ;  /* 0x0000000700087306 */ /* 0x000e220000209400 */
[----:B------:R-:W-:-:S07]  /*17f70*/  IABS R10, R5 ;  /* 0x00000005000a7213 */ /* 0x000fce0000000000 */
[----:B------:R-:W-:Y:S08]  /*17f80*/  I2F.RP R11, R6 ;  /* 0x00000006000b7306 */ /* 0x000ff00000209400 */
[----:B0-----:R-:W0:Y:S02]  /*17f90*/  MUFU.RCP R8, R8 ;  /* 0x0000000800087308 */ /* 0x001e240000001000 */
[----:B0-----:R-:W-:Y:S01]  /*17fa0*/  VIADD R9, R8, 0xffffffe ;  /* 0x0ffffffe08097836 */ /* 0x001fe20000000000 */
[----:B------:R-:W-:-:S05]  /*17fb0*/  IABS R8, R0 ;  /* 0x0000000000087213 */ /* 0x000fca0000000000 */
[----:B------:R0:W2:Y:S02]  /*17fc0*/  F2I.FTZ.U32.TRUNC.NTZ R3, R9 ;  /* 0x0000000900037305 */ /* 0x0000a4000021f000 */
[----:B0-----:R-:W-:Y:S02]  /*17fd0*/  IMAD.MOV R9, RZ, RZ, -R8 ;  /* 0x000000ffff097224 */ /* 0x001fe400078e0a08 */
[----:B--2---:R-:W-:-:S04]  /*17fe0*/  IMAD.MOV R2, RZ, RZ, -R3 ;  /* 0x000000ffff027224 */ /* 0x004fc800078e0a03 */
[----:B------:R-:W-:Y:S02]  /*17ff0*/  IMAD R13, R2, R7, RZ ;  /* 0x00000007020d7224 */ /* 0x000fe400078e02ff */
[----:B------:R-:W-:-:S04]  /*18000*/  IMAD.MOV.U32 R2, RZ, RZ, RZ ;  /* 0x000000ffff027224 */ /* 0x000fc800078e00ff */
[----:B------:R-:W-:Y:S02]  /*18010*/  IMAD.HI.U32 R3, R3, R13, R2 ;  /* 0x0000000d03037227 */ /* 0x000fe400078e0002 */
[----:B------:R-:W0:Y:S04]  /*18020*/  MUFU.RCP R2, R11 ;  /* 0x0000000b00027308 */ /* 0x000e280000001000 */
[----:B------:R-:W-:-:S04]  /*18030*/  IMAD.HI.U32 R8, R3, R10, RZ ;  /* 0x0000000a03087227 */ /* 0x000fc800078e00ff */
[----:B------:R-:W-:-:S05]  /*18040*/  IMAD R10, R8, R9, R10 ;  /* 0x00000009080a7224 */ /* 0x000fca00078e020a */
[----:B------:R-:W-:Y:S01]  /*18050*/  ISETP.GT.U32.AND P1, PT, R7, R10, PT ;  /* 0x0000000a0700720c */ /* 0x000fe20003f24070 */
[----:B0-----:R-:W-:Y:S02]  /*18060*/  VIADD R9, R2, 0xffffffe ;  /* 0x0ffffffe02097836 */ /* 0x001fe40000000000 */
[----:B------:R-:W-:Y:S02]  /*18070*/  IMAD.MOV.U32 R2, RZ, RZ, RZ ;  /* 0x000000ffff027224 */ /* 0x000fe400078e00ff */
[----:B------:R-:W0:Y:S08]  /*18080*/  F2I.FTZ.U32.TRUNC.NTZ R3, R9 ;  /* 0x0000000900037305 */ /* 0x000e30000021f000 */
[----:B------:R-:W-:-:S02]  /*18090*/  @!P1 IMAD.IADD R10, R10, 0x1, -R7 ;  /* 0x000000010a0a9824 */ /* 0x000fc400078e0a07 */
[----:B------:R-:W-:Y:S01]  /*180a0*/  @!P1 VIADD R8, R8, 0x1 ;  /* 0x0000000108089836 */ /* 0x000fe20000000000 */
[----:B------:R-:W-:Y:S02]  /*180b0*/  ISETP.NE.AND P1, PT, R0, RZ, PT ;  /* 0x000000ff0000720c */ /* 0x000fe40003f25270 */
[----:B------:R-:W-:Y:S01]  /*180c0*/  ISETP.GE.U32.AND P0, PT, R10, R7, PT ;  /* 0x000000070a00720c */ /* 0x000fe20003f06070 */
[----:B0-----:R-:W-:-:S04]  /*180d0*/  IMAD.MOV R7, RZ, RZ, -R3 ;  /* 0x000000ffff077224 */ /* 0x001fc800078e0a03 */
[----:B------:R-:W-:-:S04]  /*180e0*/  IMAD R7, R7, R6, RZ ;  /* 0x0000000607077224 */ /* 0x000fc800078e02ff */
[----:B------:R-:W-:Y:S01]  /*180f0*/  IMAD.HI.U32 R2, R3, R7, R2 ;  /* 0x0000000703027227 */ /* 0x000fe200078e0002 */
[----:B------:R-:W-:Y:S02]  /*18100*/  LOP3.LUT R3, R5, R0, RZ, 0x3c, !PT ;  /* 0x0000000005037212 */ /* 0x000fe400078e3cff */
[----:B------:R-:W-:Y:S01]  /*18110*/  IABS R7, R4 ;  /* 0x0000000400077213 */ /* 0x000fe20000000000 */
[----:B------:R-:W-:Y:S01]  /*18120*/  @P0 VIADD R8, R8, 0x1 ;  /* 0x0000000108080836 */ /* 0x000fe20000000000 */
[----:B------:R-:W-:-:S03]  /*18130*/  ISETP.GE.AND P2, PT, R3, RZ, PT ;  /* 0x000000ff0300720c */ /* 0x000fc60003f46270 */
[----:B------:R-:W-:-:S10]  /*18140*/  IMAD.MOV R7, RZ, RZ, -R7 ;  /* 0x000000ffff077224 */ /* 0x000fd400078e0a07 */
[----:B------:R-:W-:Y:S01]  /*18150*/  @!P2 IMAD.MOV R8, RZ, RZ, -R8 ;  /* 0x000000ffff08a224 */ /* 0x000fe200078e0a08 */
[----:B------:R-:W-:-:S04]  /*18160*/  @!P1 LOP3.LUT R8, RZ, R0, RZ, 0x33, !PT ;  /* 0x00000000ff089212 */ /* 0x000fc800078e33ff */
[----:B------:R-:W-:-:S05]  /*18170*/  IABS R3, R8 ;  /* 0x0000000800037213 */ /* 0x000fca0000000000 */
        /* <DEDUP_REMOVED lines=12> */
[--C-:B------:R-:W-:Y:S02]  /*18240*/  IMAD.MOV R3, RZ, RZ, -R2.reuse ;  /* 0x000000ffff037224 */ /* 0x100fe400078e0a02 */
[C---:B------:R-:W-:Y:S02]  /*18250*/  IMAD R7, R4.reuse, 0x1000000, R2 ;  /* 0x0100000004077824 */ /* 0x040fe400078e0202 */
[--C-:B------:R-:W-:Y:S02]  /*18260*/  IMAD R4, R4, R3, R8.reuse ;  /* 0x0000000304047224 */ /* 0x100fe400078e0208 */
[----:B------:R-:W-:Y:S02]  /*18270*/  IMAD.MOV R3, RZ, RZ, -R8 ;  /* 0x000000ffff037224 */ /* 0x000fe400078e0a08 */
[----:B-1----:R-:W-:Y:S02]  /*18280*/  IMAD R26, R4, 0x10000, R7 ;  /* 0x00010000041a7824 */ /* 0x002fe400078e0207 */
[----:B------:R-:W-:Y:S01]  /*18290*/  IMAD R3, R0, R3, R5 ;  /* 0x0000000300037224 */ /* 0x000fe200078e0205 */
[----:B------:R-:W-:Y:S06]  /*182a0*/  BRA `(.L_x_1477) ;  /* 0x0000000000f87947 */ /* 0x000fec0003800000 */
.L_x_1476:
[----:B------:R-:W-:Y:S02]  /*182b0*/  ULDC.64 UR4, c[0x0][0xc90] ;  /* 0x0003240000047ab9 */ /* 0x000fe40000000a00 */
[----:B------:R-:W-:-:S06]  /*182c0*/  UIMAD.WIDE UR4, UR40, 0x4, UR4 ;  /* 0x00000004280478a5 */ /* 0x000fcc000f8e0204 */
[----:B------:R-:W-:Y:S02]  /*182d0*/  IMAD.U32 R2, RZ, RZ, UR4 ;  /* 0x00000004ff027e24 */ /* 0x000fe4000f8e00ff */
[----:B------:R-:W-:-:S05]  /*182e0*/  IMAD.U32 R3, RZ, RZ, UR5 ;  /* 0x00000005ff037e24 */ /* 0x000fca000f8e00ff */
[----:B------:R0:W4:Y:S02]  /*182f0*/  LDG.E R6, desc[UR56][R2.64] ;  /* 0x0000003802067981 */ /* 0x000124000c1e1900 */
[----:B0-----:R-:W-:Y:S02]  /*18300*/  IMAD.MOV.U32 R2, RZ, RZ, RZ ;  /* 0x000000ffff027224 */ /* 0x001fe400078e00ff */
[----:B----4-:R-:W-:-:S05]  /*18310*/  IMAD R4, R0, R6, RZ ;  /* 0x0000000600047224 */ /* 0x010fca00078e02ff */
[----:B------:R-:W-:-:S04]  /*18320*/  IABS R7, R4 ;  /* 0x0000000400077213 */ /* 0x000fc80000000000 */
[----:B------:R-:W0:Y:S08]  /*18330*/  I2F.RP R8, R7 ;  /* 0x0000000700087306 */ /* 0x000e300000209400 */
[----:B0-----:R-:W0:Y:S02]  /*18340*/  MUFU.RCP R8, R8 ;  /* 0x0000000800087308 */ /* 0x001e240000001000 */
[----:B0-----:R-:W-:-:S06]  /*18350*/  VIADD R10, R8, 0xffffffe ;  /* 0x0ffffffe080a7836 */ /* 0x001fcc0000000000 */
[----:B------:R-:W0:Y:S02]  /*18360*/  F2I.FTZ.U32.TRUNC.NTZ R3, R10 ;  /* 0x0000000a00037305 */ /* 0x000e24000021f000 */
[----:B0-----:R-:W-:-:S04]  /*18370*/  IMAD.MOV R12, RZ, RZ, -R3 ;  /* 0x000000ffff0c7224 */ /* 0x001fc800078e0a03 */
[----:B------:R-:W-:-:S04]  /*18380*/  IMAD R11, R12, R7, RZ ;  /* 0x000000070c0b7224 */ /* 0x000fc800078e02ff */
[----:B------:R-:W-:Y:S01]  /*18390*/  IMAD.HI.U32 R2, R3, R11, R2 ;  /* 0x0000000b03027227 */ /* 0x000fe200078e0002 */
[----:B------:R-:W-:Y:S02]  /*183a0*/  IABS R11, R4 ;  /* 0x00000004000b7213 */ /* 0x000fe40000000000 */
[----:B------:R-:W-:-:S03]  /*183b0*/  IABS R3, R5 ;  /* 0x0000000500037213 */ /* 0x000fc60000000000 */
        /* <DEDUP_REMOVED lines=16> */
[----:B------:R-:W-:-:S03]  /*184c0*/  IMAD R4, R4, R11, R5 ;  /* 0x0000000b04047224 */ /* 0x000fc600078e0205 */
[----:B------:R-:W-:Y:S02]  /*184d0*/  VIADDMNMX R6, R2, R9, R6, PT ;  /* 0x0000000902067246 */ /* 0x000fe40003800106 */
[----:B------:R-:W-:Y:S02]  /*184e0*/  IABS R10, R4 ;  /* 0x00000004000a7213 */ /* 0x000fe40000000000 */
[----:B------:R-:W-:-:S04]  /*184f0*/  IABS R8, R6 ;  /* 0x0000000600087213 */ /* 0x000fc80000000000 */
[----:B------:R-:W0:Y:S08]  /*18500*/  I2F.RP R9, R8 ;  /* 0x0000000800097306 */ /* 0x000e300000209400 */
[----:B0-----:R-:W0:Y:S02]  /*18510*/  MUFU.RCP R9, R9 ;  /* 0x0000000900097308 */ /* 0x001e240000001000 */
[----:B0-----:R-:W-:-:S06]  /*18520*/  VIADD R2, R9, 0xffffffe ;  /* 0x0ffffffe09027836 */ /* 0x001fcc0000000000 */
[----:B------:R0:W2:Y:S02]  /*18530*/  F2I.FTZ.U32.TRUNC.NTZ R3, R2 ;  /* 0x0000000200037305 */ /* 0x0000a4000021f000 */
[----:B0-----:R-:W-:Y:S02]  /*18540*/  IMAD.MOV.U32 R2, RZ, RZ, RZ ;  /* 0x000000ffff027224 */ /* 0x001fe400078e00ff */
[----:B--2---:R-:W-:-:S04]  /*18550*/  IMAD.MOV R5, RZ, RZ, -R3 ;  /* 0x000000ffff057224 */ /* 0x004fc800078e0a03 */
[----:B------:R-:W-:-:S04]  /*18560*/  IMAD R5, R5, R8, RZ ;  /* 0x0000000805057224 */ /* 0x000fc800078e02ff */
[----:B------:R-:W-:Y:S01]  /*18570*/  IMAD.HI.U32 R3, R3, R5, R2 ;  /* 0x0000000503037227 */ /* 0x000fe200078e0002 */
[-C--:B------:R-:W-:Y:S02]  /*18580*/  IABS R5, R6.reuse ;  /* 0x0000000600057213 */ /* 0x080fe40000000000 */
[----:B------:R-:W-:Y:S02]  /*18590*/  LOP3.LUT R2, R4, R6, RZ, 0x3c, !PT ;  /* 0x0000000604027212 */ /* 0x000fe400078e3cff */
[----:B------:R-:W-:Y:S01]  /*185a0*/  IADD3 R4, R7, 0x1000000, R4 ;  /* 0x0100000007047810 */ /* 0x000fe20007ffe004 */
[----:B------:R-:W-:Y:S01]  /*185b0*/  IMAD.MOV R5, RZ, RZ, -R5 ;  /* 0x000000ffff057224 */ /* 0x000fe200078e0a05 */
[----:B------:R-:W-:Y:S01]  /*185c0*/  ISETP.GE.AND P2, PT, R2, RZ, PT ;  /* 0x000000ff0200720c */ /* 0x000fe20003f46270 */
        /* <DEDUP_REMOVED lines=9> */
[----:B------:R-:W-:Y:S01]  /*18660*/  @!P1 LOP3.LUT R3, RZ, R6, RZ, 0x33, !PT ;  /* 0x00000006ff039212 */ /* 0x000fe200078e33ff */
[----:B------:R-:W-:-:S04]  /*18670*/  IMAD.MOV R6, RZ, RZ, -R6 ;  /* 0x000000ffff067224 */ /* 0x000fc800078e0a06 */
[----:B-1----:R-:W-:-:S07]  /*18680*/  IMAD R26, R3, R6, R4 ;  /* 0x00000006031a7224 */ /* 0x002fce00078e0204 */
.L_x_1477:
[----:B------:R-:W-:-:S05]  /*18690*/  LOP3.LUT R3, RZ, R3, RZ, 0x33, !PT ;  /* 0x00000003ff037212 */ /* 0x000fca00078e33ff */
[----:B------:R-:W-:Y:S01]  /*186a0*/  IMAD.IADD R25, R0, 0x1, R3 ;  /* 0x0000000100197824 */ /* 0x000fe200078e0203 */
[----:B------:R-:W-:Y:S06]  /*186b0*/  BRA `(.L_x_1478) ;  /* 0x0000000000107947 */ /* 0x000fec0003800000 */
.L_x_1473:
[----:B------:R-:W-:Y:S01]  /*186c0*/  IMAD.MOV.U32 R24, RZ, RZ, R7 ;  /* 0x000000ffff187224 */ /* 0x000fe200078e0007 */
[----:B------:R-:W-:Y:S01]  /*186d0*/  ULDC UR40, c[0x0][0xc3c] ;  /* 0x00030f0000287ab9 */ /* 0x000fe20000000800 */
[----:B------:R-:W-:Y:S02]  /*186e0*/  IMAD.MOV.U32 R25, RZ, RZ, RZ ;  /* 0x000000ffff197224 */ /* 0x000fe400078e00ff */
[----:B-1----:R-:W-:-:S07]  /*186f0*/  IMAD.MOV.U32 R26, RZ, RZ, RZ ;  /* 0x000000ffff1a7224 */ /* 0x002fce00078e00ff */
.L_x_1478:
[----:B------:R-:W1:Y:S01]  /*18700*/  S2R R0, SR_TID.X ;  /* 0x0000000000007919 */ /* 0x000e620000002100 */
[----:B------:R-:W-:Y:S01]  /*18710*/  IMAD.U32 R27, RZ, RZ, UR40 ;  /* 0x00000028ff1b7e24 */ /* 0x000fe2000f8e00ff */
[----:B------:R-:W-:Y:S01]  /*18720*/  BAR.SYNC.DEFER_BLOCKING 0x4, 0x180 ;  /* 0x0106000000007b1d */ /* 0x000fe20000010000 */
[----:B-1----:R-:W-:-:S04]  /*18730*/  LOP3.LUT R0, R0, 0x1f, RZ, 0xc0, !PT ;  /* 0x0000001f00007812 */ /* 0x002fc800078ec0ff */
[----:B------:R-:W-:-:S13]  /*18740*/  ISETP.NE.AND P0, PT, R0, RZ, PT ;  /* 0x000000ff0000720c */ /* 0x000fda0003f05270 */
[----:B------:R-:W1:Y:S01]  /*18750*/  @!P0 S2R R37, SR_CgaCtaId ;  /* 0x0000000000258919 */ /* 0x000e620000008800 */
[----:B------:R-:W-:-:S04]  /*18760*/  @!P0 MOV R0, 0x400 ;  /* 0x0000040000008802 */ /* 0x000fc80000000f00 */
[----:B-1----:R-:W-:-:S05]  /*18770*/  @!P0 LEA R16, R37, R0, 0x18 ;  /* 0x0000000025108211 */ /* 0x002fca00078ec0ff */
[----:B------:R1:W-:Y:S01]  /*18780*/  @!P0 STS.128 [R16+0x228d0], R24 ;  /* 0x0228d01810008388 */ /* 0x0003e20000000c00 */
[----:B------:R-:W-:Y:S06]  /*18790*/  BAR.ARV 0x5, 0x180 ;  /* 0x0146000000007b1d */ /* 0x000fec0000002000 */
.L_x_1471:
[----:B------:R-:W-:Y:S02]  /*187a0*/  ULDC UR4, c[0x0][0xc3c] ;  /* 0x00030f0000047ab9 */ /* 0x000fe40000000800 */
[----:B------:R-:W-:-:S06]  /*187b0*/  UISETP.GE.AND UP0, UPT, UR40, UR4, UPT ;  /* 0x000000042800728c */ /* 0x000fcc000bf06270 */
[----:B------:R-:W-:-:S13]  /*187c0*/  PLOP3.LUT P0, PT, PT, PT, UP0, 0x80, 0x0 ;  /* 0x000000000000781c */ /* 0x000fda0003f0f008 */
[----:B------:R-:W-:Y:S05]  /*187d0*/  @!P0 BRA `(.L_x_1479) ;  /* 0xffffffa800588947 */ /* 0x000fea000383ffff */
.L_x_1397:
[----:B0-----:R-:W3:Y:S01]  /*187e0*/  LDL.LU R0, [R1+0x10] ;  /* 0x0000100001007983 */ /* 0x001ee20000300800 */
[----:B------:R-:W-:Y:S01]  /*187f0*/  BSSY B0, `(.L_x_1480) ;  /* 0x000000b000007945 */ /* 0x000fe20003800000 */
[----:B------:R-:W0:Y:S01]  /*18800*/  S2R R5, SR_CgaCtaId ;  /* 0x0000000000057919 */ /* 0x000e220000008800 */
[----:B---3--:R-:W-:-:S05]  /*18810*/  VIADD R0, R0, 0x1 ;  /* 0x0000000100007836 */ /* 0x008fca0000000000 */
[----:B--2---:R-:W-:-:S04]  /*18820*/  LEA.HI R2, R0, R0, RZ, 0x1 ;  /* 0x0000000000027211 */ /* 0x004fc800078f08ff */
[----:B------:R-:W-:Y:S02]  /*18830*/  LOP3.LUT R3, R2, 0xfffffffe, RZ, 0xc0, !PT ;  /* 0xfffffffe02037812 */ /* 0x000fe400078ec0ff */
[----:B------:R-:W-:-:S03]  /*18840*/  MOV R2, 0x400 ;  /* 0x0000040000027802 */ /* 0x000fc60000000f00 */
[----:B------:R-:W-:Y:S01]  /*18850*/  IMAD.IADD R0, R0, 0x1, -R3 ;  /* 0x0000000100007824 */ /* 0x000fe200078e0a03 */
[----:B0-----:R-:W-:-:S04]  /*18860*/  LEA R5, R5, R2, 0x18 ;  /* 0x0000000205057211 */ /* 0x001fc800078ec0ff */
[----:B------:R-:W-:-:S04]  /*18870*/  SHF.L.U32 R0, R0, 0x1f, RZ ;  /* 0x0000001f00007819 */ /* 0x000fc800000006ff */
[----:B------:R-:W0:Y:S02]  /*18880*/  SYNCS.PHASECHK.TRANS64.TRYWAIT P0, [R5+URZ+0x22820], R0 ;  /* 0x02282000050075a7 */ /* 0x000e24000800017f */
[----:B0-----:R-:W-:Y:S05]  /*18890*/  @!P0 BRA `(.L_x_1481) ;  /* 0x00000024000c8947 */ /* 0x001fea0003800000 */
.L_x_1558:
[----:B------:R-:W-:Y:S05]  /*188a0*/  BSYNC B0 ;  /* 0x0000000000007941 */ /* 0x000fea0003800000 */
.L_x_1480:
[----:B------:R-:W-:-:S03]  /*188b0*/  UMOV UR4, 0xffffffff ;  /* 0xffffffff00047882 */ /* 0x000fc60000000000 */
[----:B------:R-:W-:Y:S05]  /*188c0*/  BRA.DIV UR4, `(.L_x_1482) ;  /* 0x0000002604147947 */ /* 0x000fea000b800000 */
[----:B0-----:R-:W0:Y:S02]  /*188d0*/  S2R R0, SR_TID.X ;  /* 0x0000000000007919 */ /* 0x001e240000002100 */
[----:B0-----:R-:W-:-:S04]  /*188e0*/  SHF.R.U32.HI R0, RZ, 0x5, R0 ;  /* 0x00000005ff007819 */ /* 0x001fc80000011600 */
[----:B------:R-:W-:-:S05]  /*188f0*/  LOP3.LUT R0, R0, 0x3, RZ, 0xc0, !PT ;  /* 0x0000000300007812 */ /* 0x000fca00078ec0ff */
[----:B------:R0:W2:Y:S02]  /*18900*/  SHFL.IDX PT, R14, R0, RZ, 0x1f ;  /* 0x00001fff000e7589 */ /* 0x0000a400000e0000 */
.L_x_1561:
[----:B--2---:R-:W-:Y:S01]  /*18910*/  ISETP.NE.AND P0, PT, R14, RZ, PT ;  /* 0x000000ff0e00720c */ /* 0x004fe20003f05270 */
[----:B------:R-:W-:-:S12]  /*18920*/  BSSY B0, `(.L_x_1483) ;  /* 0x000002c000007945 */ /* 0x000fd80003800000 */
[----:B------:R-:W-:Y:S05]  /*18930*/  @P0 BRA `(.L_x_1484) ;  /* 0x0000000000a80947 */ /* 0x000fea0003800000 */
[----:B------:R-:W-:-:S03]  /*18940*/  UMOV UR4, 0xffffffff ;  /* 0xffffffff00047882 */ /* 0x000fc60000000000 */
[----:B------:R-:W-:Y:S05]  /*18950*/  BRA.DIV UR4, `(.L_x_1485) ;  /* 0x0000002604247947 */ /* 0x000fea000b800000 */
[----:B------:R-:W-:-:S13]  /*18960*/  ELECT P6, URZ, PT ;  /* 0x00000000003f782f */ /* 0x000fda00038c0000 */
.L_x_1564:
[----:B------:R-:W-:Y:S05]  /*18970*/  @!P6 BRA `(.L_x_1484) ;  /* 0x000000000098e947 */ /* 0x000fea0003800000 */
[----:B------:R-:W-:-:S06]  /*18980*/  ULOP3.LUT UR4, UR45, 0x2, URZ, 0xfc, !UPT ;  /* 0x000000022d047892 */ /* 0x000fcc000f8efc3f */
[----:B0-----:R-:W-:-:S05]  /*18990*/  IMAD.U32 R0, RZ, RZ, UR4 ;  /* 0x00000004ff007e24 */ /* 0x001fca000f8e00ff */
[----:B------:R-:W-:-:S13]  /*189a0*/  ISETP.NE.AND P0, PT, R0, 0x3, PT ;  /* 0x000000030000780c */ /* 0x000fda0003f05270 */
[----:B------:R-:W-:Y:S05]  /*189b0*/  @!P0 BRA `(.L_x_1486) ;  /* 0x0000000000048947 */ /* 0x000fea0003800000 */
[----:B------:R-:W-:Y:S01]  /*189c0*/  BPT.TRAP 0x1 ;  /* 0x000000040000795c */ /* 0x000fe20000300000 */
.L_x_1486:
[----:B------:R-:W-:Y:S01]  /*189d0*/  IMAD R3, R19, 0x8, R5 ;  /* 0x0000000813037824 */ /* 0x000fe200078e0205 */
[----:B------:R-:W-:Y:S01]  /*189e0*/  SHF.L.U32 R2, R23, 0x1f, RZ ;  /* 0x0000001f17027819 */ /* 0x000fe200000006ff */
[----:B------:R-:W-:-:S03]  /*189f0*/  VIADD R19, R19, 0x1 ;  /* 0x0000000113137836 */ /* 0x000fc60000000000 */
[----:B------:R-:W0:Y:S02]  /*18a00*/  SYNCS.PHASECHK.TRANS64.TRYWAIT P1, [R3+URZ+0x22840], R2 ;  /* 0x02284002030075a7 */ /* 0x000e24000802017f */
[----:B------:R-:W-:-:S04]  /*18a10*/  ISETP.NE.AND P2, PT, R19, 0x2, PT ;  /* 0x000000021300780c */ /* 0x000fc80003f45270 */
[----:B------:R-:W-:Y:S01]  /*18a20*/  SEL R0, RZ, 0x1, P2 ;  /* 0x00000001ff007807 */ /* 0x000fe20001000000 */
[----:B0-----:R-:W-:Y:S08]  /*18a30*/  @!P1 BRA `(.L_x_1487) ;  /* 0x00000024000c9947 */ /* 0x001ff00003800000 */
.L_x_1565:
[----:B------:R-:W-:Y:S02]  /*18a40*/  SEL R19, R19, RZ, P2 ;  /* 0x000000ff13137207 */ /* 0x000fe40001000000 */
[----:B------:R-:W-:Y:S01]  /*18a50*/  LOP3.LUT R0, R23, R0, RZ, 0x3c, !PT ;  /* 0x0000000017007212 */ /* 0x000fe200078e3cff */
[----:B------:R-:W-:Y:S06]  /*18a60*/  @!P0 BRA `(.L_x_1488) ;  /* 0x0000000000048947 */ /* 0x000fec0003800000 */
[----:B------:R-:W-:Y:S01]  /*18a70*/  BPT.TRAP 0x1 ;  /* 0x000000040000795c */ /* 0x000fe20000300000 */
.L_x_1488:
[----:B------:R-:W-:Y:S01]  /*18a80*/  IMAD R19, R19, 0x8, R5 ;  /* 0x0000000813137824 */ /* 0x000fe200078e0205 */
[----:B------:R-:W-:-:S04]  /*18a90*/  SHF.L.U32 R0, R0, 0x1f, RZ ;  /* 0x0000001f00007819 */ /* 0x000fc800000006ff */
[----:B------:R-:W2:Y:S02]  /*18aa0*/  SYNCS.PHASECHK.TRANS64.TRYWAIT P1, [R19+URZ+0x22840], R0 ;  /* 0x02284000130075a7 */ /* 0x000ea4000802017f */
[----:B--2---:R-:W-:Y:S05]  /*18ab0*/  @!P1 BRA `(.L_x_1489) ;  /* 0x0000002400009947 */ /* 0x004fea0003800000 */
.L_x_1566:
[----:B------:R-:W-:Y:S05]  /*18ac0*/  @!P0 BRA `(.L_x_1490) ;  /* 0x0000000000048947 */ /* 0x000fea0003800000 */
[----:B------:R-:W-:Y:S01]  /*18ad0*/  BPT.TRAP 0x1 ;  /* 0x000000040000795c */ /* 0x000fe20000300000 */
.L_x_1490:
[----:B------:R-:W3:Y:S02]  /*18ae0*/  SYNCS.PHASECHK.TRANS64.TRYWAIT P1, [R3+URZ+0x22860], R2 ;  /* 0x02286002030075a7 */ /* 0x000ee4000802017f */
[----:B---3--:R-:W-:Y:S05]  /*18af0*/  @!P1 BRA `(.L_x_1491) ;  /* 0x0000002400049947 */ /* 0x008fea0003800000 */
.L_x_1567:
[----:B------:R-:W-:Y:S05]  /*18b00*/  @!P0 BRA `(.L_x_1492) ;  /* 0x0000000000048947 */ /* 0x000fea0003800000 */
[----:B------:R-:W-:Y:S01]  /*18b10*/  BPT.TRAP 0x1 ;  /* 0x000000040000795c */ /* 0x000fe20000300000 */
.L_x_1492:
[----:B------:R-:W4:Y:S02]  /*18b20*/  SYNCS.PHASECHK.TRANS64.TRYWAIT P1, [R19+URZ+0x22860], R0 ;  /* 0x02286000130075a7 */ /* 0x000f24000802017f */
[----:B----4-:R-:W-:Y:S05]  /*18b30*/  @!P1 BRA `(.L_x_1493) ;  /* 0x0000002400089947 */ /* 0x010fea0003800000 */
.L_x_1568:
[----:B------:R-:W-:Y:S05]  /*18b40*/  @!P0 BRA `(.L_x_1494) ;  /* 0x0000000000048947 */ /* 0x000fea0003800000 */
[----:B------:R-:W-:Y:S01]  /*18b50*/  BPT.TRAP 0x1 ;  /* 0x000000040000795c */ /* 0x000fe20000300000 */
.L_x_1494:
[----:B------:R-:W5:Y:S02]  /*18b60*/  SYNCS.PHASECHK.TRANS64.TRYWAIT P1, [R3+URZ+0x22880], R2 ;  /* 0x02288002030075a7 */ /* 0x000f64000802017f */
[----:B-----5:R-:W-:Y:S05]  /*18b70*/  @!P1 BRA `(.L_x_1495) ;  /* 0x00000024000c9947 */ /* 0x020fea0003800000 */
.L_x_1569:
[----:B------:R-:W-:Y:S05]  /*18b80*/  @!P0 BRA `(.L_x_1496) ;  /* 0x0000000000048947 */ /* 0x000fea0003800000 */
[----:B------:R-:W-:Y:S01]  /*18b90*/  BPT.TRAP 0x1 ;  /* 0x000000040000795c */ /* 0x000fe20000300000 */
.L_x_1496:
[----:B------:R0:W0:Y:S02]  /*18ba0*/  SYNCS.PHASECHK.TRANS64.TRYWAIT P0, [R19+URZ+0x22880], R0 ;  /* 0x02288000130075a7 */ /* 0x000024000800017f */
[----:B0-----:R-:W-:Y:S05]  /*18bb0*/  @!P0 NANOSLEEP.SYNCS 0x989680 ;  /* 0x009896800000895d */ /* 0x001fea0003900000 */
[----:B------:R-:W0:Y:S02]  /*18bc0*/  @!P0 SYNCS.PHASECHK.TRANS64 P0, [R19+URZ+0x22880], R0 ;  /* 0x02288000130085a7 */ /* 0x000e24000800007f */
[----:B0-----:R-:W-:Y:S05]  /*18bd0*/  @!P0 BRA `(.L_x_1496) ;  /* 0xfffffffc00f08947 */ /* 0x001fea000383ffff */
.L_x_1484:
[----:B------:R-:W-:Y:S05]  /*18be0*/  BSYNC B0 ;  /* 0x0000000000007941 */ /* 0x000fea0003800000 */
.L_x_1483:
[----:B------:R-:W-:Y:S05]  /*18bf0*/  EXIT ;  /* 0x000000000000794d */ /* 0x000fea0003800000 */
.L_x_1289:
[----:B0-----:R-:W-:-:S04]  /*18c00*/  IMAD.U32 R3, RZ, RZ, UR36 ;  /* 0x00000024ff037e24 */ /* 0x001fc8000f8e00ff */
[----:B------:R0:W1:Y:S03]  /*18c10*/  SYNCS.PHASECHK.TRANS64.TRYWAIT P1, [R3+URZ+0x22800], R0 ;  /* 0x02280000030075a7 */ /* 0x000066000802017f */
[----:B-1----:R-:W-:Y:S05]  /*18c20*/  @!P1 NANOSLEEP.SYNCS 0x989680 ;  /* 0x009896800000995d */ /* 0x002fea0003900000 */
[----:B------:R-:W1:Y:S02]  /*18c30*/  @!P1 SYNCS.PHASECHK.TRANS64 P1, [R3+URZ+0x22800], R0 ;  /* 0x02280000030095a7 */ /* 0x000e64000802007f */
[----:B-1----:R-:W-:Y:S05]  /*18c40*/  @!P1 BRA `(.L_x_1289) ;  /* 0xfffffffc00ec9947 */ /* 0x002fea000383ffff */
[----:B------:R-:W-:Y:S05]  /*18c50*/  BRA `(.L_x_1497) ;  /* 0xfffffe9400dc7947 */ /* 0x000fea000383ffff */
.L_x_1293:
[----:B-1----:R1:W2:Y:S02]  /*18c60*/  SYNCS.PHASECHK.TRANS64.TRYWAIT P1, [R3+URZ+0x22830], R0 ;  /* 0x02283000030075a7 */ /* 0x0022a4000802017f */
[----:B--2---:R-:W-:Y:S05]  /*18c70*/  @!P1 NANOSLEEP.SYNCS 0x989680 ;  /* 0x009896800000995d */ /* 0x004fea0003900000 */
[----:B------:R-:W2:Y:S02]  /*18c80*/  @!P1 SYNCS.PHASECHK.TRANS64 P1, [R3+URZ+0x22830], R0 ;  /* 0x02283000030095a7 */ /* 0x000ea4000802007f */
[----:B--2---:R-:W-:Y:S05]  /*18c90*/  @!P1 BRA `(.L_x_1293) ;  /* 0xfffffffc00f09947 */ /* 0x004fea000383ffff */
[----:B------:R-:W-:Y:S05]  /*18ca0*/  BRA `(.L_x_1292) ;  /* 0xfffffe9400f87947 */ /* 0x000fea000383ffff */
.L_x_1310:
[----:B-1----:R-:W-:-:S04]  /*18cb0*/  IMAD.U32 R4, RZ, RZ, UR6 ;  /* 0x00000006ff047e24 */ /* 0x002fc8000f8e00ff */
[----:B------:R1:W2:Y:S03]  /*18cc0*/  SYNCS.PHASECHK.TRANS64.TRYWAIT P1, [R4+URZ+0x22830], R3 ;  /* 0x02283003040075a7 */ /* 0x0002a6000802017f */
[----:B--2---:R-:W-:Y:S05]  /*18cd0*/  @!P1 NANOSLEEP.SYNCS 0x989680 ;  /* 0x009896800000995d */ /* 0x004fea0003900000 */
[----:B------:R-:W2:Y:S02]  /*18ce0*/  @!P1 SYNCS.PHASECHK.TRANS64 P1, [R4+URZ+0x22830], R3 ;  /* 0x02283003040095a7 */ /* 0x000ea4000802007f */
[----:B--2---:R-:W-:Y:S05]  /*18cf0*/  @!P1 BRA `(.L_x_1310) ;  /* 0xfffffffc00ec9947 */ /* 0x004fea000383ffff */
[----:B------:R-:W-:Y:S05]  /*18d00*/  BRA `(.L_x_1307) ;  /* 0xfffffecc00047947 */ /* 0x000fea000383ffff */
.L_x_1314:
[----:B-1----:R-:W-:-:S04]  /*18d10*/  IMAD.U32 R4, RZ, RZ, UR6 ;  /* 0x00000006ff047e24 */ /* 0x002fc8000f8e00ff */
[----:B------:R1:W2:Y:S03]  /*18d20*/  SYNCS.PHASECHK.TRANS64.TRYWAIT P1, [R4+URZ+0x22850], R3 ;  /* 0x02285003040075a7 */ /* 0x0002a6000802017f */
[----:B--2---:R-:W-:Y:S05]  /*18d30*/  @!P1 NANOSLEEP.SYNCS 0x989680 ;  /* 0x009896800000995d */ /* 0x004fea0003900000 */
[----:B------:R-:W2:Y:S02]  /*18d40*/  @!P1 SYNCS.PHASECHK.TRANS64 P1, [R4+URZ+0x22850], R3 ;  /* 0x02285003040095a7 */ /* 0x000ea4000802007f */
[----:B--2---:R-:W-:Y:S05]  /*18d50*/  @!P1 BRA `(.L_x_1314) ;  /* 0xfffffffc00ec9947 */ /* 0x004fea000383ffff */
[----:B------:R-:W-:Y:S05]  /*18d60*/  BRA `(.L_x_1311) ;  /* 0xfffffecc00b07947 */ /* 0x000fea000383ffff */
.L_x_1333:
[----:B-1----:R-:W-:-:S04]  /*18d70*/  IMAD.U32 R4, RZ, RZ, UR6 ;  /* 0x00000006ff047e24 */ /* 0x002fc8000f8e00ff */
[----:B------:R1:W2:Y:S03]  /*18d80*/  SYNCS.PHASECHK.TRANS64.TRYWAIT P1, [R4+URZ+0x22830], R3 ;  /* 0x02283003040075a7 */ /* 0x0002a6000802017f */
[----:B--2---:R-:W-:Y:S05]  /*18d90*/  @!P1 NANOSLEEP.SYNCS 0x989680 ;  /* 0x009896800000995d */ /* 0x004fea0003900000 */
[----:B------:R-:W2:Y:S02]  /*18da0*/  @!P1 SYNCS.PHASECHK.TRANS64 P1, [R4+URZ+0x22830], R3 ;  /* 0x02283003040095a7 */ /* 0x000ea4000802007f */
[----:B--2---:R-:W-:Y:S05]  /*18db0*/  @!P1 BRA `(.L_x_1333) ;  /* 0xfffffffc00ec9947 */ /* 0x004fea000383ffff */
[----:B------:R-:W-:Y:S05]  /*18dc0*/  BRA `(.L_x_1330) ;  /* 0xfffffefc005c7947 */ /* 0x000fea000383ffff */
.L_x_1337:
[----:B-1----:R-:W-:-:S04]  /*18dd0*/  IMAD.U32 R4, RZ, RZ, UR6 ;  /* 0x00000006ff047e24 */ /* 0x002fc8000f8e00ff */
[----:B------:R1:W2:Y:S03]  /*18de0*/  SYNCS.PHASECHK.TRANS64.TRYWAIT P1, [R4+URZ+0x22850], R3 ;  /* 0x02285003040075a7 */ /* 0x0002a6000802017f */
[----:B--2---:R-:W-:Y:S05]  /*18df0*/  @!P1 NANOSLEEP.SYNCS 0x989680 ;  /* 0x009896800000995d */ /* 0x004fea0003900000 */
[----:B------:R-:W2:Y:S02]  /*18e00*/  @!P1 SYNCS.PHASECHK.TRANS64 P1, [R4+URZ+0x22850], R3 ;  /* 0x02285003040095a7 */ /* 0x000ea4000802007f */
[----:B--2---:R-:W-:Y:S05]  /*18e10*/  @!P1 BRA `(.L_x_1337) ;  /* 0xfffffffc00ec9947 */ /* 0x004fea000383ffff */
[----:B------:R-:W-:Y:S05]  /*18e20*/  BRA `(.L_x_1334) ;  /* 0xffffff0000087947 */ /* 0x000fea000383ffff */
.L_x_1345:
[----:B-1----:R-:W-:-:S04]  /*18e30*/  IMAD.U32 R4, RZ, RZ, UR6 ;  /* 0x00000006ff047e24 */ /* 0x002fc8000f8e00ff */
[----:B------:R1:W2:Y:S03]  /*18e40*/  SYNCS.PHASECHK.TRANS64.TRYWAIT P1, [R4+URZ+0x22830], R3 ;  /* 0x02283003040075a7 */ /* 0x0002a6000802017f */
[----:B--2---:R-:W-:Y:S05]  /*18e50*/  @!P1 NANOSLEEP.SYNCS 0x989680 ;  /* 0x009896800000995d */ /* 0x004fea0003900000 */
[----:B------:R-:W2:Y:S02]  /*18e60*/  @!P1 SYNCS.PHASECHK.TRANS64 P1, [R4+URZ+0x22830], R3 ;  /* 0x02283003040095a7 */ /* 0x000ea4000802007f */
[----:B--2---:R-:W-:Y:S05]  /*18e70*/  @!P1 BRA `(.L_x_1345) ;  /* 0xfffffffc00ec9947 */ /* 0x004fea000383ffff */
[----:B------:R-:W-:Y:S05]  /*18e80*/  BRA `(.L_x_1342) ;  /* 0xffffff1800e47947 */ /* 0x000fea000383ffff */
.L_x_1349:
[----:B-1----:R-:W-:-:S04]  /*18e90*/  IMAD.U32 R4, RZ, RZ, UR6 ;  /* 0x00000006ff047e24 */ /* 0x002fc8000f8e00ff */
[----:B------:R1:W2:Y:S03]  /*18ea0*/  SYNCS.PHASECHK.TRANS64.TRYWAIT P1, [R4+URZ+0x22850], R3 ;  /* 0x02285003040075a7 */ /* 0x0002a6000802017f */
[----:B--2---:R-:W-:Y:S05]  /*18eb0*/  @!P1 NANOSLEEP.SYNCS 0x989680 ;  /* 0x009896800000995d */ /* 0x004fea0003900000 */
[----:B------:R-:W2:Y:S02]  /*18ec0*/  @!P1 SYNCS.PHASECHK.TRANS64 P1, [R4+URZ+0x22850], R3 ;  /* 0x02285003040095a7 */ /* 0x000ea4000802007f */
[----:B--2---:R-:W-:Y:S05]  /*18ed0*/  @!P1 BRA `(.L_x_1349) ;  /* 0xfffffffc00ec9947 */ /* 0x004fea000383ffff */
[----:B------:R-:W-:Y:S05]  /*18ee0*/  BRA `(.L_x_1346) ;  /* 0xffffff1c00847947 */ /* 0x000fea000383ffff */
.L_x_1364:
[----:B-1----:R-:W-:-:S04]  /*18ef0*/  IMAD.U32 R6, RZ, RZ, UR9 ;  /* 0x00000009ff067e24 */ /* 0x002fc8000f8e00ff */
[----:B------:R1:W2:Y:S03]  /*18f00*/  SYNCS.PHASECHK.TRANS64.TRYWAIT P1, [R6+URZ+0x22850], R5 ;  /* 0x02285005060075a7 */ /* 0x0002a6000802017f */
[----:B--2---:R-:W-:Y:S05]  /*18f10*/  @!P1 NANOSLEEP.SYNCS 0x989680 ;  /* 0x009896800000995d */ /* 0x004fea0003900000 */
[----:B------:R-:W2:Y:S02]  /*18f20*/  @!P1 SYNCS.PHASECHK.TRANS64 P1, [R6+URZ+0x22850], R5 ;  /* 0x02285005060095a7 */ /* 0x000ea4000802007f */
[----:B--2---:R-:W-:Y:S05]  /*18f30*/  @!P1 BRA `(.L_x_1364) ;  /* 0xfffffffc00ec9947 */ /* 0x004fea000383ffff */
[----:B------:R-:W-:Y:S05]  /*18f40*/  BRA `(.L_x_1363) ;  /* 0xffffff4800647947 */ /* 0x000fea000383ffff */
.L_x_1419:
        /* <DEDUP_REMOVED lines=10> */
.L_x_1498:
[----:B------:R-:W-:Y:S05]  /*18ff0*/  BRA `(.L_x_1499) ;  /* 0xffffffb8002c7947 */ /* 0x000fea000383ffff */
.L_x_1422:
[----:B0-----:R0:W1:Y:S02]  /*19000*/  SYNCS.PHASECHK.TRANS64.TRYWAIT P0, [R0+URZ+0x22880], R26 ;  /* 0x0228801a000075a7 */ /* 0x001064000800017f */
[----:B-1----:R-:W-:Y:S05]  /*19010*/  @!P0 NANOSLEEP.SYNCS 0x989680 ;  /* 0x009896800000895d */ /* 0x002fea0003900000 */
[----:B------:R-:W1:Y:S02]  /*19020*/  @!P0 SYNCS.PHASECHK.TRANS64 P0, [R0+URZ+0x22880], R26 ;  /* 0x0228801a000085a7 */ /* 0x000e64000800007f */
[----:B-1----:R-:W-:Y:S05]  /*19030*/  @!P0 BRA `(.L_x_1422) ;  /* 0xfffffffc00f08947 */ /* 0x002fea000383ffff */
[----:B------:R-:W-:Y:S05]  /*19040*/  BRA `(.L_x_1500) ;  /* 0xffffffb800447947 */ /* 0x000fea000383ffff */
.L_x_1423:
        /* <DEDUP_REMOVED lines=8> */
.L_x_1502:
[----:B------:R-:W-:Y:S05]  /*190d0*/  BSYNC B0 ;  /* 0x0000000000007941 */ /* 0x000fea0003800000 */
.L_x_1501:
[----:B------:R-:W-:Y:S01]  /*190e0*/  IMAD.MOV.U32 R13, RZ, RZ, R10 ;  /* 0x000000ffff0d7224 */ /* 0x000fe200078e000a */
[----:B------:R-:W-:Y:S01]  /*190f0*/  LOP3.LUT P2, RZ, R17, 0x2, RZ, 0xc0, !PT ;  /* 0x0000000211ff7812 */ /* 0x000fe2000784c0ff */
[----:B------:R-:W-:Y:S01]  /*19100*/  IMAD.MOV.U32 R12, RZ, RZ, RZ ;  /* 0x000000ffff0c7224 */ /* 0x000fe200078e00ff */
[----:B------:R-:W-:Y:S01]  /*19110*/  IADD3 R6, R16, R6, R29 ;  /* 0x0000000610067210 */ /* 0x000fe20007ffe01d */
[----:B------:R-:W-:Y:S01]  /*19120*/  IMAD.MOV.U32 R11, RZ, RZ, 0x1c1f ;  /* 0x00001c1fff0b7424 */ /* 0x000fe200078e00ff */
[C---:B------:R-:W-:Y:S01]  /*19130*/  ISETP.GE.AND P3, PT, R8.reuse, 0x21, PT ;  /* 0x000000210800780c */ /* 0x040fe20003f66270 */
[----:B------:R-:W-:Y:S01]  /*19140*/  IMAD.MOV.U32 R15, RZ, RZ, -0x1 ;  /* 0xffffffffff0f7424 */ /* 0x000fe200078e00ff */
[----:B------:R-:W-:Y:S01]  /*19150*/  ISETP.GE.AND P5, PT, R8, 0x61, PT ;  /* 0x000000610800780c */ /* 0x000fe20003fa6270 */
[----:B------:R-:W-:Y:S02]  /*19160*/  IMAD.MOV.U32 R3, RZ, RZ, R14 ;  /* 0x000000ffff037224 */ /* 0x000fe400078e000e */
[----:B------:R-:W-:-:S10]  /*19170*/  IMAD.IADD R7, R30, 0x1, R6 ;  /* 0x000000011e077824 */ /* 0x000fd400078e0206 */
[----:B------:R-:W-:Y:S05]  /*19180*/  WARPSYNC.COLLECTIVE R15, `(.L_x_1503) ;  /* 0x000000000f087348 */ /* 0x000fea0003c00000 */
[----:B------:R0:W1:Y:S02]  /*19190*/  SHFL.IDX P6, R14, R13, R12, R11 ;  /* 0x0000000c0d0e7389 */ /* 0x00006400000c000b */
[----:B01----:R-:W-:Y:S01]  /*191a0*/  ENDCOLLECTIVE ;  /* 0x000000000000791b */ /* 0x003fe20003800000 */
.L_x_1503:
[----:B------:R-:W-:Y:S02]  /*191b0*/  IMAD.MOV.U32 R13, RZ, RZ, R9 ;  /* 0x000000ffff0d7224 */ /* 0x000fe400078e0009 */
[----:B------:R-:W-:Y:S02]  /*191c0*/  IMAD.MOV.U32 R12, RZ, RZ, 0x1 ;  /* 0x00000001ff0c7424 */ /* 0x000fe400078e00ff */
[----:B------:R-:W-:-:S07]  /*191d0*/  IMAD.MOV.U32 R2, RZ, RZ, R14 ;  /* 0x000000ffff027224 */ /* 0x000fce00078e000e */
[----:B------:R-:W-:Y:S05]  /*191e0*/  WARPSYNC.COLLECTIVE R15, `(.L_x_1504) ;  /* 0x000000000f087348 */ /* 0x000fea0003c00000 */
[----:B------:R0:W1:Y:S02]  /*191f0*/  SHFL.IDX P6, R14, R13, R12, R11 ;  /* 0x0000000c0d0e7389 */ /* 0x00006400000c000b */
[----:B01----:R-:W-:Y:S01]  /*19200*/  ENDCOLLECTIVE ;  /* 0x000000000000791b */ /* 0x003fe20003800000 */
.L_x_1504:
        /* <DEDUP_REMOVED lines=14> */
.L_x_1505:
[----:B------:R-:W-:Y:S02]  /*192f0*/  IMAD.MOV.U32 R13, RZ, RZ, R9 ;  /* 0x000000ffff0d7224 */ /* 0x000fe400078e0009 */
[----:B------:R-:W-:Y:S02]  /*19300*/  IMAD.MOV.U32 R12, RZ, RZ, 0x2 ;  /* 0x00000002ff0c7424 */ /* 0x000fe400078e00ff */
[----:B------:R-:W-:-:S07]  /*19310*/  IMAD.MOV.U32 R2, RZ, RZ, R14 ;  /* 0x000000ffff027224 */ /* 0x000fce00078e000e */
[----:B------:R-:W-:Y:S05]  /*19320*/  WARPSYNC.COLLECTIVE R15, `(.L_x_1506) ;  /* 0x000000000f087348 */ /* 0x000fea0003c00000 */
[----:B------:R0:W1:Y:S02]  /*19330*/  SHFL.IDX P6, R14, R13, R12, R11 ;  /* 0x0000000c0d0e7389 */ /* 0x00006400000c000b */
[----:B01----:R-:W-:Y:S01]  /*19340*/  ENDCOLLECTIVE ;  /* 0x000000000000791b */ /* 0x003fe20003800000 */
.L_x_1506:
        /* <DEDUP_REMOVED lines=14> */
.L_x_1507:
[----:B------:R-:W-:Y:S02]  /*19430*/  IMAD.MOV.U32 R13, RZ, RZ, R9 ;  /* 0x000000ffff0d7224 */ /* 0x000fe400078e0009 */
[----:B------:R-:W-:Y:S02]  /*19440*/  IMAD.MOV.U32 R12, RZ, RZ, 0x3 ;  /* 0x00000003ff0c7424 */ /* 0x000fe400078e00ff */
[----:B------:R-:W-:-:S07]  /*19450*/  IMAD.MOV.U32 R2, RZ, RZ, R14 ;  /* 0x000000ffff027224 */ /* 0x000fce00078e000e */
[----:B------:R-:W-:Y:S05]  /*19460*/  WARPSYNC.COLLECTIVE R15, `(.L_x_1508) ;  /* 0x000000000f087348 */ /* 0x000fea0003c00000 */
[----:B------:R0:W1:Y:S02]  /*19470*/  SHFL.IDX P6, R14, R13, R12, R11 ;  /* 0x0000000c0d0e7389 */ /* 0x00006400000c000b */
[----:B01----:R-:W-:Y:S01]  /*19480*/  ENDCOLLECTIVE ;  /* 0x000000000000791b */ /* 0x003fe20003800000 */
.L_x_1508:
        /* <DEDUP_REMOVED lines=14> */
.L_x_1509:
[----:B------:R-:W-:Y:S01]  /*19570*/  @!PT LDS RZ, [RZ] ;  /* 0x00000000fffff984 */ /* 0x000fe20000000800 */
[----:B------:R-:W-:Y:S01]  /*19580*/  @!PT LDS RZ, [RZ] ;  /* 0x00000000fffff984 */ /* 0x000fe20000000800 */
[----:B------:R-:W-:Y:S01]  /*19590*/  @!PT LDS RZ, [RZ] ;  /* 0x00000000fffff984 */ /* 0x000fe20000000800 */
[----:B------:R0:W-:Y:S02]  /*195a0*/  LDGSTS.E.BYPASS.LTC128B.128 [R7+0xa400], desc[UR56][R2.64+0x40], !P0 ;  /* 0x0a40004002077fae */ /* 0x0001e4000c101d78 */
[----:B0-----:R-:W-:Y:S01]  /*195b0*/  IMAD.MOV.U32 R2, RZ, RZ, R14 ;  /* 0x000000ffff027224 */ /* 0x001fe200078e000e */
[----:B------:R-:W-:Y:S06]  /*195c0*/  BRA `(.L_x_1510) ;  /* 0xffffffb400dc7947 */ /* 0x000fec000383ffff */
.L_x_1428:
[----:B---3--:R3:W4:Y:S02]  /*195d0*/  SYNCS.PHASECHK.TRANS64.TRYWAIT P0, [R0+URZ+0x22840], R26 ;  /* 0x0228401a000075a7 */ /* 0x008724000800017f */
[----:B----4-:R-:W-:Y:S05]  /*195e0*/  @!P0 NANOSLEEP.SYNCS 0x989680 ;  /* 0x009896800000895d */ /* 0x010fea0003900000 */
[----:B------:R-:W4:Y:S02]  /*195f0*/  @!P0 SYNCS.PHASECHK.TRANS64 P0, [R0+URZ+0x22840], R26 ;  /* 0x0228401a000085a7 */ /* 0x000f24000800007f */
[----:B----4-:R-:W-:Y:S05]  /*19600*/  @!P0 BRA `(.L_x_1428) ;  /* 0xfffffffc00f08947 */ /* 0x010fea000383ffff */
[----:B------:R-:W-:Y:S05]  /*19610*/  BRA `(.L_x_1511) ;  /* 0xffffffb8003c7947 */ /* 0x000fea000383ffff */
.L_x_1429:
        /* <DEDUP_REMOVED lines=8> */
.L_x_1513:
[----:B------:R-:W-:Y:S05]  /*196a0*/  BSYNC B0 ;  /* 0x0000000000007941 */ /* 0x000fea0003800000 */
.L_x_1512:
[----:B------:R-:W-:Y:S01]  /*196b0*/  IMAD.MOV.U32 R13, RZ, RZ, R4 ;  /* 0x000000ffff0d7224 */ /* 0x000fe200078e0004 */
[----:B------:R-:W-:Y:S01]  /*196c0*/  LOP3.LUT R17, R17, 0xf7ffffff, RZ, 0xc0, !PT ;  /* 0xf7ffffff11117812 */ /* 0x000fe200078ec0ff */
[----:B------:R-:W-:Y:S02]  /*196d0*/  IMAD.MOV.U32 R12, RZ, RZ, RZ ;  /* 0x000000ffff0c7224 */ /* 0x000fe400078e00ff */
[----:B------:R-:W-:Y:S01]  /*196e0*/  IMAD.MOV.U32 R11, RZ, RZ, 0x1c1f ;  /* 0x00001c1fff0b7424 */ /* 0x000fe200078e00ff */
[----:B------:R-:W-:Y:S01]  /*196f0*/  @P5 LOP3.LUT R17, R17, 0x8000000, RZ, 0xfc, !PT ;  /* 0x0800000011115812 */ /* 0x000fe200078efcff */
[----:B------:R-:W-:Y:S02]  /*19700*/  IMAD.MOV.U32 R15, RZ, RZ, -0x1 ;  /* 0xffffffffff0f7424 */ /* 0x000fe400078e00ff */
[----:B------:R-:W-:Y:S01]  /*19710*/  IMAD.MOV.U32 R2, RZ, RZ, R14 ;  /* 0x000000ffff027224 */ /* 0x000fe200078e000e */
[----:B------:R-:W-:Y:S01]  /*19720*/  LOP3.LUT P5, RZ, R17, 0x8, RZ, 0xc0, !PT ;  /* 0x0000000811ff7812 */ /* 0x000fe200078ac0ff */
[----:B------:R-:W-:-:S12]  /*19730*/  @P4 IMAD.IADD R7, R16, 0x1, R6 ;  /* 0x0000000110074824 */ /* 0x000fd800078e0206 */
[----:B------:R-:W-:Y:S05]  /*19740*/  WARPSYNC.COLLECTIVE R15, `(.L_x_1514) ;  /* 0x000000000f087348 */ /* 0x000fea0003c00000 */
[----:B------:R0:W1:Y:S02]  /*19750*/  SHFL.IDX P6, R14, R13, R12, R11 ;  /* 0x0000000c0d0e7389 */ /* 0x00006400000c000b */
[----:B01----:R-:W-:Y:S01]  /*19760*/  ENDCOLLECTIVE ;  /* 0x000000000000791b */ /* 0x003fe20003800000 */
.L_x_1514:
[----:B------:R-:W-:Y:S02]  /*19770*/  @P3 IMAD.IADD R9, R16, 0x1, R6 ;  /* 0x0000000110093824 */ /* 0x000fe400078e0206 */
        /* <DEDUP_REMOVED lines=16> */
.L_x_1515:
        /* <DEDUP_REMOVED lines=12> */
.L_x_1516:
[----:B------:R-:W-:Y:S02]  /*19940*/  IMAD.MOV.U32 R13, RZ, RZ, R5 ;  /* 0x000000ffff0d7224 */ /* 0x000fe400078e0005 */
[----:B------:R-:W-:Y:S02]  /*19950*/  IMAD.MOV.U32 R12, RZ, RZ, 0x2 ;  /* 0x00000002ff0c7424 */ /* 0x000fe400078e00ff */
[----:B------:R-:W-:-:S07]  /*19960*/  IMAD.MOV.U32 R3, RZ, RZ, R14 ;  /* 0x000000ffff037224 */ /* 0x000fce00078e000e */
[----:B------:R-:W-:Y:S05]  /*19970*/  WARPSYNC.COLLECTIVE R15, `(.L_x_1517) ;  /* 0x000000000f087348 */ /* 0x000fea0003c00000 */
[----:B------:R0:W1:Y:S02]  /*19980*/  SHFL.IDX P6, R14, R13, R12, R11 ;  /* 0x0000000c0d0e7389 */ /* 0x00006400000c000b */
[----:B01----:R-:W-:Y:S01]  /*19990*/  ENDCOLLECTIVE ;  /* 0x000000000000791b */ /* 0x003fe20003800000 */
.L_x_1517:
[----:B------:R-:W-:-:S05]  /*199a0*/  @P3 IADD3 R3, P0, R36, R3, RZ ;  /* 0x0000000324033210 */ /* 0x000fca0007f1e0ff */
[----:B------:R-:W-:-:S05]  /*199b0*/  @P3 IMAD.X R2, RZ, RZ, R2, P0 ;  /* 0x000000ffff023224 */ /* 0x000fca00000e0602 */
[----:B------:R-:W-:Y:S01]  /*199c0*/  @P3 LOP3.LUT R3, R3, R2, RZ, 0x3c, !PT ;  /* 0x0000000203033212 */ /* 0x000fe200078e3cff */
[----:B------:R-:W-:-:S03]  /*199d0*/  IMAD.MOV.U32 R13, RZ, RZ, R4 ;  /* 0x000000ffff0d7224 */ /* 0x000fc600078e0004 */
[----:B------:R-:W-:-:S04]  /*199e0*/  @P3 LOP3.LUT R2, R3, R2, RZ, 0x3c, !PT ;  /* 0x0000000203023212 */ /* 0x000fc800078e3cff */
[----:B------:R-:W-:-:S05]  /*199f0*/  @P3 LOP3.LUT R3, R3, R2, RZ, 0x3c, !PT ;  /* 0x0000000203033212 */ /* 0x000fca00078e3cff */
[----:B------:R-:W-:Y:S01]  /*19a00*/  @!PT LDS RZ, [RZ] ;  /* 0x00000000fffff984 */ /* 0x000fe20000000800 */
[----:B------:R-:W-:Y:S01]  /*19a10*/  @!PT LDS RZ, [RZ] ;  /* 0x00000000fffff984 */ /* 0x000fe20000000800 */
[----:B------:R-:W-:Y:S01]  /*19a20*/  @!PT LDS RZ, [RZ] ;  /* 0x00000000fffff984 */ /* 0x000fe20000000800 */
[----:B------:R-:W-:Y:S04]  /*19a30*/  @P3 LDGSTS.E.BYPASS.LTC128B.128 [R9+0x16c00], desc[UR56][R2.64], !P4 ;  /* 0x16c0000002093fae */ /* 0x000fe8000e101d78 */
[----:B------:R-:W-:Y:S04]  /*19a40*/  @P3 LDGSTS.E.BYPASS.LTC128B.128 [R9+0x18c00], desc[UR56][R2.64+0x40], !P5 ;  /* 0x18c0004002093fae */ /* 0x000fe8000e901d78 */
[----:B------:R0:W-:Y:S02]  /*19a50*/  @P3 LDGSTS.E.BYPASS.LTC128B.128 [R9+0x1ac00], desc[UR56][R2.64+0x80], !P1 ;  /* 0x1ac0008002093fae */ /* 0x0001e4000c901d78 */
[----:B0-----:R-:W-:-:S07]  /*19a60*/  IMAD.MOV.U32 R2, RZ, RZ, R14 ;  /* 0x000000ffff027224 */ /* 0x001fce00078e000e */
[----:B------:R-:W-:Y:S05]  /*19a70*/  WARPSYNC.COLLECTIVE R15, `(.L_x_1518) ;  /* 0x000000000f087348 */ /* 0x000fea0003c00000 */
[----:B------:R0:W1:Y:S02]  /*19a80*/  SHFL.IDX P6, R14, R13, R12, R11 ;  /* 0x0000000c0d0e7389 */ /* 0x00006400000c000b */
[----:B01----:R-:W-:Y:S01]  /*19a90*/  ENDCOLLECTIVE ;  /* 0x000000000000791b */ /* 0x003fe20003800000 */
.L_x_1518:
[----:B------:R-:W-:Y:S02]  /*19aa0*/  IMAD.MOV.U32 R13, RZ, RZ, R5 ;  /* 0x000000ffff0d7224 */ /* 0x000fe400078e0005 */
[----:B------:R-:W-:Y:S02]  /*19ab0*/  IMAD.MOV.U32 R12, RZ, RZ, 0x3 ;  /* 0x00000003ff0c7424 */ /* 0x000fe400078e00ff */
[----:B------:R-:W-:-:S07]  /*19ac0*/  IMAD.MOV.U32 R3, RZ, RZ, R14 ;  /* 0x000000ffff037224 */ /* 0x000fce00078e000e */
[----:B------:R-:W-:Y:S05]  /*19ad0*/  WARPSYNC.COLLECTIVE R15, `(.L_x_1519) ;  /* 0x000000000f087348 */ /* 0x000fea0003c00000 */
[----:B------:R0:W1:Y:S02]  /*19ae0*/  SHFL.IDX P6, R14, R13, R12, R11 ;  /* 0x0000000c0d0e7389 */ /* 0x00006400000c000b */
[----:B01----:R-:W-:Y:S01]  /*19af0*/  ENDCOLLECTIVE ;  /* 0x000000000000791b */ /* 0x003fe20003800000 */
.L_x_1519:
[----:B------:R-:W-:-:S05]  /*19b00*/  @P2 IADD3 R3, P0, R36, R3, RZ ;  /* 0x0000000324032210 */ /* 0x000fca0007f1e0ff */
[----:B------:R-:W-:-:S05]  /*19b10*/  @P2 IMAD.X R2, RZ, RZ, R2, P0 ;  /* 0x000000ffff022224 */ /* 0x000fca00000e0602 */
[----:B------:R-:W-:Y:S01]  /*19b20*/  @P2 LOP3.LUT R3, R3, R2, RZ, 0x3c, !PT ;  /* 0x0000000203032212 */ /* 0x000fe200078e3cff */
[----:B------:R-:W-:-:S03]  /*19b30*/  IMAD.MOV.U32 R13, RZ, RZ, R4 ;  /* 0x000000ffff0d7224 */ /* 0x000fc600078e0004 */
[----:B------:R-:W-:-:S04]  /*19b40*/  @P2 LOP3.LUT R2, R3, R2, RZ, 0x3c, !PT ;  /* 0x0000000203022212 */ /* 0x000fc800078e3cff */
[----:B------:R-:W-:Y:S01]  /*19b50*/  @P2 LOP3.LUT R3, R3, R2, RZ, 0x3c, !PT ;  /* 0x0000000203032212 */ /* 0x000fe200078e3cff */
[----:B------:R-:W-:-:S04]  /*19b60*/  IMAD.MOV.U32 R5, RZ, RZ, R14 ;  /* 0x000000ffff057224 */ /* 0x000fc800078e000e */
[----:B------:R-:W-:Y:S01]  /*19b70*/  @!PT LDS RZ, [RZ] ;  /* 0x00000000fffff984 */ /* 0x000fe20000000800 */
[----:B------:R-:W-:Y:S01]  /*19b80*/  @!PT LDS RZ, [RZ] ;  /* 0x00000000fffff984 */ /* 0x000fe20000000800 */
[----:B------:R-:W-:Y:S01]  /*19b90*/  @!PT LDS RZ, [RZ] ;  /* 0x00000000fffff984 */ /* 0x000fe20000000800 */
[----:B------:R0:W-:Y:S04]  /*19ba0*/  @P2 LDGSTS.E.BYPASS.LTC128B.128 [R7+0x17400], desc[UR56][R2.64], !P4 ;  /* 0x1740000002072fae */ /* 0x0001e8000e101d78 */
[----:B------:R0:W-:Y:S01]  /*19bb0*/  @P2 LDGSTS.E.BYPASS.LTC128B.128 [R7+0x19400], desc[UR56][R2.64+0x40], !P5 ;  /* 0x1940004002072fae */ /* 0x0001e2000e901d78 */
[----:B------:R-:W-:-:S03]  /*19bc0*/  LOP3.LUT P5, RZ, R17, 0x8000000, RZ, 0xc0, !PT ;  /* 0x0800000011ff7812 */ /* 0x000fc600078ac0ff */
[----:B------:R0:W-:Y:S10]  /*19bd0*/  @P2 LDGSTS.E.BYPASS.LTC128B.128 [R7+0x1b400], desc[UR56][R2.64+0x80], !P1 ;  /* 0x1b40008002072fae */ /* 0x0001f4000c901d78 */
[----:B0-----:R-:W-:Y:S05]  /*19be0*/  WARPSYNC.COLLECTIVE R15, `(.L_x_1520) ;  /* 0x000000000f087348 */ /* 0x001fea0003c00000 */
[----:B------:R1:W2:Y:S02]  /*19bf0*/  SHFL.IDX P6, R14, R13, R12, R11 ;  /* 0x0000000c0d0e7389 */ /* 0x0002a400000c000b */
[----:B012---:R-:W-:Y:S01]  /*19c00*/  ENDCOLLECTIVE ;  /* 0x000000000000791b */ /* 0x007fe20003800000 */
.L_x_1520:
[----:B------:R-:W-:Y:S05]  /*19c10*/  BRA `(.L_x_1521) ;  /* 0xffffffb400ac7947 */ /* 0x000fea000383ffff */
.L_x_1434:
[----:B------:R-:W-:Y:S02]  /*19c20*/  IMAD.MOV.U32 R13, RZ, RZ, R5 ;  /* 0x000000ffff0d7224 */ /* 0x000fe400078e0005 */
[----:B------:R-:W-:Y:S02]  /*19c30*/  IMAD.MOV.U32 R12, RZ, RZ, RZ ;  /* 0x000000ffff0c7224 */ /* 0x000fe400078e00ff */
[----:B------:R-:W-:Y:S02]  /*19c40*/  IMAD.MOV.U32 R11, RZ, RZ, 0x1c1f ;  /* 0x00001c1fff0b7424 */ /* 0x000fe400078e00ff */
[----:B------:R-:W-:Y:S02]  /*19c50*/  IMAD.MOV.U32 R15, RZ, RZ, -0x1 ;  /* 0xffffffffff0f7424 */ /* 0x000fe400078e00ff */
[----:B------:R-:W-:Y:S02]  /*19c60*/  IMAD R4, R7, UR41, RZ ;  /* 0x0000002907047c24 */ /* 0x000fe4000f8e02ff */
[----:B------:R-:W-:-:S07]  /*19c70*/  IMAD.IADD R18, R9, 0x1, R18 ;  /* 0x0000000109127824 */ /* 0x000fce00078e0212 */
[----:B-----5:R-:W-:Y:S05]  /*19c80*/  WARPSYNC.COLLECTIVE R15, `(.L_x_1522) ;  /* 0x000000000f087348 */ /* 0x020fea0003c00000 */
[----:B------:R0:W1:Y:S02]  /*19c90*/  SHFL.IDX P6, R14, R13, R12, R11 ;  /* 0x0000000c0d0e7389 */ /* 0x00006400000c000b */
[----:B01---5:R-:W-:Y:S01]  /*19ca0*/  ENDCOLLECTIVE ;  /* 0x000000000000791b */ /* 0x023fe20003800000 */
.L_x_1522:
[C---:B------:R-:W-:Y:S01]  /*19cb0*/  VIADD R7, R18.reuse, 0x20 ;  /* 0x0000002012077836 */ /* 0x040fe20000000000 */
[----:B------:R-:W-:Y:S01]  /*19cc0*/  ISETP.GE.AND P0, PT, R18, R4, PT ;  /* 0x000000041200720c */ /* 0x000fe20003f06270 */
[----:B------:R-:W-:Y:S02]  /*19cd0*/  IMAD.MOV.U32 R13, RZ, RZ, R0 ;  /* 0x000000ffff0d7224 */ /* 0x000fe400078e0000 */
[----:B------:R-:W-:-:S10]  /*19ce0*/  IMAD.MOV.U32 R2, RZ, RZ, R14 ;  /* 0x000000ffff027224 */ /* 0x000fd400078e000e */
[----:B------:R-:W-:Y:S05]  /*19cf0*/  WARPSYNC.COLLECTIVE R15, `(.L_x_1523) ;  /* 0x000000000f087348 */ /* 0x000fea0003c00000 */
[----:B------:R0:W1:Y:S02]  /*19d00*/  SHFL.IDX P6, R14, R13, R12, R11 ;  /* 0x0000000c0d0e7389 */ /* 0x00006400000c000b */
[----:B01----:R-:W-:Y:S01]  /*19d10*/  ENDCOLLECTIVE ;  /* 0x000000000000791b */ /* 0x003fe20003800000 */
.L_x_1523:
[----:B------:R-:W-:Y:S02]  /*19d20*/  IMAD.MOV.U32 R13, RZ, RZ, R5 ;  /* 0x000000ffff0d7224 */ /* 0x000fe400078e0005 */
[----:B------:R-:W-:Y:S02]  /*19d30*/  IMAD.MOV.U32 R12, RZ, RZ, 0x1 ;  /* 0x00000001ff0c7424 */ /* 0x000fe400078e00ff */
[----:B------:R-:W-:-:S07]  /*19d40*/  IMAD.MOV.U32 R3, RZ, RZ, R14 ;  /* 0x000000ffff037224 */ /* 0x000fce00078e000e */
[----:B------:R-:W-:Y:S05]  /*19d50*/  WARPSYNC.COLLECTIVE R15, `(.L_x_1524) ;  /* 0x000000000f087348 */ /* 0x000fea0003c00000 */
[----:B------:R0:W1:Y:S02]  /*19d60*/  SHFL.IDX P6, R14, R13, R12, R11 ;  /* 0x0000000c0d0e7389 */ /* 0x00006400000c000b */
[----:B01----:R-:W-:Y:S01]  /*19d70*/  ENDCOLLECTIVE ;  /* 0x000000000000791b */ /* 0x003fe20003800000 */
.L_x_1524:
        /* <DEDUP_REMOVED lines=15> */
.L_x_1525:
[----:B------:R-:W-:Y:S02]  /*19e70*/  IMAD.MOV.U32 R13, RZ, RZ, R5 ;  /* 0x000000ffff0d7224 */ /* 0x000fe400078e0005 */
[----:B------:R-:W-:Y:S01]  /*19e80*/  IMAD.MOV.U32 R12, RZ, RZ, 0x2 ;  /* 0x00000002ff0c7424 */ /* 0x000fe200078e00ff */
[----:B------:R-:W-:-:S13]  /*19e90*/  @!P0 IADD3 R6, P4, R36, R14, RZ ;  /* 0x0000000e24068210 */ /* 0x000fda0007f9e0ff */
[----:B------:R-:W-:Y:S05]  /*19ea0*/  WARPSYNC.COLLECTIVE R15, `(.L_x_1526) ;  /* 0x000000000f087348 */ /* 0x000fea0003c00000 */
[----:B------:R0:W1:Y:S02]  /*19eb0*/  SHFL.IDX P6, R14, R13, R12, R11 ;  /* 0x0000000c0d0e7389 */ /* 0x00006400000c000b */
[----:B01----:R-:W-:Y:S01]  /*19ec0*/  ENDCOLLECTIVE ;  /* 0x000000000000791b */ /* 0x003fe20003800000 */
.L_x_1526:
        /* <DEDUP_REMOVED lines=16> */
.L_x_1527:
[----:B------:R-:W-:Y:S02]  /*19fd0*/  IMAD.MOV.U32 R13, RZ, RZ, R5 ;  /* 0x000000ffff0d7224 */ /* 0x000fe400078e0005 */
[----:B------:R-:W-:Y:S01]  /*19fe0*/  IMAD.MOV.U32 R12, RZ, RZ, 0x3 ;  /* 0x00000003ff0c7424 */ /* 0x000fe200078e00ff */
[----:B------:R-:W-:-:S13]  /*19ff0*/  @!P0 IADD3 R6, P4, R36, R14, RZ ;  /* 0x0000000e24068210 */ /* 0x000fda0007f9e0ff */
[----:B------:R-:W-:Y:S05]  /*1a000*/  WARPSYNC.COLLECTIVE R15, `(.L_x_1528) ;  /* 0x000000000f087348 */ /* 0x000fea0003c00000 */
[----:B------:R0:W1:Y:S02]  /*1a010*/  SHFL.IDX P6, R14, R13, R12, R11 ;  /* 0x0000000c0d0e7389 */ /* 0x00006400000c000b */
[----:B01----:R-:W-:Y:S01]  /*1a020*/  ENDCOLLECTIVE ;  /* 0x000000000000791b */ /* 0x003fe20003800000 */
.L_x_1528:
        /* <DEDUP_REMOVED lines=14> */
.L_x_1529:
[----:B------:R-:W-:Y:S05]  /*1a110*/  BRA `(.L_x_1530) ;  /* 0xffffffb800cc7947 */ /* 0x000fea000383ffff */
.L_x_1439:
[----:B0-----:R0:W1:Y:S02]  /*1a120*/  SYNCS.PHASECHK.TRANS64.TRYWAIT P0, [R16+URZ+0x22820], R3 ;  /* 0x02282003100075a7 */ /* 0x001064000800017f */
[----:B-1----:R-:W-:Y:S05]  /*1a130*/  @!P0 NANOSLEEP.SYNCS 0x989680 ;  /* 0x009896800000895d */ /* 0x002fea0003900000 */
[----:B------:R-:W1:Y:S02]  /*1a140*/  @!P0 SYNCS.PHASECHK.TRANS64 P0, [R16+URZ+0x22820], R3 ;  /* 0x02282003100085a7 */ /* 0x000e64000800007f */
[----:B-1----:R-:W-:Y:S05]  /*1a150*/  @!P0 BRA `(.L_x_1439) ;  /* 0xfffffffc00f08947 */ /* 0x002fea000383ffff */
[----:B------:R-:W-:Y:S05]  /*1a160*/  BRA `(.L_x_1531) ;  /* 0xffffffbc00407947 */ /* 0x000fea000383ffff */
.L_x_1443:
[----:B0-----:R0:W1:Y:S02]  /*1a170*/  SYNCS.PHASECHK.TRANS64.TRYWAIT P0, [R0+URZ+0x22880], R10 ;  /* 0x0228800a000075a7 */ /* 0x001064000800017f */
[----:B-1----:R-:W-:Y:S05]  /*1a180*/  @!P0 NANOSLEEP.SYNCS 0x989680 ;  /* 0x009896800000895d */ /* 0x002fea0003900000 */
[----:B------:R-:W1:Y:S02]  /*1a190*/  @!P0 SYNCS.PHASECHK.TRANS64 P0, [R0+URZ+0x22880], R10 ;  /* 0x0228800a000085a7 */ /* 0x000e64000800007f */
[----:B-1----:R-:W-:Y:S05]  /*1a1a0*/  @!P0 BRA `(.L_x_1443) ;  /* 0xfffffffc00f08947 */ /* 0x002fea000383ffff */
[----:B------:R-:W-:Y:S05]  /*1a1b0*/  BRA `(.L_x_1532) ;  /* 0xffffffbc00fc7947 */ /* 0x000fea000383ffff */
.L_x_1444:
        /* <DEDUP_REMOVED lines=8> */
.L_x_1534:
[----:B------:R-:W-:Y:S05]  /*1a240*/  BSYNC B0 ;  /* 0x0000000000007941 */ /* 0x000fea0003800000 */
.L_x_1533:
        /* <DEDUP_REMOVED lines=10> */
.L_x_1535:
[----:B------:R-:W-:Y:S02]  /*1a2f0*/  IMAD.MOV.U32 R13, RZ, RZ, R27 ;  /* 0x000000ffff0d7224 */ /* 0x000fe400078e001b */
[----:B------:R-:W-:Y:S02]  /*1a300*/  IMAD.MOV.U32 R12, RZ, RZ, 0x1 ;  /* 0x00000001ff0c7424 */ /* 0x000fe400078e00ff */
[----:B------:R-:W-:-:S07]  /*1a310*/  IMAD.MOV.U32 R2, RZ, RZ, R14 ;  /* 0x000000ffff027224 */ /* 0x000fce00078e000e */
[----:B------:R-:W-:Y:S05]  /*1a320*/  WARPSYNC.COLLECTIVE R15, `(.L_x_1536) ;  /* 0x000000000f087348 */ /* 0x000fea0003c00000 */
[----:B------:R0:W1:Y:S02]  /*1a330*/  SHFL.IDX P6, R14, R13, R12, R11 ;  /* 0x0000000c0d0e7389 */ /* 0x00006400000c000b */
[----:B01----:R-:W-:Y:S01]  /*1a340*/  ENDCOLLECTIVE ;  /* 0x000000000000791b */ /* 0x003fe20003800000 */
.L_x_1536:
        /* <DEDUP_REMOVED lines=12> */
.L_x_1537:
[----:B------:R-:W-:Y:S02]  /*1a410*/  IMAD.MOV.U32 R13, RZ, RZ, R27 ;  /* 0x000000ffff0d7224 */ /* 0x000fe400078e001b */
[----:B------:R-:W-:Y:S02]  /*1a420*/  IMAD.MOV.U32 R12, RZ, RZ, 0x2 ;  /* 0x00000002ff0c7424 */ /* 0x000fe400078e00ff */
[----:B------:R-:W-:-:S07]  /*1a430*/  IMAD.MOV.U32 R2, RZ, RZ, R14 ;  /* 0x000000ffff027224 */ /* 0x000fce00078e000e */
[----:B------:R-:W-:Y:S05]  /*1a440*/  WARPSYNC.COLLECTIVE R15, `(.L_x_1538) ;  /* 0x000000000f087348 */ /* 0x000fea0003c00000 */
[----:B------:R0:W1:Y:S02]  /*1a450*/  SHFL.IDX P6, R14, R13, R12, R11 ;  /* 0x0000000c0d0e7389 */ /* 0x00006400000c000b */
[----:B01----:R-:W-:Y:S01]  /*1a460*/  ENDCOLLECTIVE ;  /* 0x000000000000791b */ /* 0x003fe20003800000 */
.L_x_1538:
        /* <DEDUP_REMOVED lines=12> */
.L_x_1539:
[----:B------:R-:W-:Y:S02]  /*1a530*/  IMAD.MOV.U32 R13, RZ, RZ, R27 ;  /* 0x000000ffff0d7224 */ /* 0x000fe400078e001b */
[----:B------:R-:W-:Y:S02]  /*1a540*/  IMAD.MOV.U32 R12, RZ, RZ, 0x3 ;  /* 0x00000003ff0c7424 */ /* 0x000fe400078e00ff */
[----:B------:R-:W-:-:S07]  /*1a550*/  IMAD.MOV.U32 R2, RZ, RZ, R14 ;  /* 0x000000ffff027224 */ /* 0x000fce00078e000e */
[----:B------:R-:W-:Y:S05]  /*1a560*/  WARPSYNC.COLLECTIVE R15, `(.L_x_1540) ;  /* 0x000000000f087348 */ /* 0x000fea0003c00000 */
[----:B------:R0:W1:Y:S02]  /*1a570*/  SHFL.IDX P6, R14, R13, R12, R11 ;  /* 0x0000000c0d0e7389 */ /* 0x00006400000c000b */
[----:B01----:R-:W-:Y:S01]  /*1a580*/  ENDCOLLECTIVE ;  /* 0x000000000000791b */ /* 0x003fe20003800000 */
.L_x_1540:
        /* <DEDUP_REMOVED lines=12> */
.L_x_1541:
[----:B------:R-:W-:Y:S01]  /*1a650*/  IMAD.MOV.U32 R2, RZ, RZ, R14 ;  /* 0x000000ffff027224 */ /* 0x000fe200078e000e */
[----:B------:R-:W-:Y:S06]  /*1a660*/  BRA `(.L_x_1542) ;  /* 0xffffffbc00947947 */ /* 0x000fec000383ffff */
.L_x_1449:
[----:B---3--:R3:W4:Y:S02]  /*1a670*/  SYNCS.PHASECHK.TRANS64.TRYWAIT P0, [R0+URZ+0x22840], R10 ;  /* 0x0228400a000075a7 */ /* 0x008724000800017f */
[----:B----4-:R-:W-:Y:S05]  /*1a680*/  @!P0 NANOSLEEP.SYNCS 0x989680 ;  /* 0x009896800000895d */ /* 0x010fea0003900000 */
[----:B------:R-:W4:Y:S02]  /*1a690*/  @!P0 SYNCS.PHASECHK.TRANS64 P0, [R0+URZ+0x22840], R10 ;  /* 0x0228400a000085a7 */ /* 0x000f24000800007f */
[----:B----4-:R-:W-:Y:S05]  /*1a6a0*/  @!P0 BRA `(.L_x_1449) ;  /* 0xfffffffc00f08947 */ /* 0x010fea000383ffff */
[----:B------:R-:W-:Y:S05]  /*1a6b0*/  BRA `(.L_x_1543) ;  /* 0xffffffbc00e87947 */ /* 0x000fea000383ffff */
.L_x_1450:
        /* <DEDUP_REMOVED lines=8> */
.L_x_1545:
[----:B------:R-:W-:Y:S05]  /*1a740*/  BSYNC B0 ;  /* 0x0000000000007941 */ /* 0x000fea0003800000 */
.L_x_1544:
        /* <DEDUP_REMOVED lines=9> */
.L_x_1546:
[----:B------:R-:W-:Y:S02]  /*1a7e0*/  IMAD.MOV.U32 R13, RZ, RZ, R8 ;  /* 0x000000ffff0d7224 */ /* 0x000fe400078e0008 */
[----:B------:R-:W-:Y:S02]  /*1a7f0*/  IMAD.MOV.U32 R12, RZ, RZ, 0x1 ;  /* 0x00000001ff0c7424 */ /* 0x000fe400078e00ff */
[----:B------:R-:W-:-:S07]  /*1a800*/  IMAD.MOV.U32 R2, RZ, RZ, R14 ;  /* 0x000000ffff027224 */ /* 0x000fce00078e000e */
[----:B------:R-:W-:Y:S05]  /*1a810*/  WARPSYNC.COLLECTIVE R15, `(.L_x_1547) ;  /* 0x000000000f087348 */ /* 0x000fea0003c00000 */
[----:B------:R0:W1:Y:S02]  /*1a820*/  SHFL.IDX P6, R14, R13, R12, R11 ;  /* 0x0000000c0d0e7389 */ /* 0x00006400000c000b */
[----:B01----:R-:W-:Y:S01]  /*1a830*/  ENDCOLLECTIVE ;  /* 0x000000000000791b */ /* 0x003fe20003800000 */
.L_x_1547:
        /* <DEDUP_REMOVED lines=13> */
.L_x_1548:
[----:B------:R-:W-:Y:S02]  /*1a910*/  IMAD.MOV.U32 R13, RZ, RZ, R8 ;  /* 0x000000ffff0d7224 */ /* 0x000fe400078e0008 */
[----:B------:R-:W-:Y:S02]  /*1a920*/  IMAD.MOV.U32 R12, RZ, RZ, 0x2 ;  /* 0x00000002ff0c7424 */ /* 0x000fe400078e00ff */
[----:B------:R-:W-:-:S07]  /*1a930*/  IMAD.MOV.U32 R2, RZ, RZ, R14 ;  /* 0x000000ffff027224 */ /* 0x000fce00078e000e */
[----:B------:R-:W-:Y:S05]  /*1a940*/  WARPSYNC.COLLECTIVE R15, `(.L_x_1549) ;  /* 0x000000000f087348 */ /* 0x000fea0003c00000 */
[----:B------:R0:W1:Y:S02]  /*1a950*/  SHFL.IDX P6, R14, R13, R12, R11 ;  /* 0x0000000c0d0e7389 */ /* 0x00006400000c000b */
[----:B01----:R-:W-:Y:S01]  /*1a960*/  ENDCOLLECTIVE ;  /* 0x000000000000791b */ /* 0x003fe20003800000 */
.L_x_1549:
        /* <DEDUP_REMOVED lines=13> */
.L_x_1550:
[----:B------:R-:W-:Y:S02]  /*1aa40*/  IMAD.MOV.U32 R13, RZ, RZ, R8 ;  /* 0x000000ffff0d7224 */ /* 0x000fe400078e0008 */
[----:B------:R-:W-:Y:S02]  /*1aa50*/  IMAD.MOV.U32 R12, RZ, RZ, 0x3 ;  /* 0x00000003ff0c7424 */ /* 0x000fe400078e00ff */
[----:B------:R-:W-:-:S07]  /*1aa60*/  IMAD.MOV.U32 R2, RZ, RZ, R14 ;  /* 0x000000ffff027224 */ /* 0x000fce00078e000e */
[----:B------:R-:W-:Y:S05]  /*1aa70*/  WARPSYNC.COLLECTIVE R15, `(.L_x_1551) ;  /* 0x000000000f087348 */ /* 0x000fea0003c00000 */
[----:B------:R0:W1:Y:S02]  /*1aa80*/  SHFL.IDX P6, R14, R13, R12, R11 ;  /* 0x0000000c0d0e7389 */ /* 0x00006400000c000b */
[----:B01----:R-:W-:Y:S01]  /*1aa90*/  ENDCOLLECTIVE ;  /* 0x000000000000791b */ /* 0x003fe20003800000 */
.L_x_1551:
        /* <DEDUP_REMOVED lines=13> */
.L_x_1552:
[----:B------:R-:W-:Y:S01]  /*1ab70*/  IMAD.MOV.U32 R2, RZ, RZ, R14 ;  /* 0x000000ffff027224 */ /* 0x000fe200078e000e */
[----:B------:R-:W-:Y:S06]  /*1ab80*/  BRA `(.L_x_1553) ;  /* 0xffffffbc00747947 */ /* 0x000fec000383ffff */
.L_x_1455:
[----:B0-----:R0:W2:Y:S02]  /*1ab90*/  SYNCS.PHASECHK.TRANS64.TRYWAIT P1, [R0+URZ+0x22870], R3 ;  /* 0x02287003000075a7 */ /* 0x0010a4000802017f */
[----:B--2---:R-:W-:Y:S05]  /*1aba0*/  @!P1 NANOSLEEP.SYNCS 0x989680 ;  /* 0x009896800000995d */ /* 0x004fea0003900000 */
[----:B------:R-:W2:Y:S02]  /*1abb0*/  @!P1 SYNCS.PHASECHK.TRANS64 P1, [R0+URZ+0x22870], R3 ;  /* 0x02287003000095a7 */ /* 0x000ea4000802007f */
[----:B--2---:R-:W-:Y:S05]  /*1abc0*/  @!P1 BRA `(.L_x_1455) ;  /* 0xfffffffc00f09947 */ /* 0x004fea000383ffff */
[----:B------:R-:W-:Y:S05]  /*1abd0*/  BRA `(.L_x_1554) ;  /* 0xffffffbc00e07947 */ /* 0x000fea000383ffff */
.L_x_1457:
[----:B0-----:R0:W2:Y:S02]  /*1abe0*/  SYNCS.PHASECHK.TRANS64.TRYWAIT P1, [R0+URZ+0x22860], R3 ;  /* 0x02286003000075a7 */ /* 0x0010a4000802017f */
[----:B--2---:R-:W-:Y:S05]  /*1abf0*/  @!P1 NANOSLEEP.SYNCS 0x989680 ;  /* 0x009896800000995d */ /* 0x004fea0003900000 */
[----:B------:R-:W2:Y:S02]  /*1ac00*/  @!P1 SYNCS.PHASECHK.TRANS64 P1, [R0+URZ+0x22860], R3 ;  /* 0x02286003000095a7 */ /* 0x000ea4000802007f */
[----:B--2---:R-:W-:Y:S05]  /*1ac10*/  @!P1 BRA `(.L_x_1457) ;  /* 0xfffffffc00f09947 */ /* 0x004fea000383ffff */
[----:B------:R-:W-:Y:S05]  /*1ac20*/  BRA `(.L_x_1555) ;  /* 0xffffffbc00f07947 */ /* 0x000fea000383ffff */
.L_x_1465:
[----:B0-----:R0:W2:Y:S02]  /*1ac30*/  SYNCS.PHASECHK.TRANS64.TRYWAIT P1, [R18+URZ+0x22870], R3 ;  /* 0x02287003120075a7 */ /* 0x0010a4000802017f */
[----:B--2---:R-:W-:Y:S05]  /*1ac40*/  @!P1 NANOSLEEP.SYNCS 0x989680 ;  /* 0x009896800000995d */ /* 0x004fea0003900000 */
[----:B------:R-:W2:Y:S02]  /*1ac50*/  @!P1 SYNCS.PHASECHK.TRANS64 P1, [R18+URZ+0x22870], R3 ;  /* 0x02287003120095a7 */ /* 0x000ea4000802007f */
[----:B--2---:R-:W-:Y:S05]  /*1ac60*/  @!P1 BRA `(.L_x_1465) ;  /* 0xfffffffc00f09947 */ /* 0x004fea000383ffff */
[----:B------:R-:W-:Y:S05]  /*1ac70*/  BRA `(.L_x_1556) ;  /* 0xffffffc400847947 */ /* 0x000fea000383ffff */
.L_x_1467:
[----:B0-----:R0:W2:Y:S02]  /*1ac80*/  SYNCS.PHASECHK.TRANS64.TRYWAIT P1, [R18+URZ+0x22860], R3 ;  /* 0x02286003120075a7 */ /* 0x0010a4000802017f */
[----:B--2---:R-:W-:Y:S05]  /*1ac90*/  @!P1 NANOSLEEP.SYNCS 0x989680 ;  /* 0x009896800000995d */ /* 0x004fea0003900000 */
[----:B------:R-:W2:Y:S02]  /*1aca0*/  @!P1 SYNCS.PHASECHK.TRANS64 P1, [R18+URZ+0x22860], R3 ;  /* 0x02286003120095a7 */ /* 0x000ea4000802007f */
[----:B--2---:R-:W-:Y:S05]  /*1acb0*/  @!P1 BRA `(.L_x_1467) ;  /* 0xfffffffc00f09947 */ /* 0x004fea000383ffff */
[----:B------:R-:W-:Y:S05]  /*1acc0*/  BRA `(.L_x_1557) ;  /* 0xffffffc400907947 */ /* 0x000fea000383ffff */
.L_x_1481:
[----:B0-----:R0:W2:Y:S02]  /*1acd0*/  SYNCS.PHASECHK.TRANS64.TRYWAIT P0, [R5+URZ+0x22820], R0 ;  /* 0x02282000050075a7 */ /* 0x0010a4000800017f */
[----:B--2---:R-:W-:Y:S05]  /*1ace0*/  @!P0 NANOSLEEP.SYNCS 0x989680 ;  /* 0x009896800000895d */ /* 0x004fea0003900000 */
[----:B------:R-:W2:Y:S02]  /*1acf0*/  @!P0 SYNCS.PHASECHK.TRANS64 P0, [R5+URZ+0x22820], R0 ;  /* 0x02282000050085a7 */ /* 0x000ea4000800007f */
[----:B--2---:R-:W-:Y:S05]  /*1ad00*/  @!P0 BRA `(.L_x_1481) ;  /* 0xfffffffc00f08947 */ /* 0x004fea000383ffff */
[----:B------:R-:W-:Y:S05]  /*1ad10*/  BRA `(.L_x_1558) ;  /* 0xffffffd800e07947 */ /* 0x000fea000383ffff */
.L_x_1482:
        /* <DEDUP_REMOVED lines=11> */
.L_x_1560:
[----:B------:R-:W-:Y:S05]  /*1add0*/  BSYNC B0 ;  /* 0x0000000000007941 */ /* 0x000fea0003800000 */
.L_x_1559:
[----:B------:R-:W-:Y:S05]  /*1ade0*/  BRA `(.L_x_1561) ;  /* 0xffffffd800c87947 */ /* 0x000fea000383ffff */
.L_x_1485:
[----:B------:R-:W-:Y:S01]  /*1adf0*/  BSSY B1, `(.L_x_1562) ;  /* 0x0000006000017945 */ /* 0x000fe20003800000 */
[----:B------:R-:W-:-:S07]  /*1ae00*/  IMAD.MOV.U32 R15, RZ, RZ, -0x1 ;  /* 0xffffffffff0f7424 */ /* 0x000fce00078e00ff */
[----:B01----:R-:W-:Y:S05]  /*1ae10*/  WARPSYNC.COLLECTIVE R15, `(.L_x_1563) ;  /* 0x000000000f0c7348 */ /* 0x003fea0003c00000 */
[----:B------:R-:W-:Y:S02]  /*1ae20*/  ELECT P6, UR62, PT ;  /* 0x00000000003e782f */ /* 0x000fe400038c0000 */
[----:B------:R-:W-:Y:S01]  /*1ae30*/  MOV R14, UR62 ;  /* 0x0000003e000e7c02 */ /* 0x000fe20008000f00 */
[----:B01----:R-:W-:Y:S10]  /*1ae40*/  ENDCOLLECTIVE ;  /* 0x000000000000791b */ /* 0x003ff40003800000 */
.L_x_1563:
[----:B------:R-:W-:Y:S05]  /*1ae50*/  BSYNC B1 ;  /* 0x0000000000017941 */ /* 0x000fea0003800000 */
.L_x_1562:
[----:B------:R-:W-:Y:S05]  /*1ae60*/  BRA `(.L_x_1564) ;  /* 0xffffffd800c07947 */ /* 0x000fea000383ffff */
.L_x_1487:
[----:B0-----:R0:W2:Y:S02]  /*1ae70*/  SYNCS.PHASECHK.TRANS64.TRYWAIT P1, [R3+URZ+0x22840], R2 ;  /* 0x02284002030075a7 */ /* 0x0010a4000802017f */
[----:B--2---:R-:W-:Y:S05]  /*1ae80*/  @!P1 NANOSLEEP.SYNCS 0x989680 ;  /* 0x009896800000995d */ /* 0x004fea0003900000 */
[----:B------:R-:W2:Y:S02]  /*1ae90*/  @!P1 SYNCS.PHASECHK.TRANS64 P1, [R3+URZ+0x22840], R2 ;  /* 0x02284002030095a7 */ /* 0x000ea4000802007f */
[----:B--2---:R-:W-:Y:S05]  /*1aea0*/  @!P1 BRA `(.L_x_1487) ;  /* 0xfffffffc00f09947 */ /* 0x004fea000383ffff */
[----:B------:R-:W-:Y:S05]  /*1aeb0*/  BRA `(.L_x_1565) ;  /* 0xffffffd800e07947 */ /* 0x000fea000383ffff */
.L_x_1489:
[----:B--2---:R2:W3:Y:S02]  /*1aec0*/  SYNCS.PHASECHK.TRANS64.TRYWAIT P1, [R19+URZ+0x22840], R0 ;  /* 0x02284000130075a7 */ /* 0x0044e4000802017f */
[----:B---3--:R-:W-:Y:S05]  /*1aed0*/  @!P1 NANOSLEEP.SYNCS 0x989680 ;  /* 0x009896800000995d */ /* 0x008fea0003900000 */
[----:B------:R-:W3:Y:S02]  /*1aee0*/  @!P1 SYNCS.PHASECHK.TRANS64 P1, [R19+URZ+0x22840], R0 ;  /* 0x02284000130095a7 */ /* 0x000ee4000802007f */
[----:B---3--:R-:W-:Y:S05]  /*1aef0*/  @!P1 BRA `(.L_x_1489) ;  /* 0xfffffffc00f09947 */ /* 0x008fea000383ffff */
[----:B------:R-:W-:Y:S05]  /*1af00*/  BRA `(.L_x_1566) ;  /* 0xffffffd800ec7947 */ /* 0x000fea000383ffff */
.L_x_1491:
[----:B---3--:R3:W4:Y:S02]  /*1af10*/  SYNCS.PHASECHK.TRANS64.TRYWAIT P1, [R3+URZ+0x22860], R2 ;  /* 0x02286002030075a7 */ /* 0x008724000802017f */
[----:B----4-:R-:W-:Y:S05]  /*1af20*/  @!P1 NANOSLEEP.SYNCS 0x989680 ;  /* 0x009896800000995d */ /* 0x010fea0003900000 */
[----:B------:R-:W4:Y:S02]  /*1af30*/  @!P1 SYNCS.PHASECHK.TRANS64 P1, [R3+URZ+0x22860], R2 ;  /* 0x02286002030095a7 */ /* 0x000f24000802007f */
[----:B----4-:R-:W-:Y:S05]  /*1af40*/  @!P1 BRA `(.L_x_1491) ;  /* 0xfffffffc00f09947 */ /* 0x010fea000383ffff */
[----:B------:R-:W-:Y:S05]  /*1af50*/  BRA `(.L_x_1567) ;  /* 0xffffffd800e87947 */ /* 0x000fea000383ffff */
.L_x_1493:
[----:B----4-:R4:W0:Y:S02]  /*1af60*/  SYNCS.PHASECHK.TRANS64.TRYWAIT P1, [R19+URZ+0x22860], R0 ;  /* 0x02286000130075a7 */ /* 0x010824000802017f */
[----:B0-----:R-:W-:Y:S05]  /*1af70*/  @!P1 NANOSLEEP.SYNCS 0x989680 ;  /* 0x009896800000995d */ /* 0x001fea0003900000 */
[----:B------:R-:W0:Y:S02]  /*1af80*/  @!P1 SYNCS.PHASECHK.TRANS64 P1, [R19+URZ+0x22860], R0 ;  /* 0x02286000130095a7 */ /* 0x000e24000802007f */
[----:B0-----:R-:W-:Y:S05]  /*1af90*/  @!P1 BRA `(.L_x_1493) ;  /* 0xfffffffc00f09947 */ /* 0x001fea000383ffff */
[----:B------:R-:W-:Y:S05]  /*1afa0*/  BRA `(.L_x_1568) ;  /* 0xffffffd800e47947 */ /* 0x000fea000383ffff */
.L_x_1495:
[----:B------:R0:W0:Y:S02]  /*1afb0*/  SYNCS.PHASECHK.TRANS64.TRYWAIT P1, [R3+URZ+0x22880], R2 ;  /* 0x02288002030075a7 */ /* 0x000024000802017f */
[----:B0-----:R-:W-:Y:S05]  /*1afc0*/  @!P1 NANOSLEEP.SYNCS 0x989680 ;  /* 0x009896800000995d */ /* 0x001fea0003900000 */
[----:B------:R-:W0:Y:S02]  /*1afd0*/  @!P1 SYNCS.PHASECHK.TRANS64 P1, [R3+URZ+0x22880], R2 ;  /* 0x02288002030095a7 */ /* 0x000e24000802007f */
[----:B0-----:R-:W-:Y:S05]  /*1afe0*/  @!P1 BRA `(.L_x_1495) ;  /* 0xfffffffc00f09947 */ /* 0x001fea000383ffff */
[----:B------:R-:W-:Y:S05]  /*1aff0*/  BRA `(.L_x_1569) ;  /* 0xffffffd800e07947 */ /* 0x000fea000383ffff */
.L_x_1570:
        /* <DEDUP_REMOVED lines=16> */
.L_x_3318:


//--------------------- .text._ZN7cutlass13device_kernelIN5flash11enable_sm90INS1_16FlashAttnFwdSm90INS1_25CollectiveMainloopFwdSm90ILi2EN4cute5tupleIJNS5_1CILi1EEES8_S8_EEENS6_IJNS7_ILi128EEESA_NS7_ILi192EEEEEELi128ENS_12float_e4m3_tEfNS_4arch4Sm90ELb0ELb1ELb0ELb1ELb1ELb1ELb0ELb1ELb1ELb1ELb1ELb0EEENS1_21CollectiveEpilogueFwdINS6_IJSA_SA_SA_EEES9_NS_10bfloat16_tESF_Li256ELb1ELb1ELb1ELb1EEENS1_36VarlenDynamicPersistentTileSchedulerILi128ELi128ELi256ELi128ELb1ELb1ELb1ELb1ELb0ELb1EEEEEEEEEvNT_6ParamsE --------------------------
	.section	.text._ZN7cutlass13device_kernelIN5flash11enable_sm90INS1_16FlashAttnFwdSm90INS1_25CollectiveMainloopFwdSm90ILi2EN4cute5tupleIJNS5_1CILi1EEES8_S8_EEENS6_IJNS7_ILi128EEESA_NS7_ILi192EEEEEELi128ENS_12float_e4m3_tEfNS_4arch4Sm90ELb0ELb1ELb0ELb1ELb1ELb1ELb0ELb1ELb1ELb1ELb1ELb0EEENS1_21CollectiveEpilogueFwdINS6_IJSA_SA_SA_EEES9_NS_10bfloat16_tESF_Li256ELb1ELb1ELb1ELb1EEENS1_36VarlenDynamicPersistentTileSchedulerILi128ELi128ELi256ELi128ELb1ELb1ELb1ELb1ELb0ELb1EEEEEEEEEvNT_6ParamsE,"ax",@progbits
	.align	128
.text._ZN7cutlass13device_kernelIN5flash11enable_sm90INS1_16FlashAttnFwdSm90INS1_25CollectiveMainloopFwdSm90ILi2EN4cute5tupleIJNS5_1CILi1EEES8_S8_EEENS6_IJNS7_ILi128EEESA_NS7_ILi192EEEEEELi128ENS_12float_e4m3_tEfNS_4arch4Sm90ELb0ELb1ELb0ELb1ELb1ELb1ELb0ELb1ELb1ELb1ELb1ELb0EEENS1_21CollectiveEpilogueFwdINS6_IJSA_SA_SA_EEES9_NS_10bfloat16_tESF_Li256ELb1ELb1ELb1ELb1EEENS1_36VarlenDynamicPersistentTileSchedulerILi128ELi128ELi256ELi128ELb1ELb1ELb1ELb1ELb0ELb1EEEEEEEEEvNT_6ParamsE:
        .type           _ZN7cutlass13device_kernelIN5flash11enable_sm90INS1_16FlashAttnFwdSm90INS1_25CollectiveMainloopFwdSm90ILi2EN4cute5tupleIJNS5_1CILi1EEES8_S8_EEENS6_IJNS7_ILi128EEESA_NS7_ILi192EEEEEELi128ENS_12float_e4m3_tEfNS_4arch4Sm90ELb0ELb1ELb0ELb1ELb1ELb1ELb0ELb1ELb1ELb1ELb1ELb0EEENS1_21CollectiveEpilogueFwdINS6_IJSA_SA_SA_EEES9_NS_10bfloat16_tESF_Li256ELb1ELb1ELb1ELb1EEENS1_36VarlenDynamicPersistentTileSchedulerILi128ELi128ELi256ELi128ELb1ELb1ELb1ELb1ELb0ELb1EEEEEEEEEvNT_6ParamsE,@function
        .size           _ZN7cutlass13device_kernelIN5flash11enable_sm90INS1_16FlashAttnFwdSm90INS1_25CollectiveMainloopFwdSm90ILi2EN4cute5tupleIJNS5_1CILi1EEES8_S8_EEENS6_IJNS7_ILi128EEESA_NS7_ILi192EEEEEELi128ENS_12float_e4m3_tEfNS_4arch4Sm90ELb0ELb1ELb0ELb1ELb1ELb1ELb0ELb1ELb1ELb1ELb1ELb0EEENS1_21CollectiveEpilogueFwdINS6_IJSA_SA_SA_EEES9_NS_10bfloat16_tESF_Li256ELb1ELb1ELb1ELb1EEENS1_36VarlenDynamicPersistentTileSchedulerILi128ELi128ELi256ELi128ELb1ELb1ELb1ELb1ELb0ELb1EEEEEEEEEvNT_6ParamsE,(.L_x_3319 - _ZN7cutlass13device_kernelIN5flash11enable_sm90INS1_16FlashAttnFwdSm90INS1_25CollectiveMainloopFwdSm90ILi2EN4cute5tupleIJNS5_1CILi1EEES8_S8_EEENS6_IJNS7_ILi128EEESA_NS7_ILi192EEEEEELi128ENS_12float_e4m3_tEfNS_4arch4Sm90ELb0ELb1ELb0ELb1ELb1ELb1ELb0ELb1ELb1ELb1ELb1ELb0EEENS1_21CollectiveEpilogueFwdINS6_IJSA_SA_SA_EEES9_NS_10bfloat16_tESF_Li256ELb1ELb1ELb1ELb1EEENS1_36VarlenDynamicPersistentTileSchedulerILi128ELi128ELi256ELi128ELb1ELb1ELb1ELb1ELb0ELb1EEEEEEEEEvNT_6ParamsE)
        .other          _ZN7cutlass13device_kernelIN5flash11enable_sm90INS1_16FlashAttnFwdSm90INS1_25CollectiveMainloopFwdSm90ILi2EN4cute5tupleIJNS5_1CILi1EEES8_S8_EEENS6_IJNS7_ILi128EEESA_NS7_ILi192EEEEEELi128ENS_12float_e4m3_tEfNS_4arch4Sm90ELb0ELb1ELb0ELb1ELb1ELb1ELb0ELb1ELb1ELb1ELb1ELb0EEENS1_21CollectiveEpilogueFwdINS6_IJSA_SA_SA_EEES9_NS_10bfloat16_tESF_Li256ELb1ELb1ELb1ELb1EEENS1_36VarlenDynamicPersistentTileSchedulerILi128ELi128ELi256ELi128ELb1ELb1ELb1ELb1ELb0ELb1EEEEEEEEEvNT_6ParamsE,@"STO_CUDA_ENTRY STV_DEFAULT"
_ZN7cutlass13device_kernelIN5flash11enable_sm90INS1_16FlashAttnFwdSm90INS1_25CollectiveMainloopFwdSm90ILi2EN4cute5tupleIJNS5_1CILi1EEES8_S8_EEENS6_IJNS7_ILi128EEESA_NS7_ILi192EEEEEELi128ENS_12float_e4m3_tEfNS_4arch4Sm90ELb0ELb1ELb0ELb1ELb1ELb1ELb0ELb1ELb1ELb1ELb1ELb0EEENS1_21CollectiveEpilogueFwdINS6_IJSA_SA_SA_EEES9_NS_10bfloat16_tESF_Li256ELb1ELb1ELb1ELb1EEENS1_36VarlenDynamicPersistentTileSchedulerILi128ELi128ELi256ELi128ELb1ELb1ELb1ELb1ELb0ELb1EEEEEEEEEvNT_6ParamsE:
        /* <DEDUP_REMOVED lines=18> */
.L_x_1572:
[----:B------:R-:W-:Y:S05]  /*0120*/  BSYNC B0 ;  /* 0x0000000000007941 */ /* 0x000fea0003800000 */
.L_x_1571:
        /* <DEDUP_REMOVED lines=41> */
.L_x_1573:
        /* <DEDUP_REMOVED lines=22> */
.L_x_1574:
        /* <DEDUP_REMOVED lines=18> */
.L_x_1575:
        /* <DEDUP_REMOVED lines=22> */
.L_x_1576:
        /* <DEDUP_REMOVED lines=23> */
.L_x_1577:
        /* <DEDUP_REMOVED lines=8> */
.L_x_1580:
[----:B------:R-:W-:-:S08]  /*0990*/  NOP ;  /* 0x0000000000007918 */ /* 0x000fd00000000000 */
[----:B------:R-:W0:Y:S02]  /*09a0*/  USETMAXREG.TRY_ALLOC.CTAPOOL UP0, 0xe8 ;  /* 0x000000e8000079c8 */ /* 0x000e240008000600 */
[----:B0-----:R-:W-:-:S13]  /*09b0*/  PLOP3.LUT P0, PT, PT, PT, UP0, 0x80, 0x0 ;  /* 0x000000000000781c */ /* 0x001fda0003f0f008 */
[----:B------:R-:W-:Y:S05]  /*09c0*/  @!P0 BRA `(.L_x_1580) ;  /* 0xfffffffc00f08947 */ /* 0x000fea000383ffff */
[----:B------:R-:W0:Y:S01]  /*09d0*/  S2R R0, SR_TID.X ;  /* 0x0000000000007919 */ /* 0x000e220000002100 */
[----:B------:R-:W1:Y:S01]  /*09e0*/  S2UR UR38, SR_CgaCtaId ;  /* 0x00000000002679c3 */ /* 0x000e620000008800 */
[----:B------:R-:W-:Y:S01]  /*09f0*/  UMOV UR4, 0x400 ;  /* 0x0000040000047882 */ /* 0x000fe20000000000 */
[----:B------:R-:W-:-:S06]  /*0a00*/  LOP3.LUT R17, R17, 0xdfffffff, RZ, 0xc0, !PT ;  /* 0xdfffffff11117812 */ /* 0x000fcc00078ec0ff */
[----:B------:R-:W-:Y:S06]  /*0a10*/  BAR.ARV 0x8, 0x180 ;  /* 0x0206000000007b1d */ /* 0x000fec0000002000 */
[----:B-1----:R-:W-:-:S06]  /*0a20*/  ULEA UR4, UR38, UR4, 0x18 ;  /* 0x0000000426047291 */ /* 0x002fcc000f8ec03f */
[----:B------:R-:W-:Y:S01]  /*0a30*/  IMAD.U32 R16, RZ, RZ, UR4 ;  /* 0x00000004ff107e24 */ /* 0x000fe2000f8e00ff */
[----:B0-----:R-:W-:Y:S01]  /*0a40*/  SHF.R.U32.HI R0, RZ, 0x7, R0 ;  /* 0x00000007ff007819 */ /* 0x001fe20000011600 */
[----:B------:R-:W-:-:S03]  /*0a50*/  ULDC UR4, c[0x0][0xc3c] ;  /* 0x00030f0000047ab9 */ /* 0x000fc60000000800 */
[----:B------:R-:W-:-:S13]  /*0a60*/  ISETP.NE.AND P0, PT, R0, 0x1, PT ;  /* 0x000000010000780c */ /* 0x000fda0003f05270 */
[----:B------:R-:W-:Y:S01]  /*0a70*/  @P0 LOP3.LUT R17, R17, 0x20000000, RZ, 0xfc, !PT ;  /* 0x2000000011110812 */ /* 0x000fe200078efcff */
[----:B------:R-:W-:Y:S08]  /*0a80*/  @!P0 BAR.ARV 0x9, 0x100 ;  /* 0x0244000000008b1d */ /* 0x000ff00000002000 */
[----:B------:R-:W-:Y:S06]  /*0a90*/  BAR.SYNC.DEFER_BLOCKING 0x5, 0x180 ;  /* 0x0146000000007b1d */ /* 0x000fec0000010000 */
[----:B------:R-:W0:Y:S02]  /*0aa0*/  LDS.128 R192, [R16+0x228d0] ;  /* 0x0228d00010c07984 */ /* 0x000e240000000c00 */
[----:B------:R-:W-:Y:S06]  /*0ab0*/  BAR.ARV 0x4, 0x180 ;  /* 0x0106000000007b1d */ /* 0x000fec0000002000 */
[----:B0-----:R-:W-:-:S13]  /*0ac0*/  ISETP.GE.AND P0, PT, R195, UR4, PT ;  /* 0x00000004c3007c0c */ /* 0x001fda000bf06270 */
[----:B------:R-:W-:Y:S05]  /*0ad0*/  @P0 BRA `(.L_x_1581) ;  /* 0x0000029800f40947 */ /* 0x000fea0003800000 */
[----:B------:R-:W0:Y:S01]  /*0ae0*/  S2R R0, SR_TID.X ;  /* 0x0000000000007919 */ /* 0x000e220000002100 */
[----:B------:R-:W-:Y:S01]  /*0af0*/  R2UR UR39, R16 ;  /* 0x00000000102772ca */ /* 0x000fe200000e0000 */
[----:B------:R-:W-:Y:S01]  /*0b00*/  IMAD.MOV.U32 R225, RZ, RZ, 0x20 ;  /* 0x00000020ffe17424 */ /* 0x000fe200078e00ff */
[----:B------:R-:W-:Y:S01]  /*0b10*/  CS2R R22, SRZ ;  /* 0x0000000000167805 */ /* 0x000fe2000001ff00 */
[----:B------:R-:W-:Y:S01]  /*0b20*/  IMAD.MOV.U32 R173, RZ, RZ, RZ ;  /* 0x000000ffffad7224 */ /* 0x000fe200078e00ff */
[----:B------:R-:W-:Y:S01]  /*0b30*/  ULOP3.LUT UR40, UR36, 0x1, URZ, 0xfc, !UPT ;  /* 0x0000000124287892 */ /* 0x000fe2000f8efc3f */
[----:B------:R-:W-:Y:S01]  /*0b40*/  IMAD.MOV.U32 R168, RZ, RZ, RZ ;  /* 0x000000ffffa87224 */ /* 0x000fe200078e00ff */
[----:B------:R-:W-:-:S07]  /*0b50*/  UMOV UR37, URZ ;  /* 0x0000003f00257c82 */ /* 0x000fce0008000000 */
[----:B------:R-:W-:Y:S01]  /*0b60*/  UIADD3 UR39, UR39, 0x10400, URZ ;  /* 0x0001040027277890 */ /* 0x000fe2000fffe03f */
[----:B0-----:R-:W-:-:S05]  /*0b70*/  VIADD R15, R0, 0xffffff80 ;  /* 0xffffff80000f7836 */ /* 0x001fca0000000000 */
[----:B------:R-:W-:Y:S02]  /*0b80*/  SHF.R.S32.HI R0, RZ, 0x1f, R15 ;  /* 0x0000001fff007819 */ /* 0x000fe4000001140f */
[-C--:B------:R-:W-:Y:S02]  /*0b90*/  LEA.HI R3, R15, R15.reuse, RZ, 0x1 ;  /* 0x0000000f0f037211 */ /* 0x080fe400078f08ff */
[CC--:B------:R-:W-:Y:S02]  /*0ba0*/  LEA.HI R6, R0.reuse, R15.reuse, RZ, 0x4 ;  /* 0x0000000f00067211 */ /* 0x0c0fe400078f20ff */
[CC--:B------:R-:W-:Y:S02]  /*0bb0*/  LEA.HI R4, R0.reuse, R15.reuse, RZ, 0x5 ;  /* 0x0000000f00047211 */ /* 0x0c0fe400078f28ff */
[----:B------:R-:W-:Y:S02]  /*0bc0*/  LEA.HI R2, R0, R15, RZ, 0x2 ;  /* 0x0000000f00027211 */ /* 0x000fe400078f10ff */
[----:B------:R-:W-:Y:S01]  /*0bd0*/  SHF.R.S32.HI R204, RZ, 0x4, R6 ;  /* 0x00000004ffcc7819 */ /* 0x000fe20000011406 */
[----:B------:R-:W-:Y:S01]  /*0be0*/  IMAD.SHL.U32 R8, R4, 0x20, RZ ;  /* 0x0000002004087824 */ /* 0x000fe200078e00ff */
[----:B------:R-:W-:-:S02]  /*0bf0*/  LOP3.LUT R7, R6, 0x3fffff0, RZ, 0xc0, !PT ;  /* 0x03fffff006077812 */ /* 0x000fc400078ec0ff */
[--C-:B------:R-:W-:Y:S02]  /*0c00*/  SHF.R.S32.HI R4, RZ, 0x2, R2.reuse ;  /* 0x00000002ff047819 */ /* 0x100fe40000011402 */
[----:B------:R-:W-:Y:S01]  /*0c10*/  SHF.R.S32.HI R5, RZ, 0x1f, R2 ;  /* 0x0000001fff057819 */ /* 0x000fe20000011402 */
[----:B------:R-:W-:Y:S01]  /*0c20*/  IMAD.IADD R7, R15, 0x1, -R7 ;  /* 0x000000010f077824 */ /* 0x000fe200078e0a07 */
[----:B------:R-:W-:Y:S02]  /*0c30*/  LEA.HI R6, R6, R204, RZ, 0x1 ;  /* 0x000000cc06067211 */ /* 0x000fe400078f08ff */
[----:B------:R-:W-:Y:S02]  /*0c40*/  LOP3.LUT R8, R8, 0xfffffc00, RZ, 0xc0, !PT ;  /* 0xfffffc0008087812 */ /* 0x000fe400078ec0ff */
[----:B------:R-:W-:Y:S02]  /*0c50*/  LEA.HI R5, R5, R4, RZ, 0x2 ;  /* 0x0000000405057211 */ /* 0x000fe400078f10ff */
[----:B------:R-:W-:Y:S01]  /*0c60*/  LOP3.LUT R9, R6, 0x1ffffffe, RZ, 0xc0, !PT ;  /* 0x1ffffffe06097812 */ /* 0x000fe200078ec0ff */
[----:B------:R-:W-:Y:S01]  /*0c70*/  IMAD R8, R7, 0x40, R8 ;  /* 0x0000004007087824 */ /* 0x000fe200078e0208 */
[----:B------:R-:W-:-:S02]  /*0c80*/  LOP3.LUT R5, R5, 0xfffffffc, RZ, 0xc0, !PT ;  /* 0xfffffffc05057812 */ /* 0x000fc400078ec0ff */
[----:B------:R-:W-:Y:S01]  /*0c90*/  LOP3.LUT R2, R2, 0xfffffffc, RZ, 0xc0, !PT ;  /* 0xfffffffc02027812 */ /* 0x000fe200078ec0ff */
[----:B------:R-:W-:Y:S01]  /*0ca0*/  IMAD.IADD R9, R204, 0x1, -R9 ;  /* 0x00000001cc097824 */ /* 0x000fe200078e0a09 */
[----:B------:R-:W-:Y:S01]  /*0cb0*/  LOP3.LUT R227, R3, 0xfffffffe, RZ, 0xc0, !PT ;  /* 0xfffffffe03e37812 */ /* 0x000fe200078ec0ff */
[----:B------:R-:W-:Y:S01]  /*0cc0*/  IMAD.IADD R5, R4, 0x1, -R5 ;  /* 0x0000000104057824 */ /* 0x000fe200078e0a05 */
[--C-:B------:R-:W-:Y:S01]  /*0cd0*/  SHF.R.S32.HI R176, RZ, 0x1, R3.reuse ;  /* 0x00000001ffb07819 */ /* 0x100fe20000011403 */
[----:B------:R-:W-:Y:S01]  /*0ce0*/  IMAD R6, R9, 0x8, R8 ;  /* 0x0000000809067824 */ /* 0x000fe200078e0208 */
[----:B------:R-:W-:Y:S01]  /*0cf0*/  SHF.R.S32.HI R7, RZ, 0x1f, R3 ;  /* 0x0000001fff077819 */ /* 0x000fe20000011403 */
[C---:B------:R-:W-:Y:S01]  /*0d00*/  IMAD.IADD R4, R15.reuse, 0x1, -R2 ;  /* 0x000000010f047824 */ /* 0x040fe200078e0a02 */
[----:B------:R-:W-:Y:S01]  /*0d10*/  LEA.HI R2, R0, R15, RZ, 0x7 ;  /* 0x0000000f00027211 */ /* 0x000fe200078f38ff */
[----:B------:R-:W-:Y:S01]  /*0d20*/  IMAD.IADD R227, R15, 0x1, -R227 ;  /* 0x000000010fe37824 */ /* 0x000fe200078e0ae3 */
[----:B------:R0:W-:Y:S01]  /*0d30*/  STL [R1+0x58], R6 ;  /* 0x0000580601007387 */ /* 0x0001e20000100800 */
[-C--:B------:R-:W-:Y:S01]  /*0d40*/  LEA.HI R7, R7, R176.reuse, RZ, 0x3 ;  /* 0x000000b007077211 */ /* 0x080fe200078f18ff */
[----:B------:R-:W-:Y:S01]  /*0d50*/  IMAD.SHL.U32 R181, R5, 0x80, RZ ;  /* 0x0000008005b57824 */ /* 0x000fe200078e00ff */
[----:B------:R-:W-:Y:S01]  /*0d60*/  LOP3.LUT R228, R2, 0xffffff80, RZ, 0xc0, !PT ;  /* 0xffffff8002e47812 */ /* 0x000fe200078ec0ff */
[----:B------:R-:W-:Y:S01]  /*0d70*/  IMAD.SHL.U32 R174, R227, 0x8, RZ ;  /* 0x00000008e3ae7824 */ /* 0x000fe200078e00ff */
[----:B------:R-:W-:Y:S01]  /*0d80*/  LOP3.LUT R7, R7, 0xfffffff8, RZ, 0xc0, !PT ;  /* 0xfffffff807077812 */ /* 0x000fe200078ec0ff */
[----:B------:R-:W-:Y:S01]  /*0d90*/  IMAD.SHL.U32 R18, R227, 0x10, RZ ;  /* 0x00000010e3127824 */ /* 0x000fe200078e00ff */
[----:B------:R-:W-:Y:S01]  /*0da0*/  LEA.HI R3, R3, R176, RZ, 0x1 ;  /* 0x000000b003037211 */ /* 0x000fe200078f08ff */
[----:B------:R-:W-:Y:S01]  /*0db0*/  VIADD R189, R174, 0x20 ;  /* 0x00000020aebd7836 */ /* 0x000fe20000000000 */
[----:B------:R-:W-:Y:S01]  /*0dc0*/  SHF.R.S32.HI R20, RZ, 0x7, R2 ;  /* 0x00000007ff147819 */ /* 0x000fe20000011402 */
[----:B------:R-:W-:Y:S01]  /*0dd0*/  IMAD.IADD R228, R15, 0x1, -R228 ;  /* 0x000000010fe47824 */ /* 0x000fe200078e0ae4 */
[----:B0-----:R-:W-:Y:S01]  /*0de0*/  LEA.HI R6, R4, R4, RZ, 0x1 ;  /* 0x0000000404067211 */ /* 0x001fe200078f08ff */
[----:B------:R-:W-:Y:S01]  /*0df0*/  IMAD.IADD R8, R174, 0x1, R189 ;  /* 0x00000001ae087824 */ /* 0x000fe200078e02bd */
[----:B------:R-:W-:Y:S01]  /*0e00*/  LOP3.LUT R3, R3, 0x3fffffe, RZ, 0xc0, !PT ;  /* 0x03fffffe03037812 */ /* 0x000fe200078ec0ff */
[----:B------:R-:W-:Y:S01]  /*0e10*/  IMAD.IADD R187, R176, 0x1, -R7 ;  /* 0x00000001b0bb7824 */ /* 0x000fe200078e0a07 */
[----:B------:R-:W-:Y:S01]  /*0e20*/  LOP3.LUT R9, R6, 0x1ffffffe, RZ, 0xc0, !PT ;  /* 0x1ffffffe06097812 */ /* 0x000fe200078ec0ff */
[----:B------:R-:W-:Y:S01]  /*0e30*/  VIADD R191, R174, 0x40 ;  /* 0x00000040aebf7836 */ /* 0x000fe20000000000 */
[----:B------:R-:W-:Y:S01]  /*0e40*/  SHF.R.S32.HI R11, RZ, 0x1f, R8 ;  /* 0x0000001fff0b7819 */ /* 0x000fe20000011408 */
[----:B------:R-:W-:Y:S01]  /*0e50*/  IMAD.IADD R3, R176, 0x1, -R3 ;  /* 0x00000001b0037824 */ /* 0x000fe200078e0a03 */
[----:B------:R-:W-:Y:S01]  /*0e60*/  LEA.HI R2, R2, R20, RZ, 0x1 ;  /* 0x0000001402027211 */ /* 0x000fe200078f08ff */
[----:B------:R-:W-:Y:S01]  /*0e70*/  IMAD.IADD R198, R4, 0x1, -R9 ;  /* 0x0000000104c67824 */ /* 0x000fe200078e0a09 */
[----:B------:R-:W-:Y:S01]  /*0e80*/  SHF.R.S32.HI R9, RZ, 0x1f, R228 ;  /* 0x0000001fff097819 */ /* 0x000fe200000114e4 */
[----:B------:R-:W-:Y:S01]  /*0e90*/  IMAD.SHL.U32 R4, R187, 0x80, RZ ;  /* 0x00000080bb047824 */ /* 0x000fe200078e00ff */
[----:B------:R-:W-:Y:S01]  /*0ea0*/  LEA.HI R12, R11, R8, RZ, 0x4 ;  /* 0x000000080b0c7211 */ /* 0x000fe200078f20ff */
[----:B------:R-:W-:Y:S01]  /*0eb0*/  IMAD R3, R204, 0x8, R3 ;  /* 0x00000008cc037824 */ /* 0x000fe200078e0203 */
[----:B------:R-:W-:Y:S01]  /*0ec0*/  LEA.HI R6, R9, R228, RZ, 0x2 ;  /* 0x000000e409067211 */ /* 0x000fe200078f10ff */
[C---:B------:R-:W-:Y:S01]  /*0ed0*/  IMAD.IADD R10, R174.reuse, 0x1, R191 ;  /* 0x00000001ae0a7824 */ /* 0x040fe200078e02bf */
[----:B------:R-:W-:Y:S01]  /*0ee0*/  LEA.HI R14, R11, R8, RZ, 0x6 ;  /* 0x000000080b0e7211 */ /* 0x000fe200078f30ff */
[----:B------:R-:W-:Y:S01]  /*0ef0*/  IMAD.SHL.U32 R183, R3, 0x40, RZ ;  /* 0x0000004003b77824 */ /* 0x000fe200078e00ff */
[--C-:B------:R-:W-:Y:S01]  /*0f00*/  SHF.R.S32.HI R8, RZ, 0x2, R6.reuse ;  /* 0x00000002ff087819 */ /* 0x100fe20000011406 */
[----:B------:R-:W-:Y:S01]  /*0f10*/  VIADD R190, R174, 0x10 ;  /* 0x00000010aebe7836 */ /* 0x000fe20000000000 */
[----:B------:R-:W-:Y:S01]  /*0f20*/  SHF.R.S32.HI R11, RZ, 0x1f, R6 ;  /* 0x0000001fff0b7819 */ /* 0x000fe20000011406 */
[----:B------:R-:W-:Y:S01]  /*0f30*/  IMAD.SHL.U32 R14, R14, 0x80, RZ ;  /* 0x000000800e0e7824 */ /* 0x000fe200078e00ff */
[----:B------:R-:W-:Y:S01]  /*0f40*/  LOP3.LUT R7, R4, 0x380, RZ, 0xc0, !PT ;  /* 0x0000038004077812 */ /* 0x000fe200078ec0ff */
[C---:B------:R-:W-:Y:S01]  /*0f50*/  VIADD R196, R174.reuse, 0x30 ;  /* 0x00000030aec47836 */ /* 0x040fe20000000000 */
[----:B------:R-:W-:Y:S01]  /*0f60*/  LEA.HI R11, R11, R8, RZ, 0x3 ;  /* 0x000000080b0b7211 */ /* 0x000fe200078f18ff */
[----:B------:R-:W-:Y:S01]  /*0f70*/  VIADD R197, R174, 0x50 ;  /* 0x00000050aec57836 */ /* 0x000fe20000000000 */
[----:B------:R-:W-:Y:S01]  /*0f80*/  LEA.HI R9, R9, R228, RZ, 0x5 ;  /* 0x000000e409097211 */ /* 0x000fe200078f28ff */
[C---:B------:R-:W-:Y:S01]  /*0f90*/  VIADD R177, R18.reuse, 0x60 ;  /* 0x0000006012b17836 */ /* 0x040fe20000000000 */
[----:B------:R-:W-:Y:S01]  /*0fa0*/  LOP3.LUT R11, R11, 0xfffffff8, RZ, 0xc0, !PT ;  /* 0xfffffff80b0b7812 */ /* 0x000fe200078ec0ff */
[C---:B------:R-:W-:Y:S01]  /*0fb0*/  VIADD R185, R18.reuse, 0x80 ;  /* 0x0000008012b97836 */ /* 0x040fe20000000000 */
[----:B------:R-:W-:Y:S01]  /*0fc0*/  LOP3.LUT R181, R181, 0x180, RZ, 0xc0, !PT ;  /* 0x00000180b5b57812 */ /* 0x000fe200078ec0ff */
[----:B------:R-:W-:Y:S01]  /*0fd0*/  VIADD R186, R18, 0xa0 ;  /* 0x000000a012ba7836 */ /* 0x000fe20000000000 */
[----:B------:R-:W-:Y:S01]  /*0fe0*/  SHF.R.U32.HI R4, RZ, 0x3, R7 ;  /* 0x00000003ff047819 */ /* 0x000fe20000011607 */
[----:B------:R-:W-:Y:S01]  /*0ff0*/  IMAD.IADD R8, R8, 0x1, -R11 ;  /* 0x0000000108087824 */ /* 0x000fe200078e0a0b */
[----:B------:R-:W-:-:S02]  /*1000*/  LOP3.LUT R7, R7, 0x10, R18, 0xf8, !PT ;  /* 0x0000001007077812 */ /* 0x000fc400078ef812 */
[----:B------:R-:W-:Y:S02]  /*1010*/  SHF.R.S32.HI R9, RZ, 0x5, R9 ;  /* 0x00000005ff097819 */ /* 0x000fe40000011409 */
[----:B------:R-:W-:Y:S02]  /*1020*/  LOP3.LUT R2, R2, 0x3fffffe, RZ, 0xc0, !PT ;  /* 0x03fffffe02027812 */ /* 0x000fe400078ec0ff */
[----:B------:R-:W-:Y:S01]  /*1030*/  LOP3.LUT R3, R181, 0x30, R12, 0xf8, !PT ;  /* 0x00000030b5037812 */ /* 0x000fe200078ef80c */
[----:B------:R-:W-:Y:S01]  /*1040*/  IMAD R9, R9, 0x10, R8 ;  /* 0x0000001009097824 */ /* 0x000fe200078e0208 */
[----:B------:R-:W-:Y:S01]  /*1050*/  SHF.R.U32.HI R182, RZ, 0x3, R181 ;  /* 0x00000003ffb67819 */ /* 0x000fe200000116b5 */
[----:B------:R-:W-:Y:S01]  /*1060*/  IMAD.IADD R2, R20, 0x1, -R2 ;  /* 0x0000000114027824 */ /* 0x000fe200078e0a02 */
[----:B------:R-:W-:Y:S02]  /*1070*/  LOP3.LUT R7, R7, R4, RZ, 0x3c, !PT ;  /* 0x0000000407077212 */ /* 0x000fe400078e3cff */
[----:B------:R-:W-:Y:S01]  /*1080*/  LEA.HI R0, R0, R15, RZ, 0x3 ;  /* 0x0000000f00007211 */ /* 0x000fe200078f18ff */
[----:B------:R-:W-:Y:S01]  /*1090*/  IMAD R4, R2, 0x40, R9 ;  /* 0x0000004002047824 */ /* 0x000fe200078e0209 */
[----:B------:R-:W-:Y:S01]  /*10a0*/  LOP3.LUT R14, R14, 0xffffe000, RZ, 0xc0, !PT ;  /* 0xffffe0000e0e7812 */ /* 0x000fe200078ec0ff */
[----:B------:R-:W-:Y:S01]  /*10b0*/  IMAD R204, R204, 0x400, R7 ;  /* 0x00000400cccc7824 */ /* 0x000fe200078e0207 */
[----:B------:R-:W-:Y:S01]  /*10c0*/  LOP3.LUT R3, R3, R182, RZ, 0x3c, !PT ;  /* 0x000000b603037212 */ /* 0x000fe200078e3cff */
[----:B------:R-:W-:Y:S01]  /*10d0*/  IMAD R198, R198, 0x8, R4 ;  /* 0x00000008c6c67824 */ /* 0x000fe200078e0204 */
[----:B------:R-:W-:Y:S01]  /*10e0*/  LOP3.LUT R206, R0, 0xfffffff8, RZ, 0xc0, !PT ;  /* 0xfffffff800ce7812 */ /* 0x000fe200078ec0ff */
[----:B------:R-:W-:Y:S01]  /*10f0*/  STL [R1+0x54], R4 ;  /* 0x0000540401007387 */ /* 0x000fe20000100800 */
[----:B------:R-:W-:-:S02]  /*1100*/  IADD3 R7, R3, R183, R14 ;  /* 0x000000b703077210 */ /* 0x000fc40007ffe00e */
[----:B------:R-:W-:Y:S01]  /*1110*/  SHF.R.S32.HI R13, RZ, 0x1f, R10 ;  /* 0x0000001fff0d7819 */ /* 0x000fe2000001140a */
[----:B------:R-:W-:Y:S01]  /*1120*/  IMAD.IADD R206, R15, 0x1, -R206 ;  /* 0x000000010fce7824 */ /* 0x000fe200078e0ace */
[----:B------:R-:W-:Y:S02]  /*1130*/  SHF.R.S32.HI R3, RZ, 0x1f, R190 ;  /* 0x0000001fff037819 */ /* 0x000fe400000114be */
[CC--:B------:R-:W-:Y:S01]  /*1140*/  LEA.HI R180, R13.reuse, R10.reuse, RZ, 0x4 ;  /* 0x0000000a0db47211 */ /* 0x0c0fe200078f20ff */
[----:B------:R-:W-:Y:S01]  /*1150*/  IMAD.SHL.U32 R201, R206, 0x8, RZ ;  /* 0x00000008cec97824 */ /* 0x000fe200078e00ff */
[----:B------:R-:W-:Y:S01]  /*1160*/  LEA.HI R10, R13, R10, RZ, 0x6 ;  /* 0x0000000a0d0a7211 */ /* 0x000fe200078f30ff */
[----:B------:R0:W-:Y:S01]  /*1170*/  STL [R1+0x44], R3 ;  /* 0x0000440301007387 */ /* 0x0001e20000100800 */
[----:B------:R-:W-:Y:S01]  /*1180*/  LOP3.LUT P0, RZ, R5, 0x2, RZ, 0xc0, !PT ;  /* 0x0000000205ff7812 */ /* 0x000fe2000780c0ff */
[----:B------:R-:W-:Y:S01]  /*1190*/  VIADD R205, R201, 0x40 ;  /* 0x00000040c9cd7836 */ /* 0x000fe20000000000 */
[----:B------:R-:W-:Y:S01]  /*11a0*/  SHF.R.S32.HI R226, RZ, 0x3, R0 ;  /* 0x00000003ffe27819 */ /* 0x000fe20000011400 */
[----:B------:R-:W-:Y:S01]  /*11b0*/  IMAD.SHL.U32 R10, R10, 0x80, RZ ;  /* 0x000000800a0a7824 */ /* 0x000fe200078e00ff */
[----:B------:R-:W-:-:S02]  /*11c0*/  LOP3.LUT R5, R181, 0x30, R180, 0xf8, !PT ;  /* 0x00000030b5057812 */ /* 0x000fc400078ef8b4 */
[----:B------:R-:W-:Y:S02]  /*11d0*/  SHF.R.S32.HI R2, RZ, 0x1f, R201 ;  /* 0x0000001fff027819 */ /* 0x000fe400000114c9 */
[----:B------:R-:W-:Y:S02]  /*11e0*/  SHF.R.S32.HI R0, RZ, 0x1f, R189 ;  /* 0x0000001fff007819 */ /* 0x000fe400000114bd */
[----:B0-----:R-:W-:Y:S02]  /*11f0*/  LOP3.LUT R3, R6, 0x7ffffffc, RZ, 0xc0, !PT ;  /* 0x7ffffffc06037812 */ /* 0x001fe400078ec0ff */
[----:B------:R-:W-:Y:S01]  /*1200*/  SHF.R.S32.HI R2, RZ, 0x1f, R196 ;  /* 0x0000001fff027819 */ /* 0x000fe200000114c4 */
[----:B------:R0:W-:Y:S01]  /*1210*/  STL [R1+0x40], R0 ;  /* 0x0000400001007387 */ /* 0x0001e20000100800 */
[----:B------:R-:W-:Y:S01]  /*1220*/  LOP3.LUT R10, R10, 0xffffe000, RZ, 0xc0, !PT ;  /* 0xffffe0000a0a7812 */ /* 0x000fe200078ec0ff */
[----:B------:R-:W-:Y:S01]  /*1230*/  IMAD.IADD R3, R228, 0x1, -R3 ;  /* 0x00000001e4037824 */ /* 0x000fe200078e0a03 */
[----:B------:R-:W-:Y:S01]  /*1240*/  LOP3.LUT R5, R5, R182, RZ, 0x3c, !PT ;  /* 0x000000b605057212 */ /* 0x000fe200078e3cff */
[----:B------:R1:W-:Y:S01]  /*1250*/  STL [R1+0x3c], R2 ;  /* 0x00003c0201007387 */ /* 0x0003e20000100800 */
[----:B------:R-:W-:Y:S01]  /*1260*/  SEL R225, R225, 0xffffffe0, !P0 ;  /* 0xffffffe0e1e17807 */ /* 0x000fe20004000000 */
[----:B------:R-:W-:Y:S01]  /*1270*/  IMAD.SHL.U32 R171, R3, 0x2, RZ ;  /* 0x0000000203ab7824 */ /* 0x000fe200078e00ff */
[----:B------:R-:W-:-:S02]  /*1280*/  IADD3 R11, R5, R183, R10 ;  /* 0x000000b7050b7210 */ /* 0x000fc40007ffe00a */
[--C-:B------:R-:W-:Y:S01]  /*1290*/  LOP3.LUT R5, R181, 0x30, R18.reuse, 0xf8, !PT ;  /* 0x00000030b5057812 */ /* 0x100fe200078ef812 */
[C---:B------:R-:W-:Y:S01]  /*12a0*/  VIADD R224, R171.reuse, 0x8 ;  /* 0x00000008abe07836 */ /* 0x040fe20000000000 */
[----:B0-----:R-:W-:Y:S01]  /*12b0*/  SHF.R.S32.HI R0, RZ, 0x1f, R191 ;  /* 0x0000001fff007819 */ /* 0x001fe200000114bf */
[----:B------:R-:W-:Y:S01]  /*12c0*/  VIADD R223, R171, 0x10 ;  /* 0x00000010abdf7836 */ /* 0x000fe20000000000 */
[----:B------:R-:W-:Y:S01]  /*12d0*/  LOP3.LUT R3, R181, 0x10, R18, 0xf8, !PT ;  /* 0x00000010b5037812 */ /* 0x000fe200078ef812 */
[C---:B------:R-:W-:Y:S01]  /*12e0*/  VIADD R221, R171.reuse, 0x20 ;  /* 0x00000020abdd7836 */ /* 0x040fe20000000000 */
[----:B-1----:R-:W-:Y:S01]  /*12f0*/  SHF.R.S32.HI R2, RZ, 0x1f, R197 ;  /* 0x0000001fff027819 */ /* 0x002fe200000114c5 */
[C---:B------:R-:W-:Y:S01]  /*1300*/  VIADD R220, R171.reuse, 0x28 ;  /* 0x00000028abdc7836 */ /* 0x040fe20000000000 */
[----:B------:R0:W-:Y:S01]  /*1310*/  STL [R1+0x38], R0 ;  /* 0x0000380001007387 */ /* 0x0001e20000100800 */
[----:B------:R-:W-:Y:S01]  /*1320*/  VIADD R218, R171, 0x38 ;  /* 0x00000038abda7836 */ /* 0x000fe20000000000 */
[-C--:B------:R-:W-:Y:S01]  /*1330*/  LOP3.LUT R5, R5, R182.reuse, RZ, 0x3c, !PT ;  /* 0x000000b605057212 */ /* 0x080fe200078e3cff */
[C---:B------:R-:W-:Y:S01]  /*1340*/  VIADD R217, R171.reuse, 0x40 ;  /* 0x00000040abd97836 */ /* 0x040fe20000000000 */
[----:B------:R1:W-:Y:S01]  /*1350*/  STL [R1+0x34], R2 ;  /* 0x0000340201007387 */ /* 0x0003e20000100800 */
[----:B------:R-:W-:Y:S01]  /*1360*/  VIADD R215, R171, 0x50 ;  /* 0x00000050abd77836 */ /* 0x000fe20000000000 */
[----:B------:R-:W-:Y:S01]  /*1370*/  LOP3.LUT R202, R3, R182, RZ, 0x3c, !PT ;  /* 0x000000b603ca7212 */ /* 0x000fe200078e3cff */
[C---:B------:R-:W-:Y:S01]  /*1380*/  VIADD R214, R171.reuse, 0x58 ;  /* 0x00000058abd67836 */ /* 0x040fe20000000000 */
[----:B------:R-:W-:Y:S01]  /*1390*/  IADD3 R3, R16, R183, R5 ;  /* 0x000000b710037210 */ /* 0x000fe20007ffe005 */
[C---:B------:R-:W-:Y:S01]  /*13a0*/  VIADD R212, R171.reuse, 0x68 ;  /* 0x00000068abd47836 */ /* 0x040fe20000000000 */
[----:B0-----:R-:W-:Y:S01]  /*13b0*/  SHF.R.S32.HI R0, RZ, 0x1f, R205 ;  /* 0x0000001fff007819 */ /* 0x001fe200000114cd */
[C---:B------:R-:W-:Y:S01]  /*13c0*/  VIADD R211, R171.reuse, 0x70 ;  /* 0x00000070abd37836 */ /* 0x040fe20000000000 */
[----:B------:R-:W-:Y:S01]  /*13d0*/  SHF.R.S32.HI R0, RZ, 0x1f, R171 ;  /* 0x0000001fff007819 */ /* 0x000fe200000114ab */
[----:B------:R0:W-:Y:S01]  /*13e0*/  STL [R1+0x50], R3 ;  /* 0x0000500301007387 */ /* 0x0001e20000100800 */
[----:B-1----:R-:W-:Y:S01]  /*13f0*/  SHF.R.S32.HI R2, RZ, 0x1f, R224 ;  /* 0x0000001fff027819 */ /* 0x002fe200000114e0 */
        /* <DEDUP_REMOVED lines=10> */
[----:B------:R-:W-:Y:S01]  /*14a0*/  IMAD.IADD R202, R183, 0x1, R202 ;  /* 0x00000001b7ca7824 */ /* 0x000fe200078e02ca */
[----:B------:R-:W-:-:S02]  /*14b0*/  SHF.R.S32.HI R2, RZ, 0x1f, R215 ;  /* 0x0000001fff027819 */ /* 0x000fc400000114d7 */
[----:B------:R-:W-:Y:S01]  /*14c0*/  SHF.R.S32.HI R0, RZ, 0x1f, R214 ;  /* 0x0000001fff007819 */ /* 0x000fe200000114d6 */
[----:B------:R-:W-:Y:S01]  /*14d0*/  IMAD.IADD R203, R225, 0x1, R202 ;  /* 0x00000001e1cb7824 */ /* 0x000fe200078e02ca */
[----:B------:R-:W-:Y:S01]  /*14e0*/  SHF.R.S32.HI R2, RZ, 0x1f, R212 ;  /* 0x0000001fff027819 */ /* 0x000fe200000114d4 */
[C---:B------:R-:W-:Y:S01]  /*14f0*/  IMAD.IADD R2, R16.reuse, 0x1, R7 ;  /* 0x0000000110027824 */ /* 0x040fe200078e0207 */
[----:B------:R-:W-:Y:S01]  /*1500*/  SHF.R.S32.HI R0, RZ, 0x1f, R211 ;  /* 0x0000001fff007819 */ /* 0x000fe200000114d3 */
[----:B------:R-:W-:Y:S01]  /*1510*/  IMAD.IADD R0, R16, 0x1, R11 ;  /* 0x0000000110007824 */ /* 0x000fe200078e020b */
[----:B0-----:R-:W-:Y:S02]  /*1520*/  SHF.R.S32.HI R3, RZ, 0x1f, R222 ;  /* 0x0000001fff037819 */ /* 0x001fe400000114de */
[----:B------:R0:W-:Y:S01]  /*1530*/  STL [R1+0x4c], R2 ;  /* 0x00004c0201007387 */ /* 0x0001e20000100800 */
[----:B------:R-:W-:Y:S02]  /*1540*/  SHF.R.S32.HI R3, RZ, 0x1f, R219 ;  /* 0x0000001fff037819 */ /* 0x000fe400000114db */
[----:B------:R-:W-:Y:S01]  /*1550*/  SHF.R.S32.HI R3, RZ, 0x1f, R216 ;  /* 0x0000001fff037819 */ /* 0x000fe200000114d8 */
[----:B------:R0:W-:Y:S01]  /*1560*/  STL [R1+0x48], R0 ;  /* 0x0000480001007387 */ /* 0x0001e20000100800 */
[----:B------:R-:W-:-:S02]  /*1570*/  SHF.R.S32.HI R188, RZ, 0x1f, R177 ;  /* 0x0000001fffbc7819 */ /* 0x000fc400000114b1 */
[----:B------:R-:W-:Y:S02]  /*1580*/  SHF.R.S32.HI R200, RZ, 0x1f, R185 ;  /* 0x0000001fffc87819 */ /* 0x000fe400000114b9 */
[----:B------:R-:W-:Y:S02]  /*1590*/  SHF.R.S32.HI R199, RZ, 0x1f, R186 ;  /* 0x0000001fffc77819 */ /* 0x000fe400000114ba */
[----:B------:R-:W-:Y:S02]  /*15a0*/  SHF.R.S32.HI R179, RZ, 0x4, R12 ;  /* 0x00000004ffb37819 */ /* 0x000fe4000001140c */
[----:B------:R-:W-:Y:S02]  /*15b0*/  SHF.R.S32.HI R180, RZ, 0x4, R180 ;  /* 0x00000004ffb47819 */ /* 0x000fe400000114b4 */
[----:B------:R-:W-:Y:S02]  /*15c0*/  SHF.R.S32.HI R3, RZ, 0x1f, R213 ;  /* 0x0000001fff037819 */ /* 0x000fe400000114d5 */
[----:B------:R-:W-:-:S02]  /*15d0*/  SHF.R.S32.HI R229, RZ, 0x1f, R210 ;  /* 0x0000001fffe57819 */ /* 0x000fc400000114d2 */
[----:B0-----:R-:W-:-:S07]  /*15e0*/  IADD3 R225, R225, UR39, R202 ;  /* 0x00000027e1e17c10 */ /* 0x001fce000fffe0ca */
.L_x_1824:
[----:B------:R-:W-:Y:S05]  /*15f0*/  YIELD ;  /* 0x0000000000007946 */ /* 0x000fea0003800000 */
[----:B------:R-:W-:Y:S01]  /*1600*/  ULDC.64 UR4, c[0x0][0xa28] ;  /* 0x00028a0000047ab9 */ /* 0x000fe20000000a00 */
[----:B0--3--:R-:W0:Y:S01]  /*1610*/  LDC.64 R4, c[0x0][0xa08] ;  /* 0x00028200ff047b82 */ /* 0x009e220000000a00 */
[----:B------:R-:W-:Y:S01]  /*1620*/  ISETP.NE.U32.AND P1, PT, RZ, UR4, PT ;  /* 0x00000004ff007c0c */ /* 0x000fe2000bf25070 */
[----:B------:R-:W-:Y:S02]  /*1630*/  IMAD.MOV.U32 R79, RZ, RZ, RZ ;  /* 0x000000ffff4f7224 */ /* 0x000fe400078e00ff */
[----:B------:R-:W-:Y:S01]  /*1640*/  IMAD.MOV.U32 R11, RZ, RZ, RZ ;  /* 0x000000ffff0b7224 */ /* 0x000fe200078e00ff */
[----:B------:R-:W-:Y:S01]  /*1650*/  ISETP.NE.AND.EX P1, PT, RZ, UR5, PT, P1 ;  /* 0x00000005ff007c0c */ /* 0x000fe2000bf25310 */
[----:B------:R-:W-:-:S02]  /*1660*/  ULDC.64 UR4, c[0x0][0xa18] ;  /* 0x0002860000047ab9 */ /* 0x000fc40000000a00 */
[----:B------:R-:W-:-:S04]  /*1670*/  ISETP.NE.U32.AND P2, PT, RZ, UR4, PT ;  /* 0x00000004ff007c0c */ /* 0x000fc8000bf45070 */
[----:B------:R-:W-:Y:S01]  /*1680*/  ISETP.NE.AND.EX P2, PT, RZ, UR5, PT, P2 ;  /* 0x00000005ff007c0c */ /* 0x000fe2000bf45320 */
[----:B------:R-:W-:Y:S02]  /*1690*/  ULDC.64 UR4, c[0x0][0xa08] ;  /* 0x0002820000047ab9 */ /* 0x000fe40000000a00 */
[----:B------:R-:W-:-:S03]  /*16a0*/  ISETP.NE.U32.AND P0, PT, RZ, UR4, PT ;  /* 0x00000004ff007c0c */ /* 0x000fc6000bf05070 */
[----:B-1----:R-:W1:Y:S01]  /*16b0*/  @P1 LDC.64 R2, c[0x0][0xa28] ;  /* 0x00028a00ff021b82 */ /* 0x002e620000000a00 */
[----:B------:R-:W-:Y:S01]  /*16c0*/  ISETP.NE.AND.EX P0, PT, RZ, UR5, PT, P0 ;  /* 0x00000005ff007c0c */ /* 0x000fe2000bf05300 */
[----:B0-----:R-:W-:-:S06]  /*16d0*/  IMAD.WIDE R8, R195, 0x4, R4 ;  /* 0x00000004c3087825 */ /* 0x001fcc00078e0204 */
[----:B------:R-:W0:Y:S01]  /*16e0*/  @P2 LDC.64 R6, c[0x0][0xa18] ;  /* 0x00028600ff062b82 */ /* 0x000e220000000a00 */
[----:B------:R-:W-:Y:S02]  /*16f0*/  ULDC UR4, c[0x0][0x288] ;  /* 0x0000a20000047ab9 */ /* 0x000fe40000000800 */
[----:B------:R-:W-:Y:S01]  /*1700*/  IMAD.U32 R170, RZ, RZ, UR4 ;  /* 0x00000004ffaa7e24 */ /* 0x000fe2000f8e00ff */
[----:B------:R-:W-:Y:S02]  /*1710*/  ULDC.64 UR4, c[0x0][0x418] ;  /* 0x0001060000047ab9 */ /* 0x000fe40000000a00 */
[----:B------:R-:W5:Y:S01]  /*1720*/  @P0 LDG.E R79, desc[UR42][R8.64] ;  /* 0x0000002a084f0981 */ /* 0x000f62000c1e1900 */
[----:B-1----:R-:W-:-:S04]  /*1730*/  @P1 IMAD.WIDE R2, R195, 0x4, R2 ;  /* 0x00000004c3021825 */ /* 0x002fc800078e0202 */
[----:B0-----:R-:W-:Y:S01]  /*1740*/  @P2 IMAD.WIDE R4, R195, 0x4, R6 ;  /* 0x00000004c3042825 */ /* 0x001fe200078e0206 */
[----:B------:R-:W-:Y:S01]  /*1750*/  UISETP.NE.U32.AND UP0, UPT, UR4, URZ, UPT ;  /* 0x0000003f0400728c */ /* 0x000fe2000bf05070 */
[----:B------:R0:W5:Y:S02]  /*1760*/  @P1 LDG.E R11, desc[UR42][R2.64] ;  /* 0x0000002a020b1981 */ /* 0x000164000c1e1900 */
[----:B------:R-:W-:Y:S02]  /*1770*/  ULDC UR4, c[0x0][0x424] ;  /* 0x0001090000047ab9 */ /* 0x000fe40000000800 */
[----:B------:R1:W5:Y:S01]  /*1780*/  @P2 LDG.E R170, desc[UR42][R4.64] ;  /* 0x0000002a04aa2981 */ /* 0x000362000c1e1900 */
[----:B------:R-:W-:-:S03]  /*1790*/  UISETP.NE.AND.EX UP0, UPT, UR5, URZ, UPT, UP0 ;  /* 0x0000003f0500728c */ /* 0x000fc6000bf05300 */
[----:B------:R-:W-:Y:S01]  /*17a0*/  ULDC UR5, c[0x0][0x2f0] ;  /* 0x0000bc0000057ab9 */ /* 0x000fe20000000800 */
[----:B------:R-:W-:-:S04]  /*17b0*/  USEL UR4, UR4, 0x1, UP0 ;  /* 0x0000000104047887 */ /* 0x000fc80008000000 */
[----:B------:R-:W-:-:S03]  /*17c0*/  UIMAD UR4, UR4, UR5, URZ ;  /* 0x00000005040472a4 */ /* 0x000fc6000f8e023f */
[----:B------:R-:W-:Y:S02]  /*17d0*/  ULDC UR5, c[0x0][0x348] ;  /* 0x0000d20000057ab9 */ /* 0x000fe40000000800 */
[----:B0-----:R-:W-:Y:S02]  /*17e0*/  IMAD.U32 R2, RZ, RZ, UR5 ;  /* 0x00000005ff027e24 */ /* 0x001fe4000f8e00ff */
[----:B------:R-:W-:Y:S01]  /*17f0*/  IMAD.U32 R28, RZ, RZ, UR4 ;  /* 0x00000004ff1c7e24 */ /* 0x000fe2000f8e00ff */
[----:B-1--4-:R-:W-:Y:S06]  /*1800*/  @P2 BRA `(.L_x_1582) ;  /* 0x0000000000242947 */ /* 0x012fec0003800000 */
        /* <DEDUP_REMOVED lines=9> */
.L_x_1582:
        /* <DEDUP_REMOVED lines=10> */
[----:B------:R-:W0:Y:S02]  /*1940*/  LDC.64 R28, c[0x0][0xa20] ;  /* 0x00028800ff1c7b82 */ /* 0x000e240000000a00 */
[----:B0-----:R-:W-:-:S06]  /*1950*/  IMAD.WIDE R28, R195, 0x4, R28 ;  /* 0x00000004c31c7825 */ /* 0x001fcc00078e021c */
[----:B------:R0:W5:Y:S01]  /*1960*/  LDG.E R28, desc[UR42][R28.64] ;  /* 0x0000002a1c1c7981 */ /* 0x000162000c1e1900 */
[----:B------:R-:W-:Y:S05]  /*1970*/  BRA `(.L_x_1584) ;  /* 0x0000000000107947 */ /* 0x000fea0003800000 */
.L_x_1583:
[----:B------:R-:W-:Y:S05]  /*1980*/  @!P0 BRA `(.L_x_1584) ;  /* 0x00000000000c8947 */ /* 0x000fea0003800000 */
[----:B------:R-:W2:Y:S04]  /*1990*/  LDG.E R3, desc[UR42][R8.64] ;  /* 0x0000002a08037981 */ /* 0x000ea8000c1e1900 */
[----:B------:R-:W2:Y:S02]  /*19a0*/  LDG.E R28, desc[UR42][R8.64+0x4] ;  /* 0x0000042a081c7981 */ /* 0x000ea4000c1e1900 */
[----:B--2---:R-:W-:-:S07]  /*19b0*/  IMAD.IADD R28, R28, 0x1, -R3 ;  /* 0x000000011c1c7824 */ /* 0x004fce00078e0a03 */
.L_x_1584:
[----:B------:R-:W-:Y:S01]  /*19c0*/  ULDC.64 UR4, c[0x0][0xa10] ;  /* 0x0002840000047ab9 */ /* 0x000fe20000000a00 */
[----:B------:R-:W1:Y:S01]  /*19d0*/  LDC R4, c[0x0][0x448] ;  /* 0x00011200ff047b82 */ /* 0x000e620000000800 */
[----:B------:R-:W-:-:S04]  /*19e0*/  ISETP.NE.U32.AND P0, PT, RZ, UR4, PT ;  /* 0x00000004ff007c0c */ /* 0x000fc8000bf05070 */
[----:B------:R-:W-:Y:S01]  /*19f0*/  ISETP.NE.AND.EX P0, PT, RZ, UR5, PT, P0 ;  /* 0x00000005ff007c0c */ /* 0x000fe2000bf05300 */
[----:B------:R-:W-:Y:S02]  /*1a00*/  ULDC.64 UR4, c[0x0][0xa30] ;  /* 0x00028c0000047ab9 */ /* 0x000fe40000000a00 */
[----:B------:R-:W-:-:S04]  /*1a10*/  ISETP.NE.U32.AND P1, PT, RZ, UR4, PT ;  /* 0x00000004ff007c0c */ /* 0x000fc8000bf25070 */
[----:B------:R-:W-:-:S06]  /*1a20*/  ISETP.NE.AND.EX P1, PT, RZ, UR5, PT, P1 ;  /* 0x00000005ff007c0c */ /* 0x000fcc000bf25310 */
[----:B------:R-:W2:Y:S08]  /*1a30*/  @P0 LDC.64 R6, c[0x0][0xa10] ;  /* 0x00028400ff060b82 */ /* 0x000eb00000000a00 */
[----:B------:R-:W3:Y:S01]  /*1a40*/  @P1 LDC.64 R8, c[0x0][0xa30] ;  /* 0x00028c00ff081b82 */ /* 0x000ee20000000a00 */
[----:B--2---:R-:W-:-:S05]  /*1a50*/  @P0 IMAD.WIDE R6, R195, 0x4, R6 ;  /* 0x00000004c3060825 */ /* 0x004fca00078e0206 */
[----:B------:R-:W2:Y:S04]  /*1a60*/  @P0 LDG.E R0, desc[UR42][R6.64] ;  /* 0x0000002a06000981 */ /* 0x000ea8000c1e1900 */
[----:B------:R-:W2:Y:S01]  /*1a70*/  @P0 LDG.E R3, desc[UR42][R6.64+0x4] ;  /* 0x0000042a06030981 */ /* 0x000ea2000c1e1900 */
[----:B-----5:R-:W-:Y:S02]  /*1a80*/  IMAD.MOV.U32 R24, RZ, RZ, R28 ;  /* 0x000000ffff187224 */ /* 0x020fe400078e001c */
[----:B---3--:R-:W-:-:S05]  /*1a90*/  @P1 IMAD.WIDE R8, R195, 0x4, R8 ;  /* 0x00000004c3081825 */ /* 0x008fca00078e0208 */
[----:B------:R3:W5:Y:S01]  /*1aa0*/  @P1 LDG.E R24, desc[UR42][R8.64] ;  /* 0x0000002a08181981 */ /* 0x000762000c1e1900 */
[----:B-1----:R-:W-:Y:S01]  /*1ab0*/  ISETP.NE.AND P1, PT, R4, 0x1, PT ;  /* 0x000000010400780c */ /* 0x002fe20003f25270 */
[----:B------:R-:W-:Y:S01]  /*1ac0*/  IMAD.SHL.U32 R178, R193, 0x80, RZ ;  /* 0x00000080c1b27824 */ /* 0x000fe200078e00ff */
[----:B------:R-:W1:Y:S01]  /*1ad0*/  LDC.64 R4, c[0x0][0x9e0] ;  /* 0x00027800ff047b82 */ /* 0x000e620000000a00 */
[----:B------:R-:W-:-:S10]  /*1ae0*/  IMAD.IADD R11, R28, 0x1, -R11 ;  /* 0x000000011c0b7824 */ /* 0x000fd400078e0a0b */
[----:B------:R-:W4:Y:S08]  /*1af0*/  @P1 LDC R13, c[0x0][0x44c] ;  /* 0x00011300ff0d1b82 */ /* 0x000f300000000800 */
[----:B------:R-:W0:Y:S01]  /*1b00*/  @P1 LDC R10, c[0x0][0x450] ;  /* 0x00011400ff0a1b82 */ /* 0x000e220000000800 */
[----:B-1----:R-:W-:Y:S01]  /*1b10*/  ISETP.GE.AND P2, PT, R5, 0x1, PT ;  /* 0x000000010500780c */ /* 0x002fe20003f46270 */
[----:B--2---:R-:W-:-:S02]  /*1b20*/  @P0 IMAD.IADD R2, R3, 0x1, -R0 ;  /* 0x0000000103020824 */ /* 0x004fc400078e0a00 */
[----:B------:R-:W-:Y:S02]  /*1b30*/  VIADD R0, R178, 0x7f ;  /* 0x0000007fb2007836 */ /* 0x000fe40000000000 */
[----:B------:R-:W-:Y:S02]  /*1b40*/  IMAD.IADD R172, R11, 0x1, R2 ;  /* 0x000000010bac7824 */ /* 0x000fe400078e0202 */
[----:B----4-:R-:W-:-:S03]  /*1b50*/  @P1 IMAD.HI.U32 R3, R0, R13, RZ ;  /* 0x0000000d00031227 */ /* 0x010fc600078e00ff */
[C---:B------:R-:W-:Y:S01]  /*1b60*/  IADD3 R7, R172.reuse, 0x1, -R170 ;  /* 0x00000001ac077810 */ /* 0x040fe20007ffe8aa */
[----:B------:R-:W-:Y:S01]  /*1b70*/  IMAD.MOV.U32 R6, RZ, RZ, R0 ;  /* 0x000000ffff067224 */ /* 0x000fe200078e0000 */
[----:B0-----:R-:W-:Y:S01]  /*1b80*/  @P1 SHF.R.U32.HI R6, RZ, R10, R3 ;  /* 0x0000000aff061219 */ /* 0x001fe20000011603 */
[----:B------:R-:W-:-:S04]  /*1b90*/  VIADD R0, R172, 0x7f ;  /* 0x0000007fac007836 */ /* 0x000fc80000000000 */
[----:B---3--:R-:W-:Y:S01]  /*1ba0*/  IMAD.IADD R9, R7, 0x1, R6 ;  /* 0x0000000107097824 */ /* 0x008fe200078e0206 */
[----:B------:R-:W-:-:S03]  /*1bb0*/  SHF.R.S32.HI R3, RZ, 0x1f, R0 ;  /* 0x0000001fff037819 */ /* 0x000fc60000011400 */
[----:B------:R-:W-:Y:S01]  /*1bc0*/  IMAD.IADD R4, R9, 0x1, R4 ;  /* 0x0000000109047824 */ /* 0x000fe200078e0204 */
[----:B------:R-:W-:-:S04]  /*1bd0*/  LEA.HI R3, R3, R0, RZ, 0x7 ;  /* 0x0000000003037211 */ /* 0x000fc800078f38ff */
[----:B------:R-:W-:Y:S01]  /*1be0*/  SHF.R.S32.HI R25, RZ, 0x7, R3 ;  /* 0x00000007ff197819 */ /* 0x000fe20000011403 */
[----:B------:R-:W-:Y:S06]  /*1bf0*/  @!P2 BRA `(.L_x_1585) ;  /* 0x000000000048a947 */ /* 0x000fec0003800000 */
[C---:B------:R-:W-:Y:S01]  /*1c00*/  ISETP.GT.AND P0, PT, R9.reuse, RZ, PT ;  /* 0x000000ff0900720c */ /* 0x040fe20003f04270 */
[----:B------:R-:W-:Y:S01]  /*1c10*/  BSSY B0, `(.L_x_1586) ;  /* 0x000000e000007945 */ /* 0x000fe20003800000 */
[----:B------:R-:W-:-:S11]  /*1c20*/  VIADD R0, R9, 0xffffffff ;  /* 0xffffffff09007836 */ /* 0x000fd60000000000 */
        /* <DEDUP_REMOVED lines=8> */
.L_x_1587:
[----:B------:R-:W-:-:S13]  /*1cb0*/  ISETP.NE.AND P0, PT, R5, 0x1, PT ;  /* 0x000000010500780c */ /* 0x000fda0003f05270 */
[----:B------:R-:W0:Y:S02]  /*1cc0*/  @P0 LDC.64 R6, c[0x0][0x9e8] ;  /* 0x00027a00ff060b82 */ /* 0x000e240000000a00 */
[----:B0-----:R-:W-:-:S05]  /*1cd0*/  @P0 IMAD.HI.U32 R6, R0, R6, RZ ;  /* 0x0000000600060227 */ /* 0x001fca00078e00ff */
[----:B------:R-:W-:-:S07]  /*1ce0*/  @P0 SHF.R.U32.HI R0, RZ, R7, R6 ;  /* 0x00000007ff000219 */ /* 0x000fce0000011606 */
.L_x_1588:
[----:B------:R-:W-:Y:S05]  /*1cf0*/  BSYNC B0 ;  /* 0x0000000000007941 */ /* 0x000fea0003800000 */
.L_x_1586:
[----:B------:R-:W-:-:S05]  /*1d00*/  IMAD R3, R0, R5, R5 ;  /* 0x0000000500037224 */ /* 0x000fca00078e0205 */
[----:B------:R-:W-:-:S07]  /*1d10*/  VIMNMX R4, R4, R3, PT ;  /* 0x0000000304047248 */ /* 0x000fce0003fe0100 */
.L_x_1585:
[----:B------:R-:W0:Y:S01]  /*1d20*/  @P1 LDC R7, c[0x0][0x44c] ;  /* 0x00011300ff071b82 */ /* 0x000e220000000800 */
[----:B------:R-:W-:Y:S01]  /*1d30*/  VIADD R4, R4, 0x7f ;  /* 0x0000007f04047836 */ /* 0x000fe20000000000 */
[----:B------:R-:W-:Y:S01]  /*1d40*/  ULDC UR4, c[0x0][0x9dc] ;  /* 0x0002770000047ab9 */ /* 0x000fe20000000800 */
[----:B------:R-:W-:-:S03]  /*1d50*/  IMAD.IADD R88, R172, 0x1, -R170 ;  /* 0x00000001ac587824 */ /* 0x000fc600078e0aaa */
[----:B------:R-:W-:Y:S02]  /*1d60*/  SHF.R.S32.HI R3, RZ, 0x1f, R4 ;  /* 0x0000001fff037819 */ /* 0x000fe40000011404 */
[----:B------:R-:W1:Y:S02]  /*1d70*/  @P1 LDC R9, c[0x0][0x450] ;  /* 0x00011400ff091b82 */ /* 0x000e640000000800 */
[----:B------:R-:W-:Y:S01]  /*1d80*/  LEA.HI R3, R3, R4, RZ, 0x7 ;  /* 0x0000000403037211 */ /* 0x000fe200078f38ff */
[----:B0-----:R-:W-:-:S04]  /*1d90*/  @P1 IMAD.HI.U32 R0, R178, R7, RZ ;  /* 0x00000007b2001227 */ /* 0x001fc800078e00ff */
[----:B------:R-:W-:Y:S01]  /*1da0*/  IMAD.MOV.U32 R7, RZ, RZ, R178 ;  /* 0x000000ffff077224 */ /* 0x000fe200078e00b2 */
[----:B-1----:R-:W-:Y:S02]  /*1db0*/  @P1 SHF.R.U32.HI R7, RZ, R9, R0 ;  /* 0x00000009ff071219 */ /* 0x002fe40000011600 */
[----:B------:R-:W-:-:S03]  /*1dc0*/  SHF.R.S32.HI R0, RZ, 0x7, R3 ;  /* 0x00000007ff007819 */ /* 0x000fc60000011403 */
[----:B------:R-:W-:Y:S01]  /*1dd0*/  IMAD.IADD R3, R88, 0x1, R7 ;  /* 0x0000000158037824 */ /* 0x000fe200078e0207 */
[----:B------:R-:W-:-:S03]  /*1de0*/  VIMNMX R8, R25, R0, PT ;  /* 0x0000000019087248 */ /* 0x000fc60003fe0100 */
[----:B------:R-:W-:Y:S01]  /*1df0*/  VIADD R0, R3, -UR4 ;  /* 0x8000000403007c36 */ /* 0x000fe20008000000 */
[----:B------:R-:W-:Y:S06]  /*1e00*/  @!P2 BRA `(.L_x_1589) ;  /* 0x000000000044a947 */ /* 0x000fec0003800000 */
[----:B------:R-:W-:Y:S01]  /*1e10*/  ISETP.GT.AND P0, PT, R3, -0x1, PT ;  /* 0xffffffff0300780c */ /* 0x000fe20003f04270 */
[----:B------:R-:W-:-:S12]  /*1e20*/  BSSY B0, `(.L_x_1590) ;  /* 0x000000d000007945 */ /* 0x000fd80003800000 */
        /* <DEDUP_REMOVED lines=8> */
.L_x_1591:
[----:B------:R-:W-:-:S13]  /*1eb0*/  ISETP.NE.AND P0, PT, R5, 0x1, PT ;  /* 0x000000010500780c */ /* 0x000fda0003f05270 */
[----:B------:R-:W0:Y:S02]  /*1ec0*/  @P0 LDC.64 R6, c[0x0][0x9e8] ;  /* 0x00027a00ff060b82 */ /* 0x000e240000000a00 */
[----:B0-----:R-:W-:-:S05]  /*1ed0*/  @P0 IMAD.HI.U32 R4, R3, R6, RZ ;  /* 0x0000000603040227 */ /* 0x001fca00078e00ff */
[----:B------:R-:W-:-:S07]  /*1ee0*/  @P0 SHF.R.U32.HI R3, RZ, R7, R4 ;  /* 0x00000007ff030219 */ /* 0x000fce0000011604 */
.L_x_1592:
[----:B------:R-:W-:Y:S05]  /*1ef0*/  BSYNC B0 ;  /* 0x0000000000007941 */ /* 0x000fea0003800000 */
.L_x_1590:
[----:B------:R-:W-:-:S05]  /*1f00*/  IMAD R3, R3, R5, RZ ;  /* 0x0000000503037224 */ /* 0x000fca00078e02ff */
[----:B------:R-:W-:-:S07]  /*1f10*/  VIMNMX R0, R0, R3, !PT ;  /* 0x0000000300007248 */ /* 0x000fce0007fe0100 */
.L_x_1589:
[----:B------:R-:W-:Y:S01]  /*1f20*/  SHF.R.S32.HI R3, RZ, 0x1f, R0 ;  /* 0x0000001fff037819 */ /* 0x000fe20000011400 */
[----:B------:R-:W-:Y:S01]  /*1f30*/  BSSY B0, `(.L_x_1593) ;  /* 0x0000028000007945 */ /* 0x000fe20003800000 */
[----:B------:R-:W-:Y:S02]  /*1f40*/  LOP3.LUT R209, R207, 0xff, RZ, 0xc0, !PT ;  /* 0x000000ffcfd17812 */ /* 0x000fe400078ec0ff */
[----:B------:R-:W-:Y:S01]  /*1f50*/  LEA.HI R3, R3, R0, RZ, 0x7 ;  /* 0x0000000003037211 */ /* 0x000fe200078f38ff */
[----:B------:R-:W-:Y:S01]  /*1f60*/  IMAD.MOV.U32 R0, RZ, RZ, RZ ;  /* 0x000000ffff007224 */ /* 0x000fe200078e00ff */
[----:B------:R-:W-:Y:S02]  /*1f70*/  SHF.R.U32.HI R207, RZ, 0x10, R207 ;  /* 0x00000010ffcf7819 */ /* 0x000fe400000116cf */
[----:B------:R-:W-:-:S04]  /*1f80*/  SHF.R.S32.HI R3, RZ, 0x7, R3 ;  /* 0x00000007ff037819 */ /* 0x000fc80000011403 */
[----:B------:R-:W-:-:S04]  /*1f90*/  VIMNMX R9, RZ, R3, !PT ;  /* 0x00000003ff097248 */ /* 0x000fc80007fe0100 */
[----:B------:R-:W-:-:S13]  /*1fa0*/  ISETP.GT.AND P0, PT, R8, R9, PT ;  /* 0x000000090800720c */ /* 0x000fda0003f04270 */
[----:B------:R-:W-:Y:S05]  /*1fb0*/  @!P0 BRA `(.L_x_1594) ;  /* 0x00000000007c8947 */ /* 0x000fea0003800000 */
[----:B------:R-:W-:Y:S01]  /*1fc0*/  ISETP.NE.AND P0, PT, R207, RZ, PT ;  /* 0x000000ffcf00720c */ /* 0x000fe20003f05270 */
[----:B------:R-:W-:-:S03]  /*1fd0*/  ULDC UR4, c[0x0][0x9f0] ;  /* 0x00027c0000047ab9 */ /* 0x000fc60000000800 */
[----:B------:R-:W-:-:S04]  /*1fe0*/  SEL R13, R207, UR4, P0 ;  /* 0x00000004cf0d7c07 */ /* 0x000fc80008000000 */
[-C--:B------:R-:W-:Y:S02]  /*1ff0*/  IABS R6, R13.reuse ;  /* 0x0000000d00067213 */ /* 0x080fe40000000000 */
[----:B------:R-:W-:Y:S02]  /*2000*/  IADD3 R0, R13, -0x1, R8 ;  /* 0xffffffff0d007810 */ /* 0x000fe40007ffe008 */
[----:B------:R-:W0:Y:S01]  /*2010*/  I2F.RP R3, R6 ;  /* 0x0000000600037306 */ /* 0x000e220000209400 */
[----:B------:R-:W-:Y:S02]  /*2020*/  IABS R12, R13 ;  /* 0x0000000d000c7213 */ /* 0x000fe40000000000 */
[----:B------:R-:W-:-:S05]  /*2030*/  IMAD.IADD R0, R0, 0x1, -R9 ;  /* 0x0000000100007824 */ /* 0x000fca00078e0a09 */
[----:B------:R-:W-:Y:S02]  /*2040*/  IABS R10, R0 ;  /* 0x00000000000a7213 */ /* 0x000fe40000000000 */
[----:B------:R-:W-:-:S04]  /*2050*/  LOP3.LUT R0, R0, R13, RZ, 0x3c, !PT ;  /* 0x0000000d00007212 */ /* 0x000fc800078e3cff */
[----:B------:R-:W-:Y:S01]  /*2060*/  ISETP.GE.AND P2, PT, R0, RZ, PT ;  /* 0x000000ff0000720c */ /* 0x000fe20003f46270 */
[----:B0-----:R-:W0:Y:S02]  /*2070*/  MUFU.RCP R3, R3 ;  /* 0x0000000300037308 */ /* 0x001e240000001000 */
[----:B0-----:R-:W-:Y:S02]  /*2080*/  VIADD R4, R3, 0xffffffe ;  /* 0x0ffffffe03047836 */ /* 0x001fe40000000000 */
[----:B------:R-:W-:-:S04]  /*2090*/  IMAD.MOV R3, RZ, RZ, -R12 ;  /* 0x000000ffff037224 */ /* 0x000fc800078e0a0c */
[----:B------:R0:W1:Y:S02]  /*20a0*/  F2I.FTZ.U32.TRUNC.NTZ R5, R4 ;  /* 0x0000000400057305 */ /* 0x000064000021f000 */
[----:B0-----:R-:W-:Y:S02]  /*20b0*/  IMAD.MOV.U32 R4, RZ, RZ, RZ ;  /* 0x000000ffff047224 */ /* 0x001fe400078e00ff */
[----:B-1----:R-:W-:-:S04]  /*20c0*/  IMAD.MOV R7, RZ, RZ, -R5 ;  /* 0x000000ffff077224 */ /* 0x002fc800078e0a05 */
[----:B------:R-:W-:-:S04]  /*20d0*/  IMAD R7, R7, R6, RZ ;  /* 0x0000000607077224 */ /* 0x000fc800078e02ff */
[----:B------:R-:W-:-:S04]  /*20e0*/  IMAD.HI.U32 R5, R5, R7, R4 ;  /* 0x0000000705057227 */ /* 0x000fc800078e0004 */
        /* <DEDUP_REMOVED lines=9> */
[----:B------:R-:W-:-:S04]  /*2180*/  IMAD.MOV.U32 R0, RZ, RZ, R5 ;  /* 0x000000ffff007224 */ /* 0x000fc800078e0005 */
[----:B------:R-:W-:Y:S01]  /*2190*/  @!P2 IMAD.MOV R0, RZ, RZ, -R0 ;  /* 0x000000ffff00a224 */ /* 0x000fe200078e0a00 */
[----:B------:R-:W-:-:S07]  /*21a0*/  @!P1 LOP3.LUT R0, RZ, R13, RZ, 0x33, !PT ;  /* 0x0000000dff009212 */ /* 0x000fce00078e33ff */
.L_x_1594:
[----:B------:R-:W-:Y:S05]  /*21b0*/  BSYNC B0 ;  /* 0x0000000000007941 */ /* 0x000fea0003800000 */
.L_x_1593:
[----:B------:R-:W-:-:S05]  /*21c0*/  IMAD R3, R209, R0, R9 ;  /* 0x00000000d1037224 */ /* 0x000fca00078e0209 */
[C---:B------:R-:W-:Y:S01]  /*21d0*/  VIADDMNMX R0, R3.reuse, R0, R8, PT ;  /* 0x0000000003007246 */ /* 0x040fe20003800108 */
[----:B------:R-:W-:-:S04]  /*21e0*/  IMAD R3, R3, 0x80, -R11 ;  /* 0x0000008003037824 */ /* 0x000fc800078e0a0b */
[----:B------:R-:W-:Y:S01]  /*21f0*/  IMAD R5, R0, 0x80, -R11 ;  /* 0x0000008000057824 */ /* 0x000fe200078e0a0b */
[----:B------:R-:W-:-:S04]  /*2200*/  VIMNMX R3, RZ, R3, !PT ;  /* 0x00000003ff037248 */ /* 0x000fc80007fe0100 */
[----:B------:R-:W-:Y:S02]  /*2210*/  VIMNMX R0, R5, R2, PT ;  /* 0x0000000205007248 */ /* 0x000fe40003fe0100 */
[----:B------:R-:W-:Y:S02]  /*2220*/  SHF.R.U32.HI R27, RZ, 0x7, R3 ;  /* 0x00000007ff1b7819 */ /* 0x000fe40000011603 */
[----:B------:R-:W-:-:S03]  /*2230*/  ISETP.GT.AND P0, PT, R0, R3, PT ;  /* 0x000000030000720c */ /* 0x000fc60003f04270 */
[----:B------:R-:W-:-:S10]  /*2240*/  IMAD.MOV.U32 R26, RZ, RZ, R27 ;  /* 0x000000ffff1a7224 */ /* 0x000fd400078e001b */
[----:B------:R-:W-:-:S05]  /*2250*/  @P0 VIADD R0, R0, 0x7f ;  /* 0x0000007f00000836 */ /* 0x000fca0000000000 */
[----:B------:R-:W-:-:S04]  /*2260*/  @P0 SHF.R.S32.HI R3, RZ, 0x1f, R0 ;  /* 0x0000001fff030819 */ /* 0x000fc80000011400 */
[----:B------:R-:W-:-:S04]  /*2270*/  @P0 LEA.HI R3, R3, R0, RZ, 0x7 ;  /* 0x0000000003030211 */ /* 0x000fc800078f38ff */
[----:B------:R-:W-:Y:S02]  /*2280*/  @P0 SHF.R.S32.HI R26, RZ, 0x7, R3 ;  /* 0x00000007ff1a0819 */ /* 0x000fe40000011403 */
        /* <DEDUP_REMOVED lines=22> */
[----:B-1---5:R-:W-:Y:S05]  /*23f0*/  CALL.ABS.NOINC R14 ;  /* 0x000000000e007343 */ /* 0x022fea0003c00000 */
.L_x_1597:
[----:B------:R-:W-:Y:S05]  /*2400*/  BSYNC B6 ;  /* 0x0000000000067941 */ /* 0x000fea0003800000 */
.L_x_1596:
        /* <DEDUP_REMOVED lines=20> */
.L_x_1599:
[----:B------:R-:W-:Y:S05]  /*2550*/  BSYNC B6 ;  /* 0x0000000000067941 */ /* 0x000fea0003800000 */
.L_x_1598:
[----:B------:R-:W-:Y:S01]  /*2560*/  ULDC.64 UR4, c[0x0][0x9f8] ;  /* 0x00027e0000047ab9 */ /* 0x000fe20000000a00 */
[----:B------:R-:W-:Y:S01]  /*2570*/  IMAD.MOV.U32 R82, RZ, RZ, R195 ;  /* 0x000000ffff527224 */ /* 0x000fe200078e00c3 */
[----:B------:R-:W-:Y:S01]  /*2580*/  ISETP.NE.U32.AND P0, PT, RZ, UR4, PT ;  /* 0x00000004ff007c0c */ /* 0x000fe2000bf05070 */
[----:B------:R-:W0:Y:S01]  /*2590*/  S2R R20, SR_TID.X ;  /* 0x0000000000147919 */ /* 0x000e220000002100 */
[C---:B------:R-:W-:Y:S01]  /*25a0*/  VIADD R81, R18.reuse, 0x20 ;  /* 0x0000002012517836 */ /* 0x040fe20000000000 */
[----:B------:R-:W1:Y:S01]  /*25b0*/  LDC R65, c[0x0][0x3f4] ;  /* 0x0000fd00ff417b82 */ /* 0x000e620000000800 */
[----:B------:R-:W-:Y:S01]  /*25c0*/  ISETP.NE.AND.EX P0, PT, RZ, UR5, PT, P0 ;  /* 0x00000005ff007c0c */ /* 0x000fe2000bf05300 */
[----:B------:R-:W-:-:S06]  /*25d0*/  VIADD R80, R18, 0x40 ;  /* 0x0000004012507836 */ /* 0x000fcc0000000000 */
[----:B------:R-:W2:Y:S08]  /*25e0*/  LDC.64 R70, c[0x0][0x408] ;  /* 0x00010200ff467b82 */ /* 0x000eb00000000a00 */
[----:B------:R-:W3:Y:S08]  /*25f0*/  @P0 LDC.64 R4, c[0x0][0x9f8] ;  /* 0x00027e00ff040b82 */ /* 0x000ef00000000a00 */
[----:B------:R-:W4:Y:S01]  /*2600*/  LDC.64 R68, c[0x0][0x3f8] ;  /* 0x0000fe00ff447b82 */ /* 0x000f220000000a00 */
[----:B0-----:R-:W-:-:S04]  /*2610*/  SHF.R.U32.HI R29, RZ, 0x7, R20 ;  /* 0x00000007ff1d7819 */ /* 0x001fc80000011614 */
[----:B------:R-:W-:Y:S01]  /*2620*/  ISETP.NE.AND P6, PT, R29, 0x1, PT ;  /* 0x000000011d00780c */ /* 0x000fe20003fc5270 */
[----:B---3--:R-:W-:-:S05]  /*2630*/  @P0 IMAD.WIDE R4, R195, 0x4, R4 ;  /* 0x00000004c3040825 */ /* 0x008fca00078e0204 */
[----:B------:R0:W3:Y:S01]  /*2640*/  @P0 LDG.E R82, desc[UR42][R4.64] ;  /* 0x0000002a04520981 */ /* 0x0000e2000c1e1900 */
[----:B------:R-:W-:-:S06]  /*2650*/  SHF.R.S32.HI R7, RZ, 0x1f, R176 ;  /* 0x0000001fff077819 */ /* 0x000fcc00000114b0 */
[----:B------:R-:W-:Y:S05]  /*2660*/  @!P6 WARPSYNC.ALL ;  /* 0x000000000000e948 */ /* 0x000fea0003800000 */
[----:B------:R-:W-:Y:S01]  /*2670*/  ULDC UR5, c[0x0][0x2f4] ;  /* 0x0000bd0000057ab9 */ /* 0x000fe20000000800 */
[----:B------:R-:W-:Y:S01]  /*2680*/  ULDC UR4, c[0x0][0x320] ;  /* 0x0000c80000047ab9 */ /* 0x000fe20000000800 */
[----:B------:R-:W-:Y:S01]  /*2690*/  ISETP.GE.AND P1, PT, R81, UR5, PT ;  /* 0x0000000551007c0c */ /* 0x000fe2000bf26270 */
[----:B------:R-:W-:Y:S01]  /*26a0*/  IMAD.IADD R79, R79, 0x1, R28 ;  /* 0x000000014f4f7824 */ /* 0x000fe200078e021c */
[----:B------:R-:W-:Y:S01]  /*26b0*/  ISETP.GE.AND P0, PT, R18, UR5, PT ;  /* 0x0000000512007c0c */ /* 0x000fe2000bf06270 */
[----:B------:R-:W-:Y:S01]  /*26c0*/  IMAD R67, R227, 0x80, R176 ;  /* 0x00000080e3437824 */ /* 0x000fe200078e02b0 */
[----:B------:R-:W-:Y:S01]  /*26d0*/  SEL R3, RZ, 0xffffffff, P1 ;  /* 0xffffffffff037807 */ /* 0x000fe20000800000 */
[----:B------:R-:W-:Y:S01]  /*26e0*/  VIADD R66, R29, 0x8 ;  /* 0x000000081d427836 */ /* 0x000fe20000000000 */
[----:B------:R-:W-:-:S02]  /*26f0*/  SEL R0, RZ, 0x1, P0 ;  /* 0x00000001ff007807 */ /* 0x000fc40000000000 */
[----:B------:R-:W-:Y:S01]  /*2700*/  ISETP.GE.AND P0, PT, R81, UR4, PT ;  /* 0x0000000451007c0c */ /* 0x000fe2000bf06270 */
[----:B------:R-:W-:Y:S01]  /*2710*/  IMAD.SHL.U32 R3, R3, 0x2, RZ ;  /* 0x0000000203037824 */ /* 0x000fe200078e00ff */
[----:B------:R-:W-:Y:S02]  /*2720*/  ISETP.GE.AND P1, PT, R18, UR4, PT ;  /* 0x0000000412007c0c */ /* 0x000fe4000bf26270 */
[----:B------:R-:W-:Y:S02]  /*2730*/  ISETP.GE.AND P2, PT, R177, UR5, PT ;  /* 0x00000005b1007c0c */ /* 0x000fe4000bf46270 */
[----:B------:R-:W-:Y:S02]  /*2740*/  LOP3.LUT R0, R3, 0x2, R0, 0xe2, !PT ;  /* 0x0000000203007812 */ /* 0x000fe400078ee200 */
[----:B------:R-:W-:Y:S02]  /*2750*/  SEL R3, RZ, 0xffffffff, P0 ;  /* 0xffffffffff037807 */ /* 0x000fe40000000000 */
[----:B------:R-:W-:-:S02]  /*2760*/  ISETP.GE.AND P0, PT, R80, UR5, PT ;  /* 0x0000000550007c0c */ /* 0x000fc4000bf06270 */
[----:B0-----:R-:W-:Y:S01]  /*2770*/  SEL R5, RZ, 0x1, P1 ;  /* 0x00000001ff057807 */ /* 0x001fe20000800000 */
[----:B------:R-:W-:Y:S01]  /*2780*/  IMAD.SHL.U32 R6, R3, 0x2, RZ ;  /* 0x0000000203067824 */ /* 0x000fe200078e00ff */
[----:B------:R-:W-:Y:S02]  /*2790*/  SEL R4, RZ, 0x8, P2 ;  /* 0x00000008ff047807 */ /* 0x000fe40001000000 */
[----:B------:R-:W-:Y:S02]  /*27a0*/  SEL R3, RZ, 0x4, P0 ;  /* 0x00000004ff037807 */ /* 0x000fe40000000000 */
[----:B------:R-:W-:Y:S02]  /*27b0*/  ISETP.GE.AND P0, PT, R80, UR4, PT ;  /* 0x0000000450007c0c */ /* 0x000fe4000bf06270 */
[----:B------:R-:W-:Y:S02]  /*27c0*/  ISETP.GE.AND P1, PT, R185, UR5, PT ;  /* 0x00000005b9007c0c */ /* 0x000fe4000bf26270 */
[----:B------:R-:W-:-:S02]  /*27d0*/  LOP3.LUT R0, R4, R0, R3, 0xfe, !PT ;  /* 0x0000000004007212 */ /* 0x000fc400078efe03 */
[----:B------:R-:W-:Y:S02]  /*27e0*/  SEL R78, RZ, 0x4, P0 ;  /* 0x00000004ff4e7807 */ /* 0x000fe40000000000 */
[----:B------:R-:W-:Y:S02]  /*27f0*/  SEL R3, RZ, 0x10, P1 ;  /* 0x00000010ff037807 */ /* 0x000fe40000800000 */
[----:B-1----:R-:W-:Y:S02]  /*2800*/  ISETP.GE.AND P0, PT, R18, R65, PT ;  /* 0x000000411200720c */ /* 0x002fe40003f06270 */
[----:B------:R-:W-:Y:S01]  /*2810*/  LOP3.LUT R5, R6, 0x2, R5, 0xe2, !PT ;  /* 0x0000000206057812 */ /* 0x000fe200078ee205 */
[C---:B--2---:R-:W-:Y:S01]  /*2820*/  IMAD R6, R7.reuse, R70, RZ ;  /* 0x0000004607067224 */ /* 0x044fe200078e02ff */
[----:B------:R-:W-:Y:S01]  /*2830*/  SHF.R.S32.HI R19, RZ, 0x1f, R18 ;  /* 0x0000001fff137819 */ /* 0x000fe20000011412 */
[-C--:B----4-:R-:W-:Y:S01]  /*2840*/  IMAD R7, R7, R68.reuse, RZ ;  /* 0x0000004407077224 */ /* 0x090fe200078e02ff */
[----:B------:R-:W-:Y:S01]  /*2850*/  SHF.R.S32.HI R175, RZ, 0x1f, R174 ;  /* 0x0000001fffaf7819 */ /* 0x000fe200000114ae */
[----:B------:R-:W-:Y:S01]  /*2860*/  IMAD R9, R176, R71, R6 ;  /* 0x00000047b0097224 */ /* 0x000fe200078e0206 */
[----:B------:R-:W-:Y:S01]  /*2870*/  LOP3.LUT R0, R0, R3, RZ, 0xfc, !PT ;  /* 0x0000000300007212 */ /* 0x000fe200078efcff */
[----:B------:R-:W-:Y:S01]  /*2880*/  IMAD.WIDE.U32 R50, R176, R68, R18 ;  /* 0x00000044b0327225 */ /* 0x000fe200078e0012 */
[----:B------:R-:W-:-:S02]  /*2890*/  ISETP.GE.AND P4, PT, R81, R65, PT ;  /* 0x000000415100720c */ /* 0x000fc40003f86270 */
[----:B------:R-:W-:Y:S01]  /*28a0*/  SEL R3, R65, RZ, P0 ;  /* 0x000000ff41037207 */ /* 0x000fe20000000000 */
[----:B------:R-:W-:Y:S01]  /*28b0*/  IMAD.WIDE.U32 R52, R176, R68, R174 ;  /* 0x00000044b0347225 */ /* 0x000fe200078e00ae */
[----:B------:R-:W-:Y:S02]  /*28c0*/  ISETP.GE.AND P3, PT, R80, R65, PT ;  /* 0x000000415000720c */ /* 0x000fe40003f66270 */
[----:B------:R-:W-:Y:S01]  /*28d0*/  LOP3.LUT R78, R5, R78, RZ, 0xfc, !PT ;  /* 0x0000004e054e7212 */ /* 0x000fe200078efcff */
[----:B------:R-:W-:Y:S01]  /*28e0*/  IMAD R5, R176, R69, R7 ;  /* 0x00000045b0057224 */ /* 0x000fe200078e0207 */
[C---:B------:R-:W-:Y:S01]  /*28f0*/  SEL R4, R65.reuse, RZ, P4 ;  /* 0x000000ff41047207 */ /* 0x040fe20002000000 */
[----:B------:R-:W-:Y:S01]  /*2900*/  IMAD.IADD R3, R18, 0x1, R3 ;  /* 0x0000000112037824 */ /* 0x000fe200078e0203 */
[----:B------:R-:W-:Y:S01]  /*2910*/  SEL R7, R65, RZ, P3 ;  /* 0x000000ff41077207 */ /* 0x000fe20001800000 */
[----:B------:R-:W-:Y:S01]  /*2920*/  IMAD.IADD R51, R51, 0x1, R5 ;  /* 0x0000000133337824 */ /* 0x000fe200078e0205 */
[----:B------:R-:W-:Y:S01]  /*2930*/  ISETP.GE.AND P2, PT, R186, UR5, PT ;  /* 0x00000005ba007c0c */ /* 0x000fe2000bf46270 */
[----:B------:R-:W-:Y:S01]  /*2940*/  IMAD.IADD R53, R5, 0x1, R53 ;  /* 0x0000000105357824 */ /* 0x000fe200078e0235 */
[----:B------:R-:W-:Y:S01]  /*2950*/  ISETP.GE.AND P1, PT, R177, UR4, PT ;  /* 0x00000004b1007c0c */ /* 0x000fe2000bf26270 */
[----:B------:R-:W-:Y:S01]  /*2960*/  IMAD.IADD R5, R81, 0x1, R4 ;  /* 0x0000000151057824 */ /* 0x000fe200078e0204 */
[----:B------:R-:W-:Y:S01]  /*2970*/  SHF.R.S32.HI R4, RZ, 0x1f, R3 ;  /* 0x0000001fff047819 */ /* 0x000fe20000011403 */
[----:B------:R-:W-:Y:S01]  /*2980*/  IMAD.IADD R7, R80, 0x1, R7 ;  /* 0x0000000150077824 */ /* 0x000fe200078e0207 */
[----:B------:R-:W-:Y:S01]  /*2990*/  SEL R57, RZ, 0x20, P2 ;  /* 0x00000020ff397807 */ /* 0x000fe20001000000 */
[----:B------:R-:W-:Y:S01]  /*29a0*/  IMAD.WIDE.U32 R20, R176, R70, R18 ;  /* 0x00000046b0147225 */ /* 0x000fe200078e0012 */
[----:B------:R-:W-:-:S02]  /*29b0*/  LEA.HI R77, R4, R3, RZ, 0x4 ;  /* 0x00000003044d7211 */ /* 0x000fc400078f20ff */
[----:B------:R-:W-:Y:S01]  /*29c0*/  LEA.HI R3, R4, R3, RZ, 0x6 ;  /* 0x0000000304037211 */ /* 0x000fe200078f30ff */
[-C--:B------:R-:W-:Y:S01]  /*29d0*/  IMAD.WIDE.U32 R48, R176, R70.reuse, R174 ;  /* 0x00000046b0307225 */ /* 0x080fe200078e00ae */
[----:B------:R-:W-:Y:S02]  /*29e0*/  SHF.R.S32.HI R6, RZ, 0x1f, R5 ;  /* 0x0000001fff067819 */ /* 0x000fe40000011405 */
[----:B------:R-:W-:Y:S01]  /*29f0*/  SHF.R.S32.HI R8, RZ, 0x1f, R7 ;  /* 0x0000001fff087819 */ /* 0x000fe20000011407 */
[----:B------:R-:W-:Y:S01]  /*2a00*/  IMAD.IADD R21, R21, 0x1, R9 ;  /* 0x0000000115157824 */ /* 0x000fe200078e0209 */
[----:B------:R-:W-:Y:S01]  /*2a10*/  LEA.HI R76, R6, R5, RZ, 0x4 ;  /* 0x00000005064c7211 */ /* 0x000fe200078f20ff */
[----:B------:R-:W-:Y:S01]  /*2a20*/  IMAD.IADD R49, R9, 0x1, R49 ;  /* 0x0000000109317824 */ /* 0x000fe200078e0231 */
[----:B------:R-:W-:Y:S01]  /*2a30*/  LEA.HI R75, R8, R7, RZ, 0x4 ;  /* 0x00000007084b7211 */ /* 0x000fe200078f20ff */
[----:B------:R-:W-:Y:S01]  /*2a40*/  IMAD.SHL.U32 R4, R3, 0x80, RZ ;  /* 0x0000008003047824 */ /* 0x000fe200078e00ff */
[----:B------:R-:W-:Y:S01]  /*2a50*/  LEA.HI R5, R6, R5, RZ, 0x6 ;  /* 0x0000000506057211 */ /* 0x000fe200078f30ff */
[----:B-----5:R-:W-:Y:S01]  /*2a60*/  IMAD.WIDE.U32 R20, R24, R70, R20 ;  /* 0x0000004618147225 */ /* 0x020fe200078e0014 */
[----:B------:R-:W-:-:S02]  /*2a70*/  LEA.HI R7, R8, R7, RZ, 0x6 ;  /* 0x0000000708077211 */ /* 0x000fc400078f30ff */
[----:B------:R-:W-:Y:S01]  /*2a80*/  SHF.R.S32.HI R9, RZ, 0x1f, R24 ;  /* 0x0000001fff097819 */ /* 0x000fe20000011418 */
[----:B------:R-:W-:Y:S01]  /*2a90*/  IMAD.SHL.U32 R6, R5, 0x80, RZ ;  /* 0x0000008005067824 */ /* 0x000fe200078e00ff */
[----:B------:R-:W-:Y:S01]  /*2aa0*/  LOP3.LUT R3, R181, 0x30, R77, 0xf8, !PT ;  /* 0x00000030b5037812 */ /* 0x000fe200078ef84d */
[----:B------:R-:W-:Y:S01]  /*2ab0*/  IMAD.SHL.U32 R8, R7, 0x80, RZ ;  /* 0x0000008007087824 */ /* 0x000fe200078e00ff */
[----:B------:R-:W-:Y:S01]  /*2ac0*/  LOP3.LUT R4, R4, 0xffffe000, RZ, 0xc0, !PT ;  /* 0xffffe00004047812 */ /* 0x000fe200078ec0ff */
[----:B------:R-:W-:Y:S01]  /*2ad0*/  IMAD R10, R9, R70, RZ ;  /* 0x00000046090a7224 */ /* 0x000fe200078e02ff */
[----:B------:R-:W-:Y:S01]  /*2ae0*/  LOP3.LUT R3, R3, R182, RZ, 0x3c, !PT ;  /* 0x000000b603037212 */ /* 0x000fe200078e3cff */
[----:B------:R-:W-:Y:S01]  /*2af0*/  IMAD R9, R9, R68, RZ ;  /* 0x0000004409097224 */ /* 0x000fe200078e02ff */
[C---:B------:R-:W-:Y:S01]  /*2b00*/  LOP3.LUT R5, R181.reuse, 0x30, R76, 0xf8, !PT ;  /* 0x00000030b5057812 */ /* 0x040fe200078ef84c */
[----:B------:R-:W-:Y:S01]  /*2b10*/  IMAD.WIDE.U32 R48, R24, R70, R48 ;  /* 0x0000004618307225 */ /* 0x000fe200078e0030 */
[----:B------:R-:W-:-:S02]  /*2b20*/  LOP3.LUT R7, R181, 0x30, R75, 0xf8, !PT ;  /* 0x00000030b5077812 */ /* 0x000fc400078ef84b */
[----:B------:R-:W-:Y:S01]  /*2b30*/  IADD3 R74, R3, R4, R183 ;  /* 0x00000004034a7210 */ /* 0x000fe20007ffe0b7 */
[----:B------:R-:W-:Y:S01]  /*2b40*/  IMAD R3, R24, R71, R10 ;  /* 0x0000004718037224 */ /* 0x000fe200078e020a */
[----:B------:R-:W-:Y:S01]  /*2b50*/  LOP3.LUT R6, R6, 0xffffe000, RZ, 0xc0, !PT ;  /* 0xffffe00006067812 */ /* 0x000fe200078ec0ff */
[C---:B------:R-:W-:Y:S01]  /*2b60*/  IMAD R9, R24.reuse, R69, R9 ;  /* 0x0000004518097224 */ /* 0x040fe200078e0209 */
[----:B------:R-:W-:Y:S01]  /*2b70*/  LOP3.LUT R5, R5, R182, RZ, 0x3c, !PT ;  /* 0x000000b605057212 */ /* 0x000fe200078e3cff */
[----:B------:R-:W-:Y:S01]  /*2b80*/  IMAD.WIDE.U32 R50, R24, R68, R50 ;  /* 0x0000004418327225 */ /* 0x000fe200078e0032 */
[----:B------:R-:W-:Y:S02]  /*2b90*/  LOP3.LUT R8, R8, 0xffffe000, RZ, 0xc0, !PT ;  /* 0xffffe00008087812 */ /* 0x000fe400078ec0ff */
[----:B------:R-:W-:Y:S01]  /*2ba0*/  LOP3.LUT R7, R7, R182, RZ, 0x3c, !PT ;  /* 0x000000b607077212 */ /* 0x000fe200078e3cff */
[----:B------:R-:W-:Y:S01]  /*2bb0*/  IMAD.WIDE.U32 R52, R24, R68, R52 ;  /* 0x0000004418347225 */ /* 0x000fe200078e0034 */
[----:B------:R-:W-:-:S02]  /*2bc0*/  SEL R55, RZ, 0x8, P1 ;  /* 0x00000008ff377807 */ /* 0x000fc40000800000 */
[----:B------:R-:W-:Y:S01]  /*2bd0*/  LOP3.LUT R57, R0, R57, RZ, 0xfc, !PT ;  /* 0x0000003900397212 */ /* 0x000fe200078efcff */
[----:B------:R-:W-:Y:S01]  /*2be0*/  IMAD.IADD R63, R21, 0x1, R3 ;  /* 0x00000001153f7824 */ /* 0x000fe200078e0203 */
[----:B------:R-:W-:Y:S01]  /*2bf0*/  SHF.L.U64.HI R71, R70, 0x7, R71 ;  /* 0x0000000746477819 */ /* 0x000fe20000010247 */
[----:B------:R-:W-:Y:S01]  /*2c00*/  IMAD.IADD R62, R3, 0x1, R49 ;  /* 0x00000001033e7824 */ /* 0x000fe200078e0231 */
[----:B------:R-:W-:Y:S01]  /*2c10*/  SHF.L.U64.HI R69, R68, 0x7, R69 ;  /* 0x0000000744457819 */ /* 0x000fe20000010245 */
[----:B------:R-:W-:Y:S01]  /*2c20*/  IMAD.SHL.U32 R70, R70, 0x80, RZ ;  /* 0x0000008046467824 */ /* 0x000fe200078e00ff */
[----:B------:R-:W-:Y:S01]  /*2c30*/  LOP3.LUT R54, R0, 0x1, RZ, 0xc0, !PT ;  /* 0x0000000100367812 */ /* 0x000fe200078ec0ff */
[----:B------:R-:W-:Y:S01]  /*2c40*/  IMAD.SHL.U32 R68, R68, 0x80, RZ ;  /* 0x0000008044447824 */ /* 0x000fe200078e00ff */
[----:B------:R-:W-:Y:S01]  /*2c50*/  P2R R84, PR, RZ, 0x10 ;  /* 0x00000010ff547803 */ /* 0x000fe20000000000 */
[----:B------:R-:W-:Y:S01]  /*2c60*/  IMAD.SHL.U32 R65, R65, 0x2, RZ ;  /* 0x0000000241417824 */ /* 0x000fe200078e00ff */
[----:B------:R-:W-:Y:S01]  /*2c70*/  P2R R85, PR, RZ, 0x8 ;  /* 0x00000008ff557803 */ /* 0x000fe20000000000 */
[----:B------:R-:W-:Y:S01]  /*2c80*/  IMAD.IADD R61, R51, 0x1, R9 ;  /* 0x00000001333d7824 */ /* 0x000fe200078e0209 */
[----:B------:R-:W-:Y:S01]  /*2c90*/  IADD3 R73, R5, R6, R183 ;  /* 0x0000000605497210 */ /* 0x000fe20007ffe0b7 */
[----:B------:R-:W-:Y:S01]  /*2ca0*/  IMAD.IADD R60, R9, 0x1, R53 ;  /* 0x00000001093c7824 */ /* 0x000fe200078e0235 */
[----:B------:R-:W-:-:S02]  /*2cb0*/  IADD3 R72, R7, R8, R183 ;  /* 0x0000000807487210 */ /* 0x000fc40007ffe0b7 */
[----:B------:R-:W-:Y:S02]  /*2cc0*/  LOP3.LUT R59, R77, 0xfffffff0, RZ, 0xc0, !PT ;  /* 0xfffffff04d3b7812 */ /* 0x000fe400078ec0ff */
[----:B------:R-:W-:Y:S02]  /*2cd0*/  LOP3.LUT R58, R76, 0xfffffff0, RZ, 0xc0, !PT ;  /* 0xfffffff04c3a7812 */ /* 0x000fe400078ec0ff */
[----:B------:R-:W-:Y:S02]  /*2ce0*/  LOP3.LUT R56, R75, 0xfffffff0, RZ, 0xc0, !PT ;  /* 0xfffffff04b387812 */ /* 0x000fe400078ec0ff */
[----:B------:R-:W-:Y:S02]  /*2cf0*/  LOP3.LUT R55, R78, R55, RZ, 0xfc, !PT ;  /* 0x000000374e377212 */ /* 0x000fe400078efcff */
[C---:B------:R-:W-:Y:S02]  /*2d00*/  LOP3.LUT R3, R57.reuse, 0x2, RZ, 0xc0, !PT ;  /* 0x0000000239037812 */ /* 0x040fe400078ec0ff */
[----:B------:R-:W-:-:S02]  /*2d10*/  LOP3.LUT R0, R57, 0x4, RZ, 0xc0, !PT ;  /* 0x0000000439007812 */ /* 0x000fc400078ec0ff */
[----:B---3--:R-:W-:Y:S01]  /*2d20*/  SHF.R.S32.HI R64, RZ, 0x1f, R82 ;  /* 0x0000001fff407819 */ /* 0x008fe20000011452 */
[----:B------:R-:W-:Y:S06]  /*2d30*/  @!P6 BAR.SYNC.DEFER_BLOCKING 0x9, 0x100 ;  /* 0x024400000000eb1d */ /* 0x000fec0000010000 */
.L_x_1662:
[----:B0-----:R-:W0:Y:S01]  /*2d40*/  LDC R87, c[0x0][0x430] ;  /* 0x00010c00ff577b82 */ /* 0x001e220000000800 */
[----:B------:R-:W-:Y:S02]  /*2d50*/  VIADD R26, R26, 0xffffffff ;  /* 0xffffffff1a1a7836 */ /* 0x000fe40000000000 */
[----:B------:R-:W-:Y:S02]  /*2d60*/  IMAD.MOV.U32 R86, RZ, RZ, RZ ;  /* 0x000000ffff567224 */ /* 0x000fe400078e00ff */
[----:B------:R-:W-:-:S03]  /*2d70*/  IMAD R4, R26, 0x80, R67 ;  /* 0x000000801a047824 */ /* 0x000fc600078e0243 */
[----:B------:R-:W1:Y:S01]  /*2d80*/  LDC R95, c[0x0][0x3f4] ;  /* 0x0000fd00ff5f7b82 */ /* 0x000e620000000800 */
[----:B------:R-:W-:Y:S01]  /*2d90*/  IMAD.IADD R12, R79, 0x1, R4 ;  /* 0x000000014f0c7824 */ /* 0x000fe200078e0204 */
[----:B------:R-:W-:-:S03]  /*2da0*/  ISETP.GE.AND P1, PT, R4, R2, PT ;  /* 0x000000020400720c */ /* 0x000fc60003f26270 */
[----:B------:R-:W-:Y:S01]  /*2db0*/  IMAD.MOV.U32 R8, RZ, RZ, R12 ;  /* 0x000000ffff087224 */ /* 0x000fe200078e000c */
[----:B------:R-:W-:Y:S02]  /*2dc0*/  ISETP.GT.OR P1, PT, R67, 0x7f, P1 ;  /* 0x0000007f4300780c */ /* 0x000fe40000f24670 */
[----:B0-----:R-:W-:-:S11]  /*2dd0*/  ISETP.NE.AND P2, PT, R87, 0x1, PT ;  /* 0x000000015700780c */ /* 0x001fd60003f45270 */
[----:B------:R-:W0:Y:S08]  /*2de0*/  @!P1 LDC.64 R6, c[0x0][0x428] ;  /* 0x00010a00ff069b82 */ /* 0x000e300000000a00 */
[----:B------:R-:W2:Y:S08]  /*2df0*/  @!P1 LDC.64 R4, c[0x0][0x418] ;  /* 0x00010600ff049b82 */ /* 0x000eb00000000a00 */
[----:B---3--:R-:W3:Y:S08]  /*2e00*/  @P2 LDC R9, c[0x0][0x434] ;  /* 0x00010d00ff092b82 */ /* 0x008ef00000000800 */
[----:B------:R-:W4:Y:S01]  /*2e10*/  @P2 LDC R10, c[0x0][0x438] ;  /* 0x00010e00ff0a2b82 */ /* 0x000f220000000800 */
[----:B---3--:R-:W-:-:S05]  /*2e20*/  @P2 IMAD.HI.U32 R9, R12, R9, RZ ;  /* 0x000000090c092227 */ /* 0x008fca00078e00ff */
[----:B----4-:R-:W-:Y:S01]  /*2e30*/  @P2 SHF.R.U32.HI R8, RZ, R10, R9 ;  /* 0x0000000aff082219 */ /* 0x010fe20000011609 */
[----:B0-----:R-:W-:-:S03]  /*2e40*/  @!P1 IMAD R10, R64, R6, RZ ;  /* 0x00000006400a9224 */ /* 0x001fc600078e02ff */
[----:B------:R-:W-:Y:S01]  /*2e50*/  @!P1 SHF.R.S32.HI R9, RZ, 0x1f, R8 ;  /* 0x0000001fff099819 */ /* 0x000fe20000011408 */
[C---:B------:R-:W-:Y:S02]  /*2e60*/  @!P1 IMAD R11, R82.reuse, R7, R10 ;  /* 0x00000007520b9224 */ /* 0x040fe400078e020a */
[----:B------:R-:W-:-:S04]  /*2e70*/  @!P1 IMAD.WIDE.U32 R6, R82, R6, R8 ;  /* 0x0000000652069225 */ /* 0x000fc800078e0008 */
[----:B------:R-:W-:Y:S01]  /*2e80*/  @!P1 IMAD.IADD R7, R7, 0x1, R11 ;  /* 0x0000000107079824 */ /* 0x000fe200078e020b */
[----:B--2---:R-:W-:-:S04]  /*2e90*/  @!P1 LEA R4, P2, R6, R4, 0x2 ;  /* 0x0000000406049211 */ /* 0x004fc800078410ff */
[----:B------:R-:W-:-:S05]  /*2ea0*/  @!P1 LEA.HI.X R5, R6, R5, R7, 0x2, P2 ;  /* 0x0000000506059211 */ /* 0x000fca00010f1407 */
[----:B------:R0:W5:Y:S01]  /*2eb0*/  @!P1 LDG.E R86, desc[UR42][R4.64] ;  /* 0x0000002a04569981 */ /* 0x000162000c1e1900 */
[----:B-1----:R-:W-:Y:S01]  /*2ec0*/  ISETP.GE.AND P1, PT, R95, 0x1, PT ;  /* 0x000000015f00780c */ /* 0x002fe20003f26270 */
[----:B------:R-:W-:Y:S01]  /*2ed0*/  IMAD.MOV R6, RZ, RZ, -R8 ;  /* 0x000000ffff067224 */ /* 0x000fe200078e0a08 */
[----:B------:R-:W-:Y:S05]  /*2ee0*/  YIELD ;  /* 0x0000000000007946 */ /* 0x000fea0003800000 */
[C---:B------:R-:W-:Y:S01]  /*2ef0*/  IMAD R97, R22.reuse, 0x6000, R202 ;  /* 0x0000600016617824 */ /* 0x040fe200078e02ca */
[----:B------:R-:W-:Y:S01]  /*2f00*/  BSSY B0, `(.L_x_1600) ;  /* 0x0000694000007945 */ /* 0x000fe20003800000 */
[----:B------:R-:W-:Y:S01]  /*2f10*/  IMAD R7, R22, 0x6000, R203 ;  /* 0x0000600016077824 */ /* 0x000fe200078e02cb */
[----:B------:R-:W-:Y:S01]  /*2f20*/  ISETP.GT.AND P3, PT, R26, R27, PT ;  /* 0x0000001b1a00720c */ /* 0x000fe20003f64270 */
[----:B------:R-:W-:-:S02]  /*2f30*/  IMAD R87, R87, R6, R12 ;  /* 0x0000000657577224 */ /* 0x000fc400078e020c */
[C---:B------:R-:W-:Y:S02]  /*2f40*/  IMAD.IADD R97, R16.reuse, 0x1, R97 ;  /* 0x0000000110617824 */ /* 0x040fe400078e0261 */
[----:B------:R-:W-:Y:S01]  /*2f50*/  IMAD.IADD R96, R16, 0x1, R7 ;  /* 0x0000000110607824 */ /* 0x000fe200078e0207 */
[----:B0-----:R-:W-:Y:S07]  /*2f60*/  @!P1 BRA `(.L_x_1601) ;  /* 0x0000006400209947 */ /* 0x001fee0003800000 */
[----:B------:R-:W-:Y:S01]  /*2f70*/  SHF.R.S32.HI R89, RZ, 0x1f, R87 ;  /* 0x0000001fff597819 */ /* 0x000fe20000011457 */
[----:B------:R-:W-:Y:S01]  /*2f80*/  ULDC.64 UR4, c[0x0][0x300] ;  /* 0x0000c00000047ab9 */ /* 0x000fe20000000a00 */
[----:B-----5:R-:W-:Y:S01]  /*2f90*/  SHF.R.S32.HI R90, RZ, 0x1f, R86 ;  /* 0x0000001fff5a7819 */ /* 0x020fe20000011456 */
[----:B------:R-:W-:Y:S01]  /*2fa0*/  IMAD.WIDE.U32 R4, R87, UR4, RZ ;  /* 0x0000000457047c25 */ /* 0x000fe2000f8e00ff */
[----:B------:R-:W-:-:S03]  /*2fb0*/  ULDC.64 UR6, c[0x0][0x2e8] ;  /* 0x0000ba0000067ab9 */ /* 0x000fc60000000a00 */
[----:B------:R-:W-:Y:S02]  /*2fc0*/  IMAD R6, R89, UR4, RZ ;  /* 0x0000000459067c24 */ /* 0x000fe4000f8e02ff */
[-C--:B------:R-:W-:Y:S02]  /*2fd0*/  IMAD R8, R71, R26.reuse, RZ ;  /* 0x0000001a47087224 */ /* 0x080fe400078e02ff */
[----:B------:R-:W-:Y:S01]  /*2fe0*/  IMAD R7, R87, UR5, R6 ;  /* 0x0000000557077c24 */ /* 0x000fe2000f8e0206 */
[----:B------:R-:W-:Y:S01]  /*2ff0*/  ULDC.64 UR4, c[0x0][0x310] ;  /* 0x0000c40000047ab9 */ /* 0x000fe20000000a00 */
[----:B------:R-:W-:Y:S02]  /*3000*/  IMAD R6, R69, R26, RZ ;  /* 0x0000001a45067224 */ /* 0x000fe400078e02ff */
        /* <DEDUP_REMOVED lines=8> */
[C---:B------:R-:W-:Y:S01]  /*3090*/  IMAD.WIDE.U32 R4, R169.reuse, UR4, R4 ;  /* 0x00000004a9047c25 */ /* 0x040fe2000f8e0004 */
[----:B------:R-:W-:Y:S02]  /*30a0*/  ULDC.U8 UR4, c[0x0][0x410] ;  /* 0x0001040000047ab9 */ /* 0x000fe40000000000 */
[----:B------:R-:W-:Y:S01]  /*30b0*/  ISETP.NE.AND P1, PT, RZ, UR4, PT ;  /* 0x00000004ff007c0c */ /* 0x000fe2000bf25270 */
[----:B------:R-:W-:Y:S01]  /*30c0*/  IMAD R14, R169, UR5, R5 ;  /* 0x00000005a90e7c24 */ /* 0x000fe2000f8e0205 */
[----:B------:R-:W-:Y:S01]  /*30d0*/  IADD3 R98, P2, R4, UR6, RZ ;  /* 0x0000000604627c10 */ /* 0x000fe2000ff5e0ff */
[----:B------:R-:W-:-:S02]  /*30e0*/  IMAD R91, R26, -0x80, R2 ;  /* 0xffffff801a5b7824 */ /* 0x000fc400078e0202 */
[----:B------:R-:W-:Y:S01]  /*30f0*/  IMAD R7, R7, R70, R8 ;  /* 0x0000004607077224 */ /* 0x000fe200078e0208 */
[----:B------:R-:W-:Y:S01]  /*3100*/  IADD3.X R14, R14, UR7, RZ, P2, !PT ;  /* 0x000000070e0e7c10 */ /* 0x000fe200097fe4ff */
[----:B------:R-:W-:Y:S01]  /*3110*/  IMAD.WIDE.U32 R12, R68, R26, RZ ;  /* 0x0000001a440c7225 */ /* 0x000fe200078e00ff */
[----:B------:R-:W-:-:S03]  /*3120*/  VIMNMX R91, R91, 0x80, PT ;  /* 0x000000805b5b7848 */ /* 0x000fc60003fe0100 */
[----:B------:R-:W-:-:S04]  /*3130*/  IMAD.WIDE.U32 R10, R70, R26, RZ ;  /* 0x0000001a460a7225 */ /* 0x000fc800078e00ff */
[----:B------:R-:W-:Y:S02]  /*3140*/  IMAD.IADD R15, R13, 0x1, R9 ;  /* 0x000000010d0f7824 */ /* 0x000fe400078e0209 */
[----:B------:R-:W-:Y:S01]  /*3150*/  IMAD.IADD R83, R11, 0x1, R7 ;  /* 0x000000010b537824 */ /* 0x000fe200078e0207 */
[----:B------:R-:W-:Y:S06]  /*3160*/  @!P1 BRA `(.L_x_1602) ;  /* 0x00000030000c9947 */ /* 0x000fec0003800000 */
        /* <DEDUP_REMOVED lines=51> */
.L_x_1604:
[----:B------:R-:W-:Y:S05]  /*34a0*/  BSYNC B1 ;  /* 0x0000000000017941 */ /* 0x000fea0003800000 */
.L_x_1603:
[----:B------:R-:W-:Y:S01]  /*34b0*/  UISETP.NE.AND UP0, UPT, UR40, 0x3, UPT ;  /* 0x000000032800788c */ /* 0x000fe2000bf05270 */
[----:B-----5:R-:W-:Y:S02]  /*34c0*/  IMAD.MOV.U32 R100, RZ, RZ, R8 ;  /* 0x000000ffff647224 */ /* 0x020fe400078e0008 */
[----:B------:R-:W-:Y:S02]  /*34d0*/  IMAD.MOV.U32 R102, RZ, RZ, R30 ;  /* 0x000000ffff667224 */ /* 0x000fe400078e001e */
[----:B------:R-:W-:Y:S01]  /*34e0*/  IMAD.MOV.U32 R104, RZ, RZ, R34 ;  /* 0x000000ffff687224 */ /* 0x000fe200078e0022 */
[----:B------:R-:W-:Y:S01]  /*34f0*/  PLOP3.LUT P1, PT, PT, PT, UP0, 0x80, 0x0 ;  /* 0x000000000000781c */ /* 0x000fe20003f2f008 */
        /* <DEDUP_REMOVED lines=11> */
.L_x_1605:
[----:B------:R-:W-:Y:S01]  /*35b0*/  IMAD R83, R22, 0x8, R16 ;  /* 0x0000000816537824 */ /* 0x000fe200078e0210 */
[----:B------:R-:W-:Y:S01]  /*35c0*/  SHF.L.U32 R94, R173, 0x1f, RZ ;  /* 0x0000001fad5e7819 */ /* 0x000fe200000006ff */
[----:B------:R-:W-:Y:S03]  /*35d0*/  BSSY B1, `(.L_x_1606) ;  /* 0x0000003000017945 */ /* 0x000fe60003800000 */
[----:B------:R-:W1:Y:S02]  /*35e0*/  SYNCS.PHASECHK.TRANS64.TRYWAIT P4, [R83+URZ+0x22890], R94 ;  /* 0x0228905e530075a7 */ /* 0x000e64000808017f */
[----:B-1----:R-:W-:Y:S05]  /*35f0*/  @!P4 BRA `(.L_x_1607) ;  /* 0x000002700034c947 */ /* 0x002fea0003800000 */
.L_x_1983:
[----:B------:R-:W-:Y:S05]  /*3600*/  BSYNC B1 ;  /* 0x0000000000017941 */ /* 0x000fea0003800000 */
.L_x_1606:
[----:B------:R-:W-:-:S03]  /*3610*/  UMOV UR4, 0xffffffff ;  /* 0xffffffff00047882 */ /* 0x000fc60000000000 */
[----:B------:R-:W-:Y:S05]  /*3620*/  BRA.DIV UR4, `(.L_x_1608) ;  /* 0x00000272043c7947 */ /* 0x000fea000b800000 */
[----:B------:R2:W3:Y:S04]  /*3630*/  SHFL.IDX PT, R99, R14, RZ, 0x1e1f ;  /* 0x001e1fff0e637589 */ /* 0x0004e800000e0000 */
[----:B------:R-:W4:Y:S02]  /*3640*/  SHFL.IDX PT, R98, R98, RZ, 0x1e1f ;  /* 0x001e1fff62627589 */ /* 0x000f2400000e0000 */
.L_x_1987:
[----:B------:R-:W-:Y:S05]  /*3650*/  @P2 BRA `(.L_x_1609) ;  /* 0x0000006000782947 */ /* 0x000fea0003800000 */
[----:B------:R-:W-:Y:S01]  /*3660*/  ISETP.NE.AND P2, PT, R54, RZ, PT ;  /* 0x000000ff3600720c */ /* 0x000fe20003f45270 */
[----:B------:R-:W-:-:S12]  /*3670*/  BSSY B1, `(.L_x_1610) ;  /* 0x0000071000017945 */ /* 0x000fd80003800000 */
[----:B------:R-:W-:Y:S05]  /*3680*/  @!P2 BRA `(.L_x_1611) ;  /* 0x0000000400bca947 */ /* 0x000fea0003800000 */
[----:B------:R1:W1:Y:S01]  /*3690*/  LDS.128 R4, [R97+0x16400] ;  /* 0x0164000061047984 */ /* 0x0002620000000c00 */
[----:B0---4-:R-:W-:Y:S01]  /*36a0*/  IADD3 R10, P2, R18, R98, RZ ;  /* 0x00000062120a7210 */ /* 0x011fe20007f5e0ff */
[----:B------:R-:W-:Y:S04]  /*36b0*/  BSSY B2, `(.L_x_1612) ;  /* 0x000006b000027945 */ /* 0x000fe80003800000 */
[----:B---3--:R-:W-:Y:S01]  /*36c0*/  IMAD.X R11, R99, 0x1, R19, P2 ;  /* 0x00000001630b7824 */ /* 0x008fe200010e0613 */
[----:B------:R-:W-:-:S13]  /*36d0*/  ISETP.GE.AND P2, PT, R174, R95, PT ;  /* 0x0000005fae00720c */ /* 0x000fda0003f46270 */
[----:B------:R-:W-:Y:S05]  /*36e0*/  @P2 BRA `(.L_x_1613) ;  /* 0x00000004009c2947 */ /* 0x000fea0003800000 */
[----:B------:R-:W-:Y:S01]  /*36f0*/  SHF.R.U32.HI R12, RZ, 0x8, R47 ;  /* 0x00000008ff0c7819 */ /* 0x000fe2000001162f */
[----:B-12---:R-:W-:Y:S01]  /*3700*/  IMAD.MOV.U32 R14, RZ, RZ, R4 ;  /* 0x000000ffff0e7224 */ /* 0x006fe200078e0004 */
        /* <DEDUP_REMOVED lines=9> */
[----:B------:R-:W-:Y:S01]  /*37a0*/  LOP3.LUT R92, R46, 0xff00, R15, 0xf8, !PT ;  /* 0x0000ff002e5c7812 */ /* 0x000fe200078ef80f */
[----:B------:R-:W-:Y:S01]  /*37b0*/  IMAD.U32 R15, R47, 0x10000, RZ ;  /* 0x000100002f0f7824 */ /* 0x000fe200078e00ff */
[----:B------:R-:W-:Y:S02]  /*37c0*/  F2FP.F16.E4M3.UNPACK_B R46, R111.H1 ;  /* 0x0000006fff2e723e */ /* 0x000fe400030006ff */
[-C--:B------:R-:W-:Y:S02]  /*37d0*/  F2FP.F16.E4M3.UNPACK_B R4, R5.reuse ;  /* 0x00000005ff04723e */ /* 0x080fe400020006ff */
[----:B------:R-:W-:Y:S01]  /*37e0*/  LOP3.LUT R12, R13, 0xff0000, R12, 0xf8, !PT ;  /* 0x00ff00000d0c7812 */ /* 0x000fe200078ef80c */
[----:B------:R-:W-:Y:S01]  /*37f0*/  HADD2.F32 R112, -RZ, R46.H0_H0 ;  /* 0x2000002eff707230 */ /* 0x000fe20000004100 */
[----:B------:R-:W-:Y:S01]  /*3800*/  LOP3.LUT R13, R92, 0xff0000, R15, 0xf8, !PT ;  /* 0x00ff00005c0d7812 */ /* 0x000fe200078ef80f */
[--C-:B------:R-:W-:Y:S01]  /*3810*/  HADD2.F32 R15, -RZ, R4.reuse.H1_H1 ;  /* 0x30000004ff0f7230 */ /* 0x100fe20000004100 */
[----:B------:R-:W-:Y:S01]  /*3820*/  F2FP.F16.E4M3.UNPACK_B R92, R110.H1 ;  /* 0x0000006eff5c723e */ /* 0x000fe200030006ff */
[----:B------:R-:W-:Y:S01]  /*3830*/  HADD2.F32 R4, -RZ, R4.H0_H0 ;  /* 0x20000004ff047230 */ /* 0x000fe20000004100 */
[----:B------:R-:W-:Y:S01]  /*3840*/  F2FP.F16.E4M3.UNPACK_B R5, R5.H1 ;  /* 0x00000005ff05723e */ /* 0x000fe200030006ff */
[----:B------:R-:W-:-:S02]  /*3850*/  HADD2.F32 R113, -RZ, R46.H1_H1 ;  /* 0x3000002eff717230 */ /* 0x000fc40000004100 */
[CC--:B------:R-:W-:Y:S01]  /*3860*/  FMUL.FTZ R115, R15.reuse, R112.reuse ;  /* 0x000000700f737220 */ /* 0x0c0fe20000410000 */
        /* <DEDUP_REMOVED lines=16> */
[----:B------:R-:W-:-:S02]  /*3970*/  HADD2.F32 R92, -RZ, R15.H1_H1 ;  /* 0x3000000fff5c7230 */ /* 0x000fc40000004100 */
[----:B------:R-:W-:Y:S02]  /*3980*/  HADD2.F32 R47, -RZ, R15.H0_H0 ;  /* 0x2000000fff2f7230 */ /* 0x000fe40000004100 */
[----:B------:R-:W-:Y:S02]  /*3990*/  HADD2.F32 R111, -RZ, R111.H0_H0 ;  /* 0x2000006fff6f7230 */ /* 0x000fe40000004100 */
[-C--:B------:R-:W-:Y:S01]  /*39a0*/  FMUL.FTZ R114, R92, R93.reuse ;  /* 0x0000005d5c727220 */ /* 0x080fe20000410000 */
[--C-:B------:R-:W-:Y:S02]  /*39b0*/  HADD2.F32 R46, -RZ, R14.reuse.H1_H1 ;  /* 0x3000000eff2e7230 */ /* 0x100fe40000004100 */
[----:B------:R-:W-:Y:S01]  /*39c0*/  FMUL.FTZ R93, R47, R93 ;  /* 0x0000005d2f5d7220 */ /* 0x000fe20000410000 */
[----:B------:R-:W-:Y:S02]  /*39d0*/  HADD2.F32 R15, -RZ, R14.H0_H0 ;  /* 0x2000000eff0f7230 */ /* 0x000fe40000004100 */
[----:B------:R-:W-:-:S02]  /*39e0*/  HADD2.F32 R14, -RZ, R110.H1_H1 ;  /* 0x3000006eff0e7230 */ /* 0x000fc40000004100 */
[-C--:B------:R-:W-:Y:S01]  /*39f0*/  FMUL.FTZ R112, R46, R111.reuse ;  /* 0x0000006f2e707220 */ /* 0x080fe20000410000 */
[----:B------:R-:W-:Y:S02]  /*3a00*/  HADD2.F32 R110, -RZ, R110.H0_H0 ;  /* 0x2000006eff6e7230 */ /* 0x000fe40000004100 */
[----:B------:R-:W-:Y:S01]  /*3a10*/  FMUL.FTZ R111, R15, R111 ;  /* 0x0000006f0f6f7220 */ /* 0x000fe20000410000 */
[-C--:B------:R-:W-:Y:S01]  /*3a20*/  FFMA.FTZ R47, R47, R14.reuse, -R114 ;  /* 0x0000000e2f2f7223 */ /* 0x080fe20000010872 */
[----:B------:R-:W-:Y:S01]  /*3a30*/  FFMA.FTZ R92, R92, R14, R93 ;  /* 0x0000000e5c5c7223 */ /* 0x000fe2000001005d */
[-C--:B------:R-:W-:Y:S01]  /*3a40*/  FFMA.FTZ R14, R15, R110.reuse, -R112 ;  /* 0x0000006e0f0e7223 */ /* 0x080fe20000010870 */
[----:B------:R-:W-:Y:S01]  /*3a50*/  FFMA.FTZ R15, R46, R110, R111 ;  /* 0x0000006e2e0f7223 */ /* 0x000fe2000001006f */
[----:B------:R-:W-:Y:S02]  /*3a60*/  F2FP.F16.E4M3.UNPACK_B R93, R7.H1 ;  /* 0x00000007ff5d723e */ /* 0x000fe400030006ff */
[----:B------:R-:W-:-:S02]  /*3a70*/  F2FP.SATFINITE.E4M3.F32.PACK_AB_MERGE_C R46, R116, R115, RZ ;  /* 0x00000073742e723e */ /* 0x000fc400048070ff */
[----:B------:R-:W-:Y:S01]  /*3a80*/  F2FP.F16.E4M3.UNPACK_B R115, R13.H1 ;  /* 0x0000000dff73723e */ /* 0x000fe200030006ff */
[--C-:B------:R-:W-:Y:S01]  /*3a90*/  HADD2.F32 R110, -RZ, R93.reuse.H0_H0 ;  /* 0x2000005dff6e7230 */ /* 0x100fe20000004100 */
[----:B------:R-:W-:Y:S01]  /*3aa0*/  F2FP.SATFINITE.E4M3.F32.PACK_AB_MERGE_C R47, R92, R47, RZ ;  /* 0x0000002f5c2f723e */ /* 0x000fe200048070ff */
[----:B------:R-:W-:Y:S01]  /*3ab0*/  HADD2.F32 R93, -RZ, R93.H1_H1 ;  /* 0x3000005dff5d7230 */ /* 0x000fe20000004100 */
[----:B------:R-:W-:Y:S01]  /*3ac0*/  F2FP.F16.E4M3.UNPACK_B R112, R12.H1 ;  /* 0x0000000cff70723e */ /* 0x000fe200030006ff */
[--C-:B------:R-:W-:Y:S01]  /*3ad0*/  HADD2.F32 R117, -RZ, R115.reuse.H1_H1 ;  /* 0x30000073ff757230 */ /* 0x100fe20000004100 */
[----:B------:R-:W-:Y:S01]  /*3ae0*/  F2FP.F16.E4M3.UNPACK_B R92, R6.H1 ;  /* 0x00000006ff5c723e */ /* 0x000fe200030006ff */
[----:B------:R-:W-:Y:S01]  /*3af0*/  HADD2.F32 R115, -RZ, R115.H0_H0 ;  /* 0x20000073ff737230 */ /* 0x000fe20000004100 */
[----:B------:R-:W-:Y:S01]  /*3b00*/  F2FP.F16.E4M3.UNPACK_B R114, R13 ;  /* 0x0000000dff72723e */ /* 0x000fe200020006ff */
        /* <DEDUP_REMOVED lines=18> */
[----:B------:R-:W-:Y:S01]  /*3c30*/  HADD2.F32 R92, -RZ, R7.H1_H1 ;  /* 0x30000007ff5c7230 */ /* 0x000fe20000004100 */
[----:B------:R-:W-:Y:S01]  /*3c40*/  F2FP.SATFINITE.E4M3.F32.PACK_AB_MERGE_C R5, R5, R4, R46 ;  /* 0x000000040505723e */ /* 0x000fe2000480702e */
        /* <DEDUP_REMOVED lines=16> */
[----:B------:R-:W-:-:S07]  /*3d50*/  F2FP.SATFINITE.E4M3.F32.PACK_AB_MERGE_C R7, R115, R118, R12 ;  /* 0x000000767307723e */ /* 0x000fce000480700c */
.L_x_1613:
[----:B------:R-:W-:Y:S05]  /*3d60*/  BSYNC B2 ;  /* 0x0000000000027941 */ /* 0x000fea0003800000 */
.L_x_1612:
[----:B-1----:R0:W-:Y:S02]  /*3d70*/  ST.E.128 desc[UR42][R10.64], R4 ;  /* 0x000000040a007985 */ /* 0x0021e4000c101d2a */
.L_x_1611:
[----:B------:R-:W-:Y:S05]  /*3d80*/  BSYNC B1 ;  /* 0x0000000000017941 */ /* 0x000fea0003800000 */
.L_x_1610:
[----:B------:R-:W-:Y:S01]  /*3d90*/  ISETP.NE.AND P2, PT, R3, RZ, PT ;  /* 0x000000ff0300720c */ /* 0x000fe20003f45270 */
[----:B------:R-:W-:-:S12]  /*3da0*/  BSSY B1, `(.L_x_1614) ;  /* 0x0000072000017945 */ /* 0x000fd80003800000 */
[----:B------:R-:W-:Y:S05]  /*3db0*/  @!P2 BRA `(.L_x_1615) ;  /* 0x0000000400c0a947 */ /* 0x000fea0003800000 */
[----:B0-----:R-:W-:Y:S01]  /*3dc0*/  IMAD.SHL.U32 R4, R179, 0x10, RZ ;  /* 0x00000010b3047824 */ /* 0x001fe200078e00ff */
[----:B------:R-:W-:Y:S04]  /*3dd0*/  BSSY B2, `(.L_x_1616) ;  /* 0x000006d000027945 */ /* 0x000fe80003800000 */
[----:B----4-:R-:W-:-:S04]  /*3de0*/  IADD3 R10, P2, R98, R4, RZ ;  /* 0x00000004620a7210 */ /* 0x010fc80007f5e0ff */
[----:B---3--:R-:W-:Y:S02]  /*3df0*/  LEA.HI.X.SX32 R11, R4, R99, 0x1, P2 ;  /* 0x00000063040b7211 */ /* 0x008fe400010f0eff */
[----:B------:R0:W3:Y:S01]  /*3e00*/  LDS.128 R4, [R96+0x16400] ;  /* 0x0164000060047984 */ /* 0x0000e20000000c00 */
[----:B------:R-:W-:-:S13]  /*3e10*/  ISETP.GE.AND P2, PT, R190, R95, PT ;  /* 0x0000005fbe00720c */ /* 0x000fda0003f46270 */
[----:B0-----:R-:W-:Y:S05]  /*3e20*/  @P2 BRA `(.L_x_1617) ;  /* 0x00000004009c2947 */ /* 0x001fea0003800000 */
[----:B------:R-:W-:Y:S01]  /*3e30*/  SHF.R.U32.HI R13, RZ, 0x8, R43 ;  /* 0x00000008ff0d7819 */ /* 0x000fe2000001162b */
[----:B--23--:R-:W-:Y:S01]  /*3e40*/  IMAD.MOV.U32 R14, RZ, RZ, R4 ;  /* 0x000000ffff0e7224 */ /* 0x00cfe200078e0004 */
[----:B------:R-:W-:Y:S02]  /*3e50*/  SHF.R.U32.HI R42, RZ, 0x8, R45 ;  /* 0x00000008ff2a7819 */ /* 0x000fe4000001162d */
[----:B------:R-:W-:Y:S01]  /*3e60*/  LOP3.LUT R12, R43, 0xff0000ff, RZ, 0xc0, !PT ;  /* 0xff0000ff2b0c7812 */ /* 0x000fe200078ec0ff */
[----:B------:R-:W-:Y:S01]  /*3e70*/  IMAD.SHL.U32 R13, R13, 0x100, RZ ;  /* 0x000001000d0d7824 */ /* 0x000fe200078e00ff */
[----:B------:R-:W-:Y:S01]  /*3e80*/  SHF.R.U32.HI R43, RZ, 0x10, R43 ;  /* 0x00000010ff2b7819 */ /* 0x000fe2000001162b */
        /* <DEDUP_REMOVED lines=36> */
[----:B------:R-:W-:Y:S01]  /*40d0*/  F2FP.F16.E4M3.UNPACK_B R47, R12 ;  /* 0x0000000cff2f723e */ /* 0x000fe200020006ff */
[----:B------:R-:W-:Y:S02]  /*40e0*/  HADD2.F32 R109, -RZ, R109.H0_H0 ;  /* 0x2000006dff6d7230 */ /* 0x000fe40000004100 */
[----:B------:R-:W-:Y:S01]  /*40f0*/  FMUL.FTZ R92, R44, R45 ;  /* 0x0000002d2c5c7220 */ /* 0x000fe20000410000 */
[----:B------:R-:W-:-:S02]  /*4100*/  HADD2.F32 R15, -RZ, R14.H0_H0 ;  /* 0x2000000eff0f7230 */ /* 0x000fc40000004100 */
[----:B------:R-:W-:Y:S01]  /*4110*/  FMUL.FTZ R45, R43, R45 ;  /* 0x0000002d2b2d7220 */ /* 0x000fe20000410000 */
[----:B------:R-:W-:Y:S02]  /*4120*/  HADD2.F32 R42, -RZ, R14.H1_H1 ;  /* 0x3000000eff2a7230 */ /* 0x000fe40000004100 */
[--C-:B------:R-:W-:Y:S02]  /*4130*/  HADD2.F32 R14, -RZ, R108.reuse.H1_H1 ;  /* 0x3000006cff0e7230 */ /* 0x100fe40000004100 */
        /* <DEDUP_REMOVED lines=8> */
[----:B------:R-:W-:Y:S02]  /*41c0*/  F2FP.SATFINITE.E4M3.F32.PACK_AB_MERGE_C R43, R44, R43, RZ ;  /* 0x0000002b2c2b723e */ /* 0x000fe400048070ff */
[-C--:B------:R-:W-:Y:S01]  /*41d0*/  F2FP.F16.E4M3.UNPACK_B R109, R13.reuse.H1 ;  /* 0x0000000dff6d723e */ /* 0x080fe200030006ff */
[--C-:B------:R-:W-:Y:S01]  /*41e0*/  HADD2.F32 R46, -RZ, R45.reuse.H0_H0 ;  /* 0x2000002dff2e7230 */ /* 0x100fe20000004100 */
[----:B------:R-:W-:Y:S01]  /*41f0*/  F2FP.F16.E4M3.UNPACK_B R44, R6.H1 ;  /* 0x00000006ff2c723e */ /* 0x000fe200030006ff */
[----:B------:R-:W-:Y:S01]  /*4200*/  HADD2.F32 R45, -RZ, R45.H1_H1 ;  /* 0x3000002dff2d7230 */ /* 0x000fe20000004100 */
[----:B------:R-:W-:Y:S01]  /*4210*/  F2FP.F16.E4M3.UNPACK_B R108, R13 ;  /* 0x0000000dff6c723e */ /* 0x000fe200020006ff */
[----:B------:R-:W-:Y:S01]  /*4220*/  HADD2.F32 R111, -RZ, R109.H1_H1 ;  /* 0x3000006dff6f7230 */ /* 0x000fe20000004100 */
[----:B------:R-:W-:Y:S01]  /*4230*/  F2FP.SATFINITE.E4M3.F32.PACK_AB_MERGE_C R42, R110, R93, RZ ;  /* 0x0000005d6e2a723e */ /* 0x000fe200048070ff */
[----:B------:R-:W-:Y:S01]  /*4240*/  HADD2.F32 R13, -RZ, R44.H1_H1 ;  /* 0x3000002cff0d7230 */ /* 0x000fe20000004100 */
[----:B------:R-:W-:Y:S01]  /*4250*/  F2FP.F16.E4M3.UNPACK_B R92, R12.H1 ;  /* 0x0000000cff5c723e */ /* 0x000fe200030006ff */
[----:B------:R-:W-:-:S02]  /*4260*/  HADD2.F32 R110, -RZ, R108.H1_H1 ;  /* 0x3000006cff6e7230 */ /* 0x000fc40000004100 */
[-C--:B------:R-:W-:Y:S01]  /*4270*/  FMUL.FTZ R113, R45, R111.reuse ;  /* 0x0000006f2d717220 */ /* 0x080fe20000410000 */
[----:B------:R-:W-:Y:S02]  /*4280*/  HADD2.F32 R44, -RZ, R44.H0_H0 ;  /* 0x2000002cff2c7230 */ /* 0x000fe40000004100 */
[----:B------:R-:W-:Y:S01]  /*4290*/  FMUL.FTZ R112, R46, R111 ;  /* 0x0000006f2e707220 */ /* 0x000fe20000410000 */
[----:B------:R-:W-:Y:S02]  /*42a0*/  HADD2.F32 R12, -RZ, R47.H1_H1 ;  /* 0x3000002fff0c7230 */ /* 0x000fe40000004100 */
[-C--:B------:R-:W-:Y:S01]  /*42b0*/  FMUL.FTZ R111, R13, R110.reuse ;  /* 0x0000006e0d6f7220 */ /* 0x080fe20000410000 */
[----:B------:R-:W-:Y:S01]  /*42c0*/  F2FP.F16.E4M3.UNPACK_B R7, R7 ;  /* 0x00000007ff07723e */ /* 0x000fe200020006ff */
[C---:B------:R-:W-:Y:S01]  /*42d0*/  FMUL.FTZ R110, R44.reuse, R110 ;  /* 0x0000006e2c6e7220 */ /* 0x040fe20000410000 */
[----:B------:R-:W-:Y:S01]  /*42e0*/  F2FP.F16.E4M3.UNPACK_B R6, R6 ;  /* 0x00000006ff06723e */ /* 0x000fe200020006ff */
[----:B------:R-:W-:Y:S01]  /*42f0*/  FFMA.FTZ R111, R44, R12, -R111 ;  /* 0x0000000c2c6f7223 */ /* 0x000fe2000001086f */
[----:B------:R-:W-:-:S02]  /*4300*/  HADD2.F32 R93, -RZ, R92.H1_H1 ;  /* 0x3000005cff5d7230 */ /* 0x000fc40000004100 */
[----:B------:R-:W-:Y:S01]  /*4310*/  FFMA.FTZ R110, R13, R12, R110 ;  /* 0x0000000c0d6e7223 */ /* 0x000fe2000001006e */
[--C-:B------:R-:W-:Y:S01]  /*4320*/  HADD2.F32 R12, -RZ, R7.reuse.H0_H0 ;  /* 0x20000007ff0c7230 */ /* 0x100fe20000004100 */
[----:B------:R-:W-:Y:S01]  /*4330*/  F2FP.SATFINITE.E4M3.F32.PACK_AB_MERGE_C R5, R5, R4, R42 ;  /* 0x000000040505723e */ /* 0x000fe2000480702a */
[----:B------:R-:W-:Y:S02]  /*4340*/  HADD2.F32 R13, -RZ, R7.H1_H1 ;  /* 0x30000007ff0d7230 */ /* 0x000fe40000004100 */
[-C--:B------:R-:W-:Y:S01]  /*4350*/  FFMA.FTZ R113, R46, R93.reuse, -R113 ;  /* 0x0000005d2e717223 */ /* 0x080fe20000010871 */
[--C-:B------:R-:W-:Y:S02]  /*4360*/  HADD2.F32 R7, -RZ, R6.reuse.H0_H0 ;  /* 0x20000006ff077230 */ /* 0x100fe40000004100 */
[----:B------:R-:W-:Y:S01]  /*4370*/  FFMA.FTZ R112, R45, R93, R112 ;  /* 0x0000005d2d707223 */ /* 0x000fe20000010070 */
[----:B------:R-:W-:Y:S01]  /*4380*/  HADD2.F32 R109, -RZ, R109.H0_H0 ;  /* 0x2000006dff6d7230 */ /* 0x000fe20000004100 */
[----:B------:R-:W-:Y:S01]  /*4390*/  F2FP.SATFINITE.E4M3.F32.PACK_AB_MERGE_C R110, R110, R111, RZ ;  /* 0x0000006f6e6e723e */ /* 0x000fe200048070ff */
[----:B------:R-:W-:Y:S01]  /*43a0*/  HADD2.F32 R6, -RZ, R6.H1_H1 ;  /* 0x30000006ff067230 */ /* 0x000fe20000004100 */
[----:B------:R-:W-:Y:S01]  /*43b0*/  F2FP.SATFINITE.E4M3.F32.PACK_AB_MERGE_C R4, R15, R14, R43 ;  /* 0x0000000e0f04723e */ /* 0x000fe2000480702b */
        /* <DEDUP_REMOVED lines=11> */
[----:B------:R-:W-:-:S04]  /*4470*/  F2FP.SATFINITE.E4M3.F32.PACK_AB_MERGE_C R112, R112, R113, RZ ;  /* 0x000000717070723e */ /* 0x000fc800048070ff */
[----:B------:R-:W-:Y:S02]  /*4480*/  F2FP.SATFINITE.E4M3.F32.PACK_AB_MERGE_C R6, R45, R44, R110 ;  /* 0x0000002c2d06723e */ /* 0x000fe4000480706e */
[----:B------:R-:W-:-:S07]  /*4490*/  F2FP.SATFINITE.E4M3.F32.PACK_AB_MERGE_C R7, R46, R93, R112 ;  /* 0x0000005d2e07723e */ /* 0x000fce0004807070 */
.L_x_1617:
[----:B------:R-:W-:Y:S05]  /*44a0*/  BSYNC B2 ;  /* 0x0000000000027941 */ /* 0x000fea0003800000 */
.L_x_1616:
[----:B---3--:R0:W-:Y:S02]  /*44b0*/  ST.E.128 desc[UR42][R10.64], R4 ;  /* 0x000000040a007985 */ /* 0x0081e4000c101d2a */
.L_x_1615:
[----:B------:R-:W-:Y:S05]  /*44c0*/  BSYNC B1 ;  /* 0x0000000000017941 */ /* 0x000fea0003800000 */
.L_x_1614:
        /* <DEDUP_REMOVED lines=11> */
[----:B---3--:R-:W-:Y:S01]  /*4580*/  IMAD.MOV.U32 R13, RZ, RZ, R5 ;  /* 0x000000ffff0d7224 */ /* 0x008fe200078e0005 */
[----:B------:R-:W-:Y:S01]  /*4590*/  SHF.R.U32.HI R38, RZ, 0x8, R41 ;  /* 0x00000008ff267819 */ /* 0x000fe20000011629 */
[----:B--2---:R-:W-:Y:S01]  /*45a0*/  IMAD.MOV.U32 R14, RZ, RZ, R4 ;  /* 0x000000ffff0e7224 */ /* 0x004fe200078e0004 */
[----:B------:R-:W-:Y:S01]  /*45b0*/  SHF.R.U32.HI R43, RZ, 0x10, R39 ;  /* 0x00000010ff2b7819 */ /* 0x000fe20000011627 */
[----:B------:R-:W-:Y:S01]  /*45c0*/  IMAD.SHL.U32 R12, R12, 0x100, RZ ;  /* 0x000001000c0c7824 */ /* 0x000fe200078e00ff */
[----:B------:R-:W-:Y:S01]  /*45d0*/  LOP3.LUT R15, R39, 0xff0000ff, RZ, 0xc0, !PT ;  /* 0xff0000ff270f7812 */ /* 0x000fe200078ec0ff */
[----:B------:R-:W-:Y:S01]  /*45e0*/  IMAD.SHL.U32 R38, R38, 0x100, RZ ;  /* 0x0000010026267824 */ /* 0x000fe200078e00ff */
[----:B------:R-:W-:Y:S01]  /*45f0*/  SHF.R.U32.HI R42, RZ, 0x10, R41 ;  /* 0x00000010ff2a7819 */ /* 0x000fe20000011629 */
[----:B------:R-:W-:Y:S01]  /*4600*/  IMAD.U32 R5, R43, 0x10000, RZ ;  /* 0x000100002b057824 */ /* 0x000fe200078e00ff */
[----:B------:R-:W-:-:S02]  /*4610*/  LOP3.LUT R39, R41, 0xff0000ff, RZ, 0xc0, !PT ;  /* 0xff0000ff29277812 */ /* 0x000fc400078ec0ff */
        /* <DEDUP_REMOVED lines=31> */
[----:B------:R-:W-:Y:S01]  /*4810*/  HADD2.F32 R39, -RZ, R15.H0_H0 ;  /* 0x2000000fff277230 */ /* 0x000fe20000004100 */
[----:B------:R-:W-:Y:S01]  /*4820*/  F2FP.SATFINITE.E4M3.F32.PACK_AB_MERGE_C R108, R46, R45, RZ ;  /* 0x0000002d2e6c723e */ /* 0x000fe200048070ff */
[--C-:B------:R-:W-:Y:S02]  /*4830*/  HADD2.F32 R15, -RZ, R14.reuse.H0_H0 ;  /* 0x2000000eff0f7230 */ /* 0x100fe40000004100 */
[-C--:B------:R-:W-:Y:S01]  /*4840*/  FMUL.FTZ R44, R40, R41.reuse ;  /* 0x00000029282c7220 */ /* 0x080fe20000410000 */
[----:B------:R-:W-:Y:S02]  /*4850*/  HADD2.F32 R38, -RZ, R14.H1_H1 ;  /* 0x3000000eff267230 */ /* 0x000fe40000004100 */
[----:B------:R-:W-:Y:S01]  /*4860*/  FMUL.FTZ R41, R39, R41 ;  /* 0x0000002927297220 */ /* 0x000fe20000410000 */
[----:B------:R-:W-:Y:S01]  /*4870*/  HADD2.F32 R107, -RZ, R107.H0_H0 ;  /* 0x2000006bff6b7230 */ /* 0x000fe20000004100 */
[----:B------:R-:W-:Y:S01]  /*4880*/  F2FP.F16.E4M3.UNPACK_B R45, R12.H1 ;  /* 0x0000000cff2d723e */ /* 0x000fe200030006ff */
[----:B------:R-:W-:-:S02]  /*4890*/  HADD2.F32 R14, -RZ, R106.H1_H1 ;  /* 0x3000006aff0e7230 */ /* 0x000fc40000004100 */
[----:B------:R-:W-:Y:S02]  /*48a0*/  HADD2.F32 R106, -RZ, R106.H0_H0 ;  /* 0x2000006aff6a7230 */ /* 0x000fe40000004100 */
[-C--:B------:R-:W-:Y:S01]  /*48b0*/  FMUL.FTZ R42, R38, R107.reuse ;  /* 0x0000006b262a7220 */ /* 0x080fe20000410000 */
[----:B------:R-:W-:Y:S01]  /*48c0*/  FMUL.FTZ R107, R15, R107 ;  /* 0x0000006b0f6b7220 */ /* 0x000fe20000410000 */
[-C--:B------:R-:W-:Y:S01]  /*48d0*/  FFMA.FTZ R44, R39, R14.reuse, -R44 ;  /* 0x0000000e272c7223 */ /* 0x080fe2000001082c */
[----:B------:R-:W-:Y:S01]  /*48e0*/  FFMA.FTZ R41, R40, R14, R41 ;  /* 0x0000000e28297223 */ /* 0x000fe20000010029 */
[----:B------:R-:W-:Y:S01]  /*48f0*/  F2FP.F16.E4M3.UNPACK_B R39, R7.H1 ;  /* 0x00000007ff27723e */ /* 0x000fe200030006ff */
[-C--:B------:R-:W-:Y:S01]  /*4900*/  FFMA.FTZ R14, R15, R106.reuse, -R42 ;  /* 0x0000006a0f0e7223 */ /* 0x080fe2000001082a */
[----:B------:R-:W-:Y:S01]  /*4910*/  FFMA.FTZ R15, R38, R106, R107 ;  /* 0x0000006a260f7223 */ /* 0x000fe2000001006b */
[-C--:B------:R-:W-:Y:S01]  /*4920*/  F2FP.F16.E4M3.UNPACK_B R42, R5.reuse.H1 ;  /* 0x00000005ff2a723e */ /* 0x080fe200030006ff */
[----:B------:R-:W-:Y:S01]  /*4930*/  HADD2.F32 R46, -RZ, R45.H1_H1 ;  /* 0x3000002dff2e7230 */ /* 0x000fe20000004100 */
[----:B------:R-:W-:Y:S01]  /*4940*/  F2FP.SATFINITE.E4M3.F32.PACK_AB_MERGE_C R106, R41, R44, RZ ;  /* 0x0000002c296a723e */ /* 0x000fe200048070ff */
[--C-:B------:R-:W-:Y:S01]  /*4950*/  HADD2.F32 R40, -RZ, R39.reuse.H0_H0 ;  /* 0x20000027ff287230 */ /* 0x100fe20000004100 */
[----:B------:R-:W-:Y:S01]  /*4960*/  F2FP.F16.E4M3.UNPACK_B R38, R6.H1 ;  /* 0x00000006ff26723e */ /* 0x000fe200030006ff */
[----:B------:R-:W-:Y:S01]  /*4970*/  HADD2.F32 R39, -RZ, R39.H1_H1 ;  /* 0x30000027ff277230 */ /* 0x000fe20000004100 */
[----:B------:R-:W-:Y:S01]  /*4980*/  F2FP.F16.E4M3.UNPACK_B R44, R12 ;  /* 0x0000000cff2c723e */ /* 0x000fe200020006ff */
[----:B------:R-:W-:Y:S01]  /*4990*/  HADD2.F32 R43, -RZ, R42.H1_H1 ;  /* 0x3000002aff2b7230 */ /* 0x000fe20000004100 */
[----:B------:R-:W-:Y:S01]  /*49a0*/  F2FP.F16.E4M3.UNPACK_B R41, R5 ;  /* 0x00000005ff29723e */ /* 0x000fe200020006ff */
[----:B------:R-:W-:-:S02]  /*49b0*/  HADD2.F32 R12, -RZ, R38.H1_H1 ;  /* 0x30000026ff0c7230 */ /* 0x000fc40000004100 */
[----:B------:R-:W-:Y:S01]  /*49c0*/  FMUL.FTZ R5, R39, R46 ;  /* 0x0000002e27057220 */ /* 0x000fe20000410000 */
[----:B------:R-:W-:Y:S01]  /*49d0*/  HADD2.F32 R47, -RZ, R44.H1_H1 ;  /* 0x3000002cff2f7230 */ /* 0x000fe20000004100 */
[----:B------:R-:W-:Y:S01]  /*49e0*/  F2FP.F16.E4M3.UNPACK_B R7, R7 ;  /* 0x00000007ff07723e */ /* 0x000fe200020006ff */
[----:B------:R-:W-:Y:S02]  /*49f0*/  HADD2.F32 R38, -RZ, R38.H0_H0 ;  /* 0x20000026ff267230 */ /* 0x000fe40000004100 */
[----:B------:R-:W-:Y:S01]  /*4a00*/  FFMA.FTZ R92, R40, R43, -R5 ;  /* 0x0000002b285c7223 */ /* 0x000fe20000010805 */
[----:B------:R-:W-:Y:S02]  /*4a10*/  HADD2.F32 R5, -RZ, R41.H1_H1 ;  /* 0x30000029ff057230 */ /* 0x000fe40000004100 */
[-C--:B------:R-:W-:Y:S01]  /*4a20*/  FMUL.FTZ R93, R12, R47.reuse ;  /* 0x0000002f0c5d7220 */ /* 0x080fe20000410000 */
[----:B------:R-:W-:Y:S01]  /*4a30*/  F2FP.F16.E4M3.UNPACK_B R6, R6 ;  /* 0x00000006ff06723e */ /* 0x000fe200020006ff */
[----:B------:R-:W-:Y:S01]  /*4a40*/  FMUL.FTZ R47, R38, R47 ;  /* 0x0000002f262f7220 */ /* 0x000fe20000410000 */
[----:B------:R-:W-:Y:S01]  /*4a50*/  FMUL.FTZ R46, R40, R46 ;  /* 0x0000002e282e7220 */ /* 0x000fe20000410000 */
[----:B------:R-:W-:Y:S01]  /*4a60*/  FFMA.FTZ R93, R38, R5, -R93 ;  /* 0x00000005265d7223 */ /* 0x000fe2000001085d */
[----:B------:R-:W-:-:S02]  /*4a70*/  HADD2.F32 R45, -RZ, R45.H0_H0 ;  /* 0x2000002dff2d7230 */ /* 0x000fc40000004100 */
[----:B------:R-:W-:Y:S01]  /*4a80*/  FFMA.FTZ R40, R12, R5, R47 ;  /* 0x000000050c287223 */ /* 0x000fe2000001002f */
[--C-:B------:R-:W-:Y:S02]  /*4a90*/  HADD2.F32 R12, -RZ, R7.reuse.H0_H0 ;  /* 0x20000007ff0c7230 */ /* 0x100fe40000004100 */
[----:B------:R-:W-:Y:S01]  /*4aa0*/  FFMA.FTZ R107, R39, R43, R46 ;  /* 0x0000002b276b7223 */ /* 0x000fe2000001002e */
[--C-:B------:R-:W-:Y:S02]  /*4ab0*/  HADD2.F32 R5, -RZ, R6.reuse.H0_H0 ;  /* 0x20000006ff057230 */ /* 0x100fe40000004100 */
[----:B------:R-:W-:Y:S02]  /*4ac0*/  HADD2.F32 R7, -RZ, R7.H1_H1 ;  /* 0x30000007ff077230 */ /* 0x000fe40000004100 */
[----:B------:R-:W-:Y:S01]  /*4ad0*/  FMUL.FTZ R46, R12, R45 ;  /* 0x0000002d0c2e7220 */ /* 0x000fe20000410000 */
[----:B------:R-:W-:Y:S01]  /*4ae0*/  HADD2.F32 R6, -RZ, R6.H1_H1 ;  /* 0x30000006ff067230 */ /* 0x000fe20000004100 */
[----:B------:R-:W-:Y:S01]  /*4af0*/  F2FP.SATFINITE.E4M3.F32.PACK_AB_MERGE_C R40, R40, R93, RZ ;  /* 0x0000005d2828723e */ /* 0x000fe200048070ff */
[----:B------:R-:W-:-:S02]  /*4b00*/  HADD2.F32 R44, -RZ, R44.H0_H0 ;  /* 0x2000002cff2c7230 */ /* 0x000fc40000004100 */
[----:B------:R-:W-:Y:S01]  /*4b10*/  FMUL.FTZ R43, R7, R45 ;  /* 0x0000002d072b7220 */ /* 0x000fe20000410000 */
[----:B------:R-:W-:Y:S01]  /*4b20*/  HADD2.F32 R42, -RZ, R42.H0_H0 ;  /* 0x2000002aff2a7230 */ /* 0x000fe20000004100 */
[----:B------:R-:W-:Y:S01]  /*4b30*/  F2FP.SATFINITE.E4M3.F32.PACK_AB_MERGE_C R92, R107, R92, RZ ;  /* 0x0000005c6b5c723e */ /* 0x000fe200048070ff */
        /* <DEDUP_REMOVED lines=11> */
.L_x_1621:
[----:B------:R-:W-:Y:S05]  /*4bf0*/  BSYNC B2 ;  /* 0x0000000000027941 */ /* 0x000fea0003800000 */
.L_x_1620:
[----:B---3--:R0:W-:Y:S02]  /*4c00*/  ST.E.128 desc[UR42][R10.64], R4 ;  /* 0x000000040a007985 */ /* 0x0081e4000c101d2a */
.L_x_1619:
[----:B------:R-:W-:Y:S05]  /*4c10*/  BSYNC B1 ;  /* 0x0000000000017941 */ /* 0x000fea0003800000 */
.L_x_1618:
[----:B------:R-:W-:Y:S01]  /*4c20*/  LOP3.LUT P2, RZ, R57, 0x8, RZ, 0xc0, !PT ;  /* 0x0000000839ff7812 */ /* 0x000fe2000784c0ff */
        /* <DEDUP_REMOVED lines=8> */
[----:B--2---:R-:W-:Y:S01]  /*4cb0*/  SHF.R.U32.HI R14, RZ, 0x8, R35 ;  /* 0x00000008ff0e7819 */ /* 0x004fe20000011623 */
[----:B0-----:R-:W-:Y:S01]  /*4cc0*/  IMAD.MOV.U32 R12, RZ, RZ, R4 ;  /* 0x000000ffff0c7224 */ /* 0x001fe200078e0004 */
        /* <DEDUP_REMOVED lines=11> */
[----:B------:R-:W-:Y:S02]  /*4d80*/  F2FP.F16.E4M3.UNPACK_B R4, R5 ;  /* 0x00000005ff04723e */ /* 0x000fe400020006ff */
[----:B------:R-:W-:Y:S02]  /*4d90*/  F2FP.F16.E4M3.UNPACK_B R15, R105.H1 ;  /* 0x00000069ff0f723e */ /* 0x000fe400030006ff */
[----:B------:R-:W-:Y:S01]  /*4da0*/  LOP3.LUT R36, R13, 0xff0000, R14, 0xf8, !PT ;  /* 0x00ff00000d247812 */ /* 0x000fe200078ef80e */
[--C-:B------:R-:W-:Y:S01]  /*4db0*/  HADD2.F32 R13, -RZ, R4.reuse.H1_H1 ;  /* 0x30000004ff0d7230 */ /* 0x100fe20000004100 */
[----:B------:R-:W-:Y:S01]  /*4dc0*/  LOP3.LUT R39, R34, 0xff0000, R35, 0xf8, !PT ;  /* 0x00ff000022277812 */ /* 0x000fe200078ef823 */
[--C-:B------:R-:W-:Y:S01]  /*4dd0*/  HADD2.F32 R37, -RZ, R15.reuse.H0_H0 ;  /* 0x2000000fff257230 */ /* 0x100fe20000004100 */
[----:B------:R-:W-:Y:S01]  /*4de0*/  F2FP.F16.E4M3.UNPACK_B R34, R104.H1 ;  /* 0x00000068ff22723e */ /* 0x000fe200030006ff */
[----:B------:R-:W-:Y:S01]  /*4df0*/  HADD2.F32 R4, -RZ, R4.H0_H0 ;  /* 0x20000004ff047230 */ /* 0x000fe20000004100 */
[----:B------:R-:W-:Y:S01]  /*4e00*/  F2FP.F16.E4M3.UNPACK_B R5, R5.H1 ;  /* 0x00000005ff05723e */ /* 0x000fe200030006ff */
[----:B------:R-:W-:-:S02]  /*4e10*/  HADD2.F32 R38, -RZ, R15.H1_H1 ;  /* 0x3000000fff267230 */ /* 0x000fc40000004100 */
[CC--:B------:R-:W-:Y:S01]  /*4e20*/  FMUL.FTZ R41, R13.reuse, R37.reuse ;  /* 0x000000250d297220 */ /* 0x0c0fe20000410000 */
[--C-:B------:R-:W-:Y:S02]  /*4e30*/  HADD2.F32 R35, -RZ, R34.reuse.H0_H0 ;  /* 0x20000022ff237230 */ /* 0x100fe40000004100 */
[----:B------:R-:W-:Y:S01]  /*4e40*/  FMUL.FTZ R40, R4, R37 ;  /* 0x0000002504287220 */ /* 0x000fe20000410000 */
[--C-:B------:R-:W-:Y:S01]  /*4e50*/  HADD2.F32 R15, -RZ, R5.reuse.H1_H1 ;  /* 0x30000005ff0f7230 */ /* 0x100fe20000004100 */
[----:B------:R-:W-:Y:S01]  /*4e60*/  F2FP.F16.E4M3.UNPACK_B R105, R105 ;  /* 0x00000069ff69723e */ /* 0x000fe200020006ff */
[----:B------:R-:W-:Y:S02]  /*4e70*/  HADD2.F32 R14, -RZ, R5.H0_H0 ;  /* 0x20000005ff0e7230 */ /* 0x000fe40000004100 */
[-C--:B------:R-:W-:Y:S01]  /*4e80*/  FFMA.FTZ R5, R13, R35.reuse, R40 ;  /* 0x000000230d057223 */ /* 0x080fe20000010028 */
[----:B------:R-:W-:Y:S02]  /*4e90*/  HADD2.F32 R34, -RZ, R34.H1_H1 ;  /* 0x30000022ff227230 */ /* 0x000fe40000004100 */
[C---:B------:R-:W-:Y:S01]  /*4ea0*/  FMUL.FTZ R37, R15.reuse, R38 ;  /* 0x000000260f257220 */ /* 0x040fe20000410000 */
[----:B------:R-:W-:Y:S01]  /*4eb0*/  F2FP.F16.E4M3.UNPACK_B R13, R12.H1 ;  /* 0x0000000cff0d723e */ /* 0x000fe200030006ff */
[----:B------:R-:W-:Y:S01]  /*4ec0*/  FMUL.FTZ R38, R14, R38 ;  /* 0x000000260e267220 */ /* 0x000fe20000410000 */
[----:B------:R-:W-:Y:S01]  /*4ed0*/  FFMA.FTZ R4, R4, R35, -R41 ;  /* 0x0000002304047223 */ /* 0x000fe20000010829 */
[----:B------:R-:W-:Y:S01]  /*4ee0*/  FFMA.FTZ R42, R14, R34, -R37 ;  /* 0x000000220e2a7223 */ /* 0x000fe20000010825 */
[----:B------:R-:W-:Y:S01]  /*4ef0*/  F2FP.F16.E4M3.UNPACK_B R12, R12 ;  /* 0x0000000cff0c723e */ /* 0x000fe200020006ff */
[----:B------:R-:W-:Y:S01]  /*4f00*/  FFMA.FTZ R43, R15, R34, R38 ;  /* 0x000000220f2b7223 */ /* 0x000fe20000010026 */
[----:B------:R-:W-:Y:S01]  /*4f10*/  F2FP.F16.E4M3.UNPACK_B R104, R104 ;  /* 0x00000068ff68723e */ /* 0x000fe200020006ff */
[----:B------:R-:W-:-:S02]  /*4f20*/  HADD2.F32 R35, -RZ, R105.H1_H1 ;  /* 0x30000069ff237230 */ /* 0x000fc40000004100 */
[--C-:B------:R-:W-:Y:S01]  /*4f30*/  HADD2.F32 R14, -RZ, R13.reuse.H0_H0 ;  /* 0x2000000dff0e7230 */ /* 0x100fe20000004100 */
[----:B------:R-:W-:Y:S01]  /*4f40*/  F2FP.SATFINITE.E4M3.F32.PACK_AB_MERGE_C R45, R43, R42, RZ ;  /* 0x0000002a2b2d723e */ /* 0x000fe200048070ff */
[----:B------:R-:W-:Y:S02]  /*4f50*/  HADD2.F32 R15, -RZ, R13.H1_H1 ;  /* 0x3000000dff0f7230 */ /* 0x000fe40000004100 */
[----:B------:R-:W-:Y:S02]  /*4f60*/  HADD2.F32 R13, -RZ, R12.H0_H0 ;  /* 0x2000000cff0d7230 */ /* 0x000fe40000004100 */
[-C--:B------:R-:W-:Y:S01]  /*4f70*/  FMUL.FTZ R40, R14, R35.reuse ;  /* 0x000000230e287220 */ /* 0x080fe20000410000 */
[----:B------:R-:W-:Y:S02]  /*4f80*/  HADD2.F32 R34, -RZ, R104.H1_H1 ;  /* 0x30000068ff227230 */ /* 0x000fe40000004100 */
[----:B------:R-:W-:Y:S01]  /*4f90*/  FMUL.FTZ R37, R15, R35 ;  /* 0x000000230f257220 */ /* 0x000fe20000410000 */
[----:B------:R-:W-:Y:S01]  /*4fa0*/  HADD2.F32 R105, -RZ, R105.H0_H0 ;  /* 0x20000069ff697230 */ /* 0x000fe20000004100 */
[----:B------:R-:W-:Y:S01]  /*4fb0*/  F2FP.SATFINITE.E4M3.F32.PACK_AB_MERGE_C R5, R5, R4, R45 ;  /* 0x000000040505723e */ /* 0x000fe2000480702d */
[----:B------:R-:W-:-:S02]  /*4fc0*/  HADD2.F32 R12, -RZ, R12.H1_H1 ;  /* 0x3000000cff0c7230 */ /* 0x000fc40000004100 */
[-C--:B------:R-:W-:Y:S01]  /*4fd0*/  FFMA.FTZ R37, R14, R34.reuse, -R37 ;  /* 0x000000220e257223 */ /* 0x080fe20000010825 */
[----:B------:R-:W-:Y:S02]  /*4fe0*/  HADD2.F32 R104, -RZ, R104.H0_H0 ;  /* 0x20000068ff687230 */ /* 0x000fe40000004100 */
[----:B------:R-:W-:Y:S01]  /*4ff0*/  FFMA.FTZ R40, R15, R34, R40 ;  /* 0x000000220f287223 */ /* 0x000fe20000010028 */
[-C--:B------:R-:W-:Y:S01]  /*5000*/  F2FP.F16.E4M3.UNPACK_B R34, R36.reuse.H1 ;  /* 0x00000024ff22723e */ /* 0x080fe200030006ff */
[-C--:B------:R-:W-:Y:S01]  /*5010*/  FMUL.FTZ R38, R12, R105.reuse ;  /* 0x000000690c267220 */ /* 0x080fe20000410000 */
[C---:B------:R-:W-:Y:S01]  /*5020*/  FMUL.FTZ R105, R13.reuse, R105 ;  /* 0x000000690d697220 */ /* 0x040fe20000410000 */
[----:B------:R-:W-:Y:S02]  /*5030*/  F2FP.F16.E4M3.UNPACK_B R36, R36 ;  /* 0x00000024ff24723e */ /* 0x000fe400020006ff */
[-C--:B------:R-:W-:Y:S01]  /*5040*/  FFMA.FTZ R41, R13, R104.reuse, -R38 ;  /* 0x000000680d297223 */ /* 0x080fe20000010826 */
[----:B------:R-:W-:Y:S01]  /*5050*/  F2FP.SATFINITE.E4M3.F32.PACK_AB_MERGE_C R44, R40, R37, RZ ;  /* 0x00000025282c723e */ /* 0x000fe200048070ff */
[----:B------:R-:W-:Y:S01]  /*5060*/  FFMA.FTZ R104, R12, R104, R105 ;  /* 0x000000680c687223 */ /* 0x000fe20000010069 */
[----:B------:R-:W-:Y:S01]  /*5070*/  F2FP.F16.E4M3.UNPACK_B R13, R7.H1 ;  /* 0x00000007ff0d723e */ /* 0x000fe200030006ff */
[--C-:B------:R-:W-:Y:S01]  /*5080*/  HADD2.F32 R35, -RZ, R34.reuse.H1_H1 ;  /* 0x30000022ff237230 */ /* 0x100fe20000004100 */
[-C--:B------:R-:W-:Y:S01]  /*5090*/  F2FP.F16.E4M3.UNPACK_B R37, R39.reuse.H1 ;  /* 0x00000027ff25723e */ /* 0x080fe200030006ff */
[----:B------:R-:W-:Y:S01]  /*50a0*/  HADD2.F32 R34, -RZ, R34.H0_H0 ;  /* 0x20000022ff227230 */ /* 0x000fe20000004100 */
[-C--:B------:R-:W-:Y:S01]  /*50b0*/  F2FP.F16.E4M3.UNPACK_B R12, R6.reuse.H1 ;  /* 0x00000006ff0c723e */ /* 0x080fe200030006ff */
[----:B------:R-:W-:Y:S01]  /*50c0*/  HADD2.F32 R15, -RZ, R13.H1_H1 ;  /* 0x3000000dff0f7230 */ /* 0x000fe20000004100 */
[----:B------:R-:W-:Y:S01]  /*50d0*/  F2FP.F16.E4M3.UNPACK_B R39, R39 ;  /* 0x00000027ff27723e */ /* 0x000fe200020006ff */
[----:B------:R-:W-:Y:S01]  /*50e0*/  HADD2.F32 R40, -RZ, R37.H1_H1 ;  /* 0x30000025ff287230 */ /* 0x000fe20000004100 */
[----:B------:R-:W-:Y:S01]  /*50f0*/  F2FP.F16.E4M3.UNPACK_B R7, R7 ;  /* 0x00000007ff07723e */ /* 0x000fe200020006ff */
[----:B------:R-:W-:Y:S01]  /*5100*/  HADD2.F32 R14, -RZ, R13.H0_H0 ;  /* 0x2000000dff0e7230 */ /* 0x000fe20000004100 */
        /* <DEDUP_REMOVED lines=9> */
[----:B------:R-:W-:-:S02]  /*51a0*/  HADD2.F32 R39, -RZ, R39.H0_H0 ;  /* 0x20000027ff277230 */ /* 0x000fc40000004100 */
[C---:B------:R-:W-:Y:S01]  /*51b0*/  FMUL.FTZ R38, R12.reuse, R38 ;  /* 0x000000260c267220 */ /* 0x040fe20000410000 */
[----:B------:R-:W-:Y:S02]  /*51c0*/  HADD2.F32 R37, -RZ, R37.H0_H0 ;  /* 0x20000025ff257230 */ /* 0x000fe40000004100 */
[-C--:B------:R-:W-:Y:S01]  /*51d0*/  FFMA.FTZ R43, R12, R14.reuse, -R43 ;  /* 0x0000000e0c2b7223 */ /* 0x080fe2000001082b */
[--C-:B------:R-:W-:Y:S02]  /*51e0*/  HADD2.F32 R12, -RZ, R7.reuse.H0_H0 ;  /* 0x20000007ff0c7230 */ /* 0x100fe40000004100 */
[----:B------:R-:W-:Y:S01]  /*51f0*/  FFMA.FTZ R38, R13, R14, R38 ;  /* 0x0000000e0d267223 */ /* 0x000fe20000010026 */
[----:B------:R-:W-:Y:S02]  /*5200*/  HADD2.F32 R13, -RZ, R7.H1_H1 ;  /* 0x30000007ff0d7230 */ /* 0x000fe40000004100 */
[----:B------:R-:W-:Y:S01]  /*5210*/  FFMA.FTZ R35, R15, R35, R40 ;  /* 0x000000230f237223 */ /* 0x000fe20000010028 */
[----:B------:R-:W-:-:S02]  /*5220*/  HADD2.F32 R7, -RZ, R6.H0_H0 ;  /* 0x20000006ff077230 */ /* 0x000fc40000004100 */
[-C--:B------:R-:W-:Y:S01]  /*5230*/  FMUL.FTZ R40, R12, R37.reuse ;  /* 0x000000250c287220 */ /* 0x080fe20000410000 */
[----:B------:R-:W-:Y:S02]  /*5240*/  HADD2.F32 R6, -RZ, R6.H1_H1 ;  /* 0x30000006ff067230 */ /* 0x000fe40000004100 */
[C---:B------:R-:W-:Y:S01]  /*5250*/  FMUL.FTZ R15, R13.reuse, R37 ;  /* 0x000000250d0f7220 */ /* 0x040fe20000410000 */
[----:B------:R-:W-:Y:S02]  /*5260*/  HADD2.F32 R36, -RZ, R36.H0_H0 ;  /* 0x20000024ff247230 */ /* 0x000fe40000004100 */
[-C--:B------:R-:W-:Y:S01]  /*5270*/  FFMA.FTZ R40, R13, R34.reuse, R40 ;  /* 0x000000220d287223 */ /* 0x080fe20000010028 */
[----:B------:R-:W-:Y:S01]  /*5280*/  F2FP.SATFINITE.E4M3.F32.PACK_AB_MERGE_C R38, R38, R43, RZ ;  /* 0x0000002b2626723e */ /* 0x000fe200048070ff */
[-C--:B------:R-:W-:Y:S01]  /*5290*/  FMUL.FTZ R14, R6, R39.reuse ;  /* 0x00000027060e7220 */ /* 0x080fe20000410000 */
[----:B------:R-:W-:Y:S01]  /*52a0*/  FMUL.FTZ R39, R7, R39 ;  /* 0x0000002707277220 */ /* 0x000fe20000410000 */
[----:B------:R-:W-:Y:S01]  /*52b0*/  FFMA.FTZ R15, R12, R34, -R15 ;  /* 0x000000220c0f7223 */ /* 0x000fe2000001080f */
[----:B------:R-:W-:Y:S01]  /*52c0*/  F2FP.SATFINITE.E4M3.F32.PACK_AB_MERGE_C R35, R35, R42, RZ ;  /* 0x0000002a2323723e */ /* 0x000fe200048070ff */
[-C--:B------:R-:W-:Y:S01]  /*52d0*/  FFMA.FTZ R14, R7, R36.reuse, -R14 ;  /* 0x00000024070e7223 */ /* 0x080fe2000001080e */
[----:B------:R-:W-:Y:S01]  /*52e0*/  FFMA.FTZ R39, R6, R36, R39 ;  /* 0x0000002406277223 */ /* 0x000fe20000010027 */
[----:B------:R-:W-:-:S02]  /*52f0*/  F2FP.SATFINITE.E4M3.F32.PACK_AB_MERGE_C R4, R104, R41, R44 ;  /* 0x000000296804723e */ /* 0x000fc4000480702c */
[----:B------:R-:W-:Y:S02]  /*5300*/  F2FP.SATFINITE.E4M3.F32.PACK_AB_MERGE_C R7, R40, R15, R35 ;  /* 0x0000000f2807723e */ /* 0x000fe40004807023 */
[----:B------:R-:W-:-:S07]  /*5310*/  F2FP.SATFINITE.E4M3.F32.PACK_AB_MERGE_C R6, R39, R14, R38 ;  /* 0x0000000e2706723e */ /* 0x000fce0004807026 */
.L_x_1625:
[----:B------:R-:W-:Y:S05]  /*5320*/  BSYNC B2 ;  /* 0x0000000000027941 */ /* 0x000fea0003800000 */
.L_x_1624:
[----:B0-----:R0:W-:Y:S02]  /*5330*/  ST.E.128 desc[UR42][R10.64], R4 ;  /* 0x000000040a007985 */ /* 0x0011e4000c101d2a */
.L_x_1623:
[----:B------:R-:W-:Y:S05]  /*5340*/  BSYNC B1 ;  /* 0x0000000000017941 */ /* 0x000fea0003800000 */
.L_x_1622:
        /* <DEDUP_REMOVED lines=9> */
[----:B------:R-:W-:Y:S01]  /*53e0*/  SHF.R.U32.HI R13, RZ, 0x8, R31 ;  /* 0x00000008ff0d7819 */ /* 0x000fe2000001161f */
[----:B0-----:R-:W-:Y:S01]  /*53f0*/  IMAD.MOV.U32 R12, RZ, RZ, R4 ;  /* 0x000000ffff0c7224 */ /* 0x001fe200078e0004 */
[----:B------:R-:W-:Y:S02]  /*5400*/  SHF.R.U32.HI R15, RZ, 0x8, R33 ;  /* 0x00000008ff0f7819 */ /* 0x000fe40000011621 */
[----:B------:R-:W-:Y:S01]  /*5410*/  SHF.R.U32.HI R34, RZ, 0x10, R31 ;  /* 0x00000010ff227819 */ /* 0x000fe2000001161f */
[----:B------:R-:W-:Y:S01]  /*5420*/  IMAD.SHL.U32 R13, R13, 0x100, RZ ;  /* 0x000001000d0d7824 */ /* 0x000fe200078e00ff */
[----:B--2---:R-:W-:Y:S01]  /*5430*/  LOP3.LUT R14, R31, 0xff0000ff, RZ, 0xc0, !PT ;  /* 0xff0000ff1f0e7812 */ /* 0x004fe200078ec0ff */
        /* <DEDUP_REMOVED lines=97> */
.L_x_1629:
[----:B------:R-:W-:Y:S05]  /*5a50*/  BSYNC B2 ;  /* 0x0000000000027941 */ /* 0x000fea0003800000 */
.L_x_1628:
[----:B0-----:R0:W-:Y:S02]  /*5a60*/  ST.E.128 desc[UR42][R10.64], R4 ;  /* 0x000000040a007985 */ /* 0x0011e4000c101d2a */
.L_x_1627:
[----:B------:R-:W-:Y:S05]  /*5a70*/  BSYNC B1 ;  /* 0x0000000000017941 */ /* 0x000fea0003800000 */
.L_x_1626:
[----:B------:R-:W-:-:S13]  /*5a80*/  LOP3.LUT P2, RZ, R57, 0x20, RZ, 0xc0, !PT ;  /* 0x0000002039ff7812 */ /* 0x000fda000784c0ff */
        /* <DEDUP_REMOVED lines=8> */
[----:B--2---:R-:W-:Y:S02]  /*5b10*/  SHF.R.U32.HI R14, RZ, 0x8, R29 ;  /* 0x00000008ff0e7819 */ /* 0x004fe4000001161d */
[----:B------:R-:W-:Y:S02]  /*5b20*/  LOP3.LUT R12, R9, 0xff0000ff, RZ, 0xc0, !PT ;  /* 0xff0000ff090c7812 */ /* 0x000fe400078ec0ff */
[----:B------:R-:W-:Y:S01]  /*5b30*/  SHF.R.U32.HI R28, RZ, 0x10, R9 ;  /* 0x00000010ff1c7819 */ /* 0x000fe20000011609 */
[----:B------:R-:W-:Y:S01]  /*5b40*/  IMAD.SHL.U32 R9, R8, 0x100, RZ ;  /* 0x0000010008097824 */ /* 0x000fe200078e00ff */
[----:B------:R-:W-:Y:S01]  /*5b50*/  SHF.R.U32.HI R15, RZ, 0x10, R29 ;  /* 0x00000010ff0f7819 */ /* 0x000fe2000001161d */
[----:B------:R-:W-:Y:S01]  /*5b60*/  IMAD.SHL.U32 R14, R14, 0x100, RZ ;  /* 0x000001000e0e7824 */ /* 0x000fe200078e00ff */
[----:B------:R-:W-:Y:S01]  /*5b70*/  LOP3.LUT R13, R29, 0xff0000ff, RZ, 0xc0, !PT ;  /* 0xff0000ff1d0d7812 */ /* 0x000fe200078ec0ff */
[----:B0-----:R-:W-:Y:S01]  /*5b80*/  IMAD.MOV.U32 R8, RZ, RZ, R4 ;  /* 0x000000ffff087224 */ /* 0x001fe200078e0004 */
[----:B------:R-:W-:Y:S01]  /*5b90*/  LOP3.LUT R9, R12, 0xff00, R9, 0xf8, !PT ;  /* 0x0000ff000c097812 */ /* 0x000fe200078ef809 */
[----:B------:R-:W-:Y:S01]  /*5ba0*/  IMAD.U32 R12, R28, 0x10000, RZ ;  /* 0x000100001c0c7824 */ /* 0x000fe200078e00ff */
[----:B------:R-:W-:Y:S01]  /*5bb0*/  LOP3.LUT R14, R13, 0xff00, R14, 0xf8, !PT ;  /* 0x0000ff000d0e7812 */ /* 0x000fe200078ef80e */
[----:B------:R-:W-:Y:S01]  /*5bc0*/  IMAD.U32 R15, R15, 0x10000, RZ ;  /* 0x000100000f0f7824 */ /* 0x000fe200078e00ff */
[----:B------:R-:W-:-:S02]  /*5bd0*/  F2FP.F16.E4M3.UNPACK_B R4, R5 ;  /* 0x00000005ff04723e */ /* 0x000fc400020006ff */
        /* <DEDUP_REMOVED lines=8> */
[----:B------:R-:W-:Y:S02]  /*5c60*/  HADD2.F32 R30, -RZ, R13.H1_H1 ;  /* 0x3000000dff1e7230 */ /* 0x000fe40000004100 */
[----:B------:R-:W-:Y:S01]  /*5c70*/  FMUL.FTZ R33, R9, R29 ;  /* 0x0000001d09217220 */ /* 0x000fe20000410000 */
[----:B------:R-:W-:-:S02]  /*5c80*/  HADD2.F32 R15, -RZ, R14.H0_H0 ;  /* 0x2000000eff0f7230 */ /* 0x000fc40000004100 */
        /* <DEDUP_REMOVED lines=78> */
.L_x_1631:
[----:B------:R-:W-:Y:S05]  /*6170*/  BSYNC B1 ;  /* 0x0000000000017941 */ /* 0x000fea0003800000 */
.L_x_1630:
[----:B0-----:R0:W-:Y:S01]  /*6180*/  ST.E.128 desc[UR42][R10.64], R4 ;  /* 0x000000040a007985 */ /* 0x0011e2000c101d2a */
[----:B------:R-:W-:Y:S05]  /*6190*/  BRA `(.L_x_1609) ;  /* 0x0000003400a87947 */ /* 0x000fea0003800000 */
.L_x_1602:
        /* <DEDUP_REMOVED lines=42> */
.L_x_1633:
[----:B------:R-:W-:Y:S05]  /*6440*/  BSYNC B1 ;  /* 0x0000000000017941 */ /* 0x000fea0003800000 */
.L_x_1632:
        /* <DEDUP_REMOVED lines=16> */
.L_x_1634:
[----:B------:R-:W-:Y:S01]  /*6550*/  IMAD R83, R22, 0x8, R16 ;  /* 0x0000000816537824 */ /* 0x000fe200078e0210 */
[----:B------:R-:W-:Y:S01]  /*6560*/  SHF.L.U32 R94, R173, 0x1f, RZ ;  /* 0x0000001fad5e7819 */ /* 0x000fe200000006ff */
[----:B------:R-:W-:Y:S03]  /*6570*/  BSSY B1, `(.L_x_1635) ;  /* 0x0000003000017945 */ /* 0x000fe60003800000 */
[----:B------:R-:W1:Y:S02]  /*6580*/  SYNCS.PHASECHK.TRANS64.TRYWAIT P4, [R83+URZ+0x22890], R94 ;  /* 0x0228905e530075a7 */ /* 0x000e64000808017f */
[----:B-1----:R-:W-:Y:S05]  /*6590*/  @!P4 BRA `(.L_x_1636) ;  /* 0x0000024000acc947 */ /* 0x002fea0003800000 */
.L_x_1988:
[----:B------:R-:W-:Y:S05]  /*65a0*/  BSYNC B1 ;  /* 0x0000000000017941 */ /* 0x000fea0003800000 */
.L_x_1635:
[----:B------:R-:W-:-:S03]  /*65b0*/  UMOV UR4, 0xffffffff ;  /* 0xffffffff00047882 */ /* 0x000fc60000000000 */
[----:B------:R-:W-:Y:S05]  /*65c0*/  BRA.DIV UR4, `(.L_x_1637) ;  /* 0x0000024204b47947 */ /* 0x000fea000b800000 */
[----:B------:R2:W3:Y:S04]  /*65d0*/  SHFL.IDX PT, R99, R14, RZ, 0x1e1f ;  /* 0x001e1fff0e637589 */ /* 0x0004e800000e0000 */
[----:B------:R2:W4:Y:S02]  /*65e0*/  SHFL.IDX PT, R101, R98, RZ, 0x1e1f ;  /* 0x001e1fff62657589 */ /* 0x00052400000e0000 */
.L_x_1992:
[----:B------:R-:W-:Y:S05]  /*65f0*/  @P2 BRA `(.L_x_1609) ;  /* 0x0000003000902947 */ /* 0x000fea0003800000 */
[----:B--2---:R-:W2:Y:S01]  /*6600*/  LDC R98, c[0x0][0x2f4] ;  /* 0x0000bd00ff627b82 */ /* 0x004ea20000000800 */
[----:B------:R-:W-:Y:S01]  /*6610*/  ISETP.NE.AND P2, PT, R54, RZ, PT ;  /* 0x000000ff3600720c */ /* 0x000fe20003f45270 */
[----:B------:R-:W-:Y:S01]  /*6620*/  BSSY B1, `(.L_x_1638) ;  /* 0x00000f5000017945 */ /* 0x000fe20003800000 */
[----:B--2---:R-:W-:-:S11]  /*6630*/  IMAD.IADD R110, R98, 0x1, -R65 ;  /* 0x00000001626e7824 */ /* 0x004fd600078e0a41 */
[----:B------:R-:W-:Y:S05]  /*6640*/  @!P2 BRA `(.L_x_1639) ;  /* 0x0000000c00c8a947 */ /* 0x000fea0003800000 */
[----:B------:R-:W-:Y:S01]  /*6650*/  SEL R8, R65, R110, !P0 ;  /* 0x0000006e41087207 */ /* 0x000fe20004000000 */
[----:B------:R-:W-:Y:S01]  /*6660*/  BSSY B2, `(.L_x_1640) ;  /* 0x00000ee000027945 */ /* 0x000fe20003800000 */
[C---:B----4-:R-:W-:Y:S02]  /*6670*/  IADD3 R92, P2, R59.reuse, R101, RZ ;  /* 0x000000653b5c7210 */ /* 0x050fe40007f5e0ff */
[----:B------:R-:W-:Y:S02]  /*6680*/  SHF.R.S32.HI R9, RZ, 0x1f, R8 ;  /* 0x0000001fff097819 */ /* 0x000fe40000011408 */
[----:B---3--:R-:W-:Y:S02]  /*6690*/  LEA.HI.X.SX32 R93, R59, R99, 0x1, P2 ;  /* 0x000000633b5d7211 */ /* 0x008fe400010f0eff */
[----:B------:R-:W-:-:S04]  /*66a0*/  LEA.HI R9, R9, R8, RZ, 0x5 ;  /* 0x0000000809097211 */ /* 0x000fc800078f28ff */
[----:B------:R-:W-:-:S04]  /*66b0*/  SHF.R.S32.HI R8, RZ, 0x5, R9 ;  /* 0x00000005ff087819 */ /* 0x000fc80000011409 */
[----:B------:R-:W-:-:S04]  /*66c0*/  LEA.HI.SX32 R8, R77, R8, 0x1c ;  /* 0x000000084d087211 */ /* 0x000fc800078fe2ff */
[----:B------:R-:W-:Y:S01]  /*66d0*/  SHF.R.S32.HI R9, RZ, 0x1f, R8 ;  /* 0x0000001fff097819 */ /* 0x000fe20000011408 */
[----:B0-----:R-:W-:-:S03]  /*66e0*/  IMAD.SHL.U32 R10, R8, 0x10, RZ ;  /* 0x00000010080a7824 */ /* 0x001fc600078e00ff */
[----:B------:R-:W-:Y:S02]  /*66f0*/  LEA.HI R8, R9, R8, RZ, 0x2 ;  /* 0x0000000809087211 */ /* 0x000fe400078f10ff */
[----:B------:R-:W-:Y:S02]  /*6700*/  LOP3.LUT R9, R181, 0x30, R10, 0xf8, !PT ;  /* 0x00000030b5097812 */ /* 0x000fe400078ef80a */
[----:B------:R-:W-:Y:S01]  /*6710*/  ISETP.GE.AND P2, PT, R10, R98, PT ;  /* 0x000000620a00720c */ /* 0x000fe20003f46270 */
[----:B------:R-:W-:Y:S01]  /*6720*/  IMAD.SHL.U32 R8, R8, 0x800, RZ ;  /* 0x0000080008087824 */ /* 0x000fe200078e00ff */
[----:B------:R-:W-:-:S04]  /*6730*/  LOP3.LUT R9, R9, R182, RZ, 0x3c, !PT ;  /* 0x000000b609097212 */ /* 0x000fc800078e3cff */
[----:B------:R-:W-:-:S04]  /*6740*/  LOP3.LUT R8, R8, 0xffffe000, RZ, 0xc0, !PT ;  /* 0xffffe00008087812 */ /* 0x000fc800078ec0ff */
[----:B------:R-:W-:Y:S01]  /*6750*/  IADD3 R11, R9, R8, R183 ;  /* 0x00000008090b7210 */ /* 0x000fe20007ffe0b7 */
[C---:B------:R-:W-:Y:S02]  /*6760*/  IMAD R9, R22.reuse, 0x6000, R74 ;  /* 0x0000600016097824 */ /* 0x040fe400078e024a */
[----:B------:R-:W-:Y:S02]  /*6770*/  @!P2 IADD3 R96, P4, R101, R10, RZ ;  /* 0x0000000a6560a210 */ /* 0x000fe40007f9e0ff */
[----:B------:R-:W-:Y:S02]  /*6780*/  IMAD R11, R22, 0x6000, R11 ;  /* 0x00006000160b7824 */ /* 0x000fe400078e020b */
[----:B------:R-:W-:Y:S01]  /*6790*/  IMAD.IADD R9, R16, 0x1, R9 ;  /* 0x0000000110097824 */ /* 0x000fe200078e0209 */
[----:B------:R-:W-:Y:S01]  /*67a0*/  @!P2 LEA.HI.X.SX32 R97, R10, R99, 0x1, P4 ;  /* 0x000000630a61a211 */ /* 0x000fe200020f0eff */
[----:B------:R-:W-:Y:S01]  /*67b0*/  IMAD.IADD R12, R16, 0x1, R11 ;  /* 0x00000001100c7824 */ /* 0x000fe200078e020b */
[----:B------:R-:W-:-:S03]  /*67c0*/  ISETP.GE.AND P4, PT, R18, R95, PT ;  /* 0x0000005f1200720c */ /* 0x000fc60003f86270 */
[----:B------:R-:W0:Y:S04]  /*67d0*/  LDS.128 R8, [R9+0x16400] ;  /* 0x0164000009087984 */ /* 0x000e280000000c00 */
[----:B------:R-:W2:Y:S06]  /*67e0*/  LDS.128 R12, [R12+0x16400] ;  /* 0x016400000c0c7984 */ /* 0x000eac0000000c00 */
[----:B------:R-:W-:Y:S05]  /*67f0*/  @P4 BRA `(.L_x_1641) ;  /* 0x0000000c00504947 */ /* 0x000fea0003800000 */
[----:B------:R-:W-:Y:S01]  /*6800*/  SHF.R.U32.HI R32, RZ, 0x8, R33 ;  /* 0x00000008ff207819 */ /* 0x000fe20000011621 */
[----:B0-----:R-:W-:Y:S01]  /*6810*/  IMAD.MOV.U32 R44, RZ, RZ, R8 ;  /* 0x000000ffff2c7224 */ /* 0x001fe200078e0008 */
[----:B------:R-:W-:Y:S02]  /*6820*/  LOP3.LUT R115, R33, 0xff0000ff, RZ, 0xc0, !PT ;  /* 0xff0000ff21737812 */ /* 0x000fe400078ec0ff */
[----:B------:R-:W-:Y:S01]  /*6830*/  SHF.R.U32.HI R118, RZ, 0x8, R35 ;  /* 0x00000008ff767819 */ /* 0x000fe20000011623 */
[----:B------:R-:W-:Y:S01]  /*6840*/  IMAD.SHL.U32 R8, R32, 0x100, RZ ;  /* 0x0000010020087824 */ /* 0x000fe200078e00ff */
[----:B------:R-:W-:Y:S01]  /*6850*/  SHF.R.U32.HI R116, RZ, 0x8, R45 ;  /* 0x00000008ff747819 */ /* 0x000fe2000001162d */
[----:B------:R-:W-:Y:S01]  /*6860*/  IMAD.MOV.U32 R32, RZ, RZ, R10 ;  /* 0x000000ffff207224 */ /* 0x000fe200078e000a */
[----:B------:R-:W-:Y:S02]  /*6870*/  SHF.R.U32.HI R120, RZ, 0x10, R33 ;  /* 0x00000010ff787819 */ /* 0x000fe40000011621 */
[----:B------:R-:W-:Y:S01]  /*6880*/  LOP3.LUT R115, R115, 0xff00, R8, 0xf8, !PT ;  /* 0x0000ff0073737812 */ /* 0x000fe200078ef808 */
[----:B------:R-:W-:Y:S01]  /*6890*/  IMAD.SHL.U32 R8, R118, 0x100, RZ ;  /* 0x0000010076087824 */ /* 0x000fe200078e00ff */
[----:B------:R-:W-:Y:S01]  /*68a0*/  SHF.R.U32.HI R33, RZ, 0x10, R45 ;  /* 0x00000010ff217819 */ /* 0x000fe2000001162d */
[----:B------:R-:W-:Y:S01]  /*68b0*/  IMAD.SHL.U32 R10, R116, 0x100, RZ ;  /* 0x00000100740a7824 */ /* 0x000fe200078e00ff */
[----:B------:R-:W-:Y:S01]  /*68c0*/  LOP3.LUT R119, R45, 0xff0000ff, RZ, 0xc0, !PT ;  /* 0xff0000ff2d777812 */ /* 0x000fe200078ec0ff */
[----:B--2---:R-:W-:Y:S01]  /*68d0*/  IMAD.MOV.U32 R45, RZ, RZ, R12 ;  /* 0x000000ffff2d7224 */ /* 0x004fe200078e000c */
[----:B------:R-:W-:Y:S01]  /*68e0*/  SHF.R.U32.HI R114, RZ, 0x8, R47 ;  /* 0x00000008ff727819 */ /* 0x000fe2000001162f */
[----:B------:R-:W-:Y:S01]  /*68f0*/  IMAD.U32 R12, R120, 0x10000, RZ ;  /* 0x00010000780c7824 */ /* 0x000fe200078e00ff */
[----:B------:R-:W-:-:S02]  /*6900*/  SHF.R.U32.HI R46, RZ, 0x10, R35 ;  /* 0x00000010ff2e7819 */ /* 0x000fc40000011623 */
[----:B------:R-:W-:Y:S01]  /*6910*/  LOP3.LUT R117, R35, 0xff0000ff, RZ, 0xc0, !PT ;  /* 0xff0000ff23757812 */ /* 0x000fe200078ec0ff */
[----:B------:R-:W-:Y:S01]  /*6920*/  IMAD.MOV.U32 R35, RZ, RZ, R14 ;  /* 0x000000ffff237224 */ /* 0x000fe200078e000e */
[----:B------:R-:W-:Y:S01]  /*6930*/  LOP3.LUT R121, R119, 0xff00, R10, 0xf8, !PT ;  /* 0x0000ff0077797812 */ /* 0x000fe200078ef80a */
[----:B------:R-:W-:Y:S01]  /*6940*/  IMAD.SHL.U32 R14, R114, 0x100, RZ ;  /* 0x00000100720e7824 */ /* 0x000fe200078e00ff */
[----:B------:R-:W-:Y:S01]  /*6950*/  LOP3.LUT R117, R117, 0xff00, R8, 0xf8, !PT ;  /* 0x0000ff0075757812 */ /* 0x000fe200078ef808 */
[----:B------:R-:W-:Y:S01]  /*6960*/  IMAD.U32 R8, R46, 0x10000, RZ ;  /* 0x000100002e087824 */ /* 0x000fe200078e00ff */
[----:B------:R-:W-:Y:S02]  /*6970*/  SHF.R.U32.HI R34, RZ, 0x10, R47 ;  /* 0x00000010ff227819 */ /* 0x000fe4000001162f */
[----:B------:R-:W-:Y:S02]  /*6980*/  F2FP.F16.E4M3.UNPACK_B R119, R113.H1 ;  /* 0x00000071ff77723e */ /* 0x000fe400030006ff */
[----:B------:R-:W-:-:S02]  /*6990*/  F2FP.F16.E4M3.UNPACK_B R114, R45.H1 ;  /* 0x0000002dff72723e */ /* 0x000fc400030006ff */
[----:B------:R-:W-:Y:S01]  /*69a0*/  LOP3.LUT R47, R47, 0xff0000ff, RZ, 0xc0, !PT ;  /* 0xff0000ff2f2f7812 */ /* 0x000fe200078ec0ff */
[----:B------:R-:W-:Y:S01]  /*69b0*/  HADD2.F32 R10, -RZ, R119.H0_H0 ;  /* 0x20000077ff0a7230 */ /* 0x000fe20000004100 */
[----:B------:R-:W-:Y:S02]  /*69c0*/  F2FP.F16.E4M3.UNPACK_B R46, R44.H1 ;  /* 0x0000002cff2e723e */ /* 0x000fe400030006ff */
[----:B------:R-:W-:Y:S01]  /*69d0*/  LOP3.LUT R12, R115, 0xff0000, R12, 0xf8, !PT ;  /* 0x00ff0000730c7812 */ /* 0x000fe200078ef80c */
[----:B------:R-:W-:Y:S01]  /*69e0*/  HADD2.F32 R115, -RZ, R114.H0_H0 ;  /* 0x20000072ff737230 */ /* 0x000fe20000004100 */
[----:B------:R-:W-:Y:S02]  /*69f0*/  F2FP.F16.E4M3.UNPACK_B R116, R112.H1 ;  /* 0x00000070ff74723e */ /* 0x000fe400030006ff */
[----:B------:R-:W-:Y:S01]  /*6a00*/  LOP3.LUT R118, R47, 0xff00, R14, 0xf8, !PT ;  /* 0x0000ff002f767812 */ /* 0x000fe200078ef80e */
[----:B------:R-:W-:Y:S02]  /*6a10*/  HADD2.F32 R47, -RZ, R46.H0_H0 ;  /* 0x2000002eff2f7230 */ /* 0x000fe40000004100 */
[----:B------:R-:W-:Y:S01]  /*6a20*/  FMUL.FTZ R120, R115, R10 ;  /* 0x0000000a73787220 */ /* 0x000fe20000410000 */
[----:B------:R-:W-:Y:S01]  /*6a30*/  IMAD.U32 R14, R33, 0x10000, RZ ;  /* 0x00010000210e7824 */ /* 0x000fe200078e00ff */
[----:B------:R-:W-:Y:S01]  /*6a40*/  LOP3.LUT R8, R117, 0xff0000, R8, 0xf8, !PT ;  /* 0x00ff000075087812 */ /* 0x000fe200078ef808 */
[----:B------:R-:W-:-:S02]  /*6a50*/  IMAD.U32 R33, R34, 0x10000, RZ ;  /* 0x0001000022217824 */ /* 0x000fc400078e00ff */
[C---:B------:R-:W-:Y:S01]  /*6a60*/  FMUL.FTZ R122, R47.reuse, R10 ;  /* 0x0000000a2f7a7220 */ /* 0x040fe20000410000 */
[--C-:B------:R-:W-:Y:S01]  /*6a70*/  HADD2.F32 R34, -RZ, R116.reuse.H0_H0 ;  /* 0x20000074ff227230 */ /* 0x100fe20000004100 */
[----:B------:R-:W-:Y:S02]  /*6a80*/  F2FP.F16.E4M3.UNPACK_B R117, R113 ;  /* 0x00000071ff75723e */ /* 0x000fe400020006ff */
[----:B------:R-:W-:Y:S01]  /*6a90*/  LOP3.LUT R10, R118, 0xff0000, R33, 0xf8, !PT ;  /* 0x00ff0000760a7812 */ /* 0x000fe200078ef821 */
[----:B------:R-:W-:Y:S02]  /*6aa0*/  HADD2.F32 R118, -RZ, R116.H1_H1 ;  /* 0x30000074ff767230 */ /* 0x000fe40000004100 */
[-C--:B------:R-:W-:Y:S01]  /*6ab0*/  FFMA.FTZ R33, R47, R34.reuse, -R120 ;  /* 0x000000222f217223 */ /* 0x080fe20000010878 */
[----:B------:R-:W-:Y:S01]  /*6ac0*/  FFMA.FTZ R34, R115, R34, R122 ;  /* 0x0000002273227223 */ /* 0x000fe2000001007a */
[----:B------:R-:W-:Y:S01]  /*6ad0*/  HADD2.F32 R120, -RZ, R119.H1_H1 ;  /* 0x30000077ff787230 */ /* 0x000fe20000004100 */
[----:B------:R-:W-:Y:S01]  /*6ae0*/  F2FP.F16.E4M3.UNPACK_B R116, R112 ;  /* 0x00000070ff74723e */ /* 0x000fe200020006ff */
[----:B------:R-:W-:Y:S01]  /*6af0*/  HADD2.F32 R115, -RZ, R114.H1_H1 ;  /* 0x30000072ff737230 */ /* 0x000fe20000004100 */
[----:B------:R-:W-:Y:S01]  /*6b00*/  F2FP.F16.E4M3.UNPACK_B R113, R45 ;  /* 0x0000002dff71723e */ /* 0x000fe200020006ff */
[----:B------:R-:W-:Y:S01]  /*6b10*/  HADD2.F32 R47, -RZ, R46.H1_H1 ;  /* 0x3000002eff2f7230 */ /* 0x000fe20000004100 */
[----:B------:R-:W-:Y:S01]  /*6b20*/  F2FP.F16.E4M3.UNPACK_B R112, R44 ;  /* 0x0000002cff70723e */ /* 0x000fe200020006ff */
[----:B------:R-:W-:-:S02]  /*6b30*/  HADD2.F32 R119, -RZ, R117.H0_H0 ;  /* 0x20000075ff777230 */ /* 0x000fc40000004100 */
[-C--:B------:R-:W-:Y:S01]  /*6b40*/  FMUL.FTZ R44, R115, R120.reuse ;  /* 0x00000078732c7220 */ /* 0x080fe20000410000 */
[----:B------:R-:W-:Y:S02]  /*6b50*/  HADD2.F32 R114, -RZ, R113.H0_H0 ;  /* 0x20000071ff727230 */ /* 0x000fe40000004100 */
[C---:B------:R-:W-:Y:S01]  /*6b60*/  FMUL.FTZ R120, R47.reuse, R120 ;  /* 0x000000782f787220 */ /* 0x040fe20000410000 */
[----:B------:R-:W-:Y:S02]  /*6b70*/  HADD2.F32 R46, -RZ, R112.H0_H0 ;  /* 0x20000070ff2e7230 */ /* 0x000fe40000004100 */
[-C--:B------:R-:W-:Y:S01]  /*6b80*/  FFMA.FTZ R44, R47, R118.reuse, -R44 ;  /* 0x000000762f2c7223 */ /* 0x080fe2000001082c */
[----:B------:R-:W-:Y:S01]  /*6b90*/  LOP3.LUT R14, R121, 0xff0000, R14, 0xf8, !PT ;  /* 0x00ff0000790e7812 */ /* 0x000fe200078ef80e */
[----:B------:R-:W-:Y:S01]  /*6ba0*/  FFMA.FTZ R45, R115, R118, R120 ;  /* 0x00000076732d7223 */ /* 0x000fe20000010078 */
[----:B------:R-:W-:Y:S02]  /*6bb0*/  HADD2.F32 R47, -RZ, R116.H0_H0 ;  /* 0x20000074ff2f7230 */ /* 0x000fe40000004100 */
[----:B------:R-:W-:Y:S01]  /*6bc0*/  FMUL.FTZ R121, R114, R119 ;  /* 0x0000007772797220 */ /* 0x000fe20000410000 */
[----:B------:R-:W-:-:S02]  /*6bd0*/  HADD2.F32 R117, -RZ, R117.H1_H1 ;  /* 0x30000075ff757230 */ /* 0x000fc40000004100 */
[C---:B------:R-:W-:Y:S01]  /*6be0*/  FMUL.FTZ R119, R46.reuse, R119 ;  /* 0x000000772e777220 */ /* 0x040fe20000410000 */
[----:B------:R-:W-:Y:S02]  /*6bf0*/  HADD2.F32 R115, -RZ, R113.H1_H1 ;  /* 0x30000071ff737230 */ /* 0x000fe40000004100 */
[-C--:B------:R-:W-:Y:S01]  /*6c00*/  FFMA.FTZ R46, R46, R47.reuse, -R121 ;  /* 0x0000002f2e2e7223 */ /* 0x080fe20000010879 */
[----:B------:R-:W-:Y:S02]  /*6c10*/  HADD2.F32 R112, -RZ, R112.H1_H1 ;  /* 0x30000070ff707230 */ /* 0x000fe40000004100 */
[----:B------:R-:W-:Y:S01]  /*6c20*/  FFMA.FTZ R47, R114, R47, R119 ;  /* 0x0000002f722f7223 */ /* 0x000fe20000010077 */
[----:B------:R-:W-:Y:S02]  /*6c30*/  HADD2.F32 R118, -RZ, R116.H1_H1 ;  /* 0x30000074ff767230 */ /* 0x000fe40000004100 */
[----:B------:R-:W-:Y:S01]  /*6c40*/  FMUL.FTZ R113, R115, R117 ;  /* 0x0000007573717220 */ /* 0x000fe20000410000 */
[----:B------:R-:W-:Y:S01]  /*6c50*/  F2FP.F16.E4M3.UNPACK_B R120, R109.H1 ;  /* 0x0000006dff78723e */ /* 0x000fe200030006ff */
[C---:B------:R-:W-:Y:S01]  /*6c60*/  FMUL.FTZ R124, R112.reuse, R117 ;  /* 0x00000075707c7220 */ /* 0x040fe20000410000 */
[----:B------:R-:W-:Y:S01]  /*6c70*/  F2FP.F16.E4M3.UNPACK_B R116, R35.H1 ;  /* 0x00000023ff74723e */ /* 0x000fe200030006ff */
[----:B------:R-:W-:Y:S01]  /*6c80*/  FFMA.FTZ R113, R112, R118, -R113 ;  /* 0x0000007670717223 */ /* 0x000fe20000010871 */
[----:B------:R-:W-:Y:S01]  /*6c90*/  F2FP.F16.E4M3.UNPACK_B R114, R32.H1 ;  /* 0x00000020ff72723e */ /* 0x000fe200030006ff */
[----:B------:R-:W-:Y:S01]  /*6ca0*/  HADD2.F32 R122, -RZ, R120.H0_H0 ;  /* 0x20000078ff7a7230 */ /* 0x000fe20000004100 */
[----:B------:R-:W-:Y:S01]  /*6cb0*/  F2FP.F16.E4M3.UNPACK_B R119, R111.H1 ;  /* 0x0000006fff77723e */ /* 0x000fe200030006ff */
[----:B------:R-:W-:-:S02]  /*6cc0*/  HADD2.F32 R117, -RZ, R116.H0_H0 ;  /* 0x20000074ff757230 */ /* 0x000fc40000004100 */
[----:B------:R-:W-:Y:S01]  /*6cd0*/  FFMA.FTZ R112, R115, R118, R124 ;  /* 0x0000007673707223 */ /* 0x000fe2000001007c */
[----:B------:R-:W-:Y:S01]  /*6ce0*/  HADD2.F32 R115, -RZ, R114.H0_H0 ;  /* 0x20000072ff737230 */ /* 0x000fe20000004100 */
[----:B------:R-:W-:Y:S01]  /*6cf0*/  F2FP.F16.E4M3.UNPACK_B R32, R32 ;  /* 0x00000020ff20723e */ /* 0x000fe200020006ff */
[----:B------:R-:W-:Y:S02]  /*6d00*/  HADD2.F32 R121, -RZ, R120.H1_H1 ;  /* 0x30000078ff797230 */ /* 0x000fe40000004100 */
[-C--:B------:R-:W-:Y:S01]  /*6d10*/  FMUL.FTZ R124, R117, R122.reuse ;  /* 0x0000007a757c7220 */ /* 0x080fe20000410000 */
[----:B------:R-:W-:Y:S02]  /*6d20*/  HADD2.F32 R118, -RZ, R116.H1_H1 ;  /* 0x30000074ff767230 */ /* 0x000fe40000004100 */
[----:B------:R-:W-:Y:S01]  /*6d30*/  FMUL.FTZ R122, R115, R122 ;  /* 0x0000007a737a7220 */ /* 0x000fe20000410000 */
[----:B------:R-:W-:Y:S01]  /*6d40*/  HADD2.F32 R120, -RZ, R119.H0_H0 ;  /* 0x20000077ff787230 */ /* 0x000fe20000004100 */
[----:B------:R-:W-:Y:S01]  /*6d50*/  F2FP.SATFINITE.E4M3.F32.PACK_AB_MERGE_C R34, R45, R34, RZ ;  /* 0x000000222d22723e */ /* 0x000fe200048070ff */
[----:B------:R-:W-:-:S02]  /*6d60*/  HADD2.F32 R116, -RZ, R114.H1_H1 ;  /* 0x30000072ff747230 */ /* 0x000fc40000004100 */
[-C--:B------:R-:W-:Y:S01]  /*6d70*/  FMUL.FTZ R123, R118, R121.reuse ;  /* 0x00000079767b7220 */ /* 0x080fe20000410000 */
[----:B------:R-:W-:Y:S02]  /*6d80*/  HADD2.F32 R119, -RZ, R119.H1_H1 ;  /* 0x30000077ff777230 */ /* 0x000fe40000004100 */
[-C--:B------:R-:W-:Y:S01]  /*6d90*/  FFMA.FTZ R114, R115, R120.reuse, -R124 ;  /* 0x0000007873727223 */ /* 0x080fe2000001087c */
[----:B------:R-:W-:Y:S01]  /*6da0*/  FFMA.FTZ R115, R117, R120, R122 ;  /* 0x0000007875737223 */ /* 0x000fe2000001007a */
[C---:B------:R-:W-:Y:S01]  /*6db0*/  FMUL.FTZ R121, R116.reuse, R121 ;  /* 0x0000007974797220 */ /* 0x040fe20000410000 */
[----:B------:R-:W-:Y:S01]  /*6dc0*/  F2FP.F16.E4M3.UNPACK_B R117, R109 ;  /* 0x0000006dff75723e */ /* 0x000fe200020006ff */
[----:B------:R-:W-:Y:S01]  /*6dd0*/  FFMA.FTZ R109, R116, R119, -R123 ;  /* 0x00000077746d7223 */ /* 0x000fe2000001087b */
[----:B------:R-:W-:Y:S01]  /*6de0*/  F2FP.F16.E4M3.UNPACK_B R116, R35 ;  /* 0x00000023ff74723e */ /* 0x000fe200020006ff */
[----:B------:R-:W-:Y:S01]  /*6df0*/  FFMA.FTZ R124, R118, R119, R121 ;  /* 0x00000077767c7223 */ /* 0x000fe20000010079 */
[----:B------:R-:W-:Y:S01]  /*6e00*/  HADD2.F32 R35, -RZ, R32.H0_H0 ;  /* 0x20000020ff237230 */ /* 0x000fe20000004100 */
[----:B------:R-:W-:Y:S01]  /*6e10*/  F2FP.SATFINITE.E4M3.F32.PACK_AB_MERGE_C R33, R44, R33, RZ ;  /* 0x000000212c21723e */ /* 0x000fe200048070ff */
[--C-:B------:R-:W-:Y:S01]  /*6e20*/  HADD2.F32 R120, -RZ, R117.reuse.H0_H0 ;  /* 0x20000075ff787230 */ /* 0x100fe20000004100 */
[----:B------:R-:W-:Y:S01]  /*6e30*/  F2FP.F16.E4M3.UNPACK_B R45, R9 ;  /* 0x00000009ff2d723e */ /* 0x000fe200020006ff */
[----:B------:R-:W-:Y:S01]  /*6e40*/  HADD2.F32 R119, -RZ, R117.H1_H1 ;  /* 0x30000075ff777230 */ /* 0x000fe20000004100 */
[----:B------:R-:W-:Y:S01]  /*6e50*/  F2FP.F16.E4M3.UNPACK_B R117, R111 ;  /* 0x0000006fff75723e */ /* 0x000fe200020006ff */
[--C-:B------:R-:W-:Y:S01]  /*6e60*/  HADD2.F32 R111, -RZ, R116.reuse.H0_H0 ;  /* 0x20000074ff6f7230 */ /* 0x100fe20000004100 */
[----:B------:R-:W-:Y:S01]  /*6e70*/  F2FP.SATFINITE.E4M3.F32.PACK_AB_MERGE_C R34, R112, R47, R34 ;  /* 0x0000002f7022723e */ /* 0x000fe20004807022 */
[----:B------:R-:W-:Y:S01]  /*6e80*/  HADD2.F32 R116, -RZ, R116.H1_H1 ;  /* 0x30000074ff747230 */ /* 0x000fe20000004100 */
[----:B------:R-:W-:Y:S01]  /*6e90*/  F2FP.SATFINITE.E4M3.F32.PACK_AB_MERGE_C R115, R124, R115, RZ ;  /* 0x000000737c73723e */ /* 0x000fe200048070ff */
[----:B------:R-:W-:-:S02]  /*6ea0*/  HADD2.F32 R118, -RZ, R117.H0_H0 ;  /* 0x20000075ff767230 */ /* 0x000fc40000004100 */
[-C--:B------:R-:W-:Y:S01]  /*6eb0*/  FMUL.FTZ R122, R111, R120.reuse ;  /* 0x000000786f7a7220 */ /* 0x080fe20000410000 */
[----:B------:R-:W-:Y:S02]  /*6ec0*/  HADD2.F32 R32, -RZ, R32.H1_H1 ;  /* 0x30000020ff207230 */ /* 0x000fe40000004100 */
[-C--:B------:R-:W-:Y:S01]  /*6ed0*/  FMUL.FTZ R121, R116, R119.reuse ;  /* 0x0000007774797220 */ /* 0x080fe20000410000 */
[----:B------:R-:W-:Y:S02]  /*6ee0*/  HADD2.F32 R117, -RZ, R117.H1_H1 ;  /* 0x30000075ff757230 */ /* 0x000fe40000004100 */
[C---:B------:R-:W-:Y:S01]  /*6ef0*/  FMUL.FTZ R120, R35.reuse, R120 ;  /* 0x0000007823787220 */ /* 0x040fe20000410000 */
[----:B------:R-:W-:Y:S01]  /*6f00*/  FFMA.FTZ R122, R35, R118, -R122 ;  /* 0x00000076237a7223 */ /* 0x000fe2000001087a */
[C---:B------:R-:W-:Y:S01]  /*6f10*/  FMUL.FTZ R119, R32.reuse, R119 ;  /* 0x0000007720777220 */ /* 0x040fe20000410000 */
[----:B------:R-:W-:Y:S01]  /*6f20*/  F2FP.SATFINITE.E4M3.F32.PACK_AB_MERGE_C R35, R113, R46, R33 ;  /* 0x0000002e7123723e */ /* 0x000fe20004807021 */
[----:B------:R-:W-:Y:S01]  /*6f30*/  FFMA.FTZ R121, R32, R117, -R121 ;  /* 0x0000007520797223 */ /* 0x000fe20000010879 */
[----:B------:R-:W-:Y:S01]  /*6f40*/  F2FP.SATFINITE.E4M3.F32.PACK_AB_MERGE_C R32, R109, R114, RZ ;  /* 0x000000726d20723e */ /* 0x000fe200048070ff */
[----:B------:R-:W-:Y:S01]  /*6f50*/  FFMA.FTZ R120, R111, R118, R120 ;  /* 0x000000766f787223 */ /* 0x000fe20000010078 */
[----:B------:R-:W-:Y:S01]  /*6f60*/  F2FP.F16.E4M3.UNPACK_B R109, R13 ;  /* 0x0000000dff6d723e */ /* 0x000fe200020006ff */
[----:B------:R-:W-:Y:S01]  /*6f70*/  FFMA.FTZ R119, R116, R117, R119 ;  /* 0x0000007574777223 */ /* 0x000fe20000010077 */
[----:B------:R-:W-:Y:S01]  /*6f80*/  F2FP.F16.E4M3.UNPACK_B R114, R14 ;  /* 0x0000000eff72723e */ /* 0x000fe200020006ff */
[----:B------:R-:W-:Y:S01]  /*6f90*/  HADD2.F32 R44, -RZ, R45.H0_H0 ;  /* 0x2000002dff2c7230 */ /* 0x000fe20000004100 */
[----:B------:R-:W-:Y:S01]  /*6fa0*/  F2FP.F16.E4M3.UNPACK_B R112, R12 ;  /* 0x0000000cff70723e */ /* 0x000fe200020006ff */
[--C-:B------:R-:W-:Y:S01]  /*6fb0*/  HADD2.F32 R46, -RZ, R109.reuse.H0_H0 ;  /* 0x2000006dff2e7230 */ /* 0x100fe20000004100 */
[----:B------:R-:W-:Y:S01]  /*6fc0*/  F2FP.SATFINITE.E4M3.F32.PACK_AB_MERGE_C R33, R121, R122, R32 ;  /* 0x0000007a7921723e */ /* 0x000fe20004807020 */
[----:B------:R-:W-:Y:S01]  /*6fd0*/  HADD2.F32 R47, -RZ, R114.H0_H0 ;  /* 0x20000072ff2f7230 */ /* 0x000fe20000004100 */
[----:B------:R-:W-:Y:S01]  /*6fe0*/  F2FP.SATFINITE.E4M3.F32.PACK_AB_MERGE_C R32, R119, R120, R115 ;  /* 0x000000787720723e */ /* 0x000fe20004807073 */
[----:B------:R-:W-:Y:S01]  /*6ff0*/  HADD2.F32 R111, -RZ, R109.H1_H1 ;  /* 0x3000006dff6f7230 */ /* 0x000fe20000004100 */
[----:B------:R-:W-:Y:S01]  /*7000*/  F2FP.F16.E4M3.UNPACK_B R12, R12.H1 ;  /* 0x0000000cff0c723e */ /* 0x000fe200030006ff */
[----:B------:R-:W-:-:S02]  /*7010*/  HADD2.F32 R113, -RZ, R112.H0_H0 ;  /* 0x20000070ff717230 */ /* 0x000fc40000004100 */
[-C--:B------:R-:W-:Y:S01]  /*7020*/  FMUL.FTZ R115, R46, R47.reuse ;  /* 0x0000002f2e737220 */ /* 0x080fe20000410000 */
[C---:B------:R-:W-:Y:S01]  /*7030*/  FMUL.FTZ R109, R44.reuse, R47 ;  /* 0x0000002f2c6d7220 */ /* 0x040fe20000410000 */
[----:B------:R-:W-:Y:S01]  /*7040*/  HADD2.F32 R114, -RZ, R114.H1_H1 ;  /* 0x30000072ff727230 */ /* 0x000fe20000004100 */
[----:B------:R-:W-:Y:S01]  /*7050*/  F2FP.F16.E4M3.UNPACK_B R119, R10 ;  /* 0x0000000aff77723e */ /* 0x000fe200020006ff */
        /* <DEDUP_REMOVED lines=8> */
[-C--:B------:R-:W-:Y:S01]  /*70e0*/  FFMA.FTZ R14, R111, R112.reuse, R114 ;  /* 0x000000706f0e7223 */ /* 0x080fe20000010072 */
[----:B------:R-:W-:Y:S01]  /*70f0*/  F2FP.F16.E4M3.UNPACK_B R46, R9.H1 ;  /* 0x00000009ff2e723e */ /* 0x000fe200030006ff */
[----:B------:R-:W-:Y:S01]  /*7100*/  FFMA.FTZ R9, R47, R112, -R116 ;  /* 0x000000702f097223 */ /* 0x000fe20000010874 */
[----:B------:R-:W-:Y:S01]  /*7110*/  HADD2.F32 R47, -RZ, R109.H0_H0 ;  /* 0x2000006dff2f7230 */ /* 0x000fe20000004100 */
[----:B------:R-:W-:Y:S01]  /*7120*/  F2FP.F16.E4M3.UNPACK_B R120, R10.H1 ;  /* 0x0000000aff78723e */ /* 0x000fe200030006ff */
[----:B------:R-:W-:Y:S01]  /*7130*/  HADD2.F32 R114, -RZ, R113.H0_H0 ;  /* 0x20000071ff727230 */ /* 0x000fe20000004100 */
[----:B------:R-:W-:Y:S01]  /*7140*/  F2FP.F16.E4M3.UNPACK_B R117, R8.H1 ;  /* 0x00000008ff75723e */ /* 0x000fe200030006ff */
[----:B------:R-:W-:Y:S02]  /*7150*/  HADD2.F32 R13, -RZ, R46.H0_H0 ;  /* 0x2000002eff0d7230 */ /* 0x000fe40000004100 */
[----:B------:R-:W-:-:S02]  /*7160*/  HADD2.F32 R111, -RZ, R109.H1_H1 ;  /* 0x3000006dff6f7230 */ /* 0x000fc40000004100 */
[-C--:B------:R-:W-:Y:S01]  /*7170*/  FMUL.FTZ R116, R47, R114.reuse ;  /* 0x000000722f747220 */ /* 0x080fe20000410000 */
[----:B------:R-:W-:Y:S02]  /*7180*/  HADD2.F32 R112, -RZ, R12.H0_H0 ;  /* 0x2000000cff707230 */ /* 0x000fe40000004100 */
[C---:B------:R-:W-:Y:S01]  /*7190*/  FMUL.FTZ R114, R13.reuse, R114 ;  /* 0x000000720d727220 */ /* 0x040fe20000410000 */
[----:B------:R-:W-:Y:S02]  /*71a0*/  HADD2.F32 R109, -RZ, R113.H1_H1 ;  /* 0x30000071ff6d7230 */ /* 0x000fe40000004100 */
[----:B------:R-:W-:Y:S02]  /*71b0*/  HADD2.F32 R46, -RZ, R46.H1_H1 ;  /* 0x3000002eff2e7230 */ /* 0x000fe40000004100 */
[----:B------:R-:W-:Y:S02]  /*71c0*/  HADD2.F32 R113, -RZ, R12.H1_H1 ;  /* 0x3000000cff717230 */ /* 0x000fe40000004100 */
[-C--:B------:R-:W-:Y:S01]  /*71d0*/  FFMA.FTZ R12, R13, R112.reuse, -R116 ;  /* 0x000000700d0c7223 */ /* 0x080fe20000010874 */
[-C--:B------:R-:W-:Y:S01]  /*71e0*/  FMUL.FTZ R115, R111, R109.reuse ;  /* 0x0000006d6f737220 */ /* 0x080fe20000410000 */
[----:B------:R-:W-:Y:S01]  /*71f0*/  FFMA.FTZ R13, R47, R112, R114 ;  /* 0x000000702f0d7223 */ /* 0x000fe20000010072 */
[C---:B------:R-:W-:Y:S01]  /*7200*/  FMUL.FTZ R114, R46.reuse, R109 ;  /* 0x0000006d2e727220 */ /* 0x040fe20000410000 */
[----:B------:R-:W-:Y:S01]  /*7210*/  F2FP.F16.E4M3.UNPACK_B R112, R15 ;  /* 0x0000000fff70723e */ /* 0x000fe200020006ff */
[----:B------:R-:W-:Y:S01]  /*7220*/  FFMA.FTZ R47, R46, R113, -R115 ;  /* 0x000000712e2f7223 */ /* 0x000fe20000010873 */
[----:B------:R-:W-:Y:S01]  /*7230*/  F2FP.F16.E4M3.UNPACK_B R109, R11 ;  /* 0x0000000bff6d723e */ /* 0x000fe200020006ff */
[----:B------:R-:W-:Y:S01]  /*7240*/  FFMA.FTZ R46, R111, R113, R114 ;  /* 0x000000716f2e7223 */ /* 0x000fe20000010072 */
[----:B------:R-:W-:Y:S01]  /*7250*/  F2FP.F16.E4M3.UNPACK_B R113, R15.H1 ;  /* 0x0000000fff71723e */ /* 0x000fe200030006ff */
[----:B------:R-:W-:Y:S01]  /*7260*/  HADD2.F32 R114, -RZ, R112.H0_H0 ;  /* 0x20000070ff727230 */ /* 0x000fe20000004100 */
[----:B------:R-:W-:Y:S01]  /*7270*/  F2FP.F16.E4M3.UNPACK_B R116, R8 ;  /* 0x00000008ff74723e */ /* 0x000fe200020006ff */
        /* <DEDUP_REMOVED lines=8> */
[----:B------:R-:W-:Y:S01]  /*7300*/  HADD2.F32 R10, -RZ, R116.H0_H0 ;  /* 0x20000074ff0a7230 */ /* 0x000fe20000004100 */
[----:B------:R-:W-:Y:S01]  /*7310*/  F2FP.SATFINITE.E4M3.F32.PACK_AB_MERGE_C R13, R46, R13, RZ ;  /* 0x0000000d2e0d723e */ /* 0x000fe200048070ff */
[----:B------:R-:W-:Y:S02]  /*7320*/  HADD2.F32 R111, -RZ, R11.H0_H0 ;  /* 0x2000000bff6f7230 */ /* 0x000fe40000004100 */
[----:B------:R-:W-:Y:S01]  /*7330*/  FMUL.FTZ R126, R115, R122 ;  /* 0x0000007a737e7220 */ /* 0x000fe20000410000 */
[----:B------:R-:W-:Y:S02]  /*7340*/  HADD2.F32 R113, -RZ, R113.H1_H1 ;  /* 0x30000071ff717230 */ /* 0x000fe40000004100 */
[----:B------:R-:W-:Y:S01]  /*7350*/  FFMA.FTZ R8, R15, R10, -R124 ;  /* 0x0000000a0f087223 */ /* 0x000fe2000001087c */
[----:B------:R-:W-:-:S02]  /*7360*/  HADD2.F32 R120, -RZ, R120.H1_H1 ;  /* 0x30000078ff787230 */ /* 0x000fc40000004100 */
[----:B------:R-:W-:Y:S01]  /*7370*/  FMUL.FTZ R122, R111, R122 ;  /* 0x0000007a6f7a7220 */ /* 0x000fe20000410000 */
        /* <DEDUP_REMOVED lines=11> */
[CC--:B------:R-:W-:Y:S01]  /*7430*/  FMUL.FTZ R118, R112.reuse, R119.reuse ;  /* 0x0000007770767220 */ /* 0x0c0fe20000410000 */
[----:B------:R-:W-:Y:S02]  /*7440*/  HADD2.F32 R116, -RZ, R116.H1_H1 ;  /* 0x30000074ff747230 */ /* 0x000fe40000004100 */
[----:B------:R-:W-:Y:S01]  /*7450*/  FMUL.FTZ R119, R109, R119 ;  /* 0x000000776d777220 */ /* 0x000fe20000410000 */
[----:B------:R-:W-:Y:S01]  /*7460*/  F2FP.SATFINITE.E4M3.F32.PACK_AB_MERGE_C R9, R9, R44, R12 ;  /* 0x0000002c0909723e */ /* 0x000fe2000480700c */
[-C--:B------:R-:W-:Y:S01]  /*7470*/  FFMA.FTZ R11, R11, R114.reuse, -R124 ;  /* 0x000000720b0b7223 */ /* 0x080fe2000001087c */
[----:B------:R-:W-:Y:S01]  /*7480*/  FFMA.FTZ R113, R113, R114, R120 ;  /* 0x0000007271717223 */ /* 0x000fe20000010078 */
[-C--:B------:R-:W-:Y:S01]  /*7490*/  FFMA.FTZ R109, R109, R116.reuse, -R118 ;  /* 0x000000746d6d7223 */ /* 0x080fe20000010876 */
[----:B------:R-:W-:Y:S01]  /*74a0*/  FFMA.FTZ R119, R112, R116, R119 ;  /* 0x0000007470777223 */ /* 0x000fe20000010077 */
[----:B------:R-:W-:Y:S01]  /*74b0*/  F2FP.SATFINITE.E4M3.F32.PACK_AB_MERGE_C R13, R14, R45, R13 ;  /* 0x0000002d0e0d723e */ /* 0x000fe2000480700d */
[----:B------:R-:W-:Y:S01]  /*74c0*/  IMAD.MOV.U32 R12, RZ, RZ, R34 ;  /* 0x000000ffff0c7224 */ /* 0x000fe200078e0022 */
[----:B------:R-:W-:Y:S01]  /*74d0*/  F2FP.SATFINITE.E4M3.F32.PACK_AB_MERGE_C R11, R11, R126, RZ ;  /* 0x0000007e0b0b723e */ /* 0x000fe200048070ff */
[----:B------:R-:W-:Y:S01]  /*74e0*/  IMAD.MOV.U32 R14, RZ, RZ, R32 ;  /* 0x000000ffff0e7224 */ /* 0x000fe200078e0020 */
[----:B------:R-:W-:-:S02]  /*74f0*/  F2FP.SATFINITE.E4M3.F32.PACK_AB_MERGE_C R113, R113, R122, RZ ;  /* 0x0000007a7171723e */ /* 0x000fc400048070ff */
[----:B------:R-:W-:Y:S01]  /*7500*/  F2FP.SATFINITE.E4M3.F32.PACK_AB_MERGE_C R11, R109, R8, R11 ;  /* 0x000000086d0b723e */ /* 0x000fe2000480700b */
[----:B------:R-:W-:Y:S01]  /*7510*/  IMAD.MOV.U32 R8, RZ, RZ, R35 ;  /* 0x000000ffff087224 */ /* 0x000fe200078e0023 */
[----:B------:R-:W-:Y:S01]  /*7520*/  F2FP.SATFINITE.E4M3.F32.PACK_AB_MERGE_C R15, R119, R10, R113 ;  /* 0x0000000a770f723e */ /* 0x000fe20004807071 */
[----:B------:R-:W-:-:S07]  /*7530*/  IMAD.MOV.U32 R10, RZ, RZ, R33 ;  /* 0x000000ffff0a7224 */ /* 0x000fce00078e0021 */
.L_x_1641:
[----:B------:R-:W-:Y:S05]  /*7540*/  BSYNC B2 ;  /* 0x0000000000027941 */ /* 0x000fea0003800000 */
.L_x_1640:
[----:B0-----:R0:W-:Y:S04]  /*7550*/  ST.E.128 desc[UR42][R92.64], R8 ;  /* 0x000000085c007985 */ /* 0x0011e8000c101d2a */
[----:B--2---:R0:W-:Y:S02]  /*7560*/  @!P2 ST.E.128 desc[UR42][R96.64], R12 ;  /* 0x0000000c6000a985 */ /* 0x0041e4000c101d2a */
.L_x_1639:
[----:B------:R-:W-:Y:S05]  /*7570*/  BSYNC B1 ;  /* 0x0000000000017941 */ /* 0x000fea0003800000 */
.L_x_1638:
[----:B------:R-:W-:Y:S01]  /*7580*/  ISETP.NE.AND P2, PT, R3, RZ, PT ;  /* 0x000000ff0300720c */ /* 0x000fe20003f45270 */
[----:B------:R-:W-:-:S12]  /*7590*/  BSSY B1, `(.L_x_1642) ;  /* 0x00000f4000017945 */ /* 0x000fd80003800000 */
[----:B------:R-:W-:Y:S05]  /*75a0*/  @!P2 BRA `(.L_x_1643) ;  /* 0x0000000c00c8a947 */ /* 0x000fea0003800000 */
[----:B------:R-:W-:Y:S01]  /*75b0*/  ISETP.NE.AND P4, PT, R84, RZ, PT ;  /* 0x000000ff5400720c */ /* 0x000fe20003f85270 */
[----:B------:R-:W-:Y:S01]  /*75c0*/  BSSY B2, `(.L_x_1644) ;  /* 0x00000ee000027945 */ /* 0x000fe20003800000 */
[C---:B----4-:R-:W-:Y:S02]  /*75d0*/  IADD3 R32, P2, R58.reuse, R101, RZ ;  /* 0x000000653a207210 */ /* 0x050fe40007f5e0ff */
[----:B0-----:R-:W-:Y:S02]  /*75e0*/  SEL R8, R65, R110, !P4 ;  /* 0x0000006e41087207 */ /* 0x001fe40006000000 */
[----:B---3--:R-:W-:Y:S02]  /*75f0*/  LEA.HI.X.SX32 R33, R58, R99, 0x1, P2 ;  /* 0x000000633a217211 */ /* 0x008fe400010f0eff */
[----:B------:R-:W-:-:S04]  /*7600*/  SHF.R.S32.HI R9, RZ, 0x1f, R8 ;  /* 0x0000001fff097819 */ /* 0x000fc80000011408 */
[----:B------:R-:W-:-:S04]  /*7610*/  LEA.HI R9, R9, R8, RZ, 0x5 ;  /* 0x0000000809097211 */ /* 0x000fc800078f28ff */
[----:B------:R-:W-:-:S04]  /*7620*/  SHF.R.S32.HI R9, RZ, 0x5, R9 ;  /* 0x00000005ff097819 */ /* 0x000fc80000011409 */
[----:B------:R-:W-:-:S04]  /*7630*/  LEA.HI.SX32 R9, R76, R9, 0x1c ;  /* 0x000000094c097211 */ /* 0x000fc800078fe2ff */
[----:B------:R-:W-:Y:S01]  /*7640*/  SHF.R.S32.HI R10, RZ, 0x1f, R9 ;  /* 0x0000001fff0a7819 */ /* 0x000fe20000011409 */
[----:B------:R-:W-:-:S03]  /*7650*/  IMAD.SHL.U32 R8, R9, 0x10, RZ ;  /* 0x0000001009087824 */ /* 0x000fc600078e00ff */
        /* <DEDUP_REMOVED lines=19> */
[----:B------:R-:W-:Y:S01]  /*7790*/  SHF.R.U32.HI R109, RZ, 0x10, R29 ;  /* 0x00000010ff6d7819 */ /* 0x000fe2000001161d */
[----:B------:R-:W-:Y:S01]  /*77a0*/  IMAD.MOV.U32 R40, RZ, RZ, R8 ;  /* 0x000000ffff287224 */ /* 0x000fe200078e0008 */
[----:B------:R-:W-:Y:S01]  /*77b0*/  SHF.R.U32.HI R97, RZ, 0x8, R31 ;  /* 0x00000008ff617819 */ /* 0x000fe2000001161f */
[----:B------:R-:W-:Y:S01]  /*77c0*/  IMAD.SHL.U32 R9, R111, 0x100, RZ ;  /* 0x000001006f097824 */ /* 0x000fe200078e00ff */
[----:B------:R-:W-:Y:S02]  /*77d0*/  SHF.R.U32.HI R92, RZ, 0x8, R41 ;  /* 0x00000008ff5c7819 */ /* 0x000fe40000011629 */
[----:B------:R-:W-:Y:S01]  /*77e0*/  LOP3.LUT R30, R29, 0xff0000ff, RZ, 0xc0, !PT ;  /* 0xff0000ff1d1e7812 */ /* 0x000fe200078ec0ff */
[----:B------:R-:W-:Y:S01]  /*77f0*/  IMAD.MOV.U32 R29, RZ, RZ, R10 ;  /* 0x000000ffff1d7224 */ /* 0x000fe200078e000a */
[----:B------:R-:W-:Y:S01]  /*7800*/  LOP3.LUT R42, R31, 0xff0000ff, RZ, 0xc0, !PT ;  /* 0xff0000ff1f2a7812 */ /* 0x000fe200078ec0ff */
[----:B------:R-:W-:Y:S01]  /*7810*/  IMAD.U32 R10, R109, 0x10000, RZ ;  /* 0x000100006d0a7824 */ /* 0x000fe200078e00ff */
[----:B------:R-:W-:Y:S01]  /*7820*/  SHF.R.U32.HI R96, RZ, 0x10, R31 ;  /* 0x00000010ff607819 */ /* 0x000fe2000001161f */
[----:B------:R-:W-:Y:S01]  /*7830*/  IMAD.SHL.U32 R31, R97, 0x100, RZ ;  /* 0x00000100611f7824 */ /* 0x000fe200078e00ff */
[----:B------:R-:W-:-:S02]  /*7840*/  SHF.R.U32.HI R46, RZ, 0x8, R43 ;  /* 0x00000008ff2e7819 */ /* 0x000fc4000001162b */
[----:B------:R-:W-:Y:S02]  /*7850*/  LOP3.LUT R45, R43, 0xff0000ff, RZ, 0xc0, !PT ;  /* 0xff0000ff2b2d7812 */ /* 0x000fe400078ec0ff */
[----:B------:R-:W-:Y:S01]  /*7860*/  SHF.R.U32.HI R93, RZ, 0x10, R43 ;  /* 0x00000010ff5d7819 */ /* 0x000fe2000001162b */
[----:B------:R-:W-:Y:S01]  /*7870*/  IMAD.SHL.U32 R43, R92, 0x100, RZ ;  /* 0x000001005c2b7824 */ /* 0x000fe200078e00ff */
[----:B------:R-:W-:Y:S02]  /*7880*/  LOP3.LUT R44, R41, 0xff0000ff, RZ, 0xc0, !PT ;  /* 0xff0000ff292c7812 */ /* 0x000fe400078ec0ff */
[----:B------:R-:W-:Y:S01]  /*7890*/  SHF.R.U32.HI R47, RZ, 0x10, R41 ;  /* 0x00000010ff2f7819 */ /* 0x000fe20000011629 */
[----:B--2---:R-:W-:Y:S01]  /*78a0*/  IMAD.MOV.U32 R41, RZ, RZ, R12 ;  /* 0x000000ffff297224 */ /* 0x004fe200078e000c */
[----:B------:R-:W-:Y:S01]  /*78b0*/  LOP3.LUT R9, R30, 0xff00, R9, 0xf8, !PT ;  /* 0x0000ff001e097812 */ /* 0x000fe200078ef809 */
[----:B------:R-:W-:Y:S01]  /*78c0*/  IMAD.SHL.U32 R30, R46, 0x100, RZ ;  /* 0x000001002e1e7824 */ /* 0x000fe200078e00ff */
[----:B------:R-:W-:Y:S01]  /*78d0*/  LOP3.LUT R8, R42, 0xff00, R31, 0xf8, !PT ;  /* 0x0000ff002a087812 */ /* 0x000fe200078ef81f */
[----:B------:R-:W-:Y:S01]  /*78e0*/  IMAD.U32 R93, R93, 0x10000, RZ ;  /* 0x000100005d5d7824 */ /* 0x000fe200078e00ff */
[----:B------:R-:W-:Y:S01]  /*78f0*/  LOP3.LUT R10, R9, 0xff0000, R10, 0xf8, !PT ;  /* 0x00ff0000090a7812 */ /* 0x000fe200078ef80a */
[----:B------:R-:W-:Y:S01]  /*7900*/  IMAD.U32 R9, R96, 0x10000, RZ ;  /* 0x0001000060097824 */ /* 0x000fe200078e00ff */
[----:B------:R-:W-:Y:S01]  /*7910*/  LOP3.LUT R12, R44, 0xff00, R43, 0xf8, !PT ;  /* 0x0000ff002c0c7812 */ /* 0x000fe200078ef82b */
[----:B------:R-:W-:Y:S01]  /*7920*/  IMAD.U32 R47, R47, 0x10000, RZ ;  /* 0x000100002f2f7824 */ /* 0x000fe200078e00ff */
[----:B------:R-:W-:-:S02]  /*7930*/  F2FP.F16.E4M3.UNPACK_B R46, R108.H1 ;  /* 0x0000006cff2e723e */ /* 0x000fc400030006ff */
[----:B------:R-:W-:Y:S02]  /*7940*/  F2FP.F16.E4M3.UNPACK_B R44, R41.H1 ;  /* 0x00000029ff2c723e */ /* 0x000fe400030006ff */
[----:B------:R-:W-:Y:S02]  /*7950*/  F2FP.F16.E4M3.UNPACK_B R42, R40.H1 ;  /* 0x00000028ff2a723e */ /* 0x000fe400030006ff */
[----:B------:R-:W-:Y:S01]  /*7960*/  LOP3.LUT R92, R45, 0xff00, R30, 0xf8, !PT ;  /* 0x0000ff002d5c7812 */ /* 0x000fe200078ef81e */
[----:B------:R-:W-:Y:S01]  /*7970*/  HADD2.F32 R31, -RZ, R44.H0_H0 ;  /* 0x2000002cff1f7230 */ /* 0x000fe20000004100 */
[----:B------:R-:W-:Y:S01]  /*7980*/  LOP3.LUT R8, R8, 0xff0000, R9, 0xf8, !PT ;  /* 0x00ff000008087812 */ /* 0x000fe200078ef809 */
[----:B------:R-:W-:Y:S01]  /*7990*/  HADD2.F32 R9, -RZ, R46.H0_H0 ;  /* 0x2000002eff097230 */ /* 0x000fe20000004100 */
[----:B------:R-:W-:Y:S01]  /*79a0*/  F2FP.F16.E4M3.UNPACK_B R43, R106.H1 ;  /* 0x0000006aff2b723e */ /* 0x000fe200030006ff */
[----:B------:R-:W-:Y:S01]  /*79b0*/  HADD2.F32 R30, -RZ, R42.H0_H0 ;  /* 0x2000002aff1e7230 */ /* 0x000fe20000004100 */
[----:B------:R-:W-:Y:S01]  /*79c0*/  LOP3.LUT R12, R12, 0xff0000, R47, 0xf8, !PT ;  /* 0x00ff00000c0c7812 */ /* 0x000fe200078ef82f */
[----:B------:R-:W-:-:S02]  /*79d0*/  HADD2.F32 R46, -RZ, R46.H1_H1 ;  /* 0x3000002eff2e7230 */ /* 0x000fc40000004100 */
[CC--:B------:R-:W-:Y:S01]  /*79e0*/  FMUL.FTZ R97, R31.reuse, R9.reuse ;  /* 0x000000091f617220 */ /* 0x0c0fe20000410000 */
[--C-:B------:R-:W-:Y:S02]  /*79f0*/  HADD2.F32 R45, -RZ, R43.reuse.H0_H0 ;  /* 0x2000002bff2d7230 */ /* 0x100fe40000004100 */
[----:B------:R-:W-:Y:S01]  /*7a00*/  FMUL.FTZ R96, R30, R9 ;  /* 0x000000091e607220 */ /* 0x000fe20000410000 */
[----:B------:R-:W-:Y:S01]  /*7a10*/  LOP3.LUT R9, R92, 0xff0000, R93, 0xf8, !PT ;  /* 0x00ff00005c097812 */ /* 0x000fe200078ef85d */
[----:B------:R-:W-:Y:S01]  /*7a20*/  HADD2.F32 R92, -RZ, R43.H1_H1 ;  /* 0x3000002bff5c7230 */ /* 0x000fe20000004100 */
[----:B------:R-:W-:Y:S01]  /*7a30*/  F2FP.F16.E4M3.UNPACK_B R108, R108 ;  /* 0x0000006cff6c723e */ /* 0x000fe200020006ff */
[-C--:B------:R-:W-:Y:S01]  /*7a40*/  FFMA.FTZ R30, R30, R45.reuse, -R97 ;  /* 0x0000002d1e1e7223 */ /* 0x080fe20000010861 */
[----:B------:R-:W-:Y:S01]  /*7a50*/  FFMA.FTZ R31, R31, R45, R96 ;  /* 0x0000002d1f1f7223 */ /* 0x000fe20000010060 */
[----:B------:R-:W-:Y:S01]  /*7a60*/  HADD2.F32 R43, -RZ, R42.H1_H1 ;  /* 0x3000002aff2b7230 */ /* 0x000fe20000004100 */
[----:B------:R-:W-:Y:S01]  /*7a70*/  F2FP.F16.E4M3.UNPACK_B R45, R41 ;  /* 0x00000029ff2d723e */ /* 0x000fe200020006ff */
[----:B------:R-:W-:Y:S01]  /*7a80*/  HADD2.F32 R47, -RZ, R44.H1_H1 ;  /* 0x3000002cff2f7230 */ /* 0x000fe20000004100 */
[----:B------:R-:W-:Y:S01]  /*7a90*/  F2FP.F16.E4M3.UNPACK_B R44, R40 ;  /* 0x00000028ff2c723e */ /* 0x000fe200020006ff */
[----:B------:R-:W-:Y:S01]  /*7aa0*/  HADD2.F32 R93, -RZ, R108.H0_H0 ;  /* 0x2000006cff5d7230 */ /* 0x000fe20000004100 */
[----:B------:R-:W-:Y:S01]  /*7ab0*/  F2FP.F16.E4M3.UNPACK_B R106, R106 ;  /* 0x0000006aff6a723e */ /* 0x000fe200020006ff */
[-C--:B------:R-:W-:Y:S01]  /*7ac0*/  FMUL.FTZ R96, R43, R46.reuse ;  /* 0x0000002e2b607220 */ /* 0x080fe20000410000 */
[----:B------:R-:W-:Y:S01]  /*7ad0*/  FMUL.FTZ R40, R47, R46 ;  /* 0x0000002e2f287220 */ /* 0x000fe20000410000 */
[----:B------:R-:W-:-:S02]  /*7ae0*/  HADD2.F32 R46, -RZ, R45.H0_H0 ;  /* 0x2000002dff2e7230 */ /* 0x000fc40000004100 */
[----:B------:R-:W-:Y:S02]  /*7af0*/  HADD2.F32 R42, -RZ, R44.H0_H0 ;  /* 0x2000002cff2a7230 */ /* 0x000fe40000004100 */
[-C--:B------:R-:W-:Y:S01]  /*7b00*/  FFMA.FTZ R41, R43, R92.reuse, -R40 ;  /* 0x0000005c2b297223 */ /* 0x080fe20000010828 */
[----:B------:R-:W-:Y:S02]  /*7b10*/  HADD2.F32 R43, -RZ, R106.H0_H0 ;  /* 0x2000006aff2b7230 */ /* 0x000fe40000004100 */
[-C--:B------:R-:W-:Y:S01]  /*7b20*/  FMUL.FTZ R97, R46, R93.reuse ;  /* 0x0000005d2e617220 */ /* 0x080fe20000410000 */
[----:B------:R-:W-:Y:S01]  /*7b30*/  FFMA.FTZ R40, R47, R92, R96 ;  /* 0x0000005c2f287223 */ /* 0x000fe20000010060 */
[C---:B------:R-:W-:Y:S01]  /*7b40*/  FMUL.FTZ R93, R42.reuse, R93 ;  /* 0x0000005d2a5d7220 */ /* 0x040fe20000410000 */
[----:B------:R-:W-:Y:S02]  /*7b50*/  HADD2.F32 R108, -RZ, R108.H1_H1 ;  /* 0x3000006cff6c7230 */ /* 0x000fe40000004100 */
[----:B------:R-:W-:Y:S01]  /*7b60*/  FFMA.FTZ R42, R42, R43, -R97 ;  /* 0x0000002b2a2a7223 */ /* 0x000fe20000010861 */
[----:B------:R-:W-:Y:S01]  /*7b70*/  HADD2.F32 R47, -RZ, R45.H1_H1 ;  /* 0x3000002dff2f7230 */ /* 0x000fe20000004100 */
[----:B------:R-:W-:Y:S01]  /*7b80*/  F2FP.F16.E4M3.UNPACK_B R97, R107.H1 ;  /* 0x0000006bff61723e */ /* 0x000fe200030006ff */
[----:B------:R-:W-:Y:S01]  /*7b90*/  HADD2.F32 R44, -RZ, R44.H1_H1 ;  /* 0x3000002cff2c7230 */ /* 0x000fe20000004100 */
[----:B------:R-:W-:Y:S01]  /*7ba0*/  F2FP.F16.E4M3.UNPACK_B R92, R14.H1 ;  /* 0x0000000eff5c723e */ /* 0x000fe200030006ff */
[----:B------:R-:W-:-:S02]  /*7bb0*/  HADD2.F32 R106, -RZ, R106.H1_H1 ;  /* 0x3000006aff6a7230 */ /* 0x000fc40000004100 */
[----:B------:R-:W-:Y:S01]  /*7bc0*/  FFMA.FTZ R43, R46, R43, R93 ;  /* 0x0000002b2e2b7223 */ /* 0x000fe2000001005d */
        /* <DEDUP_REMOVED lines=16> */
[-C--:B------:R-:W-:Y:S01]  /*7cd0*/  FFMA.FTZ R112, R47, R106.reuse, -R112 ;  /* 0x0000006a2f707223 */ /* 0x080fe20000010870 */
[----:B------:R-:W-:Y:S01]  /*7ce0*/  HADD2.F32 R46, -RZ, R46.H1_H1 ;  /* 0x3000002eff2e7230 */ /* 0x000fe20000004100 */
[----:B------:R-:W-:Y:S01]  /*7cf0*/  F2FP.F16.E4M3.UNPACK_B R105, R105 ;  /* 0x00000069ff69723e */ /* 0x000fe200020006ff */
[----:B------:R-:W-:Y:S02]  /*7d00*/  HADD2.F32 R47, -RZ, R96.H1_H1 ;  /* 0x30000060ff2f7230 */ /* 0x000fe40000004100 */
[-C--:B------:R-:W-:Y:S01]  /*7d10*/  FMUL.FTZ R109, R92, R97.reuse ;  /* 0x000000615c6d7220 */ /* 0x080fe20000410000 */
[----:B------:R-:W-:Y:S01]  /*7d20*/  FFMA.FTZ R108, R93, R106, R108 ;  /* 0x0000006a5d6c7223 */ /* 0x000fe2000001006c */
[----:B------:R-:W-:Y:S01]  /*7d30*/  FMUL.FTZ R97, R46, R97 ;  /* 0x000000612e617220 */ /* 0x000fe20000410000 */
[----:B------:R-:W-:-:S02]  /*7d40*/  HADD2.F32 R93, -RZ, R107.H0_H0 ;  /* 0x2000006bff5d7230 */ /* 0x000fc40000004100 */
[-C--:B------:R-:W-:Y:S01]  /*7d50*/  FFMA.FTZ R109, R46, R47.reuse, -R109 ;  /* 0x0000002f2e6d7223 */ /* 0x080fe2000001086d */
[----:B------:R-:W-:Y:S01]  /*7d60*/  F2FP.F16.E4M3.UNPACK_B R46, R14 ;  /* 0x0000000eff2e723e */ /* 0x000fe200020006ff */
[----:B------:R-:W-:Y:S01]  /*7d70*/  FFMA.FTZ R111, R92, R47, R97 ;  /* 0x0000002f5c6f7223 */ /* 0x000fe20000010061 */
[----:B------:R-:W-:Y:S01]  /*7d80*/  HADD2.F32 R107, -RZ, R107.H1_H1 ;  /* 0x3000006bff6b7230 */ /* 0x000fe20000004100 */
[----:B------:R-:W-:Y:S01]  /*7d90*/  F2FP.SATFINITE.E4M3.F32.PACK_AB_MERGE_C R30, R41, R30, RZ ;  /* 0x0000001e291e723e */ /* 0x000fe200048070ff */
[--C-:B------:R-:W-:Y:S01]  /*7da0*/  HADD2.F32 R14, -RZ, R29.reuse.H0_H0 ;  /* 0x2000001dff0e7230 */ /* 0x100fe20000004100 */
[----:B------:R-:W-:Y:S01]  /*7db0*/  F2FP.SATFINITE.E4M3.F32.PACK_AB_MERGE_C R40, R40, R31, RZ ;  /* 0x0000001f2828723e */ /* 0x000fe200048070ff */
[--C-:B------:R-:W-:Y:S01]  /*7dc0*/  HADD2.F32 R47, -RZ, R46.reuse.H0_H0 ;  /* 0x2000002eff2f7230 */ /* 0x100fe20000004100 */
[----:B------:R-:W-:Y:S01]  /*7dd0*/  F2FP.SATFINITE.E4M3.F32.PACK_AB_MERGE_C R31, R45, R42, R30 ;  /* 0x0000002a2d1f723e */ /* 0x000fe2000480701e */
[----:B------:R-:W-:Y:S02]  /*7de0*/  HADD2.F32 R46, -RZ, R46.H1_H1 ;  /* 0x3000002eff2e7230 */ /* 0x000fe40000004100 */
[----:B------:R-:W-:Y:S01]  /*7df0*/  FMUL.FTZ R96, R14, R93 ;  /* 0x0000005d0e607220 */ /* 0x000fe20000410000 */
[----:B------:R-:W-:-:S02]  /*7e00*/  HADD2.F32 R29, -RZ, R29.H1_H1 ;  /* 0x3000001dff1d7230 */ /* 0x000fc40000004100 */
[----:B------:R-:W-:Y:S01]  /*7e10*/  FMUL.FTZ R97, R47, R93 ;  /* 0x0000005d2f617220 */ /* 0x000fe20000410000 */
[--C-:B------:R-:W-:Y:S02]  /*7e20*/  HADD2.F32 R92, -RZ, R105.reuse.H0_H0 ;  /* 0x20000069ff5c7230 */ /* 0x100fe40000004100 */
[-C--:B------:R-:W-:Y:S01]  /*7e30*/  FMUL.FTZ R106, R46, R107.reuse ;  /* 0x0000006b2e6a7220 */ /* 0x080fe20000410000 */
[----:B------:R-:W-:Y:S02]  /*7e40*/  HADD2.F32 R105, -RZ, R105.H1_H1 ;  /* 0x30000069ff697230 */ /* 0x000fe40000004100 */
[----:B------:R-:W-:Y:S01]  /*7e50*/  FMUL.FTZ R107, R29, R107 ;  /* 0x0000006b1d6b7220 */ /* 0x000fe20000410000 */
[----:B------:R-:W-:Y:S01]  /*7e60*/  F2FP.F16.E4M3.UNPACK_B R42, R12 ;  /* 0x0000000cff2a723e */ /* 0x000fe200020006ff */
[----:B------:R-:W-:Y:S01]  /*7e70*/  FFMA.FTZ R97, R14, R92, -R97 ;  /* 0x0000005c0e617223 */ /* 0x000fe20000010861 */
[----:B------:R-:W-:Y:S01]  /*7e80*/  F2FP.F16.E4M3.UNPACK_B R41, R28 ;  /* 0x0000001cff29723e */ /* 0x000fe200020006ff */
[----:B------:R-:W-:Y:S01]  /*7e90*/  FFMA.FTZ R107, R46, R105, R107 ;  /* 0x000000692e6b7223 */ /* 0x000fe2000001006b */
[----:B------:R-:W-:Y:S01]  /*7ea0*/  F2FP.F16.E4M3.UNPACK_B R46, R13 ;  /* 0x0000000dff2e723e */ /* 0x000fe200020006ff */
[----:B------:R-:W-:Y:S01]  /*7eb0*/  FFMA.FTZ R14, R47, R92, R96 ;  /* 0x0000005c2f0e7223 */ /* 0x000fe20000010060 */
[----:B------:R-:W-:Y:S01]  /*7ec0*/  F2FP.SATFINITE.E4M3.F32.PACK_AB_MERGE_C R30, R44, R43, R40 ;  /* 0x0000002b2c1e723e */ /* 0x000fe20004807028 */
[----:B------:R-:W-:Y:S01]  /*7ed0*/  HADD2.F32 R47, -RZ, R42.H0_H0 ;  /* 0x2000002aff2f7230 */ /* 0x000fe20000004100 */
[----:B------:R-:W-:Y:S01]  /*7ee0*/  F2FP.F16.E4M3.UNPACK_B R44, R10 ;  /* 0x0000000aff2c723e */ /* 0x000fe200020006ff */
[----:B------:R-:W-:Y:S01]  /*7ef0*/  HADD2.F32 R43, -RZ, R46.H0_H0 ;  /* 0x2000002eff2b7230 */ /* 0x000fe20000004100 */
[----:B------:R-:W-:Y:S01]  /*7f00*/  F2FP.F16.E4M3.UNPACK_B R28, R28.H1 ;  /* 0x0000001cff1c723e */ /* 0x000fe200030006ff */
[----:B------:R-:W-:Y:S01]  /*7f10*/  HADD2.F32 R40, -RZ, R41.H0_H0 ;  /* 0x20000029ff287230 */ /* 0x000fe20000004100 */
[----:B------:R-:W-:Y:S01]  /*7f20*/  F2FP.F16.E4M3.UNPACK_B R10, R10.H1 ;  /* 0x0000000aff0a723e */ /* 0x000fe200030006ff */
        /* <DEDUP_REMOVED lines=14> */
[----:B------:R-:W-:Y:S02]  /*8010*/  HADD2.F32 R42, -RZ, R28.H0_H0 ;  /* 0x2000001cff2a7230 */ /* 0x000fe40000004100 */
[----:B------:R-:W-:Y:S01]  /*8020*/  FFMA.FTZ R12, R46, R43, R93 ;  /* 0x0000002b2e0c7223 */ /* 0x000fe2000001005d */
[----:B------:R-:W-:Y:S02]  /*8030*/  HADD2.F32 R45, -RZ, R44.H0_H0 ;  /* 0x2000002cff2d7230 */ /* 0x000fe40000004100 */
[----:B------:R-:W-:Y:S01]  /*8040*/  FFMA.FTZ R106, R29, R105, -R106 ;  /* 0x000000691d6a7223 */ /* 0x000fe2000001086a */
[----:B------:R-:W-:Y:S01]  /*8050*/  HADD2.F32 R46, -RZ, R47.H0_H0 ;  /* 0x2000002fff2e7230 */ /* 0x000fe20000004100 */
[----:B------:R-:W-:Y:S01]  /*8060*/  F2FP.SATFINITE.E4M3.F32.PACK_AB_MERGE_C R29, R109, R112, RZ ;  /* 0x000000706d1d723e */ /* 0x000fe200048070ff */
[----:B------:R-:W-:Y:S01]  /*8070*/  HADD2.F32 R43, -RZ, R28.H1_H1 ;  /* 0x3000001cff2b7230 */ /* 0x000fe20000004100 */
[----:B------:R-:W-:Y:S01]  /*8080*/  F2FP.SATFINITE.E4M3.F32.PACK_AB_MERGE_C R108, R111, R108, RZ ;  /* 0x0000006c6f6c723e */ /* 0x000fe200048070ff */
[----:B------:R-:W-:-:S02]  /*8090*/  HADD2.F32 R44, -RZ, R44.H1_H1 ;  /* 0x3000002cff2c7230 */ /* 0x000fc40000004100 */
[-C--:B------:R-:W-:Y:S01]  /*80a0*/  FMUL.FTZ R93, R45, R46.reuse ;  /* 0x0000002e2d5d7220 */ /* 0x080fe20000410000 */
[----:B------:R-:W-:Y:S02]  /*80b0*/  HADD2.F32 R47, -RZ, R47.H1_H1 ;  /* 0x3000002fff2f7230 */ /* 0x000fe40000004100 */
[----:B------:R-:W-:Y:S01]  /*80c0*/  FMUL.FTZ R92, R42, R46 ;  /* 0x0000002e2a5c7220 */ /* 0x000fe20000410000 */
[--C-:B------:R-:W-:Y:S01]  /*80d0*/  HADD2.F32 R28, -RZ, R10.reuse.H0_H0 ;  /* 0x2000000aff1c7230 */ /* 0x100fe20000004100 */
[----:B------:R-:W-:Y:S01]  /*80e0*/  F2FP.SATFINITE.E4M3.F32.PACK_AB_MERGE_C R29, R106, R97, R29 ;  /* 0x000000616a1d723e */ /* 0x000fe2000480701d */
[----:B------:R-:W-:Y:S02]  /*80f0*/  HADD2.F32 R46, -RZ, R10.H1_H1 ;  /* 0x3000000aff2e7230 */ /* 0x000fe40000004100 */
[-C--:B------:R-:W-:Y:S01]  /*8100*/  FMUL.FTZ R96, R44, R47.reuse ;  /* 0x0000002f2c607220 */ /* 0x080fe20000410000 */
[----:B------:R-:W-:Y:S01]  /*8110*/  FMUL.FTZ R47, R43, R47 ;  /* 0x0000002f2b2f7220 */ /* 0x000fe20000410000 */
[-C--:B------:R-:W-:Y:S01]  /*8120*/  FFMA.FTZ R10, R42, R28.reuse, -R93 ;  /* 0x0000001c2a0a7223 */ /* 0x080fe2000001085d */
[-C--:B------:R-:W-:Y:S01]  /*8130*/  F2FP.F16.E4M3.UNPACK_B R42, R11.reuse ;  /* 0x0000000bff2a723e */ /* 0x080fe200020006ff */
[----:B------:R-:W-:Y:S01]  /*8140*/  FFMA.FTZ R28, R45, R28, R92 ;  /* 0x0000001c2d1c7223 */ /* 0x000fe2000001005c */
[----:B------:R-:W-:Y:S01]  /*8150*/  F2FP.F16.E4M3.UNPACK_B R11, R11.H1 ;  /* 0x0000000bff0b723e */ /* 0x000fe200030006ff */
[----:B------:R-:W-:Y:S01]  /*8160*/  FFMA.FTZ R109, R44, R46, R47 ;  /* 0x0000002e2c6d7223 */ /* 0x000fe2000001002f */
[----:B------:R-:W-:-:S02]  /*8170*/  F2FP.F16.E4M3.UNPACK_B R97, R9.H1 ;  /* 0x00000009ff61723e */ /* 0x000fc400030006ff */
[----:B------:R-:W-:Y:S01]  /*8180*/  F2FP.SATFINITE.E4M3.F32.PACK_AB_MERGE_C R14, R107, R14, R108 ;  /* 0x0000000e6b0e723e */ /* 0x000fe2000480706c */
[----:B------:R-:W-:Y:S01]  /*8190*/  FFMA.FTZ R107, R43, R46, -R96 ;  /* 0x0000002e2b6b7223 */ /* 0x000fe20000010860 */
[-C--:B------:R-:W-:Y:S01]  /*81a0*/  F2FP.F16.E4M3.UNPACK_B R45, R15.reuse ;  /* 0x0000000fff2d723e */ /* 0x080fe200020006ff */
[----:B------:R-:W-:Y:S01]  /*81b0*/  HADD2.F32 R43, -RZ, R11.H0_H0 ;  /* 0x2000000bff2b7230 */ /* 0x000fe20000004100 */
[----:B------:R-:W-:Y:S01]  /*81c0*/  F2FP.F16.E4M3.UNPACK_B R44, R15.H1 ;  /* 0x0000000fff2c723e */ /* 0x000fe200030006ff */
[----:B------:R-:W-:Y:S01]  /*81d0*/  HADD2.F32 R106, -RZ, R97.H0_H0 ;  /* 0x20000061ff6a7230 */ /* 0x000fe20000004100 */
[----:B------:R-:W-:Y:S01]  /*81e0*/  F2FP.F16.E4M3.UNPACK_B R96, R9 ;  /* 0x00000009ff60723e */ /* 0x000fe200020006ff */
[----:B------:R-:W-:Y:S01]  /*81f0*/  HADD2.F32 R46, -RZ, R45.H0_H0 ;  /* 0x2000002dff2e7230 */ /* 0x000fe20000004100 */
[-C--:B------:R-:W-:Y:S01]  /*8200*/  F2FP.F16.E4M3.UNPACK_B R47, R8.reuse.H1 ;  /* 0x00000008ff2f723e */ /* 0x080fe200030006ff */
[----:B------:R-:W-:Y:S01]  /*8210*/  HADD2.F32 R97, -RZ, R97.H1_H1 ;  /* 0x30000061ff617230 */ /* 0x000fe20000004100 */
[----:B------:R-:W-:Y:S01]  /*8220*/  F2FP.F16.E4M3.UNPACK_B R9, R8 ;  /* 0x00000008ff09723e */ /* 0x000fe200020006ff */
[----:B------:R-:W-:-:S02]  /*8230*/  HADD2.F32 R105, -RZ, R96.H0_H0 ;  /* 0x20000060ff697230 */ /* 0x000fc40000004100 */
[----:B------:R-:W-:Y:S01]  /*8240*/  FMUL.FTZ R111, R43, R106 ;  /* 0x0000006a2b6f7220 */ /* 0x000fe20000410000 */
[--C-:B------:R-:W-:Y:S01]  /*8250*/  HADD2.F32 R8, -RZ, R44.reuse.H0_H0 ;  /* 0x2000002cff087230 */ /* 0x100fe20000004100 */
[----:B------:R-:W-:Y:S01]  /*8260*/  F2FP.SATFINITE.E4M3.F32.PACK_AB_MERGE_C R10, R107, R10, RZ ;  /* 0x0000000a6b0a723e */ /* 0x000fe200048070ff */
[----:B------:R-:W-:Y:S02]  /*8270*/  HADD2.F32 R93, -RZ, R47.H0_H0 ;  /* 0x2000002fff5d7230 */ /* 0x000fe40000004100 */
[----:B------:R-:W-:Y:S01]  /*8280*/  FMUL.FTZ R108, R46, R105 ;  /* 0x000000692e6c7220 */ /* 0x000fe20000410000 */
[----:B------:R-:W-:Y:S02]  /*8290*/  HADD2.F32 R44, -RZ, R44.H1_H1 ;  /* 0x3000002cff2c7230 */ /* 0x000fe40000004100 */
[C---:B------:R-:W-:Y:S01]  /*82a0*/  FMUL.FTZ R112, R8.reuse, R106 ;  /* 0x0000006a08707220 */ /* 0x040fe20000410000 */
[----:B------:R-:W-:Y:S02]  /*82b0*/  HADD2.F32 R11, -RZ, R11.H1_H1 ;  /* 0x3000000bff0b7230 */ /* 0x000fe40000004100 */
[----:B------:R-:W-:Y:S01]  /*82c0*/  FFMA.FTZ R111, R8, R93, R111 ;  /* 0x0000005d086f7223 */ /* 0x000fe2000001006f */
[----:B------:R-:W-:-:S02]  /*82d0*/  HADD2.F32 R15, -RZ, R42.H0_H0 ;  /* 0x2000002aff0f7230 */ /* 0x000fc40000004100 */
[-C--:B------:R-:W-:Y:S01]  /*82e0*/  FMUL.FTZ R8, R44, R97.reuse ;  /* 0x000000612c087220 */ /* 0x080fe20000410000 */
[----:B------:R-:W-:Y:S02]  /*82f0*/  HADD2.F32 R92, -RZ, R9.H0_H0 ;  /* 0x20000009ff5c7230 */ /* 0x000fe40000004100 */
[----:B------:R-:W-:Y:S01]  /*8300*/  FMUL.FTZ R97, R11, R97 ;  /* 0x000000610b617220 */ /* 0x000fe20000410000 */
[----:B------:R-:W-:Y:S02]  /*8310*/  HADD2.F32 R45, -RZ, R45.H1_H1 ;  /* 0x3000002dff2d7230 */ /* 0x000fe40000004100 */
[C---:B------:R-:W-:Y:S01]  /*8320*/  FMUL.FTZ R105, R15.reuse, R105 ;  /* 0x000000690f697220 */ /* 0x040fe20000410000 */
[----:B------:R-:W-:Y:S02]  /*8330*/  HADD2.F32 R96, -RZ, R96.H1_H1 ;  /* 0x30000060ff607230 */ /* 0x000fe40000004100 */
[----:B------:R-:W-:Y:S01]  /*8340*/  FFMA.FTZ R108, R15, R92, -R108 ;  /* 0x0000005c0f6c7223 */ /* 0x000fe2000001086c */
[----:B------:R-:W-:-:S02]  /*8350*/  HADD2.F32 R47, -RZ, R47.H1_H1 ;  /* 0x3000002fff2f7230 */ /* 0x000fc40000004100 */
[----:B------:R-:W-:Y:S01]  /*8360*/  FFMA.FTZ R112, R43, R93, -R112 ;  /* 0x0000005d2b707223 */ /* 0x000fe20000010870 */
[----:B------:R-:W-:Y:S02]  /*8370*/  HADD2.F32 R42, -RZ, R42.H1_H1 ;  /* 0x3000002aff2a7230 */ /* 0x000fe40000004100 */
[-C--:B------:R-:W-:Y:S01]  /*8380*/  FMUL.FTZ R15, R45, R96.reuse ;  /* 0x000000602d0f7220 */ /* 0x080fe20000410000 */
[----:B------:R-:W-:Y:S02]  /*8390*/  HADD2.F32 R9, -RZ, R9.H1_H1 ;  /* 0x30000009ff097230 */ /* 0x000fe40000004100 */
[-C--:B------:R-:W-:Y:S01]  /*83a0*/  FFMA.FTZ R11, R11, R47.reuse, -R8 ;  /* 0x0000002f0b0b7223 */ /* 0x080fe20000010808 */
[----:B------:R-:W-:Y:S01]  /*83b0*/  FFMA.FTZ R44, R44, R47, R97 ;  /* 0x0000002f2c2c7223 */ /* 0x000fe20000010061 */
[----:B------:R-:W-:Y:S01]  /*83c0*/  FMUL.FTZ R96, R42, R96 ;  /* 0x000000602a607220 */ /* 0x000fe20000410000 */
[----:B------:R-:W-:Y:S01]  /*83d0*/  FFMA.FTZ R105, R46, R92, R105 ;  /* 0x0000005c2e697223 */ /* 0x000fe20000010069 */
[-C--:B------:R-:W-:Y:S01]  /*83e0*/  FFMA.FTZ R15, R42, R9.reuse, -R15 ;  /* 0x000000092a0f7223 */ /* 0x080fe2000001080f */
[----:B------:R-:W-:Y:S01]  /*83f0*/  F2FP.SATFINITE.E4M3.F32.PACK_AB_MERGE_C R11, R11, R112, RZ ;  /* 0x000000700b0b723e */ /* 0x000fe200048070ff */
        /* <DEDUP_REMOVED lines=9> */
[----:B------:R-:W-:-:S07]  /*8490*/  F2FP.SATFINITE.E4M3.F32.PACK_AB_MERGE_C R15, R96, R105, R44 ;  /* 0x00000069600f723e */ /* 0x000fce000480702c */
.L_x_1645:
[----:B------:R-:W-:Y:S05]  /*84a0*/  BSYNC B2 ;  /* 0x0000000000027941 */ /* 0x000fea0003800000 */
.L_x_1644:
[----:B0-----:R0:W-:Y:S04]  /*84b0*/  ST.E.128 desc[UR42][R32.64], R8 ;  /* 0x0000000820007985 */ /* 0x0011e8000c101d2a */
[----:B--2---:R0:W-:Y:S02]  /*84c0*/  @!P2 ST.E.128 desc[UR42][R34.64], R12 ;  /* 0x0000000c2200a985 */ /* 0x0041e4000c101d2a */
.L_x_1643:
[----:B------:R-:W-:Y:S05]  /*84d0*/  BSYNC B1 ;  /* 0x0000000000017941 */ /* 0x000fea0003800000 */
.L_x_1642:
[----:B------:R-:W-:-:S13]  /*84e0*/  ISETP.NE.AND P2, PT, R0, RZ, PT ;  /* 0x000000ff0000720c */ /* 0x000fda0003f45270 */
[----:B------:R-:W-:Y:S05]  /*84f0*/  @!P2 BRA `(.L_x_1609) ;  /* 0x0000001000d0a947 */ /* 0x000fea0003800000 */
[----:B------:R-:W-:Y:S01]  /*8500*/  ISETP.NE.AND P4, PT, R85, RZ, PT ;  /* 0x000000ff5500720c */ /* 0x000fe20003f85270 */
[----:B------:R-:W-:Y:S01]  /*8510*/  BSSY B1, `(.L_x_1646) ;  /* 0x00000e6000017945 */ /* 0x000fe20003800000 */
[C---:B----4-:R-:W-:Y:S02]  /*8520*/  IADD3 R28, P2, R56.reuse, R101, RZ ;  /* 0x00000065381c7210 */ /* 0x050fe40007f5e0ff */
[----:B------:R-:W-:Y:S02]  /*8530*/  SEL R110, R65, R110, !P4 ;  /* 0x0000006e416e7207 */ /* 0x000fe40006000000 */
[----:B---3--:R-:W-:Y:S02]  /*8540*/  LEA.HI.X.SX32 R29, R56, R99, 0x1, P2 ;  /* 0x00000063381d7211 */ /* 0x008fe400010f0eff */
[----:B0-----:R-:W-:Y:S02]  /*8550*/  SHF.R.S32.HI R9, RZ, 0x1f, R110 ;  /* 0x0000001fff097819 */ /* 0x001fe4000001146e */
[----:B------:R-:W-:-:S02]  /*8560*/  ISETP.GE.AND P2, PT, R80, R95, PT ;  /* 0x0000005f5000720c */ /* 0x000fc40003f46270 */
[----:B------:R-:W-:-:S04]  /*8570*/  LEA.HI R9, R9, R110, RZ, 0x5 ;  /* 0x0000006e09097211 */ /* 0x000fc800078f28ff */
[----:B------:R-:W-:-:S04]  /*8580*/  SHF.R.S32.HI R8, RZ, 0x5, R9 ;  /* 0x00000005ff087819 */ /* 0x000fc80000011409 */
[----:B------:R-:W-:-:S04]  /*8590*/  LEA.HI.SX32 R8, R75, R8, 0x1c ;  /* 0x000000084b087211 */ /* 0x000fc800078fe2ff */
[----:B------:R-:W-:Y:S01]  /*85a0*/  SHF.R.S32.HI R9, RZ, 0x1f, R8 ;  /* 0x0000001fff097819 */ /* 0x000fe20000011408 */
[----:B------:R-:W-:-:S03]  /*85b0*/  IMAD.SHL.U32 R30, R8, 0x10, RZ ;  /* 0x00000010081e7824 */ /* 0x000fc600078e00ff */
[----:B------:R-:W-:Y:S02]  /*85c0*/  LEA.HI R8, R9, R8, RZ, 0x2 ;  /* 0x0000000809087211 */ /* 0x000fe400078f10ff */
[----:B------:R-:W-:-:S03]  /*85d0*/  LOP3.LUT R9, R181, 0x30, R30, 0xf8, !PT ;  /* 0x00000030b5097812 */ /* 0x000fc600078ef81e */
[----:B------:R-:W-:Y:S01]  /*85e0*/  IMAD.SHL.U32 R8, R8, 0x800, RZ ;  /* 0x0000080008087824 */ /* 0x000fe200078e00ff */
[----:B------:R-:W-:-:S04]  /*85f0*/  LOP3.LUT R9, R9, R182, RZ, 0x3c, !PT ;  /* 0x000000b609097212 */ /* 0x000fc800078e3cff */
[----:B------:R-:W-:-:S04]  /*8600*/  LOP3.LUT R8, R8, 0xffffe000, RZ, 0xc0, !PT ;  /* 0xffffe00008087812 */ /* 0x000fc800078ec0ff */
[----:B------:R-:W-:Y:S01]  /*8610*/  IADD3 R11, R9, R8, R183 ;  /* 0x00000008090b7210 */ /* 0x000fe20007ffe0b7 */
[----:B------:R-:W-:-:S04]  /*8620*/  IMAD R9, R22, 0x6000, R72 ;  /* 0x0000600016097824 */ /* 0x000fc800078e0248 */
[----:B------:R-:W-:Y:S02]  /*8630*/  IMAD R11, R22, 0x6000, R11 ;  /* 0x00006000160b7824 */ /* 0x000fe400078e020b */
[C---:B------:R-:W-:Y:S02]  /*8640*/  IMAD.IADD R9, R16.reuse, 0x1, R9 ;  /* 0x0000000110097824 */ /* 0x040fe400078e0209 */
[----:B------:R-:W-:-:S04]  /*8650*/  IMAD.IADD R12, R16, 0x1, R11 ;  /* 0x00000001100c7824 */ /* 0x000fc800078e020b */
[----:B------:R-:W0:Y:S04]  /*8660*/  LDS.128 R8, [R9+0x16400] ;  /* 0x0164000009087984 */ /* 0x000e280000000c00 */
[----:B------:R-:W2:Y:S01]  /*8670*/  LDS.128 R12, [R12+0x16400] ;  /* 0x016400000c0c7984 */ /* 0x000ea20000000c00 */
[----:B------:R-:W-:Y:S05]  /*8680*/  @P2 BRA `(.L_x_1647) ;  /* 0x0000000c00382947 */ /* 0x000fea0003800000 */
[----:B------:R-:W-:Y:S01]  /*8690*/  SHF.R.U32.HI R4, RZ, 0x8, R5 ;  /* 0x00000008ff047819 */ /* 0x000fe20000011605 */
[----:B--2---:R-:W-:Y:S01]  /*86a0*/  IMAD.MOV.U32 R34, RZ, RZ, R12 ;  /* 0x000000ffff227224 */ /* 0x004fe200078e000c */
[----:B------:R-:W-:Y:S01]  /*86b0*/  SHF.R.U32.HI R6, RZ, 0x8, R39 ;  /* 0x00000008ff067819 */ /* 0x000fe20000011627 */
[----:B0-----:R-:W-:Y:S01]  /*86c0*/  IMAD.MOV.U32 R31, RZ, RZ, R8 ;  /* 0x000000ffff1f7224 */ /* 0x001fe200078e0008 */
[----:B------:R-:W-:Y:S01]  /*86d0*/  SHF.R.U32.HI R41, RZ, 0x10, R5 ;  /* 0x00000010ff297819 */ /* 0x000fe20000011605 */
[----:B------:R-:W-:Y:S01]  /*86e0*/  IMAD.SHL.U32 R4, R4, 0x100, RZ ;  /* 0x0000010004047824 */ /* 0x000fe200078e00ff */
[----:B------:R-:W-:Y:S01]  /*86f0*/  LOP3.LUT R5, R5, 0xff0000ff, RZ, 0xc0, !PT ;  /* 0xff0000ff05057812 */ /* 0x000fe200078ec0ff */
[----:B------:R-:W-:Y:S01]  /*8700*/  IMAD.SHL.U32 R12, R6, 0x100, RZ ;  /* 0x00000100060c7824 */ /* 0x000fe200078e00ff */
[----:B------:R-:W-:Y:S01]  /*8710*/  SHF.R.U32.HI R36, RZ, 0x8, R7 ;  /* 0x00000008ff247819 */ /* 0x000fe20000011607 */
[----:B------:R-:W-:Y:S01]  /*8720*/  IMAD.U32 R6, R41, 0x10000, RZ ;  /* 0x0001000029067824 */ /* 0x000fe200078e00ff */
[----:B------:R-:W-:-:S02]  /*8730*/  SHF.R.U32.HI R32, RZ, 0x8, R37 ;  /* 0x00000008ff207819 */ /* 0x000fc40000011625 */
[----:B------:R-:W-:Y:S02]  /*8740*/  LOP3.LUT R35, R39, 0xff0000ff, RZ, 0xc0, !PT ;  /* 0xff0000ff27237812 */ /* 0x000fe400078ec0ff */
[----:B------:R-:W-:Y:S01]  /*8750*/  SHF.R.U32.HI R42, RZ, 0x10, R7 ;  /* 0x00000010ff2a7819 */ /* 0x000fe20000011607 */
[----:B------:R-:W-:Y:S01]  /*8760*/  IMAD.SHL.U32 R8, R32, 0x100, RZ ;  /* 0x0000010020087824 */ /* 0x000fe200078e00ff */
[----:B------:R-:W-:Y:S01]  /*8770*/  LOP3.LUT R5, R5, 0xff00, R4, 0xf8, !PT ;  /* 0x0000ff0005057812 */ /* 0x000fe200078ef804 */
[----:B------:R-:W-:Y:S01]  /*8780*/  IMAD.SHL.U32 R4, R36, 0x100, RZ ;  /* 0x0000010024047824 */ /* 0x000fe200078e00ff */
[----:B------:R-:W-:Y:S02]  /*8790*/  LOP3.LUT R7, R7, 0xff0000ff, RZ, 0xc0, !PT ;  /* 0xff0000ff07077812 */ /* 0x000fe400078ec0ff */
[----:B------:R-:W-:Y:S02]  /*87a0*/  LOP3.LUT R33, R37, 0xff0000ff, RZ, 0xc0, !PT ;  /* 0xff0000ff25217812 */ /* 0x000fe400078ec0ff */
[----:B------:R-:W-:-:S02]  /*87b0*/  LOP3.LUT R41, R35, 0xff00, R12, 0xf8, !PT ;  /* 0x0000ff0023297812 */ /* 0x000fc400078ef80c */
[----:B------:R-:W-:Y:S01]  /*87c0*/  LOP3.LUT R6, R5, 0xff0000, R6, 0xf8, !PT ;  /* 0x00ff000005067812 */ /* 0x000fe200078ef806 */
[----:B------:R-:W-:Y:S01]  /*87d0*/  IMAD.U32 R5, R42, 0x10000, RZ ;  /* 0x000100002a057824 */ /* 0x000fe200078e00ff */
[----:B------:R-:W-:Y:S02]  /*87e0*/  F2FP.F16.E4M3.UNPACK_B R36, R104.H1 ;  /* 0x00000068ff24723e */ /* 0x000fe400030006ff */
[----:B------:R-:W-:Y:S02]  /*87f0*/  F2FP.F16.E4M3.UNPACK_B R35, R34.H1 ;  /* 0x00000022ff23723e */ /* 0x000fe400030006ff */
[----:B------:R-:W-:Y:S02]  /*8800*/  F2FP.F16.E4M3.UNPACK_B R32, R31.H1 ;  /* 0x0000001fff20723e */ /* 0x000fe400030006ff */
[----:B------:R-:W-:Y:S01]  /*8810*/  SHF.R.U32.HI R40, RZ, 0x10, R37 ;  /* 0x00000010ff287819 */ /* 0x000fe20000011625 */
[----:B------:R-:W-:Y:S01]  /*8820*/  HADD2.F32 R12, -RZ, R35.H0_H0 ;  /* 0x20000023ff0c7230 */ /* 0x000fe20000004100 */
[----:B------:R-:W-:-:S02]  /*8830*/  SHF.R.U32.HI R38, RZ, 0x10, R39 ;  /* 0x00000010ff267819 */ /* 0x000fc40000011627 */
[----:B------:R-:W-:Y:S01]  /*8840*/  LOP3.LUT R4, R7, 0xff00, R4, 0xf8, !PT ;  /* 0x0000ff0007047812 */ /* 0x000fe200078ef804 */
[----:B------:R-:W-:Y:S01]  /*8850*/  HADD2.F32 R7, -RZ, R36.H0_H0 ;  /* 0x20000024ff077230 */ /* 0x000fe20000004100 */
[----:B------:R-:W-:Y:S01]  /*8860*/  LOP3.LUT R39, R33, 0xff00, R8, 0xf8, !PT ;  /* 0x0000ff0021277812 */ /* 0x000fe200078ef808 */
[----:B------:R-:W-:Y:S01]  /*8870*/  HADD2.F32 R8, -RZ, R32.H0_H0 ;  /* 0x20000020ff087230 */ /* 0x000fe20000004100 */
[----:B------:R-:W-:Y:S01]  /*8880*/  F2FP.F16.E4M3.UNPACK_B R33, R100.H1 ;  /* 0x00000064ff21723e */ /* 0x000fe200030006ff */
[----:B------:R-:W-:Y:S01]  /*8890*/  IMAD.U32 R38, R38, 0x10000, RZ ;  /* 0x0001000026267824 */ /* 0x000fe200078e00ff */
[----:B------:R-:W-:Y:S01]  /*88a0*/  LOP3.LUT R5, R4, 0xff0000, R5, 0xf8, !PT ;  /* 0x00ff000004057812 */ /* 0x000fe200078ef805 */
[----:B------:R-:W-:Y:S02]  /*88b0*/  IMAD.U32 R4, R40, 0x10000, RZ ;  /* 0x0001000028047824 */ /* 0x000fe400078e00ff */
[----:B------:R-:W-:Y:S01]  /*88c0*/  FMUL.FTZ R43, R12, R7 ;  /* 0x000000070c2b7220 */ /* 0x000fe20000410000 */
[----:B------:R-:W-:-:S02]  /*88d0*/  HADD2.F32 R37, -RZ, R33.H0_H0 ;  /* 0x20000021ff257230 */ /* 0x000fc40000004100 */
[C---:B------:R-:W-:Y:S01]  /*88e0*/  FMUL.FTZ R45, R8.reuse, R7 ;  /* 0x00000007082d7220 */ /* 0x040fe20000410000 */
[----:B------:R-:W-:Y:S01]  /*88f0*/  HADD2.F32 R36, -RZ, R36.H1_H1 ;  /* 0x30000024ff247230 */ /* 0x000fe20000004100 */
[----:B------:R-:W-:Y:S02]  /*8900*/  LOP3.LUT R7, R39, 0xff0000, R4, 0xf8, !PT ;  /* 0x00ff000027077812 */ /* 0x000fe400078ef804 */
[----:B------:R-:W-:Y:S01]  /*8910*/  LOP3.LUT R4, R41, 0xff0000, R38, 0xf8, !PT ;  /* 0x00ff000029047812 */ /* 0x000fe200078ef826 */
        /* <DEDUP_REMOVED lines=9> */
[----:B------:R-:W-:Y:S01]  /*89b0*/  FMUL.FTZ R42, R33, R36 ;  /* 0x00000024212a7220 */ /* 0x000fe20000410000 */
[----:B------:R-:W-:Y:S01]  /*89c0*/  F2FP.F16.E4M3.UNPACK_B R100, R100 ;  /* 0x00000064ff64723e */ /* 0x000fe200020006ff */
[----:B------:R-:W-:Y:S01]  /*89d0*/  FMUL.FTZ R40, R37, R36 ;  /* 0x0000002425287220 */ /* 0x000fe20000410000 */
[----:B------:R-:W-:Y:S02]  /*89e0*/  HADD2.F32 R36, -RZ, R34.H0_H0 ;  /* 0x20000022ff247230 */ /* 0x000fe40000004100 */
[----:B------:R-:W-:Y:S02]  /*89f0*/  HADD2.F32 R32, -RZ, R35.H0_H0 ;  /* 0x20000023ff207230 */ /* 0x000fe40000004100 */
[-C--:B------:R-:W-:Y:S01]  /*8a00*/  FFMA.FTZ R31, R33, R38.reuse, -R40 ;  /* 0x00000026211f7223 */ /* 0x080fe20000010828 */
[----:B------:R-:W-:Y:S01]  /*8a10*/  FFMA.FTZ R33, R37, R38, R42 ;  /* 0x0000002625217223 */ /* 0x000fe2000001002a */
[----:B------:R-:W-:Y:S02]  /*8a20*/  HADD2.F32 R39, -RZ, R100.H0_H0 ;  /* 0x20000064ff277230 */ /* 0x000fe40000004100 */
[----:B------:R-:W-:Y:S01]  /*8a30*/  FMUL.FTZ R43, R36, R41 ;  /* 0x00000029242b7220 */ /* 0x000fe20000410000 */
[----:B------:R-:W-:-:S02]  /*8a40*/  HADD2.F32 R104, -RZ, R104.H1_H1 ;  /* 0x30000068ff687230 */ /* 0x000fc40000004100 */
[----:B------:R-:W-:Y:S01]  /*8a50*/  FMUL.FTZ R41, R32, R41 ;  /* 0x0000002920297220 */ /* 0x000fe20000410000 */
[----:B------:R-:W-:Y:S01]  /*8a60*/  HADD2.F32 R37, -RZ, R34.H1_H1 ;  /* 0x30000022ff257230 */ /* 0x000fe20000004100 */
[----:B------:R-:W-:Y:S01]  /*8a70*/  F2FP.F16.E4M3.UNPACK_B R38, R14.H1 ;  /* 0x0000000eff26723e */ /* 0x000fe200030006ff */
[----:B------:R-:W-:Y:S02]  /*8a80*/  HADD2.F32 R35, -RZ, R35.H1_H1 ;  /* 0x30000023ff237230 */ /* 0x000fe40000004100 */
[----:B------:R-:W-:Y:S01]  /*8a90*/  FFMA.FTZ R34, R36, R39, R41 ;  /* 0x0000002724227223 */ /* 0x000fe20000010029 */
[----:B------:R-:W-:Y:S02]  /*8aa0*/  HADD2.F32 R100, -RZ, R100.H1_H1 ;  /* 0x30000064ff647230 */ /* 0x000fe40000004100 */
[-C--:B------:R-:W-:Y:S01]  /*8ab0*/  FMUL.FTZ R40, R37, R104.reuse ;  /* 0x0000006825287220 */ /* 0x080fe20000410000 */
[----:B------:R-:W-:Y:S01]  /*8ac0*/  F2FP.F16.E4M3.UNPACK_B R36, R103.H1 ;  /* 0x00000067ff24723e */ /* 0x000fe200030006ff */
[----:B------:R-:W-:Y:S01]  /*8ad0*/  FFMA.FTZ R32, R32, R39, -R43 ;  /* 0x0000002720207223 */ /* 0x000fe2000001082b */
[C---:B------:R-:W-:Y:S01]  /*8ae0*/  FMUL.FTZ R104, R35.reuse, R104 ;  /* 0x0000006823687220 */ /* 0x040fe20000410000 */
[----:B------:R-:W-:Y:S01]  /*8af0*/  FFMA.FTZ R43, R35, R100, -R40 ;  /* 0x00000064232b7223 */ /* 0x000fe20000010828 */
[----:B------:R-:W-:Y:S01]  /*8b00*/  F2FP.F16.E4M3.UNPACK_B R40, R102.H1 ;  /* 0x00000066ff28723e */ /* 0x000fe200030006ff */
[----:B------:R-:W-:Y:S01]  /*8b10*/  HADD2.F32 R41, -RZ, R36.H0_H0 ;  /* 0x20000024ff297230 */ /* 0x000fe20000004100 */
[----:B------:R-:W-:Y:S01]  /*8b20*/  F2FP.F16.E4M3.UNPACK_B R35, R10.H1 ;  /* 0x0000000aff23723e */ /* 0x000fe200030006ff */
[----:B------:R-:W-:-:S02]  /*8b30*/  HADD2.F32 R39, -RZ, R38.H0_H0 ;  /* 0x20000026ff277230 */ /* 0x000fc40000004100 */
[----:B------:R-:W-:Y:S01]  /*8b40*/  FFMA.FTZ R45, R37, R100, R104 ;  /* 0x00000064252d7223 */ /* 0x000fe20000010068 */
[----:B------:R-:W-:Y:S01]  /*8b50*/  HADD2.F32 R42, -RZ, R36.H1_H1 ;  /* 0x30000024ff2a7230 */ /* 0x000fe20000004100 */
[----:B------:R-:W-:Y:S01]  /*8b60*/  F2FP.F16.E4M3.UNPACK_B R103, R103 ;  /* 0x00000067ff67723e */ /* 0x000fe200020006ff */
[--C-:B------:R-:W-:Y:S02]  /*8b70*/  HADD2.F32 R36, -RZ, R35.reuse.H0_H0 ;  /* 0x20000023ff247230 */ /* 0x100fe40000004100 */
[-C--:B------:R-:W-:Y:S01]  /*8b80*/  FMUL.FTZ R47, R39, R41.reuse ;  /* 0x00000029272f7220 */ /* 0x080fe20000410000 */
[----:B------:R-:W-:Y:S01]  /*8b90*/  HADD2.F32 R37, -RZ, R40.H0_H0 ;  /* 0x20000028ff257230 */ /* 0x000fe20000004100 */
[----:B------:R-:W-:Y:S01]  /*8ba0*/  F2FP.F16.E4M3.UNPACK_B R10, R10 ;  /* 0x0000000aff0a723e */ /* 0x000fe200020006ff */
[----:B------:R-:W-:Y:S02]  /*8bb0*/  HADD2.F32 R38, -RZ, R38.H1_H1 ;  /* 0x30000026ff267230 */ /* 0x000fe40000004100 */
[----:B------:R-:W-:Y:S01]  /*8bc0*/  FMUL.FTZ R46, R36, R41 ;  /* 0x00000029242e7220 */ /* 0x000fe20000410000 */
[----:B------:R-:W-:-:S02]  /*8bd0*/  HADD2.F32 R35, -RZ, R35.H1_H1 ;  /* 0x30000023ff237230 */ /* 0x000fc40000004100 */
[-C--:B------:R-:W-:Y:S01]  /*8be0*/  FFMA.FTZ R44, R36, R37.reuse, -R47 ;  /* 0x00000025242c7223 */ /* 0x080fe2000001082f */
[----:B------:R-:W-:Y:S02]  /*8bf0*/  HADD2.F32 R40, -RZ, R40.H1_H1 ;  /* 0x30000028ff287230 */ /* 0x000fe40000004100 */
[CC--:B------:R-:W-:Y:S01]  /*8c00*/  FMUL.FTZ R36, R38.reuse, R42.reuse ;  /* 0x0000002a26247220 */ /* 0x0c0fe20000410000 */
[----:B------:R-:W-:Y:S01]  /*8c10*/  FFMA.FTZ R46, R39, R37, R46 ;  /* 0x00000025272e7223 */ /* 0x000fe2000001002e */
[C---:B------:R-:W-:Y:S01]  /*8c20*/  FMUL.FTZ R41, R35.reuse, R42 ;  /* 0x0000002a23297220 */ /* 0x040fe20000410000 */
[----:B------:R-:W-:Y:S01]  /*8c30*/  F2FP.F16.E4M3.UNPACK_B R102, R102 ;  /* 0x00000066ff66723e */ /* 0x000fe200020006ff */
[----:B------:R-:W-:Y:S01]  /*8c40*/  FFMA.FTZ R93, R35, R40, -R36 ;  /* 0x00000028235d7223 */ /* 0x000fe20000010824 */
[----:B------:R-:W-:Y:S01]  /*8c50*/  F2FP.F16.E4M3.UNPACK_B R35, R14 ;  /* 0x0000000eff23723e */ /* 0x000fe200020006ff */
[----:B------:R-:W-:Y:S02]  /*8c60*/  HADD2.F32 R39, -RZ, R103.H0_H0 ;  /* 0x20000067ff277230 */ /* 0x000fe40000004100 */
[----:B------:R-:W-:Y:S01]  /*8c70*/  FFMA.FTZ R95, R38, R40, R41 ;  /* 0x00000028265f7223 */ /* 0x000fe20000010029 */
[----:B------:R-:W-:Y:S01]  /*8c80*/  HADD2.F32 R14, -RZ, R10.H0_H0 ;  /* 0x2000000aff0e7230 */ /* 0x000fe20000004100 */
[----:B------:R-:W-:Y:S01]  /*8c90*/  F2FP.SATFINITE.E4M3.F32.PACK_AB_MERGE_C R8, R31, R8, RZ ;  /* 0x000000081f08723e */ /* 0x000fe200048070ff */
[----:B------:R-:W-:Y:S01]  /*8ca0*/  HADD2.F32 R36, -RZ, R35.H0_H0 ;  /* 0x20000023ff247230 */ /* 0x000fe20000004100 */
[----:B------:R-:W-:Y:S01]  /*8cb0*/  F2FP.SATFINITE.E4M3.F32.PACK_AB_MERGE_C R12, R33, R12, RZ ;  /* 0x0000000c210c723e */ /* 0x000fe200048070ff */
[----:B------:R-:W-:Y:S01]  /*8cc0*/  HADD2.F32 R37, -RZ, R102.H0_H0 ;  /* 0x20000066ff257230 */ /* 0x000fe20000004100 */
[----:B------:R-:W-:Y:S01]  /*8cd0*/  F2FP.SATFINITE.E4M3.F32.PACK_AB_MERGE_C R8, R43, R32, R8 ;  /* 0x000000202b08723e */ /* 0x000fe20004807008 */
[----:B------:R-:W-:-:S02]  /*8ce0*/  HADD2.F32 R103, -RZ, R103.H1_H1 ;  /* 0x30000067ff677230 */ /* 0x000fc40000004100 */
[-C--:B------:R-:W-:Y:S01]  /*8cf0*/  FMUL.FTZ R41, R36, R39.reuse ;  /* 0x0000002724297220 */ /* 0x080fe20000410000 */
[----:B------:R-:W-:Y:S02]  /*8d00*/  HADD2.F32 R35, -RZ, R35.H1_H1 ;  /* 0x30000023ff237230 */ /* 0x000fe40000004100 */
[C---:B------:R-:W-:Y:S01]  /*8d10*/  FMUL.FTZ R39, R14.reuse, R39 ;  /* 0x000000270e277220 */ /* 0x040fe20000410000 */
[----:B------:R-:W-:Y:S02]  /*8d20*/  HADD2.F32 R10, -RZ, R10.H1_H1 ;  /* 0x3000000aff0a7230 */ /* 0x000fe40000004100 */
[----:B------:R-:W-:Y:S01]  /*8d30*/  FFMA.FTZ R41, R14, R37, -R41 ;  /* 0x000000250e297223 */ /* 0x000fe20000010829 */
[----:B------:R-:W-:Y:S02]  /*8d40*/  HADD2.F32 R102, -RZ, R102.H1_H1 ;  /* 0x30000066ff667230 */ /* 0x000fe40000004100 */
[C---:B------:R-:W-:Y:S01]  /*8d50*/  FMUL.FTZ R47, R35.reuse, R103 ;  /* 0x00000067232f7220 */ /* 0x040fe20000410000 */
[----:B------:R-:W-:Y:S01]  /*8d60*/  FFMA.FTZ R14, R36, R37, R39 ;  /* 0x00000025240e7223 */ /* 0x000fe20000010027 */
[C---:B------:R-:W-:Y:S01]  /*8d70*/  FMUL.FTZ R38, R10.reuse, R103 ;  /* 0x000000670a267220 */ /* 0x040fe20000410000 */
[----:B------:R-:W-:Y:S01]  /*8d80*/  F2FP.F16.E4M3.UNPACK_B R33, R13 ;  /* 0x0000000dff21723e */ /* 0x000fe200020006ff */
[-C--:B------:R-:W-:Y:S01]  /*8d90*/  FFMA.FTZ R10, R10, R102.reuse, -R47 ;  /* 0x000000660a0a7223 */ /* 0x080fe2000001082f */
[----:B------:R-:W-:Y:S01]  /*8da0*/  F2FP.F16.E4M3.UNPACK_B R39, R7 ;  /* 0x00000007ff27723e */ /* 0x000fe200020006ff */
[----:B------:R-:W-:Y:S01]  /*8db0*/  FFMA.FTZ R47, R35, R102, R38 ;  /* 0x00000066232f7223 */ /* 0x000fe20000010026 */
[-C--:B------:R-:W-:Y:S01]  /*8dc0*/  F2FP.F16.E4M3.UNPACK_B R32, R9.reuse ;  /* 0x00000009ff20723e */ /* 0x080fe200020006ff */
[----:B------:R-:W-:Y:S01]  /*8dd0*/  HADD2.F32 R35, -RZ, R33.H0_H0 ;  /* 0x20000021ff237230 */ /* 0x000fe20000004100 */
[----:B------:R-:W-:Y:S01]  /*8de0*/  F2FP.SATFINITE.E4M3.F32.PACK_AB_MERGE_C R12, R45, R34, R12 ;  /* 0x000000222d0c723e */ /* 0x000fe2000480700c */
[----:B------:R-:W-:Y:S01]  /*8df0*/  HADD2.F32 R34, -RZ, R39.H0_H0 ;  /* 0x20000027ff227230 */ /* 0x000fe20000004100 */
[----:B------:R-:W-:Y:S01]  /*8e00*/  F2FP.F16.E4M3.UNPACK_B R37, R6 ;  /* 0x00000006ff25723e */ /* 0x000fe200020006ff */
[----:B------:R-:W-:Y:S01]  /*8e10*/  HADD2.F32 R31, -RZ, R32.H0_H0 ;  /* 0x20000020ff1f7230 */ /* 0x000fe20000004100 */
[----:B------:R-:W-:Y:S01]  /*8e20*/  F2FP.F16.E4M3.UNPACK_B R9, R9.H1 ;  /* 0x00000009ff09723e */ /* 0x000fe200030006ff */
[----:B------:R-:W-:-:S02]  /*8e30*/  HADD2.F32 R36, -RZ, R33.H1_H1 ;  /* 0x30000021ff247230 */ /* 0x000fc40000004100 */
[-C--:B------:R-:W-:Y:S01]  /*8e40*/  FMUL.FTZ R40, R35, R34.reuse ;  /* 0x0000002223287220 */ /* 0x080fe20000410000 */
[----:B------:R-:W-:Y:S02]  /*8e50*/  HADD2.F32 R38, -RZ, R37.H0_H0 ;  /* 0x20000025ff267230 */ /* 0x000fe40000004100 */
[C---:B------:R-:W-:Y:S01]  /*8e60*/  FMUL.FTZ R42, R31.reuse, R34 ;  /* 0x000000221f2a7220 */ /* 0x040fe20000410000 */
[----:B------:R-:W-:Y:S01]  /*8e70*/  HADD2.F32 R39, -RZ, R39.H1_H1 ;  /* 0x30000027ff277230 */ /* 0x000fe20000004100 */
[----:B------:R-:W-:Y:S01]  /*8e80*/  F2FP.F16.E4M3.UNPACK_B R33, R13.H1 ;  /* 0x0000000dff21723e */ /* 0x000fe200030006ff */
[----:B------:R-:W-:Y:S02]  /*8e90*/  HADD2.F32 R34, -RZ, R32.H1_H1 ;  /* 0x30000020ff227230 */ /* 0x000fe40000004100 */
[-C--:B------:R-:W-:Y:S01]  /*8ea0*/  FFMA.FTZ R31, R31, R38.reuse, -R40 ;  /* 0x000000261f1f7223 */ /* 0x080fe20000010828 */
[----:B------:R-:W-:Y:S01]  /*8eb0*/  FFMA.FTZ R32, R35, R38, R42 ;  /* 0x0000002623207223 */ /* 0x000fe2000001002a */
[----:B------:R-:W-:-:S02]  /*8ec0*/  HADD2.F32 R37, -RZ, R37.H1_H1 ;  /* 0x30000025ff257230 */ /* 0x000fc40000004100 */
[----:B------:R-:W-:Y:S01]  /*8ed0*/  FMUL.FTZ R35, R36, R39 ;  /* 0x0000002724237220 */ /* 0x000fe20000410000 */
[----:B------:R-:W-:Y:S01]  /*8ee0*/  F2FP.F16.E4M3.UNPACK_B R38, R7.H1 ;  /* 0x00000007ff26723e */ /* 0x000fe200030006ff */
[C---:B------:R-:W-:Y:S01]  /*8ef0*/  FMUL.FTZ R39, R34.reuse, R39 ;  /* 0x0000002722277220 */ /* 0x040fe20000410000 */
[----:B------:R-:W-:Y:S01]  /*8f00*/  F2FP.SATFINITE.E4M3.F32.PACK_AB_MERGE_C R44, R93, R44, RZ ;  /* 0x0000002c5d2c723e */ /* 0x000fe200048070ff */
[----:B------:R-:W-:Y:S01]  /*8f10*/  FFMA.FTZ R34, R34, R37, -R35 ;  /* 0x0000002522227223 */ /* 0x000fe20000010823 */
[----:B------:R-:W-:Y:S01]  /*8f20*/  HADD2.F32 R35, -RZ, R33.H0_H0 ;  /* 0x20000021ff237230 */ /* 0x000fe20000004100 */
[----:B------:R-:W-:Y:S01]  /*8f30*/  F2FP.F16.E4M3.UNPACK_B R6, R6.H1 ;  /* 0x00000006ff06723e */ /* 0x000fe200030006ff */
[----:B------:R-:W-:Y:S01]  /*8f40*/  HADD2.F32 R40, -RZ, R38.H0_H0 ;  /* 0x20000026ff287230 */ /* 0x000fe20000004100 */
[----:B------:R-:W-:Y:S01]  /*8f50*/  F2FP.SATFINITE.E4M3.F32.PACK_AB_MERGE_C R10, R10, R41, R44 ;  /* 0x000000290a0a723e */ /* 0x000fe2000480702c */
[----:B------:R-:W-:Y:S02]  /*8f60*/  HADD2.F32 R13, -RZ, R9.H0_H0 ;  /* 0x20000009ff0d7230 */ /* 0x000fe40000004100 */
[----:B------:R-:W-:Y:S01]  /*8f70*/  FFMA.FTZ R7, R36, R37, R39 ;  /* 0x0000002524077223 */ /* 0x000fe20000010027 */
[----:B------:R-:W-:-:S02]  /*8f80*/  HADD2.F32 R33, -RZ, R33.H1_H1 ;  /* 0x30000021ff217230 */ /* 0x000fc40000004100 */
[-C--:B------:R-:W-:Y:S01]  /*8f90*/  FMUL.FTZ R44, R35, R40.reuse ;  /* 0x00000028232c7220 */ /* 0x080fe20000410000 */
[----:B------:R-:W-:Y:S02]  /*8fa0*/  HADD2.F32 R42, -RZ, R38.H1_H1 ;  /* 0x30000026ff2a7230 */ /* 0x000fe40000004100 */
[----:B------:R-:W-:Y:S01]  /*8fb0*/  FMUL.FTZ R40, R13, R40 ;  /* 0x000000280d287220 */ /* 0x000fe20000410000 */
[--C-:B------:R-:W-:Y:S01]  /*8fc0*/  HADD2.F32 R36, -RZ, R6.reuse.H0_H0 ;  /* 0x20000006ff247230 */ /* 0x100fe20000004100 */
[----:B------:R-:W-:Y:S01]  /*8fd0*/  F2FP.SATFINITE.E4M3.F32.PACK_AB_MERGE_C R46, R95, R46, RZ ;  /* 0x0000002e5f2e723e */ /* 0x000fe200048070ff */
[----:B------:R-:W-:Y:S01]  /*8fe0*/  HADD2.F32 R9, -RZ, R9.H1_H1 ;  /* 0x30000009ff097230 */ /* 0x000fe20000004100 */
[----:B------:R-:W-:Y:S01]  /*8ff0*/  F2FP.F16.E4M3.UNPACK_B R39, R4 ;  /* 0x00000004ff27723e */ /* 0x000fe200020006ff */
[----:B------:R-:W-:Y:S02]  /*9000*/  HADD2.F32 R38, -RZ, R6.H1_H1 ;  /* 0x30000006ff267230 */ /* 0x000fe40000004100 */
[----:B------:R-:W-:Y:S01]  /*9010*/  FMUL.FTZ R6, R33, R42 ;  /* 0x0000002a21067220 */ /* 0x000fe20000410000 */
[-C--:B------:R-:W-:Y:S01]  /*9020*/  FFMA.FTZ R43, R35, R36.reuse, R40 ;  /* 0x00000024232b7223 */ /* 0x080fe20000010028 */
[----:B------:R-:W-:Y:S01]  /*9030*/  F2FP.F16.E4M3.UNPACK_B R35, R15 ;  /* 0x0000000fff23723e */ /* 0x000fe200020006ff */
[----:B------:R-:W-:Y:S01]  /*9040*/  FFMA.FTZ R44, R13, R36, -R44 ;  /* 0x000000240d2c7223 */ /* 0x000fe2000001082c */
[C---:B------:R-:W-:Y:S01]  /*9050*/  FFMA.FTZ R45, R9.reuse, R38, -R6 ;  /* 0x00000026092d7223 */ /* 0x040fe20000010806 */
[----:B------:R-:W-:Y:S01]  /*9060*/  F2FP.F16.E4M3.UNPACK_B R6, R11 ;  /* 0x0000000bff06723e */ /* 0x000fe200020006ff */
[----:B------:R-:W-:Y:S01]  /*9070*/  FMUL.FTZ R42, R9, R42 ;  /* 0x0000002a092a7220 */ /* 0x000fe20000410000 */
[----:B------:R-:W-:-:S02]  /*9080*/  F2FP.F16.E4M3.UNPACK_B R15, R15.H1 ;  /* 0x0000000fff0f723e */ /* 0x000fc400030006ff */
        /* <DEDUP_REMOVED lines=8> */
[----:B------:R-:W-:Y:S01]  /*9110*/  F2FP.SATFINITE.E4M3.F32.PACK_AB_MERGE_C R14, R47, R14, R46 ;  /* 0x0000000e2f0e723e */ /* 0x000fe2000480702e */
[----:B------:R-:W-:Y:S01]  /*9120*/  FFMA.FTZ R46, R33, R38, R42 ;  /* 0x00000026212e7223 */ /* 0x000fe2000001002a */
[----:B------:R-:W-:-:S02]  /*9130*/  HADD2.F32 R33, -RZ, R35.H0_H0 ;  /* 0x20000023ff217230 */ /* 0x000fc40000004100 */
[CC--:B------:R-:W-:Y:S01]  /*9140*/  FMUL.FTZ R96, R4.reuse, R41.reuse ;  /* 0x0000002904607220 */ /* 0x0c0fe20000410000 */
[----:B------:R-:W-:Y:S02]  /*9150*/  HADD2.F32 R42, -RZ, R39.H0_H0 ;  /* 0x20000027ff2a7230 */ /* 0x000fe40000004100 */
[----:B------:R-:W-:Y:S01]  /*9160*/  FMUL.FTZ R41, R13, R41 ;  /* 0x000000290d297220 */ /* 0x000fe20000410000 */
[----:B------:R-:W-:Y:S01]  /*9170*/  HADD2.F32 R37, -RZ, R5.H0_H0 ;  /* 0x20000005ff257230 */ /* 0x000fe20000004100 */
[----:B------:R-:W-:Y:S01]  /*9180*/  F2FP.SATFINITE.E4M3.F32.PACK_AB_MERGE_C R44, R45, R44, RZ ;  /* 0x0000002c2d2c723e */ /* 0x000fe200048070ff */
[----:B------:R-:W-:Y:S02]  /*9190*/  HADD2.F32 R15, -RZ, R15.H1_H1 ;  /* 0x3000000fff0f7230 */ /* 0x000fe40000004100 */
[----:B------:R-:W-:Y:S01]  /*91a0*/  FMUL.FTZ R92, R33, R42 ;  /* 0x0000002a215c7220 */ /* 0x000fe20000410000 */
[----:B------:R-:W-:Y:S02]  /*91b0*/  HADD2.F32 R40, -RZ, R40.H1_H1 ;  /* 0x30000028ff287230 */ /* 0x000fe40000004100 */
[----:B------:R-:W-:Y:S01]  /*91c0*/  FFMA.FTZ R41, R4, R37, R41 ;  /* 0x0000002504297223 */ /* 0x000fe20000010029 */
[----:B------:R-:W-:-:S02]  /*91d0*/  HADD2.F32 R11, -RZ, R11.H1_H1 ;  /* 0x3000000bff0b7230 */ /* 0x000fc40000004100 */
[----:B------:R-:W-:Y:S01]  /*91e0*/  FMUL.FTZ R42, R9, R42 ;  /* 0x0000002a092a7220 */ /* 0x000fe20000410000 */
[----:B------:R-:W-:Y:S02]  /*91f0*/  HADD2.F32 R38, -RZ, R36.H0_H0 ;  /* 0x20000024ff267230 */ /* 0x000fe40000004100 */
        /* <DEDUP_REMOVED lines=8> */
[----:B------:R-:W-:Y:S01]  /*9280*/  FFMA.FTZ R96, R13, R37, -R96 ;  /* 0x000000250d607223 */ /* 0x000fe20000010860 */
[----:B------:R-:W-:Y:S02]  /*9290*/  HADD2.F32 R36, -RZ, R36.H1_H1 ;  /* 0x30000024ff247230 */ /* 0x000fe40000004100 */
[-C--:B------:R-:W-:Y:S01]  /*92a0*/  FMUL.FTZ R5, R35, R39.reuse ;  /* 0x0000002723057220 */ /* 0x080fe20000410000 */
[C---:B------:R-:W-:Y:S01]  /*92b0*/  FMUL.FTZ R38, R6.reuse, R39 ;  /* 0x0000002706267220 */ /* 0x040fe20000410000 */
[-C--:B------:R-:W-:Y:S01]  /*92c0*/  FFMA.FTZ R11, R11, R4.reuse, -R100 ;  /* 0x000000040b0b7223 */ /* 0x080fe20000010864 */
[----:B------:R-:W-:Y:S01]  /*92d0*/  FFMA.FTZ R40, R15, R4, R40 ;  /* 0x000000040f287223 */ /* 0x000fe20000010028 */
[-C--:B------:R-:W-:Y:S01]  /*92e0*/  FFMA.FTZ R5, R6, R36.reuse, -R5 ;  /* 0x0000002406057223 */ /* 0x080fe20000010805 */
[----:B------:R-:W-:Y:S01]  /*92f0*/  FFMA.FTZ R35, R35, R36, R38 ;  /* 0x0000002423237223 */ /* 0x000fe20000010026 */
[----:B------:R-:W-:-:S02]  /*9300*/  F2FP.SATFINITE.E4M3.F32.PACK_AB_MERGE_C R43, R46, R43, RZ ;  /* 0x0000002b2e2b723e */ /* 0x000fc400048070ff */
[----:B------:R-:W-:Y:S02]  /*9310*/  F2FP.SATFINITE.E4M3.F32.PACK_AB_MERGE_C R11, R11, R96, RZ ;  /* 0x000000600b0b723e */ /* 0x000fe400048070ff */
[----:B------:R-:W-:Y:S02]  /*9320*/  F2FP.SATFINITE.E4M3.F32.PACK_AB_MERGE_C R40, R40, R41, RZ ;  /* 0x000000292828723e */ /* 0x000fe400048070ff */
[----:B------:R-:W-:Y:S02]  /*9330*/  F2FP.SATFINITE.E4M3.F32.PACK_AB_MERGE_C R9, R34, R31, R44 ;  /* 0x0000001f2209723e */ /* 0x000fe4000480702c */
[----:B------:R-:W-:Y:S02]  /*9340*/  F2FP.SATFINITE.E4M3.F32.PACK_AB_MERGE_C R11, R5, R92, R11 ;  /* 0x0000005c050b723e */ /* 0x000fe4000480700b */
[----:B------:R-:W-:Y:S02]  /*9350*/  F2FP.SATFINITE.E4M3.F32.PACK_AB_MERGE_C R13, R7, R32, R43 ;  /* 0x00000020070d723e */ /* 0x000fe4000480702b */
[----:B------:R-:W-:-:S07]  /*9360*/  F2FP.SATFINITE.E4M3.F32.PACK_AB_MERGE_C R15, R35, R42, R40 ;  /* 0x0000002a230f723e */ /* 0x000fce0004807028 */
.L_x_1647:
[----:B------:R-:W-:Y:S05]  /*9370*/  BSYNC B1 ;  /* 0x0000000000017941 */ /* 0x000fea0003800000 */
.L_x_1646:
[----:B0-----:R0:W-:Y:S01]  /*9380*/  ST.E.128 desc[UR42][R28.64], R8 ;  /* 0x000000081c007985 */ /* 0x0011e2000c101d2a */
[----:B------:R-:W-:-:S13]  /*9390*/  ISETP.GE.AND P2, PT, R30, R98, PT ;  /* 0x000000621e00720c */ /* 0x000fda0003f46270 */
[----:B------:R-:W-:Y:S05]  /*93a0*/  @P2 BRA `(.L_x_1609) ;  /* 0x0000000400242947 */ /* 0x000fea0003800000 */
[----:B------:R-:W-:-:S04]  /*93b0*/  IADD3 R4, P2, R101, R30, RZ ;  /* 0x0000001e65047210 */ /* 0x000fc80007f5e0ff */
[----:B------:R-:W-:-:S05]  /*93c0*/  LEA.HI.X.SX32 R5, R30, R99, 0x1, P2 ;  /* 0x000000631e057211 */ /* 0x000fca00010f0eff */
[----:B--2---:R2:W-:Y:S01]  /*93d0*/  ST.E.128 desc[UR42][R4.64], R12 ;  /* 0x0000000c04007985 */ /* 0x0045e2000c101d2a */
[----:B------:R-:W-:Y:S05]  /*93e0*/  BRA `(.L_x_1609) ;  /* 0x0000000400147947 */ /* 0x000fea0003800000 */
.L_x_1601:
[----:B------:R-:W-:-:S06]  /*93f0*/  UISETP.NE.AND UP0, UPT, UR40, 0x3, UPT ;  /* 0x000000032800788c */ /* 0x000fcc000bf05270 */
[----:B------:R-:W-:-:S13]  /*9400*/  PLOP3.LUT P1, PT, PT, PT, UP0, 0x80, 0x0 ;  /* 0x000000000000781c */ /* 0x000fda0003f2f008 */
[----:B------:R-:W-:Y:S05]  /*9410*/  @!P1 BRA `(.L_x_1648) ;  /* 0x0000000000049947 */ /* 0x000fea0003800000 */
[----:B------:R-:W-:Y:S01]  /*9420*/  BPT.TRAP 0x1 ;  /* 0x000000040000795c */ /* 0x000fe20000300000 */
.L_x_1648:
[----:B------:R-:W-:Y:S01]  /*9430*/  IMAD R83, R22, 0x8, R16 ;  /* 0x0000000816537824 */ /* 0x000fe200078e0210 */
[----:B------:R-:W-:Y:S01]  /*9440*/  SHF.L.U32 R94, R173, 0x1f, RZ ;  /* 0x0000001fad5e7819 */ /* 0x000fe200000006ff */
[----:B------:R-:W-:Y:S01]  /*9450*/  BSSY B1, `(.L_x_1649) ;  /* 0x0000004000017945 */ /* 0x000fe20003800000 */
[----:B------:R-:W-:Y:S02]  /*9460*/  SHF.R.S32.HI R89, RZ, 0x1f, R87 ;  /* 0x0000001fff597819 */ /* 0x000fe40000011457 */
[----:B------:R-:W0:Y:S02]  /*9470*/  SYNCS.PHASECHK.TRANS64.TRYWAIT P2, [R83+URZ+0x22890], R94 ;  /* 0x0228905e530075a7 */ /* 0x000e24000804017f */
[----:B0-----:R-:W-:Y:S05]  /*9480*/  @!P2 BRA `(.L_x_1650) ;  /* 0x000002140050a947 */ /* 0x001fea0003800000 */
.L_x_1993:
[----:B------:R-:W-:Y:S05]  /*9490*/  BSYNC B1 ;  /* 0x0000000000017941 */ /* 0x000fea0003800000 */
.L_x_1649:
[----:B------:R-:W-:Y:S01]  /*94a0*/  ULDC.64 UR4, c[0x0][0x300] ;  /* 0x0000c00000047ab9 */ /* 0x000fe20000000a00 */
[----:B-----5:R-:W-:Y:S01]  /*94b0*/  SHF.R.S32.HI R90, RZ, 0x1f, R86 ;  /* 0x0000001fff5a7819 */ /* 0x020fe20000011456 */
[----:B------:R-:W-:Y:S01]  /*94c0*/  IMAD R6, R89, UR4, RZ ;  /* 0x0000000459067c24 */ /* 0x000fe2000f8e02ff */
[----:B------:R-:W-:Y:S01]  /*94d0*/  ULDC.64 UR6, c[0x0][0x2e8] ;  /* 0x0000ba0000067ab9 */ /* 0x000fe20000000a00 */
[----:B------:R-:W-:-:S04]  /*94e0*/  IMAD.WIDE.U32 R4, R87, UR4, RZ ;  /* 0x0000000457047c25 */ /* 0x000fc8000f8e00ff */
        /* <DEDUP_REMOVED lines=14> */
[----:B------:R-:W-:Y:S02]  /*95d0*/  IADD3.X R13, R13, UR7, RZ, P2, !PT ;  /* 0x000000070d0d7c10 */ /* 0x000fe400097fe4ff */
[----:B------:R-:W-:Y:S01]  /*95e0*/  ISETP.GT.AND P2, PT, R91, R176, PT ;  /* 0x000000b05b00720c */ /* 0x000fe20003f44270 */
[----:B------:R-:W-:-:S12]  /*95f0*/  BRA.DIV UR4, `(.L_x_1651) ;  /* 0x0000021604087947 */ /* 0x000fd8000b800000 */
[----:B------:R1:W2:Y:S04]  /*9600*/  SHFL.IDX PT, R29, R13, RZ, 0x1e1f ;  /* 0x001e1fff0d1d7589 */ /* 0x0002a800000e0000 */
[----:B------:R1:W3:Y:S02]  /*9610*/  SHFL.IDX PT, R14, R4, RZ, 0x1e1f ;  /* 0x001e1fff040e7589 */ /* 0x0002e400000e0000 */
.L_x_1997:
[----:B------:R-:W-:Y:S05]  /*9620*/  @!P2 BRA `(.L_x_1609) ;  /* 0x000000000084a947 */ /* 0x000fea0003800000 */
[----:B------:R-:W-:Y:S02]  /*9630*/  ULDC UR4, c[0x0][0x2f4] ;  /* 0x0000bd0000047ab9 */ /* 0x000fe40000000800 */
[----:B------:R-:W-:-:S13]  /*9640*/  ISETP.GE.AND P5, PT, R18, UR4, PT ;  /* 0x0000000412007c0c */ /* 0x000fda000bfa6270 */
[----:B-1----:R-:W1:Y:S01]  /*9650*/  @!P5 LDS.128 R4, [R97+0x16400] ;  /* 0x016400006104d984 */ /* 0x002e620000000c00 */
[----:B---3--:R-:W-:-:S05]  /*9660*/  @!P5 IADD3 R12, P2, R18, R14, RZ ;  /* 0x0000000e120cd210 */ /* 0x008fca0007f5e0ff */
[----:B--2---:R-:W-:Y:S01]  /*9670*/  @!P5 IMAD.X R13, R29, 0x1, R19, P2 ;  /* 0x000000011d0dd824 */ /* 0x004fe200010e0613 */
[----:B------:R-:W-:-:S13]  /*9680*/  ISETP.GE.AND P2, PT, R177, UR4, PT ;  /* 0x00000004b1007c0c */ /* 0x000fda000bf46270 */
[----:B------:R-:W-:-:S05]  /*9690*/  @!P2 IADD3 R10, P4, R177, R14, RZ ;  /* 0x0000000eb10aa210 */ /* 0x000fca0007f9e0ff */
[----:B------:R-:W-:Y:S01]  /*96a0*/  @!P2 IMAD.X R11, R29, 0x1, R188, P4 ;  /* 0x000000011d0ba824 */ /* 0x000fe200020e06bc */
[----:B------:R-:W-:-:S13]  /*96b0*/  ISETP.GE.AND P4, PT, R185, UR4, PT ;  /* 0x00000004b9007c0c */ /* 0x000fda000bf86270 */
[----:B------:R-:W-:Y:S01]  /*96c0*/  @!P4 IADD3 R8, P6, R185, R14, RZ ;  /* 0x0000000eb908c210 */ /* 0x000fe20007fde0ff */
[----:B-1----:R1:W-:Y:S01]  /*96d0*/  @!P5 ST.E.128 desc[UR42][R12.64], R4 ;  /* 0x000000040c00d985 */ /* 0x0023e2000c101d2a */
[----:B------:R-:W-:-:S03]  /*96e0*/  ISETP.GE.AND P5, PT, R81, UR4, PT ;  /* 0x0000000451007c0c */ /* 0x000fc6000bfa6270 */
[----:B------:R-:W-:-:S10]  /*96f0*/  @!P4 IMAD.X R9, R29, 0x1, R200, P6 ;  /* 0x000000011d09c824 */ /* 0x000fd400030e06c8 */
[----:B------:R-:W2:Y:S01]  /*9700*/  @!P5 LDS.128 R4, [R96+0x16400] ;  /* 0x016400006004d984 */ /* 0x000ea20000000c00 */
[----:B------:R-:W-:-:S05]  /*9710*/  @!P5 IMAD.SHL.U32 R15, R179, 0x10, RZ ;  /* 0x00000010b30fd824 */ /* 0x000fca00078e00ff */
[----:B-1----:R-:W-:-:S04]  /*9720*/  @!P5 IADD3 R12, P6, R15, R14, RZ ;  /* 0x0000000e0f0cd210 */ /* 0x002fc80007fde0ff */
[----:B------:R-:W-:-:S05]  /*9730*/  @!P5 LEA.HI.X.SX32 R13, R15, R29, 0x1, P6 ;  /* 0x0000001d0f0dd211 */ /* 0x000fca00030f0eff */
[----:B--2---:R1:W-:Y:S01]  /*9740*/  @!P5 ST.E.128 desc[UR42][R12.64], R4 ;  /* 0x000000040c00d985 */ /* 0x0043e2000c101d2a */
[----:B------:R-:W-:-:S13]  /*9750*/  ISETP.GE.AND P5, PT, R80, UR4, PT ;  /* 0x0000000450007c0c */ /* 0x000fda000bfa6270 */
[----:B------:R-:W2:Y:S01]  /*9760*/  @!P5 LDS.128 R4, [R97+0x18400] ;  /* 0x018400006104d984 */ /* 0x000ea20000000c00 */
[----:B------:R-:W-:-:S05]  /*9770*/  @!P5 IMAD.SHL.U32 R15, R180, 0x10, RZ ;  /* 0x00000010b40fd824 */ /* 0x000fca00078e00ff */
[----:B-1----:R-:W-:-:S04]  /*9780*/  @!P5 IADD3 R12, P6, R15, R14, RZ ;  /* 0x0000000e0f0cd210 */ /* 0x002fc80007fde0ff */
[----:B------:R-:W-:-:S05]  /*9790*/  @!P5 LEA.HI.X.SX32 R13, R15, R29, 0x1, P6 ;  /* 0x0000001d0f0dd211 */ /* 0x000fca00030f0eff */
[----:B--2---:R1:W-:Y:S01]  /*97a0*/  @!P5 ST.E.128 desc[UR42][R12.64], R4 ;  /* 0x000000040c00d985 */ /* 0x0043e2000c101d2a */
[----:B------:R-:W-:-:S03]  /*97b0*/  ISETP.GE.AND P5, PT, R186, UR4, PT ;  /* 0x00000004ba007c0c */ /* 0x000fc6000bfa6270 */
[----:B------:R-:W2:Y:S10]  /*97c0*/  @!P2 LDS.128 R4, [R96+0x18400] ;  /* 0x018400006004a984 */ /* 0x000eb40000000c00 */
[----:B-1----:R-:W-:-:S05]  /*97d0*/  @!P5 IADD3 R12, P6, R186, R14, RZ ;  /* 0x0000000eba0cd210 */ /* 0x002fca0007fde0ff */
[----:B------:R-:W-:Y:S01]  /*97e0*/  @!P5 IMAD.X R13, R29, 0x1, R199, P6 ;  /* 0x000000011d0dd824 */ /* 0x000fe200030e06c7 */
[----:B--2---:R-:W-:Y:S04]  /*97f0*/  @!P2 ST.E.128 desc[UR42][R10.64], R4 ;  /* 0x000000040a00a985 */ /* 0x004fe8000c101d2a */
[----:B------:R-:W1:Y:S04]  /*9800*/  @!P4 LDS.128 R4, [R97+0x1a400] ;  /* 0x01a400006104c984 */ /* 0x000e680000000c00 */
[----:B-1----:R-:W-:Y:S04]  /*9810*/  @!P4 ST.E.128 desc[UR42][R8.64], R4 ;  /* 0x000000040800c985 */ /* 0x002fe8000c101d2a */
[----:B------:R-:W1:Y:S04]  /*9820*/  @!P5 LDS.128 R4, [R96+0x1a400] ;  /* 0x01a400006004d984 */ /* 0x000e680000000c00 */
[----:B-1----:R4:W-:Y:S02]  /*9830*/  @!P5 ST.E.128 desc[UR42][R12.64], R4 ;  /* 0x000000040c00d985 */ /* 0x0029e4000c101d2a */
.L_x_1609:
[----:B------:R-:W-:Y:S05]  /*9840*/  BSYNC B0 ;  /* 0x0000000000007941 */ /* 0x000fea0003800000 */
.L_x_1600:
[----:B012-4-:R-:W0:Y:S01]  /*9850*/  S2R R4, SR_TID.X ;  /* 0x0000000000047919 */ /* 0x017e220000002100 */
[----:B------:R-:W-:Y:S01]  /*9860*/  @!PT LDS RZ, [RZ] ;  /* 0x00000000fffff984 */ /* 0x000fe20000000800 */
[----:B------:R-:W-:Y:S01]  /*9870*/  @!PT LDS RZ, [RZ] ;  /* 0x00000000fffff984 */ /* 0x000fe20000000800 */
[----:B------:R-:W-:Y:S01]  /*9880*/  @!PT LDS RZ, [RZ] ;  /* 0x00000000fffff984 */ /* 0x000fe20000000800 */
[----:B------:R-:W-:Y:S01]  /*9890*/  @!PT LDS RZ, [RZ] ;  /* 0x00000000fffff984 */ /* 0x000fe20000000800 */
[----:B------:R1:W-:Y:S06]  /*98a0*/  MEMBAR.ALL.CTA ;  /* 0x0000000000007992 */ /* 0x0003ec0000008000 */
[----:B-1----:R-:W1:Y:S01]  /*98b0*/  FENCE.VIEW.ASYNC.S ;  /* 0x00000000000073c6 */ /* 0x002e620000000000 */
[----:B------:R-:W-:Y:S05]  /*98c0*/  WARPSYNC.ALL ;  /* 0x0000000000007948 */ /* 0x000fea0003800000 */
[----:B------:R-:W-:Y:S01]  /*98d0*/  BSSY B0, `(.L_x_1652) ;  /* 0x0000008000007945 */ /* 0x000fe20003800000 */
[----:B-1----:R1:W-:Y:S01]  /*98e0*/  BAR.SYNC.DEFER_BLOCKING R66, 0x80 ;  /* 0x000200420000751d */ /* 0x0023e20000010000 */
[----:B0-----:R-:W-:-:S13]  /*98f0*/  LOP3.LUT P4, RZ, R4, 0x7f, RZ, 0xc0, !PT ;  /* 0x0000007f04ff7812 */ /* 0x001fda000788c0ff */
[----:B------:R-:W-:-:S05]  /*9900*/  @!P4 VIADD R4, R83, 0x228a0 ;  /* 0x000228a05304c836 */ /* 0x000fca0000000000 */
[----:B------:R-:W-:-:S04]  /*9910*/  @!P4 PRMT R4, RZ, 0x654, R4 ;  /* 0x00000654ff04c816 */ /* 0x000fc80000000004 */
[----:B------:R1:W-:Y:S01]  /*9920*/  @!P4 SYNCS.ARRIVE.TRANS64.RED.A1T0 RZ, [R4+URZ], RZ ;  /* 0x000000ff04ffc9a7 */ /* 0x0003e2000810043f */
[----:B------:R-:W-:Y:S05]  /*9930*/  @!P1 BRA `(.L_x_1653) ;  /* 0x0000000000049947 */ /* 0x000fea0003800000 */
[----:B------:R-:W-:Y:S01]  /*9940*/  BPT.TRAP 0x1 ;  /* 0x000000040000795c */ /* 0x000fe20000300000 */
.L_x_1653:
[----:B------:R-:W-:Y:S05]  /*9950*/  BSYNC B0 ;  /* 0x0000000000007941 */ /* 0x000fea0003800000 */
.L_x_1652:
[----:B------:R-:W0:Y:S01]  /*9960*/  SYNCS.PHASECHK.TRANS64.TRYWAIT P1, [R83+URZ+0x228b0], R94 ;  /* 0x0228b05e530075a7 */ /* 0x000e22000802017f */
[----:B------:R-:W-:Y:S04]  /*9970*/  BSSY B0, `(.L_x_1654) ;  /* 0x0000002000007945 */ /* 0x000fe80003800000 */
[----:B0-----:R-:W-:Y:S05]  /*9980*/  @!P1 BRA `(.L_x_1655) ;  /* 0x0000021000689947 */ /* 0x001fea0003800000 */
.L_x_1998:
[----:B------:R-:W-:Y:S05]  /*9990*/  BSYNC B0 ;  /* 0x0000000000007941 */ /* 0x000fea0003800000 */
.L_x_1654:
[----:B------:R-:W-:Y:S01]  /*99a0*/  ULDC.64 UR4, c[0x0][0x328] ;  /* 0x0000ca0000047ab9 */ /* 0x000fe20000000a00 */
[----:B------:R-:W-:Y:S01]  /*99b0*/  ULDC.64 UR6, c[0x0][0x318] ;  /* 0x0000c60000067ab9 */ /* 0x000fe20000000a00 */
[----:B------:R-:W-:Y:S01]  /*99c0*/  IMAD R6, R89, UR4, RZ ;  /* 0x0000000459067c24 */ /* 0x000fe2000f8e02ff */
[----:B------:R-:W-:Y:S01]  /*99d0*/  BSSY B0, `(.L_x_1656) ;  /* 0x0000041000007945 */ /* 0x000fe20003800000 */
[----:B-1----:R-:W-:-:S04]  /*99e0*/  IMAD.WIDE.U32 R4, R87, UR4, RZ ;  /* 0x0000000457047c25 */ /* 0x002fc8000f8e00ff */
        /* <DEDUP_REMOVED lines=8> */
[----:B------:R-:W-:-:S04]  /*9a70*/  IMAD.WIDE.U32 R4, R169, UR4, R4 ;  /* 0x00000004a9047c25 */ /* 0x000fc8000f8e0004 */
[----:B------:R-:W-:Y:S01]  /*9a80*/  IMAD R5, R169, UR5, R5 ;  /* 0x00000005a9057c24 */ /* 0x000fe2000f8e0205 */
[----:B------:R-:W-:-:S04]  /*9a90*/  IADD3 R4, P1, R4, UR6, RZ ;  /* 0x0000000604047c10 */ /* 0x000fc8000ff3e0ff */
[----:B------:R-:W-:Y:S01]  /*9aa0*/  IADD3.X R5, R5, UR7, RZ, P1, !PT ;  /* 0x0000000705057c10 */ /* 0x000fe20008ffe4ff */
[----:B------:R1:W2:Y:S01]  /*9ab0*/  SHFL.IDX PT, R10, R4, RZ, 0x1e1f ;  /* 0x001e1fff040a7589 */ /* 0x0002a200000e0000 */
[----:B------:R-:W-:-:S03]  /*9ac0*/  ISETP.GT.AND P1, PT, R91, R176, PT ;  /* 0x000000b05b00720c */ /* 0x000fc60003f24270 */
[----:B------:R1:W4:Y:S10]  /*9ad0*/  SHFL.IDX PT, R13, R5, RZ, 0x1e1f ;  /* 0x001e1fff050d7589 */ /* 0x00033400000e0000 */
[----:B-1----:R-:W-:Y:S05]  /*9ae0*/  @!P1 BRA `(.L_x_1657) ;  /* 0x0000000000bc9947 */ /* 0x002fea0003800000 */
[----:B------:R-:W-:Y:S01]  /*9af0*/  LOP3.LUT P1, RZ, R78, 0x1, RZ, 0xc0, !PT ;  /* 0x000000014eff7812 */ /* 0x000fe2000782c0ff */
[----:B------:R-:W-:Y:S01]  /*9b00*/  IMAD R11, R22, 0x4000, R204 ;  /* 0x00004000160b7824 */ /* 0x000fe200078e02cc */
[----:B------:R-:W-:Y:S11]  /*9b10*/  BSSY B1, `(.L_x_1658) ;  /* 0x0000011000017945 */ /* 0x000ff60003800000 */
[----:B------:R-:W-:Y:S01]  /*9b20*/  @P1 IMAD.IADD R4, R16, 0x1, R11 ;  /* 0x0000000110041824 */ /* 0x000fe200078e020b */
[----:B--2---:R-:W-:-:S05]  /*9b30*/  @P1 IADD3 R8, P2, R18, R10, RZ ;  /* 0x0000000a12081210 */ /* 0x004fca0007f5e0ff */
[----:B------:R-:W1:Y:S01]  /*9b40*/  @P1 LDS.128 R4, [R4+0x8400] ;  /* 0x0084000004041984 */ /* 0x000e620000000c00 */
[----:B----4-:R-:W-:-:S05]  /*9b50*/  @P1 IMAD.X R9, R13, 0x1, R19, P2 ;  /* 0x000000010d091824 */ /* 0x010fca00010e0613 */
[----:B-1----:R1:W-:Y:S01]  /*9b60*/  @P1 ST.E.128 desc[UR42][R8.64], R4 ;  /* 0x0000000408001985 */ /* 0x0023e2000c101d2a */
[----:B------:R-:W-:-:S13]  /*9b70*/  LOP3.LUT P1, RZ, R55, 0x2, RZ, 0xc0, !PT ;  /* 0x0000000237ff7812 */ /* 0x000fda000782c0ff */
[----:B------:R-:W-:Y:S05]  /*9b80*/  @!P1 BRA `(.L_x_1659) ;  /* 0x0000000000249947 */ /* 0x000fea0003800000 */
[----:B------:R-:W-:Y:S01]  /*9b90*/  LOP3.LUT P1, RZ, R187, 0x2, RZ, 0xc0, !PT ;  /* 0x00000002bbff7812 */ /* 0x000fe2000782c0ff */
[----:B-1----:R-:W-:Y:S02]  /*9ba0*/  VIADD R5, R11, 0x20 ;  /* 0x000000200b057836 */ /* 0x002fe40000000000 */
[----:B------:R-:W-:-:S10]  /*9bb0*/  IMAD.SHL.U32 R9, R179, 0x10, RZ ;  /* 0x00000010b3097824 */ /* 0x000fd400078e00ff */
[----:B------:R-:W-:Y:S01]  /*9bc0*/  @P1 VIADD R5, R11, 0xffffffe0 ;  /* 0xffffffe00b051836 */ /* 0x000fe20000000000 */
[----:B------:R-:W-:-:S03]  /*9bd0*/  IADD3 R8, P1, R9, R10, RZ ;  /* 0x0000000a09087210 */ /* 0x000fc60007f3e0ff */
[----:B------:R-:W-:Y:S01]  /*9be0*/  IMAD.IADD R5, R16, 0x1, R5 ;  /* 0x0000000110057824 */ /* 0x000fe200078e0205 */
[----:B------:R-:W-:-:S05]  /*9bf0*/  LEA.HI.X.SX32 R9, R9, R13, 0x1, P1 ;  /* 0x0000000d09097211 */ /* 0x000fca00008f0eff */
[----:B------:R-:W1:Y:S04]  /*9c00*/  LDS.128 R4, [R5+0x8400] ;  /* 0x0084000005047984 */ /* 0x000e680000000c00 */
[----:B-1----:R2:W-:Y:S02]  /*9c10*/  ST.E.128 desc[UR42][R8.64], R4 ;  /* 0x0000000408007985 */ /* 0x0025e4000c101d2a */
.L_x_1659:
[----:B------:R-:W-:Y:S05]  /*9c20*/  BSYNC B1 ;  /* 0x0000000000017941 */ /* 0x000fea0003800000 */
.L_x_1658:
[----:B------:R-:W-:Y:S01]  /*9c30*/  LOP3.LUT P1, RZ, R55, 0x4, RZ, 0xc0, !PT ;  /* 0x0000000437ff7812 */ /* 0x000fe2000782c0ff */
[----:B------:R-:W-:-:S12]  /*9c40*/  BSSY B1, `(.L_x_1660) ;  /* 0x000000b000017945 */ /* 0x000fd80003800000 */
[----:B------:R-:W-:Y:S05]  /*9c50*/  @!P1 BRA `(.L_x_1661) ;  /* 0x0000000000249947 */ /* 0x000fea0003800000 */
[----:B------:R-:W-:Y:S01]  /*9c60*/  LOP3.LUT P1, RZ, R187, 0x4, RZ, 0xc0, !PT ;  /* 0x00000004bbff7812 */ /* 0x000fe2000782c0ff */
[----:B-12---:R-:W-:Y:S02]  /*9c70*/  VIADD R5, R11, 0x40 ;  /* 0x000000400b057836 */ /* 0x006fe40000000000 */
[----:B------:R-:W-:-:S10]  /*9c80*/  IMAD.SHL.U32 R9, R180, 0x10, RZ ;  /* 0x00000010b4097824 */ /* 0x000fd400078e00ff */
[----:B------:R-:W-:Y:S01]  /*9c90*/  @P1 VIADD R5, R11, 0xffffffc0 ;  /* 0xffffffc00b051836 */ /* 0x000fe20000000000 */
[----:B------:R-:W-:-:S03]  /*9ca0*/  IADD3 R8, P1, R9, R10, RZ ;  /* 0x0000000a09087210 */ /* 0x000fc60007f3e0ff */
[----:B------:R-:W-:Y:S01]  /*9cb0*/  IMAD.IADD R5, R16, 0x1, R5 ;  /* 0x0000000110057824 */ /* 0x000fe200078e0205 */
[----:B------:R-:W-:-:S05]  /*9cc0*/  LEA.HI.X.SX32 R9, R9, R13, 0x1, P1 ;  /* 0x0000000d09097211 */ /* 0x000fca00008f0eff */
[----:B------:R-:W1:Y:S04]  /*9cd0*/  LDS.128 R4, [R5+0x8400] ;  /* 0x0084000005047984 */ /* 0x000e680000000c00 */
[----:B-1----:R4:W-:Y:S02]  /*9ce0*/  ST.E.128 desc[UR42][R8.64], R4 ;  /* 0x0000000408007985 */ /* 0x0029e4000c101d2a */
.L_x_1661:
[----:B------:R-:W-:Y:S05]  /*9cf0*/  BSYNC B1 ;  /* 0x0000000000017941 */ /* 0x000fea0003800000 */
.L_x_1660:
[----:B------:R-:W-:-:S13]  /*9d00*/  LOP3.LUT P1, RZ, R55, 0x8, RZ, 0xc0, !PT ;  /* 0x0000000837ff7812 */ /* 0x000fda000782c0ff */
[----:B------:R-:W-:Y:S05]  /*9d10*/  @!P1 BRA `(.L_x_1657) ;  /* 0x0000000000309947 */ /* 0x000fea0003800000 */
[----:B------:R-:W-:Y:S01]  /*9d20*/  R2P PR, R187, 0x6 ;  /* 0x00000006bb007804 */ /* 0x000fe20000000000 */
[----:B-12-4-:R-:W-:Y:S02]  /*9d30*/  IMAD.MOV.U32 R4, RZ, RZ, -0x40 ;  /* 0xffffffc0ff047424 */ /* 0x016fe400078e00ff */
[----:B------:R-:W-:Y:S02]  /*9d40*/  IMAD.MOV.U32 R6, RZ, RZ, 0x40 ;  /* 0x00000040ff067424 */ /* 0x000fe400078e00ff */
[----:B------:R-:W-:Y:S01]  /*9d50*/  IMAD.MOV.U32 R5, RZ, RZ, 0x60 ;  /* 0x00000060ff057424 */ /* 0x000fe200078e00ff */
[----:B------:R-:W-:-:S07]  /*9d60*/  SEL R4, R4, 0x40, P2 ;  /* 0x0000004004047807 */ /* 0x000fce0001000000 */
[----:B------:R-:W-:Y:S01]  /*9d70*/  @P2 IADD3 R5, -R6, 0x20, RZ ;  /* 0x0000002006052810 */ /* 0x000fe20007ffe1ff */
[----:B------:R-:W-:Y:S01]  /*9d80*/  @P1 VIADD R5, R4, 0xffffffe0 ;  /* 0xffffffe004051836 */ /* 0x000fe20000000000 */
[----:B------:R-:W-:-:S04]  /*9d90*/  IADD3 R8, P1, R177, R10, RZ ;  /* 0x0000000ab1087210 */ /* 0x000fc80007f3e0ff */
[----:B------:R-:W-:Y:S01]  /*9da0*/  IADD3 R5, R16, R11, R5 ;  /* 0x0000000b10057210 */ /* 0x000fe20007ffe005 */
[----:B------:R-:W-:-:S05]  /*9db0*/  IMAD.X R9, R13, 0x1, R188, P1 ;  /* 0x000000010d097824 */ /* 0x000fca00008e06bc */
[----:B------:R-:W1:Y:S04]  /*9dc0*/  LDS.128 R4, [R5+0x8400] ;  /* 0x0084000005047984 */ /* 0x000e680000000c00 */
[----:B-1----:R1:W-:Y:S02]  /*9dd0*/  ST.E.128 desc[UR42][R8.64], R4 ;  /* 0x0000000408007985 */ /* 0x0023e4000c101d2a */
.L_x_1657:
[----:B------:R-:W-:Y:S05]  /*9de0*/  BSYNC B0 ;  /* 0x0000000000007941 */ /* 0x000fea0003800000 */
.L_x_1656:
[----:B------:R-:W-:Y:S01]  /*9df0*/  @!PT LDS RZ, [RZ] ;  /* 0x00000000fffff984 */ /* 0x000fe20000000800 */
[----:B------:R-:W-:Y:S01]  /*9e00*/  @!PT LDS RZ, [RZ] ;  /* 0x00000000fffff984 */ /* 0x000fe20000000800 */
[----:B------:R-:W-:Y:S01]  /*9e10*/  @!PT LDS RZ, [RZ] ;  /* 0x00000000fffff984 */ /* 0x000fe20000000800 */
[----:B------:R-:W-:Y:S01]  /*9e20*/  @!PT LDS RZ, [RZ] ;  /* 0x00000000fffff984 */ /* 0x000fe20000000800 */
[----:B------:R5:W-:Y:S06]  /*9e30*/  MEMBAR.ALL.CTA ;  /* 0x0000000000007992 */ /* 0x000bec0000008000 */
[----:B-----5:R-:W5:Y:S01]  /*9e40*/  FENCE.VIEW.ASYNC.S ;  /* 0x00000000000073c6 */ /* 0x020f620000000000 */
[----:B------:R-:W-:Y:S02]  /*9e50*/  VIADD R22, R22, 0x1 ;  /* 0x0000000116167836 */ /* 0x000fe40000000000 */
[----:B0-----:R-:W-:Y:S01]  /*9e60*/  @!P4 VIADD R83, R83, 0x228c0 ;  /* 0x000228c05353c836 */ /* 0x001fe20000000000 */
[----:B-----5:R0:W-:Y:S02]  /*9e70*/  BAR.SYNC.DEFER_BLOCKING R66, 0x80 ;  /* 0x000200420000751d */ /* 0x0201e40000010000 */
[----:B------:R-:W-:-:S02]  /*9e80*/  ISETP.NE.AND P1, PT, R22, 0x2, PT ;  /* 0x000000021600780c */ /* 0x000fc40003f25270 */
[----:B------:R-:W-:Y:S02]  /*9e90*/  @!P4 PRMT R83, RZ, 0x654, R83 ;  /* 0x00000654ff53c816 */ /* 0x000fe40000000053 */
[----:B-12-4-:R-:W-:Y:S02]  /*9ea0*/  SEL R4, RZ, 0x1, P1 ;  /* 0x00000001ff047807 */ /* 0x016fe40000800000 */
[----:B------:R-:W-:Y:S02]  /*9eb0*/  SEL R22, R22, RZ, P1 ;  /* 0x000000ff16167207 */ /* 0x000fe40000800000 */
[----:B------:R-:W-:Y:S01]  /*9ec0*/  LOP3.LUT R173, R173, R4, RZ, 0x3c, !PT ;  /* 0x00000004adad7212 */ /* 0x000fe200078e3cff */
[----:B------:R0:W-:Y:S01]  /*9ed0*/  @!P4 SYNCS.ARRIVE.TRANS64.RED.A1T0 RZ, [R83+URZ], RZ ;  /* 0x000000ff53ffc9a7 */ /* 0x0001e2000810043f */
[----:B------:R-:W-:Y:S05]  /*9ee0*/  @P3 BRA `(.L_x_1662) ;  /* 0xffffff8c00943947 */ /* 0x000fea000383ffff */
[----:B------:R-:W1:Y:S01]  /*9ef0*/  S2R R5, SR_TID.X ;  /* 0x0000000000057919 */ /* 0x000e620000002100 */
[----:B------:R-:W-:Y:S02]  /*9f00*/  PLOP3.LUT P0, PT, PT, PT, PT, 0x8, 0x0 ;  /* 0x000000000000781c */ /* 0x000fe40003f0e170 */
[----:B-1----:R-:W-:-:S04]  /*9f10*/  SHF.R.U32.HI R5, RZ, 0x7, R5 ;  /* 0x00000007ff057819 */ /* 0x002fc80000011605 */
[----:B------:R-:W-:-:S13]  /*9f20*/  ISETP.NE.AND P2, PT, R5, 0x1, PT ;  /* 0x000000010500780c */ /* 0x000fda0003f45270 */
[----:B------:R-:W-:Y:S06]  /*9f30*/  @!P2 BAR.ARV 0x9, 0x100 ;  /* 0x024400000000ab1d */ /* 0x000fec0000002000 */
.L_x_1595:
[----:B------:R-:W-:Y:S05]  /*9f40*/  @P0 BRA `(.L_x_1663) ;  /* 0x00000000000c0947 */ /* 0x000fea0003800000 */
[----:B------:R-:W1:Y:S01]  /*9f50*/  FENCE.VIEW.ASYNC.G ;  /* 0x00000000000073c6 */ /* 0x000e620000000100 */
[----:B------:R-:W-:Y:S05]  /*9f60*/  WARPSYNC.ALL ;  /* 0x0000000000007948 */ /* 0x000fea0003800000 */
[----:B-1----:R-:W-:Y:S06]  /*9f70*/  BAR.ARV 0xc, 0x180 ;  /* 0x0306000000007b1d */ /* 0x002fec0000002000 */
.L_x_1663:
[----:B------:R-:W-:Y:S01]  /*9f80*/  ULDC.64 UR6, c[0x0][0x998] ;  /* 0x0002660000067ab9 */ /* 0x000fe20000000a00 */
[----:B------:R-:W-:Y:S01]  /*9f90*/  ULDC.64 UR4, c[0x0][0x990] ;  /* 0x0002640000047ab9 */ /* 0x000fe20000000a00 */
[----:B------:R-:W-:Y:S02]  /*9fa0*/  ISETP.NE.U32.AND P1, PT, RZ, UR6, PT ;  /* 0x00000006ff007c0c */ /* 0x000fe4000bf25070 */
[----:B------:R-:W-:Y:S02]  /*9fb0*/  ISETP.NE.U32.AND P0, PT, RZ, UR4, PT ;  /* 0x00000004ff007c0c */ /* 0x000fe4000bf05070 */
[----:B------:R-:W-:Y:S02]  /*9fc0*/  ISETP.NE.AND.EX P1, PT, RZ, UR7, PT, P1 ;  /* 0x00000007ff007c0c */ /* 0x000fe4000bf25310 */
[----:B------:R-:W-:-:S11]  /*9fd0*/  ISETP.NE.AND.EX P0, PT, RZ, UR5, PT, P0 ;  /* 0x00000005ff007c0c */ /* 0x000fd6000bf05300 */
[----:B------:R-:W1:Y:S01]  /*9fe0*/  @P1 LDC.64 R8, c[0x0][0x9b8] ;  /* 0x00026e00ff081b82 */ /* 0x000e620000000a00 */
[--C-:B------:R-:W-:Y:S02]  /*9ff0*/  @P1 SHF.R.S32.HI R5, RZ, 0x1f, R195.reuse ;  /* 0x0000001fff051819 */ /* 0x100fe400000114c3 */
[----:B------:R-:W-:-:S05]  /*a000*/  @P0 SHF.R.S32.HI R3, RZ, 0x1f, R195 ;  /* 0x0000001fff030819 */ /* 0x000fca00000114c3 */
[----:B------:R-:W2:Y:S08]  /*a010*/  @P0 LDC.64 R6, c[0x0][0x9a8] ;  /* 0x00026a00ff060b82 */ /* 0x000eb00000000a00 */
[----:B------:R-:W4:Y:S08]  /*a020*/  @P1 LDC.64 R12, c[0x0][0x9c0] ;  /* 0x00027000ff0c1b82 */ /* 0x000f300000000a00 */
[----:B------:R-:W0:Y:S01]  /*a030*/  @P0 LDC.64 R10, c[0x0][0x9b0] ;  /* 0x00026c00ff0a0b82 */ /* 0x000e220000000a00 */
[----:B-1----:R-:W-:-:S02]  /*a040*/  @P1 IMAD R2, R5, R8, RZ ;  /* 0x0000000805021224 */ /* 0x002fc400078e02ff */
[----:B------:R-:W-:-:S04]  /*a050*/  @P1 IMAD.WIDE.U32 R4, R195, R8, RZ ;  /* 0x00000008c3041225 */ /* 0x000fc800078e00ff */
[----:B------:R-:W-:Y:S02]  /*a060*/  @P1 IMAD R9, R195, R9, R2 ;  /* 0x00000009c3091224 */ /* 0x000fe400078e0202 */
[-C--:B--2---:R-:W-:Y:S02]  /*a070*/  @P0 IMAD R0, R3, R6.reuse, RZ ;  /* 0x0000000603000224 */ /* 0x084fe400078e02ff */
[----:B------:R-:W-:-:S04]  /*a080*/  @P0 IMAD.WIDE.U32 R2, R195, R6, RZ ;  /* 0x00000006c3020225 */ /* 0x000fc800078e00ff */
[----:B------:R-:W-:Y:S02]  /*a090*/  @P0 IMAD R7, R195, R7, R0 ;  /* 0x00000007c3070224 */ /* 0x000fe400078e0200 */
[----:B------:R-:W-:Y:S02]  /*a0a0*/  @P1 IMAD.IADD R5, R5, 0x1, R9 ;  /* 0x0000000105051824 */ /* 0x000fe400078e0209 */
[----:B------:R-:W-:Y:S02]  /*a0b0*/  @P0 IMAD.IADD R3, R3, 0x1, R7 ;  /* 0x0000000103030824 */ /* 0x000fe400078e0207 */
[----:B----4-:R-:W-:-:S04]  /*a0c0*/  @P1 IMAD.WIDE.U32 R6, R169, R12, R4 ;  /* 0x0000000ca9061225 */ /* 0x010fc800078e0004 */
[----:B0-----:R-:W-:Y:S01]  /*a0d0*/  @P0 IMAD.WIDE.U32 R2, R169, R10, R2 ;  /* 0x0000000aa9020225 */ /* 0x001fe200078e0002 */
[----:B------:R-:W-:-:S03]  /*a0e0*/  @P1 LEA R8, P3, R6, UR6, 0x2 ;  /* 0x0000000606081c11 */ /* 0x000fc6000f8610ff */
[C---:B------:R-:W-:Y:S01]  /*a0f0*/  @P1 IMAD R5, R169.reuse, R13, R7 ;  /* 0x0000000da9051224 */ /* 0x040fe200078e0207 */
[----:B------:R-:W-:Y:S01]  /*a100*/  @P0 LEA R4, P2, R2, UR4, 0x2 ;  /* 0x0000000402040c11 */ /* 0x000fe2000f8410ff */
[----:B------:R-:W-:Y:S01]  /*a110*/  @P0 IMAD R3, R169, R11, R3 ;  /* 0x0000000ba9030224 */ /* 0x000fe200078e0203 */
[----:B------:R-:W-:Y:S01]  /*a120*/  ULDC UR4, c[0x0][0x988] ;  /* 0x0002620000047ab9 */ /* 0x000fe20000000800 */
[----:B------:R-:W-:Y:S01]  /*a130*/  IMAD.MOV.U32 R0, RZ, RZ, 0x3f800000 ;  /* 0x3f800000ff007424 */ /* 0x000fe200078e00ff */
[----:B------:R-:W-:Y:S01]  /*a140*/  @P1 LEA.HI.X R9, R6, UR7, R5, 0x2, P3 ;  /* 0x0000000706091c11 */ /* 0x000fe200098f1405 */
[----:B------:R-:W-:Y:S01]  /*a150*/  IMAD.MOV.U32 R7, RZ, RZ, 0x3f800000 ;  /* 0x3f800000ff077424 */ /* 0x000fe200078e00ff */
[----:B------:R-:W-:Y:S02]  /*a160*/  @P0 LEA.HI.X R5, R2, UR5, R3, 0x2, P2 ;  /* 0x0000000502050c11 */ /* 0x000fe400090f1403 */
[----:B------:R-:W0:Y:S01]  /*a170*/  LDC R2, c[0x0][0x448] ;  /* 0x00011200ff027b82 */ /* 0x000e220000000800 */
[----:B------:R1:W2:Y:S04]  /*a180*/  @P1 LDG.E R0, desc[UR42][R8.64] ;  /* 0x0000002a08001981 */ /* 0x0002a8000c1e1900 */
[----:B------:R4:W2:Y:S01]  /*a190*/  @P0 LDG.E R7, desc[UR42][R4.64] ;  /* 0x0000002a04070981 */ /* 0x0008a2000c1e1900 */
[----:B------:R-:W-:Y:S01]  /*a1a0*/  VIADD R6, R178, 0x7f ;  /* 0x0000007fb2067836 */ /* 0x000fe20000000000 */
[----:B-1----:R-:W-:-:S02]  /*a1b0*/  IADD3 R9, R172, 0x1, -R170 ;  /* 0x00000001ac097810 */ /* 0x002fc40007ffe8aa */
[----:B0-----:R-:W-:Y:S02]  /*a1c0*/  ISETP.NE.AND P1, PT, R2, 0x1, PT ;  /* 0x000000010200780c */ /* 0x001fe40003f25270 */
[----:B------:R-:W0:Y:S11]  /*a1d0*/  LDC.64 R2, c[0x0][0x9e0] ;  /* 0x00027800ff027b82 */ /* 0x000e360000000a00 */
[----:B------:R-:W1:Y:S08]  /*a1e0*/  @P1 LDC R11, c[0x0][0x44c] ;  /* 0x00011300ff0b1b82 */ /* 0x000e700000000800 */
[----:B------:R-:W3:Y:S01]  /*a1f0*/  @P1 LDC R10, c[0x0][0x450] ;  /* 0x00011400ff0a1b82 */ /* 0x000ee20000000800 */
[----:B0-----:R-:W-:Y:S01]  /*a200*/  ISETP.GE.AND P2, PT, R3, 0x1, PT ;  /* 0x000000010300780c */ /* 0x001fe20003f46270 */
[----:B-1----:R-:W-:-:S05]  /*a210*/  @P1 IMAD.HI.U32 R11, R6, R11, RZ ;  /* 0x0000000b060b1227 */ /* 0x002fca00078e00ff */
[----:B---3--:R-:W-:-:S05]  /*a220*/  @P1 SHF.R.U32.HI R6, RZ, R10, R11 ;  /* 0x0000000aff061219 */ /* 0x008fca000001160b */
[----:B----4-:R-:W-:-:S04]  /*a230*/  IMAD.IADD R5, R9, 0x1, R6 ;  /* 0x0000000109057824 */ /* 0x010fc800078e0206 */
[----:B------:R-:W-:Y:S02]  /*a240*/  IMAD.IADD R4, R5, 0x1, R2 ;  /* 0x0000000105047824 */ /* 0x000fe400078e0202 */
[----:B--2---:R-:W-:-:S04]  /*a250*/  FMUL.FTZ R0, R7, R0 ;  /* 0x0000000007007220 */ /* 0x004fc80000410000 */
[----:B------:R-:W-:Y:S01]  /*a260*/  FMUL.FTZ R2, R0, UR4 ;  /* 0x0000000400027c20 */ /* 0x000fe20008410000 */
        /* <DEDUP_REMOVED lines=12> */
.L_x_1666:
[----:B------:R-:W-:-:S13]  /*a330*/  ISETP.NE.AND P0, PT, R3, 0x1, PT ;  /* 0x000000010300780c */ /* 0x000fda0003f05270 */
[----:B------:R-:W0:Y:S02]  /*a340*/  @P0 LDC.64 R6, c[0x0][0x9e8] ;  /* 0x00027a00ff060b82 */ /* 0x000e240000000a00 */
[----:B0-----:R-:W-:-:S05]  /*a350*/  @P0 IMAD.HI.U32 R6, R0, R6, RZ ;  /* 0x0000000600060227 */ /* 0x001fca00078e00ff */
[----:B------:R-:W-:-:S07]  /*a360*/  @P0 SHF.R.U32.HI R0, RZ, R7, R6 ;  /* 0x00000007ff000219 */ /* 0x000fce0000011606 */
.L_x_1667:
[----:B------:R-:W-:Y:S05]  /*a370*/  BSYNC B0 ;  /* 0x0000000000007941 */ /* 0x000fea0003800000 */
.L_x_1665:
[----:B------:R-:W-:-:S05]  /*a380*/  IMAD R5, R0, R3, R3 ;  /* 0x0000000300057224 */ /* 0x000fca00078e0203 */
[----:B------:R-:W-:-:S07]  /*a390*/  VIMNMX R4, R4, R5, PT ;  /* 0x0000000504047248 */ /* 0x000fce0003fe0100 */
.L_x_1664:
[----:B------:R-:W0:Y:S01]  /*a3a0*/  @P1 LDC R7, c[0x0][0x44c] ;  /* 0x00011300ff071b82 */ /* 0x000e220000000800 */
[----:B------:R-:W-:Y:S01]  /*a3b0*/  VIADD R4, R4, 0x7f ;  /* 0x0000007f04047836 */ /* 0x000fe20000000000 */
[----:B------:R-:W-:-:S04]  /*a3c0*/  ULDC UR4, c[0x0][0x9dc] ;  /* 0x0002770000047ab9 */ /* 0x000fc80000000800 */
        /* <DEDUP_REMOVED lines=21> */
.L_x_1670:
[----:B------:R-:W-:-:S13]  /*a520*/  ISETP.NE.AND P0, PT, R3, 0x1, PT ;  /* 0x000000010300780c */ /* 0x000fda0003f05270 */
[----:B------:R-:W0:Y:S02]  /*a530*/  @P0 LDC.64 R6, c[0x0][0x9e8] ;  /* 0x00027a00ff060b82 */ /* 0x000e240000000a00 */
[----:B0-----:R-:W-:-:S05]  /*a540*/  @P0 IMAD.HI.U32 R6, R4, R6, RZ ;  /* 0x0000000604060227 */ /* 0x001fca00078e00ff */
[----:B------:R-:W-:-:S07]  /*a550*/  @P0 SHF.R.U32.HI R4, RZ, R7, R6 ;  /* 0x00000007ff040219 */ /* 0x000fce0000011606 */
.L_x_1671:
[----:B------:R-:W-:Y:S05]  /*a560*/  BSYNC B0 ;  /* 0x0000000000007941 */ /* 0x000fea0003800000 */
.L_x_1669:
[----:B------:R-:W-:-:S05]  /*a570*/  IMAD R3, R4, R3, RZ ;  /* 0x0000000304037224 */ /* 0x000fca00078e02ff */
[----:B------:R-:W-:-:S07]  /*a580*/  VIMNMX R0, R0, R3, !PT ;  /* 0x0000000300007248 */ /* 0x000fce0007fe0100 */
.L_x_1668:
[----:B------:R-:W-:Y:S01]  /*a590*/  SHF.R.S32.HI R3, RZ, 0x1f, R0 ;  /* 0x0000001fff037819 */ /* 0x000fe20000011400 */
[----:B------:R-:W-:Y:S01]  /*a5a0*/  BSSY B0, `(.L_x_1672) ;  /* 0x0000026000007945 */ /* 0x000fe20003800000 */
[----:B------:R-:W-:Y:S02]  /*a5b0*/  IMAD.MOV.U32 R89, RZ, RZ, RZ ;  /* 0x000000ffff597224 */ /* 0x000fe400078e00ff */
[----:B------:R-:W-:-:S04]  /*a5c0*/  LEA.HI R3, R3, R0, RZ, 0x7 ;  /* 0x0000000003037211 */ /* 0x000fc800078f38ff */
        /* <DEDUP_REMOVED lines=35> */
.L_x_1673:
[----:B------:R-:W-:Y:S05]  /*a800*/  BSYNC B0 ;  /* 0x0000000000007941 */ /* 0x000fea0003800000 */
.L_x_1672:
[-C--:B------:R-:W-:Y:S01]  /*a810*/  IMAD R192, R209, R89.reuse, R192 ;  /* 0x00000059d1c07224 */ /* 0x080fe200078e02c0 */
[----:B------:R-:W-:Y:S02]  /*a820*/  PLOP3.LUT P0, PT, PT, PT, PT, 0x80, 0x0 ;  /* 0x000000000000781c */ /* 0x000fe40003f0f070 */
[----:B------:R-:W-:Y:S02]  /*a830*/  CS2R R92, SRZ ;  /* 0x00000000005c7805 */ /* 0x000fe4000001ff00 */
[----:B------:R-:W-:Y:S01]  /*a840*/  CS2R R74, SRZ ;  /* 0x00000000004a7805 */ /* 0x000fe2000001ff00 */
[----:B------:R-:W-:Y:S01]  /*a850*/  IMAD.MOV.U32 R0, RZ, RZ, RZ ;  /* 0x000000ffff007224 */ /* 0x000fe200078e00ff */
[----:B------:R-:W-:Y:S01]  /*a860*/  VIADDMNMX R89, R192, R89, R25, PT ;  /* 0x00000059c0597246 */ /* 0x000fe20003800119 */
[----:B------:R-:W-:Y:S01]  /*a870*/  IMAD.MOV.U32 R94, RZ, RZ, RZ ;  /* 0x000000ffff5e7224 */ /* 0x000fe200078e00ff */
[----:B------:R-:W-:Y:S01]  /*a880*/  CS2R R40, SRZ ;  /* 0x0000000000287805 */ /* 0x000fe2000001ff00 */
[----:B------:R-:W-:Y:S01]  /*a890*/  IMAD.MOV.U32 R7, RZ, RZ, RZ ;  /* 0x000000ffff077224 */ /* 0x000fe200078e00ff */
[----:B------:R-:W-:-:S02]  /*a8a0*/  ISETP.GT.AND P1, PT, R89, R192, PT ;  /* 0x000000c05900720c */ /* 0x000fc40003f24270 */
        /* <DEDUP_REMOVED lines=29> */
[----:B------:R-:W-:-:S02]  /*aa80*/  IMAD.MOV.U32 R54, RZ, RZ, RZ ;  /* 0x000000ffff367224 */ /* 0x000fc400078e00ff */
[----:B------:R-:W-:Y:S02]  /*aa90*/  IMAD.MOV.U32 R59, RZ, RZ, RZ ;  /* 0x000000ffff3b7224 */ /* 0x000fe400078e00ff */
[----:B------:R-:W-:Y:S02]  /*aaa0*/  IMAD.MOV.U32 R131, RZ, RZ, RZ ;  /* 0x000000ffff837224 */ /* 0x000fe400078e00ff */
[----:B------:R-:W-:Y:S02]  /*aab0*/  IMAD.MOV.U32 R140, RZ, RZ, RZ ;  /* 0x000000ffff8c7224 */ /* 0x000fe400078e00ff */
[----:B------:R-:W-:Y:S02]  /*aac0*/  IMAD.MOV.U32 R142, RZ, RZ, RZ ;  /* 0x000000ffff8e7224 */ /* 0x000fe400078e00ff */
[----:B------:R-:W-:Y:S02]  /*aad0*/  IMAD.MOV.U32 R62, RZ, RZ, RZ ;  /* 0x000000ffff3e7224 */ /* 0x000fe400078e00ff */
[----:B------:R-:W-:-:S02]  /*aae0*/  IMAD.MOV.U32 R137, RZ, RZ, RZ ;  /* 0x000000ffff897224 */ /* 0x000fc400078e00ff */
[----:B------:R-:W-:Y:S02]  /*aaf0*/  IMAD.MOV.U32 R68, RZ, RZ, RZ ;  /* 0x000000ffff447224 */ /* 0x000fe400078e00ff */
[----:B------:R-:W-:Y:S02]  /*ab00*/  IMAD.MOV.U32 R139, RZ, RZ, RZ ;  /* 0x000000ffff8b7224 */ /* 0x000fe400078e00ff */
[----:B------:R-:W-:Y:S02]  /*ab10*/  IMAD.MOV.U32 R148, RZ, RZ, RZ ;  /* 0x000000ffff947224 */ /* 0x000fe400078e00ff */
[----:B------:R-:W-:Y:S02]  /*ab20*/  IMAD.MOV.U32 R150, RZ, RZ, RZ ;  /* 0x000000ffff967224 */ /* 0x000fe400078e00ff */
[----:B------:R-:W-:Y:S02]  /*ab30*/  IMAD.MOV.U32 R145, RZ, RZ, RZ ;  /* 0x000000ffff917224 */ /* 0x000fe400078e00ff */
        /* <DEDUP_REMOVED lines=10> */
.L_x_2001:
        /* <DEDUP_REMOVED lines=25> */
.L_x_1676:
        /* <DEDUP_REMOVED lines=13> */
.L_x_1680:
[----:B-1----:R1:W2:Y:S02]  /*ae40*/  SYNCS.PHASECHK.TRANS64.TRYWAIT P0, [R16+URZ+0x22800], R3 ;  /* 0x02280003100075a7 */ /* 0x0022a4000800017f */
[----:B--2---:R-:W-:Y:S05]  /*ae50*/  @!P0 NANOSLEEP.SYNCS 0x989680 ;  /* 0x009896800000895d */ /* 0x004fea0003900000 */
[----:B------:R-:W2:Y:S02]  /*ae60*/  @!P0 SYNCS.PHASECHK.TRANS64 P0, [R16+URZ+0x22800], R3 ;  /* 0x02280003100085a7 */ /* 0x000ea4000800007f */
[----:B--2---:R-:W-:Y:S05]  /*ae70*/  @!P0 BRA `(.L_x_1680) ;  /* 0xfffffffc00f08947 */ /* 0x004fea000383ffff */
.L_x_1679:
[----:B------:R-:W-:Y:S05]  /*ae80*/  BSYNC B0 ;  /* 0x0000000000007941 */ /* 0x000fea0003800000 */
.L_x_1678:
[----:B------:R-:W-:Y:S05]  /*ae90*/  BRA `(.L_x_1681) ;  /* 0x0000006c00bc7947 */ /* 0x000fea0003800000 */
.L_x_1677:
[----:B------:R-:W-:Y:S01]  /*aea0*/  ULOP3.LUT UP0, URZ, UR39, 0x1bf, URZ, 0xc0, !UPT ;  /* 0x000001bf273f7892 */ /* 0x000fe2000f80c03f */
[----:B-----5:R-:W-:Y:S01]  /*aeb0*/  SHF.R.S32.HI R0, RZ, 0x1f, R24 ;  /* 0x0000001fff007819 */ /* 0x020fe20000011418 */
[----:B------:R-:W-:Y:S01]  /*aec0*/  ULDC.64 UR4, c[0x0][0x3f8] ;  /* 0x0000fe0000047ab9 */ /* 0x000fe20000000a00 */
[----:B------:R-:W-:Y:S01]  /*aed0*/  ULDC.64 UR6, c[0x0][0x408] ;  /* 0x0001020000067ab9 */ /* 0x000fe20000000a00 */
[----:B------:R-:W-:Y:S02]  /*aee0*/  IMAD.WIDE.U32 R26, R24, UR4, RZ ;  /* 0x00000004181a7c25 */ /* 0x000fe4000f8e00ff */
[----:B------:R-:W-:Y:S02]  /*aef0*/  PLOP3.LUT P0, PT, PT, PT, UP0, 0x80, 0x0 ;  /* 0x000000000000781c */ /* 0x000fe40003f0f008 */
[C---:B------:R-:W-:Y:S02]  /*af00*/  IMAD R3, R0.reuse, UR4, RZ ;  /* 0x0000000400037c24 */ /* 0x040fe4000f8e02ff */
[----:B------:R-:W-:-:S02]  /*af10*/  IMAD R5, R0, UR6, RZ ;  /* 0x0000000600057c24 */ /* 0x000fc4000f8e02ff */
[C---:B------:R-:W-:Y:S02]  /*af20*/  IMAD R3, R24.reuse, UR5, R3 ;  /* 0x0000000518037c24 */ /* 0x040fe4000f8e0203 */
[C---:B------:R-:W-:Y:S02]  /*af30*/  IMAD R5, R24.reuse, UR7, R5 ;  /* 0x0000000718057c24 */ /* 0x040fe4000f8e0205 */
[----:B------:R-:W-:-:S04]  /*af40*/  IMAD.WIDE.U32 R24, R24, UR6, RZ ;  /* 0x0000000618187c25 */ /* 0x000fc8000f8e00ff */
[----:B------:R-:W-:Y:S02]  /*af50*/  IMAD.IADD R29, R3, 0x1, R27 ;  /* 0x00000001031d7824 */ /* 0x000fe400078e021b */
[----:B------:R-:W-:Y:S01]  /*af60*/  IMAD.IADD R31, R5, 0x1, R25 ;  /* 0x00000001051f7824 */ /* 0x000fe200078e0219 */
[----:B------:R-:W-:Y:S06]  /*af70*/  @!P0 BRA `(.L_x_1682) ;  /* 0x0000000000408947 */ /* 0x000fec0003800000 */
        /* <DEDUP_REMOVED lines=16> */
.L_x_1682:
[----:B------:R-:W-:Y:S01]  /*b080*/  ULDC.U8 UR4, c[0x0][0x410] ;  /* 0x0001040000047ab9 */ /* 0x000fe20000000000 */
[----:B------:R-:W-:Y:S01]  /*b090*/  BSSY B0, `(.L_x_1683) ;  /* 0x00006c7000007945 */ /* 0x000fe20003800000 */
[----:B------:R-:W-:Y:S01]  /*b0a0*/  ISETP.NE.AND P0, PT, RZ, UR4, PT ;  /* 0x00000004ff007c0c */ /* 0x000fe2000bf05270 */
[----:B------:R-:W-:-:S12]  /*b0b0*/  IMAD.IADD R10, R176, 0x1, R178 ;  /* 0x00000001b00a7824 */ /* 0x000fd800078e02b2 */
[----:B------:R-:W-:Y:S05]  /*b0c0*/  @!P0 BRA `(.L_x_1684) ;  /* 0x00000034008c8947 */ /* 0x000fea0003800000 */
[----:B------:R-:W0:Y:S01]  /*b0d0*/  LDC R45, c[0x0][0x448] ;  /* 0x00011200ff2d7b82 */ /* 0x000e220000000800 */
[----:B------:R-:W-:Y:S01]  /*b0e0*/  IMAD.MOV.U32 R4, RZ, RZ, R26 ;  /* 0x000000ffff047224 */ /* 0x000fe200078e001a */
[----:B------:R-:W-:Y:S01]  /*b0f0*/  ULDC.64 UR4, c[0x0][0x3f8] ;  /* 0x0000fe0000047ab9 */ /* 0x000fe20000000a00 */
[----:B------:R-:W-:Y:S01]  /*b100*/  IMAD.MOV.U32 R8, RZ, RZ, R24 ;  /* 0x000000ffff087224 */ /* 0x000fe200078e0018 */
[----:B------:R-:W-:Y:S01]  /*b110*/  ULDC.64 UR6, c[0x0][0x408] ;  /* 0x0001020000067ab9 */ /* 0x000fe20000000a00 */
[----:B------:R-:W-:Y:S01]  /*b120*/  IMAD.MOV.U32 R9, RZ, RZ, R31 ;  /* 0x000000ffff097224 */ /* 0x000fe200078e001f */
[----:B------:R-:W-:Y:S01]  /*b130*/  ULDC.64 UR8, c[0x0][0x400] ;  /* 0x0001000000087ab9 */ /* 0x000fe20000000a00 */
[----:B0-----:R-:W-:-:S13]  /*b140*/  ISETP.NE.AND P0, PT, R45, 0x1, PT ;  /* 0x000000012d00780c */ /* 0x001fda0003f05270 */
[----:B------:R-:W0:Y:S08]  /*b150*/  @P0 LDC R3, c[0x0][0x44c] ;  /* 0x00011300ff030b82 */ /* 0x000e300000000800 */
[----:B------:R-:W1:Y:S01]  /*b160*/  @P0 LDC R5, c[0x0][0x450] ;  /* 0x00011400ff050b82 */ /* 0x000e620000000800 */
[----:B0-----:R-:W-:-:S04]  /*b170*/  @P0 IMAD.HI.U32 R0, R10, R3, RZ ;  /* 0x000000030a000227 */ /* 0x001fc800078e00ff */
[----:B------:R-:W-:Y:S01]  /*b180*/  IMAD.MOV.U32 R3, RZ, RZ, R10 ;  /* 0x000000ffff037224 */ /* 0x000fe200078e000a */
[----:B-1----:R-:W-:Y:S01]  /*b190*/  @P0 SHF.R.U32.HI R3, RZ, R5, R0 ;  /* 0x00000005ff030219 */ /* 0x002fe20000011600 */
[----:B------:R-:W-:-:S03]  /*b1a0*/  IMAD.MOV.U32 R5, RZ, RZ, R29 ;  /* 0x000000ffff057224 */ /* 0x000fc600078e001d */
[----:B------:R-:W-:Y:S01]  /*b1b0*/  SHF.R.S32.HI R0, RZ, 0x1f, R3 ;  /* 0x0000001fff007819 */ /* 0x000fe20000011403 */
[----:B------:R-:W-:-:S04]  /*b1c0*/  IMAD.WIDE.U32 R4, R3, UR4, R4 ;  /* 0x0000000403047c25 */ /* 0x000fc8000f8e0004 */
[----:B------:R-:W-:Y:S02]  /*b1d0*/  IMAD R6, R0, UR4, RZ ;  /* 0x0000000400067c24 */ /* 0x000fe4000f8e02ff */
[----:B------:R-:W-:-:S04]  /*b1e0*/  IMAD.WIDE.U32 R8, R3, UR6, R8 ;  /* 0x0000000603087c25 */ /* 0x000fc8000f8e0008 */
[----:B------:R-:W-:Y:S01]  /*b1f0*/  IMAD R0, R0, UR6, RZ ;  /* 0x0000000600007c24 */ /* 0x000fe2000f8e02ff */
[----:B------:R-:W-:Y:S01]  /*b200*/  IADD3 R38, P1, R8, UR8, RZ ;  /* 0x0000000808267c10 */ /* 0x000fe2000ff3e0ff */
[C---:B------:R-:W-:Y:S01]  /*b210*/  IMAD R13, R3.reuse, UR5, R6 ;  /* 0x00000005030d7c24 */ /* 0x040fe2000f8e0206 */
[----:B------:R-:W-:Y:S01]  /*b220*/  ULDC.64 UR4, c[0x0][0x3e8] ;  /* 0x0000fa0000047ab9 */ /* 0x000fe20000000a00 */
[----:B------:R-:W-:Y:S01]  /*b230*/  IMAD R3, R3, UR7, R0 ;  /* 0x0000000703037c24 */ /* 0x000fe2000f8e0200 */
[----:B------:R-:W-:Y:S01]  /*b240*/  IADD3 R6, P0, R4, UR4, RZ ;  /* 0x0000000404067c10 */ /* 0x000fe2000ff1e0ff */
[----:B------:R-:W-:-:S03]  /*b250*/  UMOV UR4, 0xffffffff ;  /* 0xffffffff00047882 */ /* 0x000fc60000000000 */
[----:B------:R-:W-:Y:S02]  /*b260*/  IADD3.X R13, R5, UR5, R13, P0, !PT ;  /* 0x00000005050d7c10 */ /* 0x000fe400087fe40d */
[----:B------:R-:W-:Y:S01]  /*b270*/  IADD3.X R3, R9, UR9, R3, P1, !PT ;  /* 0x0000000909037c10 */ /* 0x000fe20008ffe403 */
[----:B------:R-:W-:Y:S06]  /*b280*/  BRA.DIV UR4, `(.L_x_1685) ;  /* 0x000001fa047c7947 */ /* 0x000fec000b800000 */
[----:B------:R0:W1:Y:S04]  /*b290*/  SHFL.IDX PT, R0, R13, RZ, 0x1e1f ;  /* 0x001e1fff0d007589 */ /* 0x00006800000e0000 */
[----:B------:R-:W2:Y:S04]  /*b2a0*/  SHFL.IDX PT, R6, R6, RZ, 0x1e1f ;  /* 0x001e1fff06067589 */ /* 0x000ea800000e0000 */
[----:B------:R-:W3:Y:S04]  /*b2b0*/  SHFL.IDX PT, R3, R3, RZ, 0x1e1f ;  /* 0x001e1fff03037589 */ /* 0x000ee800000e0000 */
[----:B0-----:R-:W4:Y:S02]  /*b2c0*/  SHFL.IDX PT, R38, R38, RZ, 0x1e1f ;  /* 0x001e1fff26267589 */ /* 0x001f2400000e0000 */
.L_x_2007:
[----:B------:R-:W-:Y:S01]  /*b2d0*/  IMAD R45, R170, R45, RZ ;  /* 0x0000002daa2d7224 */ /* 0x000fe200078e02ff */
[----:B------:R-:W-:Y:S01]  /*b2e0*/  BSSY B1, `(.L_x_1686) ;  /* 0x000004c000017945 */ /* 0x000fe20003800000 */
[----:B------:R-:W-:Y:S02]  /*b2f0*/  CS2R R8, SRZ ;  /* 0x0000000000087805 */ /* 0x000fe4000001ff00 */
[----:B------:R-:W-:Y:S02]  /*b300*/  CS2R R12, SRZ ;  /* 0x00000000000c7805 */ /* 0x000fe4000001ff00 */
[----:B------:R-:W-:Y:S02]  /*b310*/  CS2R R20, SRZ ;  /* 0x0000000000147805 */ /* 0x000fe4000001ff00 */
[----:B------:R-:W-:Y:S02]  /*b320*/  ISETP.GE.AND P0, PT, R10, R45, PT ;  /* 0x0000002d0a00720c */ /* 0x000fe40003f06270 */
        /* <DEDUP_REMOVED lines=10> */
[----:B------:R-:W3:Y:S01]  /*b3d0*/  LDL R41, [R1+0x44] ;  /* 0x0000440001297983 */ /* 0x000ee20000100800 */
[----:B------:R-:W-:-:S03]  /*b3e0*/  ULDC UR4, c[0x0][0x3f4] ;  /* 0x0000fd0000047ab9 */ /* 0x000fc60000000800 */
[----:B------:R-:W3:Y:S04]  /*b3f0*/  LDL R40, [R1+0x40] ;  /* 0x0000400001287983 */ /* 0x000ee80000100800 */
[----:B------:R-:W3:Y:S04]  /*b400*/  LDL R39, [R1+0x3c] ;  /* 0x00003c0001277983 */ /* 0x000ee80000100800 */
[----:B------:R-:W3:Y:S04]  /*b410*/  LDL R51, [R1+0x38] ;  /* 0x0000380001337983 */ /* 0x000ee80000100800 */
[----:B------:R-:W3:Y:S01]  /*b420*/  LDL R50, [R1+0x34] ;  /* 0x0000340001327983 */ /* 0x000ee20000100800 */
[----:B------:R-:W-:-:S02]  /*b430*/  ISETP.GE.AND P5, PT, R174, UR4, PT ;  /* 0x00000004ae007c0c */ /* 0x000fc4000bfa6270 */
[----:B------:R-:W-:Y:S02]  /*b440*/  CS2R R34, SRZ ;  /* 0x0000000000227805 */ /* 0x000fe4000001ff00 */
[----:B------:R-:W-:Y:S02]  /*b450*/  ISETP.GE.AND P2, PT, R190, UR4, PT ;  /* 0x00000004be007c0c */ /* 0x000fe4000bf46270 */
[----:B------:R-:W-:Y:S02]  /*b460*/  CS2R R36, SRZ ;  /* 0x0000000000247805 */ /* 0x000fe4000001ff00 */
[----:B------:R-:W-:Y:S02]  /*b470*/  ISETP.GE.AND P3, PT, R189, UR4, PT ;  /* 0x00000004bd007c0c */ /* 0x000fe4000bf66270 */
[----:B------:R-:W-:-:S03]  /*b480*/  CS2R R30, SRZ ;  /* 0x00000000001e7805 */ /* 0x000fc6000001ff00 */
[----:B------:R-:W-:Y:S02]  /*b490*/  @!P5 SHF.R.S32.HI R7, RZ, 0x1f, R174 ;  /* 0x0000001fff07d819 */ /* 0x000fe400000114ae */
[C---:B--2---:R-:W-:Y:S02]  /*b4a0*/  @!P5 IADD3 R4, P0, R174.reuse, R6, RZ ;  /* 0x00000006ae04d210 */ /* 0x044fe40007f1e0ff */
[----:B----4-:R-:W-:Y:S02]  /*b4b0*/  @!P5 IADD3 R8, P1, R174, R38, RZ ;  /* 0x00000026ae08d210 */ /* 0x010fe40007f3e0ff */
[----:B------:R-:W-:Y:S01]  /*b4c0*/  @!P2 IADD3 R10, P4, R190, R6, RZ ;  /* 0x00000006be0aa210 */ /* 0x000fe20007f9e0ff */
[--C-:B-1----:R-:W-:Y:S02]  /*b4d0*/  @!P5 IMAD.X R5, R0, 0x1, R7.reuse, P0 ;  /* 0x000000010005d824 */ /* 0x102fe400000e0607 */
[----:B---3--:R-:W-:Y:S01]  /*b4e0*/  @!P5 IMAD.X R9, R3, 0x1, R7, P1 ;  /* 0x000000010309d824 */ /* 0x008fe200008e0607 */
[----:B------:R-:W-:-:S02]  /*b4f0*/  ISETP.GE.AND P1, PT, R196, UR4, PT ;  /* 0x00000004c4007c0c */ /* 0x000fc4000bf26270 */
[----:B------:R-:W5:Y:S01]  /*b500*/  @!P5 LD.E.64 R34, desc[UR42][R4.64] ;  /* 0x0000002a0422d980 */ /* 0x000f62000c101b00 */
[----:B------:R-:W-:-:S03]  /*b510*/  @!P2 IADD3 R12, P0, R190, R38, RZ ;  /* 0x00000026be0ca210 */ /* 0x000fc60007f1e0ff */
[----:B------:R0:W5:Y:S01]  /*b520*/  @!P5 LD.E.64 R36, desc[UR42][R8.64] ;  /* 0x0000002a0824d980 */ /* 0x000162000c101b00 */
[----:B------:R-:W-:Y:S02]  /*b530*/  @!P3 IADD3 R48, P5, R189, R38, RZ ;  /* 0x00000026bd30b210 */ /* 0x000fe40007fbe0ff */
[----:B------:R-:W-:Y:S02]  /*b540*/  CS2R R32, SRZ ;  /* 0x0000000000207805 */ /* 0x000fe4000001ff00 */
[----:B------:R-:W-:Y:S02]  /*b550*/  CS2R R26, SRZ ;  /* 0x00000000001a7805 */ /* 0x000fe4000001ff00 */
[----:B------:R-:W-:Y:S02]  /*b560*/  CS2R R28, SRZ ;  /* 0x00000000001c7805 */ /* 0x000fe4000001ff00 */
[----:B------:R-:W-:Y:S02]  /*b570*/  CS2R R20, SRZ ;  /* 0x0000000000147805 */ /* 0x000fe4000001ff00 */
[----:B------:R-:W-:-:S02]  /*b580*/  CS2R R24, SRZ ;  /* 0x0000000000187805 */ /* 0x000fc4000001ff00 */
[----:B0-----:R-:W-:Y:S01]  /*b590*/  CS2R R8, SRZ ;  /* 0x0000000000087805 */ /* 0x001fe2000001ff00 */
[C-C-:B------:R-:W-:Y:S01]  /*b5a0*/  @!P2 IMAD.X R11, R0.reuse, 0x1, R41.reuse, P4 ;  /* 0x00000001000ba824 */ /* 0x140fe200020e0629 */
[----:B------:R-:W-:Y:S01]  /*b5b0*/  @!P3 IADD3 R14, P4, R189, R6, RZ ;  /* 0x00000006bd0eb210 */ /* 0x000fe20007f9e0ff */
[C---:B------:R-:W-:Y:S02]  /*b5c0*/  @!P2 IMAD.X R13, R3.reuse, 0x1, R41, P0 ;  /* 0x00000001030da824 */ /* 0x040fe400000e0629 */
[--C-:B------:R-:W-:Y:S01]  /*b5d0*/  @!P3 IMAD.X R49, R3, 0x1, R40.reuse, P5 ;  /* 0x000000010331b824 */ /* 0x100fe200028e0628 */
[----:B------:R-:W5:Y:S01]  /*b5e0*/  @!P2 LD.E.64 R30, desc[UR42][R10.64] ;  /* 0x0000002a0a1ea980 */ /* 0x000f62000c101b00 */
[----:B------:R-:W-:Y:S01]  /*b5f0*/  @!P3 IMAD.X R15, R0, 0x1, R40, P4 ;  /* 0x00000001000fb824 */ /* 0x000fe200020e0628 */
[----:B------:R-:W-:Y:S02]  /*b600*/  ISETP.GE.AND P0, PT, R191, UR4, PT ;  /* 0x00000004bf007c0c */ /* 0x000fe4000bf06270 */
[----:B------:R0:W5:Y:S01]  /*b610*/  @!P2 LD.E.64 R32, desc[UR42][R12.64] ;  /* 0x0000002a0c20a980 */ /* 0x000162000c101b00 */
[----:B------:R-:W-:-:S02]  /*b620*/  ISETP.GE.AND P2, PT, R197, UR4, PT ;  /* 0x00000004c5007c0c */ /* 0x000fc4000bf46270 */
[C---:B------:R-:W-:Y:S01]  /*b630*/  @!P1 IADD3 R42, P4, R196.reuse, R38, RZ ;  /* 0x00000026c42a9210 */ /* 0x040fe20007f9e0ff */
[----:B------:R1:W5:Y:S04]  /*b640*/  @!P3 LD.E.64 R26, desc[UR42][R14.64] ;  /* 0x0000002a0e1ab980 */ /* 0x000368000c101b00 */
[----:B------:R2:W5:Y:S01]  /*b650*/  @!P3 LD.E.64 R28, desc[UR42][R48.64] ;  /* 0x0000002a301cb980 */ /* 0x000562000c101b00 */
[----:B------:R-:W-:Y:S01]  /*b660*/  @!P1 IADD3 R40, P3, R196, R6, RZ ;  /* 0x00000006c4289210 */ /* 0x000fe20007f7e0ff */
[----:B------:R-:W-:-:S04]  /*b670*/  @!P1 IMAD.X R43, R3, 0x1, R39, P4 ;  /* 0x00000001032b9824 */ /* 0x000fc800020e0627 */
[----:B------:R-:W-:Y:S01]  /*b680*/  @!P1 IMAD.X R41, R0, 0x1, R39, P3 ;  /* 0x0000000100299824 */ /* 0x000fe200018e0627 */
[----:B------:R2:W5:Y:S01]  /*b690*/  @!P1 LD.E.64 R24, desc[UR42][R42.64] ;  /* 0x0000002a2a189980 */ /* 0x000562000c101b00 */
[----:B------:R-:W-:-:S03]  /*b6a0*/  @!P0 IADD3 R46, P5, R191, R6, RZ ;  /* 0x00000006bf2e8210 */ /* 0x000fc60007fbe0ff */
[----:B------:R2:W5:Y:S01]  /*b6b0*/  @!P1 LD.E.64 R20, desc[UR42][R40.64] ;  /* 0x0000002a28149980 */ /* 0x000562000c101b00 */
[----:B------:R-:W-:Y:S02]  /*b6c0*/  @!P0 IADD3 R4, P1, R191, R38, RZ ;  /* 0x00000026bf048210 */ /* 0x000fe40007f3e0ff */
[C---:B------:R-:W-:Y:S02]  /*b6d0*/  @!P2 IADD3 R6, P3, R197.reuse, R6, RZ ;  /* 0x00000006c506a210 */ /* 0x040fe40007f7e0ff */
[----:B------:R-:W-:Y:S02]  /*b6e0*/  @!P2 IADD3 R38, P4, R197, R38, RZ ;  /* 0x00000026c526a210 */ /* 0x000fe40007f9e0ff */
[----:B0-----:R-:W-:Y:S02]  /*b6f0*/  CS2R R12, SRZ ;  /* 0x00000000000c7805 */ /* 0x001fe4000001ff00 */
[----:B-1----:R-:W-:Y:S02]  /*b700*/  CS2R R14, SRZ ;  /* 0x00000000000e7805 */ /* 0x002fe4000001ff00 */
[----:B------:R-:W-:Y:S01]  /*b710*/  CS2R R10, SRZ ;  /* 0x00000000000a7805 */ /* 0x000fe2000001ff00 */
[----:B------:R-:W-:-:S02]  /*b720*/  @!P0 IMAD.X R47, R0, 0x1, R51, P5 ;  /* 0x00000001002f8824 */ /* 0x000fc400028e0633 */
[C---:B------:R-:W-:Y:S02]  /*b730*/  @!P0 IMAD.X R5, R3.reuse, 0x1, R51, P1 ;  /* 0x0000000103058824 */ /* 0x040fe400008e0633 */
[--C-:B------:R-:W-:Y:S01]  /*b740*/  @!P2 IMAD.X R7, R0, 0x1, R50.reuse, P3 ;  /* 0x000000010007a824 */ /* 0x100fe200018e0632 */
[----:B------:R2:W5:Y:S01]  /*b750*/  @!P0 LD.E.64 R12, desc[UR42][R46.64] ;  /* 0x0000002a2e0c8980 */ /* 0x000562000c101b00 */
[----:B------:R-:W-:-:S03]  /*b760*/  @!P2 IMAD.X R39, R3, 0x1, R50, P4 ;  /* 0x000000010327a824 */ /* 0x000fc600020e0632 */
[----:B------:R2:W5:Y:S04]  /*b770*/  @!P0 LD.E.64 R14, desc[UR42][R4.64] ;  /* 0x0000002a040e8980 */ /* 0x000568000c101b00 */
[----:B------:R2:W5:Y:S04]  /*b780*/  @!P2 LD.E.64 R8, desc[UR42][R6.64] ;  /* 0x0000002a0608a980 */ /* 0x000568000c101b00 */
[----:B------:R2:W5:Y:S02]  /*b790*/  @!P2 LD.E.64 R10, desc[UR42][R38.64] ;  /* 0x0000002a260aa980 */ /* 0x000564000c101b00 */
.L_x_1687:
[----:B------:R-:W-:Y:S05]  /*b7a0*/  BSYNC B1 ;  /* 0x0000000000017941 */ /* 0x000fea0003800000 */
.L_x_1686:
[----:B------:R-:W-:Y:S01]  /*b7b0*/  ULEA.HI UR4, UR37, UR37, URZ, 0x1 ;  /* 0x0000002525047291 */ /* 0x000fe2000f8f083f */
[----:B---3--:R-:W-:Y:S01]  /*b7c0*/  VIADDMNMX R3, R45, -R178, 0x80, PT ;  /* 0x000000802d037446 */ /* 0x008fe200038009b2 */
[----:B------:R-:W-:Y:S02]  /*b7d0*/  BSSY B1, `(.L_x_1688) ;  /* 0x0000008000017945 */ /* 0x000fe40003800000 */
[----:B------:R-:W-:Y:S01]  /*b7e0*/  ULOP3.LUT UR4, UR4, 0xfffffffe, URZ, 0xc0, !UPT ;  /* 0xfffffffe04047892 */ /* 0x000fe2000f8ec03f */
[----:B------:R-:W-:-:S03]  /*b7f0*/  ISETP.GE.AND P1, PT, R176, R3, PT ;  /* 0x00000003b000720c */ /* 0x000fc60003f26270 */
[----:B------:R-:W-:-:S06]  /*b800*/  UIADD3 UR4, UR37, -UR4, URZ ;  /* 0x8000000425047290 */ /* 0x000fcc000fffe03f */
[----:B--2---:R-:W-:-:S05]  /*b810*/  IMAD.U32 R5, RZ, RZ, UR4 ;  /* 0x00000004ff057e24 */ /* 0x004fca000f8e00ff */
[----:B------:R-:W-:-:S04]  /*b820*/  SHF.L.U32 R5, R5, 0x1f, RZ ;  /* 0x0000001f05057819 */ /* 0x000fc800000006ff */
[----:B------:R-:W0:Y:S02]  /*b830*/  SYNCS.PHASECHK.TRANS64.TRYWAIT P0, [R16+URZ+0x22800], R5 ;  /* 0x02280005100075a7 */ /* 0x000e24000800017f */
[----:B0-----:R-:W-:Y:S05]  /*b840*/  @!P0 BRA `(.L_x_1689) ;  /* 0x000001f4007c8947 */ /* 0x001fea0003800000 */
.L_x_2008:
[----:B------:R-:W-:Y:S05]  /*b850*/  BSYNC B1 ;  /* 0x0000000000017941 */ /* 0x000fea0003800000 */
.L_x_1688:
[----:B------:R-:W-:Y:S05]  /*b860*/  @P1 BRA `(.L_x_1690) ;  /* 0x0000006400241947 */ /* 0x000fea0003800000 */
[----:B-1----:R-:W1:Y:S01]  /*b870*/  LDC R0, c[0x0][0x3f4] ;  /* 0x0000fd00ff007b82 */ /* 0x002e620000000800 */
[----:B------:R-:W-:Y:S01]  /*b880*/  BSSY B1, `(.L_x_1691) ;  /* 0x000007f000017945 */ /* 0x000fe20003800000 */
[-C--:B-1----:R-:W-:Y:S02]  /*b890*/  ISETP.GE.AND P0, PT, R174, R0.reuse, PT ;  /* 0x00000000ae00720c */ /* 0x082fe40003f06270 */
[-C--:B------:R-:W-:Y:S02]  /*b8a0*/  ISETP.GE.AND P1, PT, R190, R0.reuse, PT ;  /* 0x00000000be00720c */ /* 0x080fe40003f26270 */
[-C--:B------:R-:W-:Y:S02]  /*b8b0*/  ISETP.GE.AND P2, PT, R189, R0.reuse, PT ;  /* 0x00000000bd00720c */ /* 0x080fe40003f46270 */
[-C--:B------:R-:W-:Y:S02]  /*b8c0*/  ISETP.GE.AND P3, PT, R196, R0.reuse, PT ;  /* 0x00000000c400720c */ /* 0x080fe40003f66270 */
[----:B------:R-:W-:-:S02]  /*b8d0*/  ISETP.GE.AND P4, PT, R191, R0, PT ;  /* 0x00000000bf00720c */ /* 0x000fc40003f86270 */
[----:B------:R-:W-:Y:S01]  /*b8e0*/  ISETP.GE.AND P5, PT, R197, R0, PT ;  /* 0x00000000c500720c */ /* 0x000fe20003fa6270 */
[----:B------:R-:W-:Y:S02]  /*b8f0*/  IMAD.IADD R0, R16, 0x1, R202 ;  /* 0x0000000110007824 */ /* 0x000fe400078e02ca */
[----:B------:R-:W-:Y:S10]  /*b900*/  @P0 BRA `(.L_x_1692) ;  /* 0x0000000400d80947 */ /* 0x000ff40003800000 */
[----:B0-----:R-:W0:Y:S01]  /*b910*/  LDS.128 R4, [R0+0x10400] ;  /* 0x0104000000047984 */ /* 0x001e220000000c00 */
[----:B----45:R-:W-:Y:S02]  /*b920*/  SHF.R.U32.HI R38, RZ, 0x8, R34 ;  /* 0x00000008ff267819 */ /* 0x030fe40000011622 */
[----:B------:R-:W-:Y:S02]  /*b930*/  LOP3.LUT R3, R34, 0xff, RZ, 0xc0, !PT ;  /* 0x000000ff22037812 */ /* 0x000fe400078ec0ff */
        /* <DEDUP_REMOVED lines=26> */
[--C-:B------:R-:W-:Y:S01]  /*bae0*/  HADD2.F32 R35, -RZ, R3.reuse.H0_H0 ;  /* 0x20000003ff237230 */ /* 0x100fe20000004100 */
[----:B------:R-:W-:Y:S01]  /*baf0*/  LOP3.LUT R39, R39, 0xff000000, R34, 0xf8, !PT ;  /* 0xff00000027277812 */ /* 0x000fe200078ef822 */
[----:B------:R-:W-:Y:S01]  /*bb00*/  HADD2.F32 R34, -RZ, R3.H1_H1 ;  /* 0x30000003ff227230 */ /* 0x000fe20000004100 */
[--C-:B------:R-:W-:Y:S01]  /*bb10*/  LOP3.LUT R43, R43, 0xff0000, R36.reuse, 0xf8, !PT ;  /* 0x00ff00002b2b7812 */ /* 0x100fe200078ef824 */
[----:B------:R-:W-:Y:S01]  /*bb20*/  HADD2.F32 R46, -RZ, R42.H1_H1 ;  /* 0x3000002aff2e7230 */ /* 0x000fe20000004100 */
[----:B------:R-:W-:Y:S01]  /*bb30*/  F2FP.F16.E4M3.UNPACK_B R6, R6 ;  /* 0x00000006ff06723e */ /* 0x000fe200020006ff */
[----:B------:R-:W-:Y:S01]  /*bb40*/  HADD2.F32 R40, -RZ, R38.H1_H1 ;  /* 0x30000026ff287230 */ /* 0x000fe20000004100 */
[----:B------:R-:W-:Y:S01]  /*bb50*/  LOP3.LUT R43, R43, 0xff000000, R36, 0xf8, !PT ;  /* 0xff0000002b2b7812 */ /* 0x000fe200078ef824 */
[----:B------:R-:W-:Y:S01]  /*bb60*/  HADD2.F32 R42, -RZ, R42.H0_H0 ;  /* 0x2000002aff2a7230 */ /* 0x000fe20000004100 */
[-C--:B------:R-:W-:Y:S01]  /*bb70*/  F2FP.F16.E4M3.UNPACK_B R36, R7.reuse ;  /* 0x00000007ff24723e */ /* 0x080fe200020006ff */
[C---:B------:R-:W-:Y:S01]  /*bb80*/  FMUL.FTZ R48, R34.reuse, R46 ;  /* 0x0000002e22307220 */ /* 0x040fe20000410000 */
[----:B------:R-:W-:Y:S01]  /*bb90*/  F2FP.F16.E4M3.UNPACK_B R37, R7.H1 ;  /* 0x00000007ff25723e */ /* 0x000fe200030006ff */
        /* <DEDUP_REMOVED lines=56> */
[----:B------:R-:W-:Y:S02]  /*bf20*/  HADD2.F32 R3, -RZ, R7.H1_H1 ;  /* 0x30000007ff037230 */ /* 0x000fe40000004100 */
[C---:B------:R-:W-:Y:S01]  /*bf30*/  FMUL.FTZ R42, R4.reuse, R5 ;  /* 0x00000005042a7220 */ /* 0x040fe20000410000 */
[----:B------:R-:W-:Y:S02]  /*bf40*/  HADD2.F32 R6, -RZ, R39.H0_H0 ;  /* 0x20000027ff067230 */ /* 0x000fe40000004100 */
[----:B------:R-:W-:Y:S01]  /*bf50*/  FMUL.FTZ R39, R4, R35 ;  /* 0x0000002304277220 */ /* 0x000fe20000410000 */
        /* <DEDUP_REMOVED lines=17> */
.L_x_1692:
[----:B------:R-:W-:Y:S05]  /*c070*/  BSYNC B1 ;  /* 0x0000000000017941 */ /* 0x000fea0003800000 */
.L_x_1691:
[----:B------:R-:W-:Y:S04]  /*c080*/  BSSY B1, `(.L_x_1693) ;  /* 0x000007c000017945 */ /* 0x000fe80003800000 */
[----:B------:R-:W-:Y:S05]  /*c090*/  @P1 BRA `(.L_x_1694) ;  /* 0x0000000400e81947 */ /* 0x000fea0003800000 */
[----:B01----:R-:W0:Y:S01]  /*c0a0*/  LDS.128 R4, [R225] ;  /* 0x00000000e1047984 */ /* 0x003e220000000c00 */
[----:B-----5:R-:W-:Y:S02]  /*c0b0*/  SHF.R.U32.HI R35, RZ, 0x8, R31 ;  /* 0x00000008ff237819 */ /* 0x020fe4000001161f */
[----:B------:R-:W-:Y:S02]  /*c0c0*/  SHF.R.U32.HI R40, RZ, 0x8, R33 ;  /* 0x00000008ff287819 */ /* 0x000fe40000011621 */
[----:B------:R-:W-:Y:S02]  /*c0d0*/  SHF.R.U32.HI R37, RZ, 0x8, R32 ;  /* 0x00000008ff257819 */ /* 0x000fe40000011620 */
[----:B------:R-:W-:Y:S02]  /*c0e0*/  LOP3.LUT R36, R31, 0xff, RZ, 0xc0, !PT ;  /* 0x000000ff1f247812 */ /* 0x000fe400078ec0ff */
[----:B------:R-:W-:Y:S02]  /*c0f0*/  LOP3.LUT R41, R33, 0xff, RZ, 0xc0, !PT ;  /* 0x000000ff21297812 */ /* 0x000fe400078ec0ff */
[----:B------:R-:W-:-:S02]  /*c100*/  LOP3.LUT R35, R35, 0xff, RZ, 0xc0, !PT ;  /* 0x000000ff23237812 */ /* 0x000fc400078ec0ff */
[----:B------:R-:W-:Y:S02]  /*c110*/  LOP3.LUT R40, R40, 0xff, RZ, 0xc0, !PT ;  /* 0x000000ff28287812 */ /* 0x000fe400078ec0ff */
[----:B------:R-:W-:Y:S02]  /*c120*/  SHF.R.U32.HI R3, RZ, 0x8, R30 ;  /* 0x00000008ff037819 */ /* 0x000fe4000001161e */
[----:B----4-:R-:W-:Y:S02]  /*c130*/  LOP3.LUT R38, R37, 0xff, RZ, 0xc0, !PT ;  /* 0x000000ff25267812 */ /* 0x010fe400078ec0ff */
[----:B------:R-:W-:Y:S02]  /*c140*/  PRMT R37, R35, 0x7604, R36 ;  /* 0x0000760423257816 */ /* 0x000fe40000000024 */
[----:B------:R-:W-:Y:S02]  /*c150*/  PRMT R41, R40, 0x7604, R41 ;  /* 0x0000760428297816 */ /* 0x000fe40000000029 */
[----:B------:R-:W-:-:S02]  /*c160*/  SHF.R.U32.HI R36, RZ, 0x10, R31 ;  /* 0x00000010ff247819 */ /* 0x000fc4000001161f */
[----:B------:R-:W-:Y:S02]  /*c170*/  SHF.R.U32.HI R40, RZ, 0x10, R33 ;  /* 0x00000010ff287819 */ /* 0x000fe40000011621 */
[----:B------:R-:W-:Y:S02]  /*c180*/  LOP3.LUT R34, R30, 0xff, RZ, 0xc0, !PT ;  /* 0x000000ff1e227812 */ /* 0x000fe400078ec0ff */
[----:B------:R-:W-:Y:S02]  /*c190*/  LOP3.LUT R3, R3, 0xff, RZ, 0xc0, !PT ;  /* 0x000000ff03037812 */ /* 0x000fe400078ec0ff */
[----:B------:R-:W-:Y:S02]  /*c1a0*/  LOP3.LUT R36, R36, 0xff, RZ, 0xc0, !PT ;  /* 0x000000ff24247812 */ /* 0x000fe400078ec0ff */
[----:B------:R-:W-:Y:S02]  /*c1b0*/  LOP3.LUT R40, R40, 0xff, RZ, 0xc0, !PT ;  /* 0x000000ff28287812 */ /* 0x000fe400078ec0ff */
[----:B------:R-:W-:-:S02]  /*c1c0*/  LOP3.LUT R39, R32, 0xff, RZ, 0xc0, !PT ;  /* 0x000000ff20277812 */ /* 0x000fc400078ec0ff */
[----:B------:R-:W-:Y:S02]  /*c1d0*/  PRMT R34, R3, 0x7604, R34 ;  /* 0x0000760403227816 */ /* 0x000fe40000000022 */
[----:B------:R-:W-:Y:S02]  /*c1e0*/  SHF.R.U32.HI R3, RZ, 0x10, R30 ;  /* 0x00000010ff037819 */ /* 0x000fe4000001161e */
[----:B------:R-:W-:Y:S02]  /*c1f0*/  SHF.R.U32.HI R35, RZ, 0x10, R32 ;  /* 0x00000010ff237819 */ /* 0x000fe40000011620 */
[----:B------:R-:W-:Y:S02]  /*c200*/  PRMT R37, R36, 0x7054, R37 ;  /* 0x0000705424257816 */ /* 0x000fe40000000025 */
        /* <DEDUP_REMOVED lines=8> */
[-C--:B0-----:R-:W-:Y:S02]  /*c290*/  F2FP.F16.E4M3.UNPACK_B R3, R6.reuse.H1 ;  /* 0x00000006ff03723e */ /* 0x081fe400030006ff */
[----:B------:R-:W-:Y:S02]  /*c2a0*/  F2FP.F16.E4M3.UNPACK_B R38, R41 ;  /* 0x00000029ff26723e */ /* 0x000fe400020006ff */
[----:B------:R-:W-:Y:S01]  /*c2b0*/  F2FP.F16.E4M3.UNPACK_B R34, R37 ;  /* 0x00000025ff22723e */ /* 0x000fe200020006ff */
[--C-:B------:R-:W-:Y:S01]  /*c2c0*/  HADD2.F32 R31, -RZ, R3.reuse.H0_H0 ;  /* 0x20000003ff1f7230 */ /* 0x100fe20000004100 */
[----:B------:R-:W-:Y:S01]  /*c2d0*/  LOP3.LUT R35, R35, 0xff000000, R30, 0xf8, !PT ;  /* 0xff00000023237812 */ /* 0x000fe200078ef81e */
[----:B------:R-:W-:Y:S01]  /*c2e0*/  HADD2.F32 R30, -RZ, R3.H1_H1 ;  /* 0x30000003ff1e7230 */ /* 0x000fe20000004100 */
        /* <DEDUP_REMOVED lines=84> */
[----:B------:R2:W-:Y:S02]  /*c830*/  STS.128 [R225], R4 ;  /* 0x00000004e1007388 */ /* 0x0005e40000000c00 */
.L_x_1694:
[----:B------:R-:W-:Y:S05]  /*c840*/  BSYNC B1 ;  /* 0x0000000000017941 */ /* 0x000fea0003800000 */
.L_x_1693:
[----:B------:R-:W-:Y:S04]  /*c850*/  BSSY B1, `(.L_x_1695) ;  /* 0x0000078000017945 */ /* 0x000fe80003800000 */
[----:B------:R-:W-:Y:S05]  /*c860*/  @P2 BRA `(.L_x_1696) ;  /* 0x0000000400d82947 */ /* 0x000fea0003800000 */
[----:B012---:R-:W0:Y:S01]  /*c870*/  LDS.128 R4, [R0+0x12400] ;  /* 0x0124000000047984 */ /* 0x007e220000000c00 */
[----:B-----5:R-:W-:Y:S02]  /*c880*/  SHF.R.U32.HI R30, RZ, 0x8, R26 ;  /* 0x00000008ff1e7819 */ /* 0x020fe4000001161a */
        /* <DEDUP_REMOVED lines=37> */
[C---:B----4-:R-:W-:Y:S01]  /*cae0*/  FMUL.FTZ R38, R26.reuse, R36 ;  /* 0x000000241a267220 */ /* 0x050fe20000410000 */
        /* <DEDUP_REMOVED lines=78> */
.L_x_1696:
[----:B------:R-:W-:Y:S05]  /*cfd0*/  BSYNC B1 ;  /* 0x0000000000017941 */ /* 0x000fea0003800000 */
.L_x_1695:
[----:B------:R-:W-:Y:S04]  /*cfe0*/  BSSY B1, `(.L_x_1697) ;  /* 0x000007c000017945 */ /* 0x000fe80003800000 */
[----:B------:R-:W-:Y:S05]  /*cff0*/  @P3 BRA `(.L_x_1698) ;  /* 0x0000000400e83947 */ /* 0x000fea0003800000 */
[----:B0123--:R-:W0:Y:S01]  /*d000*/  LDS.128 R4, [R225+0x2000] ;  /* 0x00200000e1047984 */ /* 0x00fe220000000c00 */
        /* <DEDUP_REMOVED lines=8> */
[----:B------:R-:W-:Y:S02]  /*d090*/  LOP3.LUT R30, R29, 0xff, RZ, 0xc0, !PT ;  /* 0x000000ff1d1e7812 */ /* 0x000fe400078ec0ff */
        /* <DEDUP_REMOVED lines=66> */
[C---:B----4-:R-:W-:Y:S01]  /*d4c0*/  FFMA.FTZ R38, R25.reuse, R29, -R26 ;  /* 0x0000001d19267223 */ /* 0x050fe2000001081a */
        /* <DEDUP_REMOVED lines=45> */
.L_x_1698:
[----:B------:R-:W-:Y:S05]  /*d7a0*/  BSYNC B1 ;  /* 0x0000000000017941 */ /* 0x000fea0003800000 */
.L_x_1697:
[----:B------:R-:W-:Y:S04]  /*d7b0*/  BSSY B1, `(.L_x_1699) ;  /* 0x0000078000017945 */ /* 0x000fe80003800000 */
[----:B------:R-:W-:Y:S05]  /*d7c0*/  @P4 BRA `(.L_x_1700) ;  /* 0x0000000400d84947 */ /* 0x000fea0003800000 */
[----:B0123--:R-:W0:Y:S01]  /*d7d0*/  LDS.128 R4, [R0+0x14400] ;  /* 0x0144000000047984 */ /* 0x00fe220000000c00 */
        /* <DEDUP_REMOVED lines=117> */
.L_x_1700:
[----:B------:R-:W-:Y:S05]  /*df30*/  BSYNC B1 ;  /* 0x0000000000017941 */ /* 0x000fea0003800000 */
.L_x_1699:
[----:B------:R-:W-:Y:S05]  /*df40*/  @P5 BRA `(.L_x_1690) ;  /* 0x0000003c006c5947 */ /* 0x000fea0003800000 */
[----:B0123--:R-:W0:Y:S01]  /*df50*/  LDS.128 R4, [R225+0x4000] ;  /* 0x00400000e1047984 */ /* 0x00fe220000000c00 */
[----:B-----5:R-:W-:Y:S02]  /*df60*/  SHF.R.U32.HI R12, RZ, 0x8, R9 ;  /* 0x00000008ff0c7819 */ /* 0x020fe40000011609 */
[----:B------:R-:W-:Y:S02]  /*df70*/  SHF.R.U32.HI R20, RZ, 0x8, R11 ;  /* 0x00000008ff147819 */ /* 0x000fe4000001160b */
[----:B------:R-:W-:Y:S02]  /*df80*/  LOP3.LUT R13, R9, 0xff, RZ, 0xc0, !PT ;  /* 0x000000ff090d7812 */ /* 0x000fe400078ec0ff */
[----:B------:R-:W-:Y:S02]  /*df90*/  LOP3.LUT R21, R11, 0xff, RZ, 0xc0, !PT ;  /* 0x000000ff0b157812 */ /* 0x000fe400078ec0ff */
[----:B------:R-:W-:Y:S02]  /*dfa0*/  LOP3.LUT R12, R12, 0xff, RZ, 0xc0, !PT ;  /* 0x000000ff0c0c7812 */ /* 0x000fe400078ec0ff */
[----:B------:R-:W-:-:S02]  /*dfb0*/  LOP3.LUT R20, R20, 0xff, RZ, 0xc0, !PT ;  /* 0x000000ff14147812 */ /* 0x000fc400078ec0ff */
[----:B------:R-:W-:Y:S02]  /*dfc0*/  SHF.R.U32.HI R0, RZ, 0x8, R8 ;  /* 0x00000008ff007819 */ /* 0x000fe40000011608 */
[----:B------:R-:W-:Y:S02]  /*dfd0*/  SHF.R.U32.HI R14, RZ, 0x8, R10 ;  /* 0x00000008ff0e7819 */ /* 0x000fe4000001160a */
[----:B------:R-:W-:Y:S02]  /*dfe0*/  PRMT R13, R12, 0x7604, R13 ;  /* 0x000076040c0d7816 */ /* 0x000fe4000000000d */
[----:B------:R-:W-:Y:S02]  /*dff0*/  PRMT R21, R20, 0x7604, R21 ;  /* 0x0000760414157816 */ /* 0x000fe40000000015 */
[----:B------:R-:W-:Y:S02]  /*e000*/  SHF.R.U32.HI R12, RZ, 0x10, R9 ;  /* 0x00000010ff0c7819 */ /* 0x000fe40000011609 */
[----:B------:R-:W-:-:S02]  /*e010*/  SHF.R.U32.HI R20, RZ, 0x10, R11 ;  /* 0x00000010ff147819 */ /* 0x000fc4000001160b */
[----:B------:R-:W-:Y:S02]  /*e020*/  LOP3.LUT R3, R8, 0xff, RZ, 0xc0, !PT ;  /* 0x000000ff08037812 */ /* 0x000fe400078ec0ff */
        /* <DEDUP_REMOVED lines=20> */
[----:B------:R-:W-:Y:S01]  /*e170*/  HADD2.F32 R9, -RZ, R0.H1_H1 ;  /* 0x30000000ff097230 */ /* 0x000fe20000004100 */
[----:B------:R-:W-:Y:S01]  /*e180*/  LOP3.LUT R12, R3, 0xff000000, R8, 0xf8, !PT ;  /* 0xff000000030c7812 */ /* 0x000fe200078ef808 */
[----:B------:R-:W-:Y:S01]  /*e190*/  HADD2.F32 R25, -RZ, R24.H1_H1 ;  /* 0x30000018ff197230 */ /* 0x000fe20000004100 */
[----:B------:R-:W-:Y:S01]  /*e1a0*/  LOP3.LUT R20, R15, 0xff000000, R10, 0xf8, !PT ;  /* 0xff0000000f147812 */ /* 0x000fe200078ef80a */
[----:B------:R-:W-:Y:S01]  /*e1b0*/  HADD2.F32 R15, -RZ, R14.H1_H1 ;  /* 0x3000000eff0f7230 */ /* 0x000fe20000004100 */
[----:B------:R-:W-:Y:S01]  /*e1c0*/  F2FP.F16.E4M3.UNPACK_B R3, R6 ;  /* 0x00000006ff03723e */ /* 0x000fe200020006ff */
[----:B------:R-:W-:Y:S01]  /*e1d0*/  HADD2.F32 R8, -RZ, R0.H0_H0 ;  /* 0x20000000ff087230 */ /* 0x000fe20000004100 */
[----:B------:R-:W-:Y:S01]  /*e1e0*/  F2FP.F16.E4M3.UNPACK_B R10, R7 ;  /* 0x00000007ff0a723e */ /* 0x000fe200020006ff */
[C---:B------:R-:W-:Y:S01]  /*e1f0*/  FMUL.FTZ R27, R9.reuse, R25 ;  /* 0x00000019091b7220 */ /* 0x040fe20000410000 */
[----:B------:R-:W-:Y:S01]  /*e200*/  F2FP.F16.E4M3.UNPACK_B R11, R7.H1 ;  /* 0x00000007ff0b723e */ /* 0x000fe200030006ff */
[----:B------:R-:W-:Y:S01]  /*e210*/  FMUL.FTZ R26, R9, R15 ;  /* 0x0000000f091a7220 */ /* 0x000fe20000410000 */
[-C--:B------:R-:W-:Y:S01]  /*e220*/  F2FP.F16.E4M3.UNPACK_B R6, R5.reuse ;  /* 0x00000005ff06723e */ /* 0x080fe200020006ff */
[----:B------:R-:W-:Y:S01]  /*e230*/  HADD2.F32 R24, -RZ, R24.H0_H0 ;  /* 0x20000018ff187230 */ /* 0x000fe20000004100 */
[----:B------:R-:W-:Y:S01]  /*e240*/  F2FP.F16.E4M3.UNPACK_B R7, R5.H1 ;  /* 0x00000005ff07723e */ /* 0x000fe200030006ff */
[----:B------:R-:W-:Y:S01]  /*e250*/  HADD2.F32 R5, -RZ, R3.H1_H1 ;  /* 0x30000003ff057230 */ /* 0x000fe20000004100 */
[----:B------:R-:W-:Y:S01]  /*e260*/  F2FP.F16.E4M3.UNPACK_B R21, R21.H1 ;  /* 0x00000015ff15723e */ /* 0x000fe200030006ff */
[----:B------:R-:W-:-:S02]  /*e270*/  HADD2.F32 R14, -RZ, R14.H0_H0 ;  /* 0x2000000eff0e7230 */ /* 0x000fc40000004100 */
[C---:B------:R-:W-:Y:S01]  /*e280*/  FFMA.FTZ R27, R8.reuse, R15, -R27 ;  /* 0x0000000f081b7223 */ /* 0x040fe2000001081b */
[----:B------:R-:W-:Y:S01]  /*e290*/  FFMA.FTZ R26, R8, R25, R26 ;  /* 0x00000019081a7223 */ /* 0x000fe2000001001a */
[----:B------:R-:W-:Y:S01]  /*e2a0*/  HADD2.F32 R3, -RZ, R3.H0_H0 ;  /* 0x20000003ff037230 */ /* 0x000fe20000004100 */
[----:B------:R-:W-:Y:S01]  /*e2b0*/  F2FP.F16.E4M3.UNPACK_B R13, R13.H1 ;  /* 0x0000000dff0d723e */ /* 0x000fe200030006ff */
[C---:B------:R-:W-:Y:S01]  /*e2c0*/  FMUL.FTZ R8, R5.reuse, R24 ;  /* 0x0000001805087220 */ /* 0x040fe20000410000 */
[----:B------:R-:W-:Y:S01]  /*e2d0*/  FMUL.FTZ R15, R5, R14 ;  /* 0x0000000e050f7220 */ /* 0x000fe20000410000 */
[--C-:B------:R-:W-:Y:S01]  /*e2e0*/  HADD2.F32 R5, -RZ, R10.reuse.H1_H1 ;  /* 0x3000000aff057230 */ /* 0x100fe20000004100 */
[----:B------:R-:W-:Y:S01]  /*e2f0*/  F2FP.F16.E4M3.UNPACK_B R0, R4 ;  /* 0x00000004ff00723e */ /* 0x000fe200020006ff */
[----:B------:R-:W-:Y:S02]  /*e300*/  HADD2.F32 R9, -RZ, R21.H0_H0 ;  /* 0x20000015ff097230 */ /* 0x000fe40000004100 */
[C---:B------:R-:W-:Y:S01]  /*e310*/  FFMA.FTZ R25, R3.reuse, R14, -R8 ;  /* 0x0000000e03197223 */ /* 0x040fe20000010808 */
[----:B------:R-:W-:Y:S01]  /*e320*/  FFMA.FTZ R24, R3, R24, R15 ;  /* 0x0000001803187223 */ /* 0x000fe2000001000f */
[----:B------:R-:W-:Y:S01]  /*e330*/  HADD2.F32 R8, -RZ, R13.H0_H0 ;  /* 0x2000000dff087230 */ /* 0x000fe20000004100 */
[----:B------:R-:W-:Y:S01]  /*e340*/  F2FP.F16.E4M3.UNPACK_B R4, R4.H1 ;  /* 0x00000004ff04723e */ /* 0x000fe200030006ff */
        /* <DEDUP_REMOVED lines=59> */
.L_x_1684:
        /* <DEDUP_REMOVED lines=32> */
.L_x_2014:
        /* <DEDUP_REMOVED lines=16> */
[C---:B------:R-:W-:Y:S01]  /*ea00*/  VIADD R4, R18.reuse, 0x20 ;  /* 0x0000002012047836 */ /* 0x040fe20000000000 */
        /* <DEDUP_REMOVED lines=10> */
[----:B------:R-:W-:Y:S02]  /*eab0*/  @!P2 SHF.R.S32.HI R4, RZ, 0x1f, R18 ;  /* 0x0000001fff04a819 */ /* 0x000fe40000011412 */
[C---:B--2---:R-:W-:Y:S01]  /*eac0*/  @!P2 IADD3 R40, P3, R18.reuse, R37, RZ ;  /* 0x000000251228a210 */ /* 0x044fe20007f7e0ff */
[----:B------:R-:W-:Y:S01]  /*ead0*/  @!P1 IMAD.SHL.U32 R20, R179, 0x10, RZ ;  /* 0x00000010b3149824 */ /* 0x000fe200078e00ff */
[----:B----4-:R-:W-:Y:S01]  /*eae0*/  @!P2 IADD3 R42, P4, R18, R39, RZ ;  /* 0x00000027122aa210 */ /* 0x010fe20007f9e0ff */
[----:B------:R-:W-:-:S02]  /*eaf0*/  @!P0 IMAD.SHL.U32 R38, R180, 0x10, RZ ;  /* 0x00000010b4268824 */ /* 0x000fc400078e00ff */
[--C-:B-1----:R-:W-:Y:S01]  /*eb00*/  @!P2 IMAD.X R41, R0, 0x1, R4.reuse, P3 ;  /* 0x000000010029a824 */ /* 0x102fe200018e0604 */
[-C--:B------:R-:W-:Y:S01]  /*eb10*/  @!P1 IADD3 R46, P5, R20, R37.reuse, RZ ;  /* 0x00000025142e9210 */ /* 0x080fe20007fbe0ff */
[----:B---3--:R-:W-:Y:S01]  /*eb20*/  @!P2 IMAD.X R43, R3, 0x1, R4, P4 ;  /* 0x00000001032ba824 */ /* 0x008fe200020e0604 */
[----:B------:R-:W-:Y:S02]  /*eb30*/  @!P1 SHF.R.S32.HI R4, RZ, 0x1f, R20 ;  /* 0x0000001fff049819 */ /* 0x000fe40000011414 */
[----:B------:R-:W-:Y:S02]  /*eb40*/  @!P0 IADD3 R36, P3, R38, R37, RZ ;  /* 0x0000002526248210 */ /* 0x000fe40007f7e0ff */
[----:B------:R-:W-:Y:S02]  /*eb50*/  CS2R R8, SRZ ;  /* 0x0000000000087805 */ /* 0x000fe4000001ff00 */
[----:B------:R-:W-:Y:S01]  /*eb60*/  @!P0 SHF.R.S32.HI R5, RZ, 0x1f, R38 ;  /* 0x0000001fff058819 */ /* 0x000fe20000011426 */
[----:B------:R-:W-:Y:S01]  /*eb70*/  @!P1 IMAD.X R47, R0, 0x1, R4, P5 ;  /* 0x00000001002f9824 */ /* 0x000fe200028e0604 */
[----:B------:R-:W-:-:S02]  /*eb80*/  @!P1 IADD3 R20, P4, R20, R39, RZ ;  /* 0x0000002714149210 */ /* 0x000fc40007f9e0ff */
[----:B------:R-:W-:Y:S02]  /*eb90*/  CS2R R10, SRZ ;  /* 0x00000000000a7805 */ /* 0x000fe4000001ff00 */
[----:B------:R-:W-:Y:S01]  /*eba0*/  @!P0 IADD3 R38, P5, R38, R39, RZ ;  /* 0x0000002726268210 */ /* 0x000fe20007fbe0ff */
[--C-:B------:R-:W-:Y:S01]  /*ebb0*/  @!P0 IMAD.X R37, R0, 0x1, R5.reuse, P3 ;  /* 0x0000000100258824 */ /* 0x100fe200018e0605 */
[----:B------:R-:W-:Y:S01]  /*ebc0*/  CS2R R32, SRZ ;  /* 0x0000000000207805 */ /* 0x000fe2000001ff00 */
[C---:B------:R-:W-:Y:S01]  /*ebd0*/  @!P1 IMAD.X R21, R3.reuse, 0x1, R4, P4 ;  /* 0x0000000103159824 */ /* 0x040fe200020e0604 */
[----:B------:R-:W-:Y:S01]  /*ebe0*/  CS2R R34, SRZ ;  /* 0x0000000000227805 */ /* 0x000fe2000001ff00 */
[----:B------:R-:W-:Y:S01]  /*ebf0*/  @!P0 IMAD.X R39, R3, 0x1, R5, P5 ;  /* 0x0000000103278824 */ /* 0x000fe200028e0605 */
[----:B------:R-:W-:Y:S02]  /*ec00*/  CS2R R4, SRZ ;  /* 0x0000000000047805 */ /* 0x000fe4000001ff00 */
[----:B------:R-:W-:-:S02]  /*ec10*/  CS2R R12, SRZ ;  /* 0x00000000000c7805 */ /* 0x000fc4000001ff00 */
[----:B------:R-:W-:Y:S01]  /*ec20*/  CS2R R14, SRZ ;  /* 0x00000000000e7805 */ /* 0x000fe2000001ff00 */
[----:B------:R0:W5:Y:S04]  /*ec30*/  @!P2 LD.E.128 R24, desc[UR42][R40.64] ;  /* 0x0000002a2818a980 */ /* 0x000168000c101d00 */
[----:B------:R0:W5:Y:S04]  /*ec40*/  @!P2 LD.E.128 R4, desc[UR42][R42.64] ;  /* 0x0000002a2a04a980 */ /* 0x000168000c101d00 */
[----:B------:R0:W5:Y:S04]  /*ec50*/  @!P1 LD.E.128 R28, desc[UR42][R46.64] ;  /* 0x0000002a2e1c9980 */ /* 0x000168000c101d00 */
[----:B------:R0:W5:Y:S04]  /*ec60*/  @!P1 LD.E.128 R8, desc[UR42][R20.64] ;  /* 0x0000002a14089980 */ /* 0x000168000c101d00 */
[----:B------:R0:W5:Y:S04]  /*ec70*/  @!P0 LD.E.128 R32, desc[UR42][R36.64] ;  /* 0x0000002a24208980 */ /* 0x000168000c101d00 */
[----:B------:R0:W5:Y:S02]  /*ec80*/  @!P0 LD.E.128 R12, desc[UR42][R38.64] ;  /* 0x0000002a260c8980 */ /* 0x000164000c101d00 */
.L_x_1703:
[----:B------:R-:W-:Y:S05]  /*ec90*/  BSYNC B1 ;  /* 0x0000000000017941 */ /* 0x000fea0003800000 */
.L_x_1702:
[----:B------:R-:W-:Y:S01]  /*eca0*/  ULEA.HI UR4, UR37, UR37, URZ, 0x1 ;  /* 0x0000002525047291 */ /* 0x000fe2000f8f083f */
[----:B---3--:R-:W-:Y:S01]  /*ecb0*/  VIADDMNMX R3, R45, -R178, 0x80, PT ;  /* 0x000000802d037446 */ /* 0x008fe200038009b2 */
[----:B------:R-:W-:Y:S02]  /*ecc0*/  BSSY B1, `(.L_x_1704) ;  /* 0x0000008000017945 */ /* 0x000fe40003800000 */
[----:B------:R-:W-:Y:S01]  /*ecd0*/  ULOP3.LUT UR4, UR4, 0xfffffffe, URZ, 0xc0, !UPT ;  /* 0xfffffffe04047892 */ /* 0x000fe2000f8ec03f */
[----:B------:R-:W-:-:S03]  /*ece0*/  ISETP.GE.AND P1, PT, R176, R3, PT ;  /* 0x00000003b000720c */ /* 0x000fc60003f26270 */
[----:B------:R-:W-:-:S06]  /*ecf0*/  UIADD3 UR4, UR37, -UR4, URZ ;  /* 0x8000000425047290 */ /* 0x000fcc000fffe03f */
[----:B0-----:R-:W-:-:S05]  /*ed00*/  IMAD.U32 R21, RZ, RZ, UR4 ;  /* 0x00000004ff157e24 */ /* 0x001fca000f8e00ff */
[----:B------:R-:W-:-:S04]  /*ed10*/  SHF.L.U32 R21, R21, 0x1f, RZ ;  /* 0x0000001f15157819 */ /* 0x000fc800000006ff */
[----:B------:R-:W0:Y:S02]  /*ed20*/  SYNCS.PHASECHK.TRANS64.TRYWAIT P0, [R16+URZ+0x22800], R21 ;  /* 0x02280015100075a7 */ /* 0x000e24000800017f */
[----:B0-----:R-:W-:Y:S05]  /*ed30*/  @!P0 BRA `(.L_x_1705) ;  /* 0x000001c000c48947 */ /* 0x001fea0003800000 */
.L_x_2015:
[----:B------:R-:W-:Y:S05]  /*ed40*/  BSYNC B1 ;  /* 0x0000000000017941 */ /* 0x000fea0003800000 */
.L_x_1704:
[----:B------:R-:W-:Y:S05]  /*ed50*/  @P1 BRA `(.L_x_1690) ;  /* 0x0000002c00e81947 */ /* 0x000fea0003800000 */
[----:B-1----:R-:W1:Y:S01]  /*ed60*/  LDC R0, c[0x0][0x3f4] ;  /* 0x0000fd00ff007b82 */ /* 0x002e620000000800 */
[C---:B------:R-:W-:Y:S01]  /*ed70*/  VIADD R3, R18.reuse, 0x20 ;  /* 0x0000002012037836 */ /* 0x040fe20000000000 */
[----:B------:R-:W-:Y:S01]  /*ed80*/  BSSY B1, `(.L_x_1706) ;  /* 0x00000fd000017945 */ /* 0x000fe20003800000 */
[C---:B0-----:R-:W-:Y:S01]  /*ed90*/  VIADD R21, R18.reuse, 0x40 ;  /* 0x0000004012157836 */ /* 0x041fe20000000000 */
[-C--:B-1----:R-:W-:Y:S02]  /*eda0*/  ISETP.GE.AND P0, PT, R18, R0.reuse, PT ;  /* 0x000000001200720c */ /* 0x082fe40003f06270 */
[-C--:B------:R-:W-:Y:S02]  /*edb0*/  ISETP.GE.AND P1, PT, R3, R0.reuse, PT ;  /* 0x000000000300720c */ /* 0x080fe40003f26270 */
[----:B------:R-:W-:-:S09]  /*edc0*/  ISETP.GE.AND P2, PT, R21, R0, PT ;  /* 0x000000001500720c */ /* 0x000fd20003f46270 */
[----:B------:R-:W-:Y:S05]  /*edd0*/  @P0 BRA `(.L_x_1707) ;  /* 0x0000000c00dc0947 */ /* 0x000fea0003800000 */
[----:B------:R-:W3:Y:S01]  /*ede0*/  LDL R68, [R1+0x50] ;  /* 0x0000500001447983 */ /* 0x000ee20000100800 */
[----:B-----5:R-:W-:Y:S02]  /*edf0*/  SHF.R.U32.HI R3, RZ, 0x8, R24 ;  /* 0x00000008ff037819 */ /* 0x020fe40000011618 */
[----:B------:R-:W-:Y:S02]  /*ee00*/  LOP3.LUT R20, R24, 0xff, RZ, 0xc0, !PT ;  /* 0x000000ff18147812 */ /* 0x000fe400078ec0ff */
[----:B------:R-:W-:Y:S02]  /*ee10*/  LOP3.LUT R21, R3, 0xff, RZ, 0xc0, !PT ;  /* 0x000000ff03157812 */ /* 0x000fe400078ec0ff */
[----:B------:R-:W-:Y:S02]  /*ee20*/  LEA.HI R3, R0, R227, RZ, 0x1c ;  /* 0x000000e300037211 */ /* 0x000fe400078fe0ff */
[----:B------:R-:W-:Y:S02]  /*ee30*/  PRMT R45, R21, 0x7604, R20 ;  /* 0x00007604152d7816 */ /* 0x000fe40000000014 */
[----:B------:R-:W-:-:S02]  /*ee40*/  SHF.R.S32.HI R20, RZ, 0x1f, R3 ;  /* 0x0000001fff147819 */ /* 0x000fc40000011403 */
[----:B--2---:R-:W-:Y:S02]  /*ee50*/  SHF.R.U32.HI R37, RZ, 0x8, R25 ;  /* 0x00000008ff257819 */ /* 0x004fe40000011619 */
[----:B------:R-:W-:Y:S01]  /*ee60*/  LEA.HI R21, R20, R3, RZ, 0x2 ;  /* 0x0000000314157211 */ /* 0x000fe200078f10ff */
[----:B------:R-:W-:Y:S01]  /*ee70*/  IMAD.SHL.U32 R20, R3, 0x10, RZ ;  /* 0x0000001003147824 */ /* 0x000fe200078e00ff */
[----:B----4-:R-:W-:Y:S02]  /*ee80*/  SHF.R.U32.HI R39, RZ, 0x8, R26 ;  /* 0x00000008ff277819 */ /* 0x010fe4000001161a */
[----:B------:R-:W-:Y:S01]  /*ee90*/  LOP3.LUT R36, R25, 0xff, RZ, 0xc0, !PT ;  /* 0x000000ff19247812 */ /* 0x000fe200078ec0ff */
[----:B------:R-:W-:Y:S01]  /*eea0*/  IMAD.SHL.U32 R21, R21, 0x800, RZ ;  /* 0x0000080015157824 */ /* 0x000fe200078e00ff */
[----:B------:R-:W-:Y:S02]  /*eeb0*/  LOP3.LUT R3, R181, 0x30, R20, 0xf8, !PT ;  /* 0x00000030b5037812 */ /* 0x000fe400078ef814 */
[----:B------:R-:W-:-:S02]  /*eec0*/  LOP3.LUT R38, R26, 0xff, RZ, 0xc0, !PT ;  /* 0x000000ff1a267812 */ /* 0x000fc400078ec0ff */
[----:B------:R-:W-:Y:S02]  /*eed0*/  LOP3.LUT R3, R3, R182, RZ, 0x3c, !PT ;  /* 0x000000b603037212 */ /* 0x000fe400078e3cff */
[----:B------:R-:W-:Y:S02]  /*eee0*/  LOP3.LUT R20, R21, 0xffffe000, RZ, 0xc0, !PT ;  /* 0xffffe00015147812 */ /* 0x000fe400078ec0ff */
[----:B------:R-:W-:Y:S02]  /*eef0*/  LOP3.LUT R37, R37, 0xff, RZ, 0xc0, !PT ;  /* 0x000000ff25257812 */ /* 0x000fe400078ec0ff */
[----:B------:R-:W-:Y:S02]  /*ef00*/  LOP3.LUT R39, R39, 0xff, RZ, 0xc0, !PT ;  /* 0x000000ff27277812 */ /* 0x000fe400078ec0ff */
[----:B------:R-:W-:Y:S02]  /*ef10*/  IADD3 R3, R3, R183, R20 ;  /* 0x000000b703037210 */ /* 0x000fe40007ffe014 */
[----:B------:R-:W-:-:S02]  /*ef20*/  PRMT R46, R37, 0x7604, R36 ;  /* 0x00007604252e7816 */ /* 0x000fc40000000024 */
[----:B------:R-:W-:Y:S01]  /*ef30*/  PRMT R49, R39, 0x7604, R38 ;  /* 0x0000760427317816 */ /* 0x000fe20000000026 */
[----:B------:R-:W-:Y:S01]  /*ef40*/  IMAD.IADD R3, R16, 0x1, R3 ;  /* 0x0000000110037824 */ /* 0x000fe200078e0203 */
[----:B------:R-:W-:Y:S02]  /*ef50*/  SHF.R.U32.HI R37, RZ, 0x8, R27 ;  /* 0x00000008ff257819 */ /* 0x000fe4000001161b */
[----:B------:R-:W-:Y:S02]  /*ef60*/  SHF.R.U32.HI R39, RZ, 0x8, R4 ;  /* 0x00000008ff277819 */ /* 0x000fe40000011604 */
[----:B------:R-:W-:Y:S01]  /*ef70*/  LOP3.LUT R36, R27, 0xff, RZ, 0xc0, !PT ;  /* 0x000000ff1b247812 */ /* 0x000fe200078ec0ff */
[----:B------:R-:W0:Y:S01]  /*ef80*/  LDS.128 R40, [R3+0x10400] ;  /* 0x0104000003287984 */ /* 0x000e220000000c00 */
[----:B------:R-:W-:Y:S02]  /*ef90*/  LOP3.LUT R38, R4, 0xff, RZ, 0xc0, !PT ;  /* 0x000000ff04267812 */ /* 0x000fe400078ec0ff */
[----:B------:R-:W-:-:S02]  /*efa0*/  LOP3.LUT R37, R37, 0xff, RZ, 0xc0, !PT ;  /* 0x000000ff25257812 */ /* 0x000fc400078ec0ff */
[----:B------:R-:W-:Y:S02]  /*efb0*/  LOP3.LUT R39, R39, 0xff, RZ, 0xc0, !PT ;  /* 0x000000ff27277812 */ /* 0x000fe400078ec0ff */
        /* <DEDUP_REMOVED lines=8> */
[----:B------:R-:W-:Y:S02]  /*f040*/  PRMT R20, R21, 0x7604, R20 ;  /* 0x0000760415147816 */ /* 0x000fe40000000014 */
[----:B------:R-:W-:Y:S02]  /*f050*/  SHF.R.U32.HI R55, RZ, 0x10, R5 ;  /* 0x00000010ff377819 */ /* 0x000fe40000011605 */
[----:B------:R-:W-:-:S02]  /*f060*/  SHF.R.U32.HI R21, RZ, 0x10, R25 ;  /* 0x00000010ff157819 */ /* 0x000fc40000011619 */
[----:B------:R-:W-:Y:S01]  /*f070*/  SHF.R.U32.HI R50, RZ, 0x8, R6 ;  /* 0x00000008ff327819 */ /* 0x000fe20000011606 */
[----:B------:R-:W-:Y:S01]  /*f080*/  IMAD.U32 R55, R55, 0x10000, RZ ;  /* 0x0001000037377824 */ /* 0x000fe200078e00ff */
[----:B------:R-:W-:Y:S01]  /*f090*/  PRMT R52, R52, 0x7604, R51 ;  /* 0x0000760434347816 */ /* 0x000fe20000000033 */
[----:B------:R-:W-:Y:S01]  /*f0a0*/  IMAD.U32 R21, R21, 0x10000, RZ ;  /* 0x0001000015157824 */ /* 0x000fe200078e00ff */
[----:B------:R-:W-:Y:S02]  /*f0b0*/  SHF.R.U32.HI R51, RZ, 0x10, R27 ;  /* 0x00000010ff337819 */ /* 0x000fe4000001161b */
[----:B------:R-:W-:Y:S02]  /*f0c0*/  LOP3.LUT R47, R6, 0xff, RZ, 0xc0, !PT ;  /* 0x000000ff062f7812 */ /* 0x000fe400078ec0ff */
[----:B------:R-:W-:Y:S01]  /*f0d0*/  LOP3.LUT R50, R50, 0xff, RZ, 0xc0, !PT ;  /* 0x000000ff32327812 */ /* 0x000fe200078ec0ff */
[----:B------:R-:W-:Y:S01]  /*f0e0*/  IMAD.U32 R51, R51, 0x10000, RZ ;  /* 0x0001000033337824 */ /* 0x000fe200078e00ff */
[----:B------:R-:W-:-:S02]  /*f0f0*/  LOP3.LUT R55, R20, 0xff0000, R55, 0xf8, !PT ;  /* 0x00ff000014377812 */ /* 0x000fc400078ef837 */
[----:B------:R-:W-:Y:S02]  /*f100*/  PRMT R57, R50, 0x7604, R47 ;  /* 0x0000760432397816 */ /* 0x000fe4000000002f */
[----:B------:R-:W-:Y:S02]  /*f110*/  LOP3.LUT R47, R46, 0xff0000, R21, 0xf8, !PT ;  /* 0x00ff00002e2f7812 */ /* 0x000fe400078ef815 */
[----:B------:R-:W-:Y:S02]  /*f120*/  LOP3.LUT R21, R45, 0xff0000, R24, 0xf8, !PT ;  /* 0x00ff00002d157812 */ /* 0x000fe400078ef818 */
[----:B------:R-:W-:Y:S02]  /*f130*/  LOP3.LUT R49, R49, 0xff0000, R26, 0xf8, !PT ;  /* 0x00ff000031317812 */ /* 0x000fe400078ef81a */
[----:B------:R-:W-:Y:S02]  /*f140*/  LOP3.LUT R45, R53, 0xff0000, R4, 0xf8, !PT ;  /* 0x00ff0000352d7812 */ /* 0x000fe400078ef804 */
[----:B------:R-:W-:-:S02]  /*f150*/  LOP3.LUT R51, R48, 0xff0000, R51, 0xf8, !PT ;  /* 0x00ff000030337812 */ /* 0x000fc400078ef833 */
[----:B------:R-:W-:Y:S02]  /*f160*/  LOP3.LUT R53, R55, 0xff000000, R5, 0xf8, !PT ;  /* 0xff00000037357812 */ /* 0x000fe400078ef805 */
[----:B------:R-:W-:Y:S02]  /*f170*/  SHF.R.U32.HI R59, RZ, 0x10, R7 ;  /* 0x00000010ff3b7819 */ /* 0x000fe40000011607 */
[----:B------:R-:W-:Y:S02]  /*f180*/  LOP3.LUT R47, R47, 0xff000000, R25, 0xf8, !PT ;  /* 0xff0000002f2f7812 */ /* 0x000fe400078ef819 */
[----:B------:R-:W-:Y:S01]  /*f190*/  LOP3.LUT R20, R49, 0xff000000, R26, 0xf8, !PT ;  /* 0xff00000031147812 */ /* 0x000fe200078ef81a */
[----:B------:R-:W-:Y:S01]  /*f1a0*/  IMAD.U32 R59, R59, 0x10000, RZ ;  /* 0x000100003b3b7824 */ /* 0x000fe200078e00ff */
[----:B------:R-:W-:Y:S02]  /*f1b0*/  LOP3.LUT R57, R57, 0xff0000, R6, 0xf8, !PT ;  /* 0x00ff000039397812 */ /* 0x000fe400078ef806 */
[----:B------:R-:W-:-:S02]  /*f1c0*/  LOP3.LUT R51, R51, 0xff000000, R27, 0xf8, !PT ;  /* 0xff00000033337812 */ /* 0x000fc400078ef81b */
[----:B------:R-:W-:Y:S02]  /*f1d0*/  F2FP.F16.E4M3.UNPACK_B R56, R53 ;  /* 0x00000035ff38723e */ /* 0x000fe400020006ff */
[----:B0-----:R-:W-:Y:S02]  /*f1e0*/  F2FP.F16.E4M3.UNPACK_B R26, R41 ;  /* 0x00000029ff1a723e */ /* 0x001fe400020006ff */
[----:B------:R-:W-:Y:S02]  /*f1f0*/  F2FP.F16.E4M3.UNPACK_B R27, R47 ;  /* 0x0000002fff1b723e */ /* 0x000fe400020006ff */
[----:B------:R-:W-:Y:S02]  /*f200*/  LOP3.LUT R21, R21, 0xff000000, R24, 0xf8, !PT ;  /* 0xff00000015157812 */ /* 0x000fe400078ef818 */
[----:B------:R-:W-:Y:S01]  /*f210*/  LOP3.LUT R5, R57, 0xff000000, R6, 0xf8, !PT ;  /* 0xff00000039057812 */ /* 0x000fe200078ef806 */
[----:B------:R-:W-:Y:S01]  /*f220*/  HADD2.F32 R57, -RZ, R56.H0_H0 ;  /* 0x20000038ff397230 */ /* 0x000fe20000004100 */
[----:B------:R-:W-:Y:S01]  /*f230*/  LOP3.LUT R59, R52, 0xff0000, R59, 0xf8, !PT ;  /* 0x00ff0000343b7812 */ /* 0x000fe200078ef83b */
[--C-:B------:R-:W-:Y:S01]  /*f240*/  HADD2.F32 R6, -RZ, R26.reuse.H0_H0 ;  /* 0x2000001aff067230 */ /* 0x100fe20000004100 */
[----:B------:R-:W-:Y:S01]  /*f250*/  F2FP.F16.E4M3.UNPACK_B R54, R40.H1 ;  /* 0x00000028ff36723e */ /* 0x000fe200030006ff */
[----:B------:R-:W-:Y:S01]  /*f260*/  HADD2.F32 R26, -RZ, R26.H1_H1 ;  /* 0x3000001aff1a7230 */ /* 0x000fe20000004100 */
[----:B------:R-:W-:-:S02]  /*f270*/  F2FP.F16.E4M3.UNPACK_B R41, R41.H1 ;  /* 0x00000029ff29723e */ /* 0x000fc400030006ff */
[----:B------:R-:W-:Y:S02]  /*f280*/  F2FP.F16.E4M3.UNPACK_B R53, R53.H1 ;  /* 0x00000035ff35723e */ /* 0x000fe400030006ff */
[----:B------:R-:W-:Y:S02]  /*f290*/  F2FP.F16.E4M3.UNPACK_B R47, R47.H1 ;  /* 0x0000002fff2f723e */ /* 0x000fe400030006ff */
[-C--:B------:R-:W-:Y:S02]  /*f2a0*/  F2FP.F16.E4M3.UNPACK_B R50, R43.reuse ;  /* 0x0000002bff32723e */ /* 0x080fe400020006ff */
[----:B------:R-:W-:Y:S01]  /*f2b0*/  F2FP.F16.E4M3.UNPACK_B R55, R43.H1 ;  /* 0x0000002bff37723e */ /* 0x000fe200030006ff */
[----:B------:R-:W-:Y:S01]  /*f2c0*/  HADD2.F32 R43, -RZ, R27.H1_H1 ;  /* 0x3000001bff2b7230 */ /* 0x000fe20000004100 */
[----:B------:R-:W-:Y:S02]  /*f2d0*/  LOP3.LUT R59, R59, 0xff000000, R7, 0xf8, !PT ;  /* 0xff0000003b3b7812 */ /* 0x000fe400078ef807 */
[----:B------:R-:W-:-:S02]  /*f2e0*/  LOP3.LUT R45, R45, 0xff000000, R4, 0xf8, !PT ;  /* 0xff0000002d2d7812 */ /* 0x000fc400078ef804 */
[-C--:B------:R-:W-:Y:S02]  /*f2f0*/  F2FP.F16.E4M3.UNPACK_B R7, R42.reuse ;  /* 0x0000002aff07723e */ /* 0x080fe400020006ff */
[----:B------:R-:W-:Y:S01]  /*f300*/  F2FP.F16.E4M3.UNPACK_B R42, R42.H1 ;  /* 0x0000002aff2a723e */ /* 0x000fe200030006ff */
[----:B---3--:R-:W0:Y:S02]  /*f310*/  LDS.128 R36, [R68+0x10400] ;  /* 0x0104000044247984 */ /* 0x008e240000000c00 */
[-C--:B0-----:R-:W-:Y:S02]  /*f320*/  F2FP.F16.E4M3.UNPACK_B R24, R37.reuse ;  /* 0x00000025ff18723e */ /* 0x081fe400020006ff */
[----:B------:R-:W-:Y:S02]  /*f330*/  F2FP.F16.E4M3.UNPACK_B R46, R37.H1 ;  /* 0x00000025ff2e723e */ /* 0x000fe400030006ff */
[-C--:B------:R-:W-:Y:S01]  /*f340*/  F2FP.F16.E4M3.UNPACK_B R37, R36.reuse ;  /* 0x00000024ff25723e */ /* 0x080fe200020006ff */
[--C-:B------:R-:W-:Y:S01]  /*f350*/  HADD2.F32 R25, -RZ, R24.reuse.H0_H0 ;  /* 0x20000018ff197230 */ /* 0x100fe20000004100 */
[----:B------:R-:W-:Y:S01]  /*f360*/  F2FP.F16.E4M3.UNPACK_B R48, R36.H1 ;  /* 0x00000024ff30723e */ /* 0x000fe200030006ff */
[----:B------:R-:W-:Y:S01]  /*f370*/  HADD2.F32 R36, -RZ, R27.H0_H0 ;  /* 0x2000001bff247230 */ /* 0x000fe20000004100 */
[-C--:B------:R-:W-:Y:S01]  /*f380*/  F2FP.F16.E4M3.UNPACK_B R49, R39.reuse ;  /* 0x00000027ff31723e */ /* 0x080fe200020006ff */
[--C-:B------:R-:W-:Y:S01]  /*f390*/  HADD2.F32 R27, -RZ, R41.reuse.H0_H0 ;  /* 0x20000029ff1b7230 */ /* 0x100fe20000004100 */
[----:B------:R-:W-:Y:S01]  /*f3a0*/  F2FP.F16.E4M3.UNPACK_B R52, R39.H1 ;  /* 0x00000027ff34723e */ /* 0x000fe200030006ff */
[----:B------:R-:W-:Y:S01]  /*f3b0*/  HADD2.F32 R24, -RZ, R24.H1_H1 ;  /* 0x30000018ff187230 */ /* 0x000fe20000004100 */
[----:B------:R-:W-:Y:S01]  /*f3c0*/  F2FP.F16.E4M3.UNPACK_B R39, R40 ;  /* 0x00000028ff27723e */ /* 0x000fe200020006ff */
[CC--:B------:R-:W-:Y:S01]  /*f3d0*/  FMUL.FTZ R40, R6.reuse, R57.reuse ;  /* 0x0000003906287220 */ /* 0x0c0fe20000410000 */
[----:B------:R-:W-:Y:S01]  /*f3e0*/  FMUL.FTZ R58, R6, R36 ;  /* 0x00000024063a7220 */ /* 0x000fe20000410000 */
[----:B------:R-:W-:Y:S01]  /*f3f0*/  HADD2.F32 R41, -RZ, R41.H1_H1 ;  /* 0x30000029ff297230 */ /* 0x000fe20000004100 */
[----:B------:R-:W-:Y:S01]  /*f400*/  F2FP.F16.E4M3.UNPACK_B R4, R38 ;  /* 0x00000026ff04723e */ /* 0x000fe200020006ff */
[C---:B------:R-:W-:Y:S01]  /*f410*/  FFMA.FTZ R6, R25.reuse, R36, -R40 ;  /* 0x0000002419067223 */ /* 0x040fe20000010828 */
[----:B------:R-:W-:Y:S01]  /*f420*/  FFMA.FTZ R25, R25, R57, R58 ;  /* 0x0000003919197223 */ /* 0x000fe2000001003a */
[----:B------:R-:W-:Y:S01]  /*f430*/  HADD2.F32 R57, -RZ, R56.H1_H1 ;  /* 0x30000038ff397230 */ /* 0x000fe20000004100 */
[----:B------:R-:W-:Y:S01]  /*f440*/  F2FP.F16.E4M3.UNPACK_B R58, R59 ;  /* 0x0000003bff3a723e */ /* 0x000fe200020006ff */
[----:B------:R-:W-:Y:S01]  /*f450*/  HADD2.F32 R56, -RZ, R53.H0_H0 ;  /* 0x20000035ff387230 */ /* 0x000fe20000004100 */
[----:B------:R-:W-:Y:S01]  /*f460*/  F2FP.F16.E4M3.UNPACK_B R38, R38.H1 ;  /* 0x00000026ff26723e */ /* 0x000fe200030006ff */
[----:B------:R-:W-:-:S02]  /*f470*/  HADD2.F32 R40, -RZ, R47.H0_H0 ;  /* 0x2000002fff287230 */ /* 0x000fc40000004100 */
[C---:B------:R-:W-:Y:S01]  /*f480*/  FMUL.FTZ R61, R26.reuse, R57 ;  /* 0x000000391a3d7220 */ /* 0x040fe20000410000 */
[-C--:B------:R-:W-:Y:S01]  /*f490*/  FMUL.FTZ R26, R26, R43.reuse ;  /* 0x0000002b1a1a7220 */ /* 0x080fe20000410000 */
[C---:B------:R-:W-:Y:S01]  /*f4a0*/  FMUL.FTZ R63, R27.reuse, R56 ;  /* 0x000000381b3f7220 */ /* 0x040fe20000410000 */
[----:B------:R-:W-:Y:S02]  /*f4b0*/  HADD2.F32 R36, -RZ, R46.H0_H0 ;  /* 0x2000002eff247230 */ /* 0x000fe40000004100 */
[----:B------:R-:W-:Y:S01]  /*f4c0*/  FMUL.FTZ R65, R27, R40 ;  /* 0x000000281b417220 */ /* 0x000fe20000410000 */
[C---:B------:R-:W-:Y:S01]  /*f4d0*/  FFMA.FTZ R27, R24.reuse, R43, -R61 ;  /* 0x0000002b181b7223 */ /* 0x040fe2000001083d */
[----:B------:R-:W-:Y:S01]  /*f4e0*/  FFMA.FTZ R24, R24, R57, R26 ;  /* 0x0000003918187223 */ /* 0x000fe2000001001a */
[----:B------:R-:W-:Y:S01]  /*f4f0*/  HADD2.F32 R57, -RZ, R53.H1_H1 ;  /* 0x30000035ff397230 */ /* 0x000fe20000004100 */
[----:B------:R-:W-:Y:S01]  /*f500*/  F2FP.F16.E4M3.UNPACK_B R53, R51 ;  /* 0x00000033ff35723e */ /* 0x000fe200020006ff */
[----:B------:R-:W-:-:S02]  /*f510*/  HADD2.F32 R60, -RZ, R58.H0_H0 ;  /* 0x2000003aff3c7230 */ /* 0x000fc40000004100 */
[C---:B------:R-:W-:Y:S01]  /*f520*/  FFMA.FTZ R26, R36.reuse, R40, -R63 ;  /* 0x00000028241a7223 */ /* 0x040fe2000001083f */
[----:B------:R-:W-:Y:S02]  /*f530*/  HADD2.F32 R43, -RZ, R50.H0_H0 ;  /* 0x20000032ff2b7230 */ /* 0x000fe40000004100 */
[----:B------:R-:W-:Y:S01]  /*f540*/  FFMA.FTZ R36, R36, R56, R65 ;  /* 0x0000003824247223 */ /* 0x000fe20000010041 */
[----:B------:R-:W-:Y:S02]  /*f550*/  HADD2.F32 R47, -RZ, R47.H1_H1 ;  /* 0x3000002fff2f7230 */ /* 0x000fe40000004100 */
[----:B------:R-:W-:Y:S01]  /*f560*/  FMUL.FTZ R61, R41, R57 ;  /* 0x00000039293d7220 */ /* 0x000fe20000410000 */
[----:B------:R-:W-:Y:S02]  /*f570*/  HADD2.F32 R46, -RZ, R46.H1_H1 ;  /* 0x3000002eff2e7230 */ /* 0x000fe40000004100 */
[----:B------:R-:W-:Y:S01]  /*f580*/  FMUL.FTZ R63, R43, R60 ;  /* 0x0000003c2b3f7220 */ /* 0x000fe20000410000 */
[----:B------:R-:W-:-:S02]  /*f590*/  HADD2.F32 R56, -RZ, R53.H0_H0 ;  /* 0x20000035ff387230 */ /* 0x000fc40000004100 */
[-C--:B------:R-:W-:Y:S01]  /*f5a0*/  FMUL.FTZ R62, R41, R47.reuse ;  /* 0x0000002f293e7220 */ /* 0x080fe20000410000 */
[----:B------:R-:W-:Y:S02]  /*f5b0*/  HADD2.F32 R40, -RZ, R49.H0_H0 ;  /* 0x20000031ff287230 */ /* 0x000fe40000004100 */
[C---:B------:R-:W-:Y:S01]  /*f5c0*/  FFMA.FTZ R41, R46.reuse, R47, -R61 ;  /* 0x0000002f2e297223 */ /* 0x040fe2000001083d */
[----:B------:R-:W-:Y:S01]  /*f5d0*/  F2FP.F16.E4M3.UNPACK_B R61, R59.H1 ;  /* 0x0000003bff3d723e */ /* 0x000fe200030006ff */
[-C--:B------:R-:W-:Y:S01]  /*f5e0*/  FMUL.FTZ R65, R43, R56.reuse ;  /* 0x000000382b417220 */ /* 0x080fe20000410000 */
[----:B------:R-:W-:Y:S01]  /*f5f0*/  FFMA.FTZ R47, R46, R57, R62 ;  /* 0x000000392e2f7223 */ /* 0x000fe2000001003e */
[----:B------:R-:W-:Y:S01]  /*f600*/  FFMA.FTZ R43, R40, R56, -R63 ;  /* 0x00000038282b7223 */ /* 0x000fe2000001083f */
[----:B------:R-:W-:Y:S01]  /*f610*/  HADD2.F32 R56, -RZ, R53.H1_H1 ;  /* 0x30000035ff387230 */ /* 0x000fe20000004100 */
[----:B------:R-:W-:Y:S01]  /*f620*/  F2FP.F16.E4M3.UNPACK_B R53, R51.H1 ;  /* 0x00000033ff35723e */ /* 0x000fe200030006ff */
[----:B------:R-:W-:-:S02]  /*f630*/  HADD2.F32 R58, -RZ, R58.H1_H1 ;  /* 0x3000003aff3a7230 */ /* 0x000fc40000004100 */
[----:B------:R-:W-:Y:S01]  /*f640*/  FFMA.FTZ R40, R40, R60, R65 ;  /* 0x0000003c28287223 */ /* 0x000fe20000010041 */
[----:B------:R-:W-:Y:S01]  /*f650*/  HADD2.F32 R50, -RZ, R50.H1_H1 ;  /* 0x30000032ff327230 */ /* 0x000fe20000004100 */
[----:B------:R-:W-:Y:S01]  /*f660*/  F2FP.SATFINITE.E4M3.F32.PACK_AB_MERGE_C R36, R47, R36, RZ ;  /* 0x000000242f24723e */ /* 0x000fe200048070ff */
        /* <DEDUP_REMOVED lines=9> */
[----:B------:R-:W-:Y:S01]  /*f700*/  F2FP.SATFINITE.E4M3.F32.PACK_AB_MERGE_C R25, R24, R25, R36 ;  /* 0x000000191819723e */ /* 0x000fe20004807024 */
[----:B------:R-:W-:Y:S01]  /*f710*/  FFMA.FTZ R46, R49, R56, -R60 ;  /* 0x00000038312e7223 */ /* 0x000fe2000001083c */
[----:B------:R-:W-:Y:S01]  /*f720*/  F2FP.F16.E4M3.UNPACK_B R60, R45.H1 ;  /* 0x0000002dff3c723e */ /* 0x000fe200030006ff */
[C---:B------:R-:W-:Y:S01]  /*f730*/  FFMA.FTZ R50, R51.reuse, R57, -R50 ;  /* 0x0000003933327223 */ /* 0x040fe20000010832 */
[----:B------:R-:W-:Y:S01]  /*f740*/  F2FP.F16.E4M3.UNPACK_B R57, R21.H1 ;  /* 0x00000015ff39723e */ /* 0x000fe200030006ff */
[----:B------:R-:W-:Y:S01]  /*f750*/  FFMA.FTZ R51, R51, R59, R62 ;  /* 0x0000003b33337223 */ /* 0x000fe2000001003e */
[----:B------:R-:W-:Y:S01]  /*f760*/  FFMA.FTZ R49, R49, R58, R63 ;  /* 0x0000003a31317223 */ /* 0x000fe2000001003f */
        /* <DEDUP_REMOVED lines=11> */
[-C--:B------:R-:W-:Y:S01]  /*f820*/  FMUL.FTZ R56, R55, R58.reuse ;  /* 0x0000003a37387220 */ /* 0x080fe20000410000 */
[----:B------:R-:W-:Y:S02]  /*f830*/  HADD2.F32 R55, -RZ, R60.H1_H1 ;  /* 0x3000003cff377230 */ /* 0x000fe40000004100 */
[----:B------:R-:W-:Y:S01]  /*f840*/  FFMA.FTZ R67, R53, R59, -R64 ;  /* 0x0000003b35437223 */ /* 0x000fe20000010840 */
[----:B------:R-:W-:Y:S02]  /*f850*/  HADD2.F32 R54, -RZ, R54.H1_H1 ;  /* 0x30000036ff367230 */ /* 0x000fe40000004100 */
[----:B------:R-:W-:Y:S01]  /*f860*/  FFMA.FTZ R63, R52, R58, -R63 ;  /* 0x0000003a343f7223 */ /* 0x000fe2000001083f */
[----:B------:R-:W-:-:S02]  /*f870*/  HADD2.F32 R57, -RZ, R57.H1_H1 ;  /* 0x30000039ff397230 */ /* 0x000fc40000004100 */
[----:B------:R-:W-:Y:S01]  /*f880*/  FFMA.FTZ R61, R52, R61, R56 ;  /* 0x0000003d343d7223 */ /* 0x000fe20000010038 */
[----:B------:R-:W-:Y:S01]  /*f890*/  FFMA.FTZ R66, R53, R62, R65 ;  /* 0x0000003e35427223 */ /* 0x000fe20000010041 */
[----:B------:R-:W-:Y:S01]  /*f8a0*/  HADD2.F32 R48, -RZ, R48.H1_H1 ;  /* 0x30000030ff307230 */ /* 0x000fe20000004100 */
[----:B------:R-:W-:Y:S01]  /*f8b0*/  F2FP.F16.E4M3.UNPACK_B R52, R21 ;  /* 0x00000015ff34723e */ /* 0x000fe200020006ff */
[C---:B------:R-:W-:Y:S01]  /*f8c0*/  FMUL.FTZ R21, R54.reuse, R55 ;  /* 0x0000003736157220 */ /* 0x040fe20000410000 */
[----:B------:R-:W-:Y:S01]  /*f8d0*/  F2FP.F16.E4M3.UNPACK_B R53, R45 ;  /* 0x0000002dff35723e */ /* 0x000fe200020006ff */
[-C--:B------:R-:W-:Y:S01]  /*f8e0*/  FMUL.FTZ R56, R54, R57.reuse ;  /* 0x0000003936387220 */ /* 0x080fe20000410000 */
[----:B------:R-:W-:Y:S02]  /*f8f0*/  HADD2.F32 R45, -RZ, R39.H0_H0 ;  /* 0x20000027ff2d7230 */ /* 0x000fe40000004100 */
[----:B------:R-:W-:Y:S01]  /*f900*/  FFMA.FTZ R62, R48, R57, -R21 ;  /* 0x00000039303e7223 */ /* 0x000fe20000010815 */
[----:B------:R-:W-:-:S02]  /*f910*/  HADD2.F32 R21, -RZ, R37.H0_H0 ;  /* 0x20000025ff157230 */ /* 0x000fc40000004100 */
[----:B------:R-:W-:Y:S01]  /*f920*/  FFMA.FTZ R64, R48, R55, R56 ;  /* 0x0000003730407223 */ /* 0x000fe20000010038 */
[--C-:B------:R-:W-:Y:S01]  /*f930*/  HADD2.F32 R54, -RZ, R53.reuse.H0_H0 ;  /* 0x20000035ff367230 */ /* 0x100fe20000004100 */
[----:B------:R-:W-:Y:S01]  /*f940*/  F2FP.SATFINITE.E4M3.F32.PACK_AB_MERGE_C R51, R66, R51, RZ ;  /* 0x000000334233723e */ /* 0x000fe200048070ff */
[--C-:B------:R-:W-:Y:S02]  /*f950*/  HADD2.F32 R48, -RZ, R52.reuse.H0_H0 ;  /* 0x20000034ff307230 */ /* 0x100fe40000004100 */
[----:B------:R-:W-:Y:S02]  /*f960*/  HADD2.F32 R56, -RZ, R53.H1_H1 ;  /* 0x30000035ff387230 */ /* 0x000fe40000004100 */
[C---:B------:R-:W-:Y:S01]  /*f970*/  FMUL.FTZ R58, R45.reuse, R54 ;  /* 0x000000362d3a7220 */ /* 0x040fe20000410000 */
[----:B------:R-:W-:Y:S02]  /*f980*/  HADD2.F32 R39, -RZ, R39.H1_H1 ;  /* 0x30000027ff277230 */ /* 0x000fe40000004100 */
[----:B------:R-:W-:Y:S01]  /*f990*/  FMUL.FTZ R60, R45, R48 ;  /* 0x000000302d3c7220 */ /* 0x000fe20000410000 */
[----:B------:R-:W-:-:S02]  /*f9a0*/  HADD2.F32 R52, -RZ, R52.H1_H1 ;  /* 0x30000034ff347230 */ /* 0x000fc40000004100 */
[C---:B------:R-:W-:Y:S01]  /*f9b0*/  FFMA.FTZ R58, R21.reuse, R48, -R58 ;  /* 0x00000030153a7223 */ /* 0x040fe2000001083a */
[----:B------:R-:W-:Y:S02]  /*f9c0*/  HADD2.F32 R37, -RZ, R37.H1_H1 ;  /* 0x30000025ff257230 */ /* 0x000fe40000004100 */
[----:B------:R-:W-:Y:S01]  /*f9d0*/  FFMA.FTZ R60, R21, R54, R60 ;  /* 0x00000036153c7223 */ /* 0x000fe2000001003c */
[----:B------:R-:W-:Y:S01]  /*f9e0*/  F2FP.F16.E4M3.UNPACK_B R45, R5.H1 ;  /* 0x00000005ff2d723e */ /* 0x000fe200030006ff */
[C---:B------:R-:W-:Y:S01]  /*f9f0*/  FMUL.FTZ R48, R39.reuse, R56 ;  /* 0x0000003827307220 */ /* 0x040fe20000410000 */
[----:B------:R-:W-:Y:S01]  /*fa00*/  F2FP.F16.E4M3.UNPACK_B R21, R20.H1 ;  /* 0x00000014ff15723e */ /* 0x000fe200030006ff */
[-C--:B------:R-:W-:Y:S01]  /*fa10*/  FMUL.FTZ R55, R39, R52.reuse ;  /* 0x0000003427377220 */ /* 0x080fe20000410000 */
[----:B------:R-:W-:Y:S02]  /*fa20*/  HADD2.F32 R39, -RZ, R42.H0_H0 ;  /* 0x2000002aff277230 */ /* 0x000fe40000004100 */
[----:B------:R-:W-:Y:S01]  /*fa30*/  FFMA.FTZ R53, R37, R52, -R48 ;  /* 0x0000003425357223 */ /* 0x000fe20000010830 */
[----:B------:R-:W-:-:S02]  /*fa40*/  HADD2.F32 R52, -RZ, R45.H0_H0 ;  /* 0x2000002dff347230 */ /* 0x000fc40000004100 */
[----:B------:R-:W-:Y:S01]  /*fa50*/  FFMA.FTZ R55, R37, R56, R55 ;  /* 0x0000003825377223 */ /* 0x000fe20000010037 */
[----:B------:R-:W-:Y:S01]  /*fa60*/  HADD2.F32 R48, -RZ, R21.H0_H0 ;  /* 0x20000015ff307230 */ /* 0x000fe20000004100 */
[----:B------:R-:W-:Y:S01]  /*fa70*/  F2FP.F16.E4M3.UNPACK_B R20, R20 ;  /* 0x00000014ff14723e */ /* 0x000fe200020006ff */
[----:B------:R-:W-:Y:S02]  /*fa80*/  HADD2.F32 R45, -RZ, R45.H1_H1 ;  /* 0x3000002dff2d7230 */ /* 0x000fe40000004100 */
[C---:B------:R-:W-:Y:S01]  /*fa90*/  FMUL.FTZ R54, R39.reuse, R52 ;  /* 0x0000003427367220 */ /* 0x040fe20000410000 */
[----:B------:R-:W-:Y:S02]  /*faa0*/  HADD2.F32 R42, -RZ, R42.H1_H1 ;  /* 0x3000002aff2a7230 */ /* 0x000fe40000004100 */
[----:B------:R-:W-:Y:S01]  /*fab0*/  FMUL.FTZ R56, R39, R48 ;  /* 0x0000003027387220 */ /* 0x000fe20000410000 */
[----:B------:R-:W-:Y:S01]  /*fac0*/  HADD2.F32 R37, -RZ, R21.H1_H1 ;  /* 0x30000015ff257230 */ /* 0x000fe20000004100 */
[----:B------:R-:W-:Y:S01]  /*fad0*/  F2FP.F16.E4M3.UNPACK_B R5, R5 ;  /* 0x00000005ff05723e */ /* 0x000fe200020006ff */
[----:B------:R-:W-:-:S02]  /*fae0*/  HADD2.F32 R21, -RZ, R38.H0_H0 ;  /* 0x20000026ff157230 */ /* 0x000fc40000004100 */
[C---:B------:R-:W-:Y:S01]  /*faf0*/  FMUL.FTZ R39, R42.reuse, R45 ;  /* 0x0000002d2a277220 */ /* 0x040fe20000410000 */
[----:B------:R-:W-:Y:S02]  /*fb00*/  HADD2.F32 R38, -RZ, R38.H1_H1 ;  /* 0x30000026ff267230 */ /* 0x000fe40000004100 */
[----:B------:R-:W-:Y:S01]  /*fb10*/  FMUL.FTZ R42, R42, R37 ;  /* 0x000000252a2a7220 */ /* 0x000fe20000410000 */
[----:B------:R-:W-:Y:S01]  /*fb20*/  F2FP.SATFINITE.E4M3.F32.PACK_AB_MERGE_C R61, R64, R61, RZ ;  /* 0x0000003d403d723e */ /* 0x000fe200048070ff */
[C---:B------:R-:W-:Y:S01]  /*fb30*/  FFMA.FTZ R54, R21.reuse, R48, -R54 ;  /* 0x0000003015367223 */ /* 0x040fe20000010836 */
[----:B------:R-:W-:Y:S01]  /*fb40*/  FFMA.FTZ R56, R21, R52, R56 ;  /* 0x0000003415387223 */ /* 0x000fe20000010038 */
[C---:B------:R-:W-:Y:S01]  /*fb50*/  FFMA.FTZ R59, R38.reuse, R37, -R39 ;  /* 0x00000025263b7223 */ /* 0x040fe20000010827 */
[----:B------:R-:W-:Y:S01]  /*fb60*/  FFMA.FTZ R65, R38, R45, R42 ;  /* 0x0000002d26417223 */ /* 0x000fe2000001002a */
[--C-:B------:R-:W-:Y:S01]  /*fb70*/  HADD2.F32 R21, -RZ, R20.reuse.H0_H0 ;  /* 0x20000014ff157230 */ /* 0x100fe20000004100 */
[----:B------:R-:W-:Y:S01]  /*fb80*/  F2FP.SATFINITE.E4M3.F32.PACK_AB_MERGE_C R24, R55, R60, R61 ;  /* 0x0000003c3718723e */ /* 0x000fe2000480703d */
[----:B------:R-:W-:Y:S01]  /*fb90*/  HADD2.F32 R37, -RZ, R20.H1_H1 ;  /* 0x30000014ff257230 */ /* 0x000fe20000004100 */
[----:B------:R-:W-:Y:S01]  /*fba0*/  F2FP.SATFINITE.E4M3.F32.PACK_AB_MERGE_C R54, R59, R54, RZ ;  /* 0x000000363b36723e */ /* 0x000fe200048070ff */
[----:B------:R-:W-:-:S02]  /*fbb0*/  HADD2.F32 R38, -RZ, R5.H0_H0 ;  /* 0x20000005ff267230 */ /* 0x000fc40000004100 */
[----:B------:R-:W-:Y:S02]  /*fbc0*/  HADD2.F32 R20, -RZ, R7.H0_H0 ;  /* 0x20000007ff147230 */ /* 0x000fe40000004100 */
[----:B------:R-:W-:Y:S02]  /*fbd0*/  HADD2.F32 R39, -RZ, R5.H1_H1 ;  /* 0x30000005ff277230 */ /* 0x000fe40000004100 */
[----:B------:R-:W-:Y:S02]  /*fbe0*/  HADD2.F32 R7, -RZ, R7.H1_H1 ;  /* 0x30000007ff077230 */ /* 0x000fe40000004100 */
[C---:B------:R-:W-:Y:S01]  /*fbf0*/  FMUL.FTZ R42, R20.reuse, R38 ;  /* 0x00000026142a7220 */ /* 0x040fe20000410000 */
[--C-:B------:R-:W-:Y:S02]  /*fc00*/  HADD2.F32 R5, -RZ, R4.reuse.H0_H0 ;  /* 0x20000004ff057230 */ /* 0x100fe40000004100 */
[----:B------:R-:W-:Y:S01]  /*fc10*/  FMUL.FTZ R45, R20, R21 ;  /* 0x00000015142d7220 */ /* 0x000fe20000410000 */
[----:B------:R-:W-:-:S02]  /*fc20*/  HADD2.F32 R4, -RZ, R4.H1_H1 ;  /* 0x30000004ff047230 */ /* 0x000fc40000004100 */
[C---:B------:R-:W-:Y:S01]  /*fc30*/  FMUL.FTZ R57, R7.reuse, R39 ;  /* 0x0000002707397220 */ /* 0x040fe20000410000 */
[----:B------:R-:W-:Y:S01]  /*fc40*/  FMUL.FTZ R20, R7, R37 ;  /* 0x0000002507147220 */ /* 0x000fe20000410000 */
[C---:B------:R-:W-:Y:S01]  /*fc50*/  FFMA.FTZ R42, R5.reuse, R21, -R42 ;  /* 0x00000015052a7223 */ /* 0x040fe2000001082a */
[----:B------:R-:W-:Y:S01]  /*fc60*/  FFMA.FTZ R45, R5, R38, R45 ;  /* 0x00000026052d7223 */ /* 0x000fe2000001002d */
[C---:B------:R-:W-:Y:S01]  /*fc70*/  FFMA.FTZ R57, R4.reuse, R37, -R57 ;  /* 0x0000002504397223 */ /* 0x040fe20000010839 */
[----:B------:R-:W-:Y:S01]  /*fc80*/  FFMA.FTZ R20, R4, R39, R20 ;  /* 0x0000002704147223 */ /* 0x000fe20000010014 */
[----:B------:R-:W-:Y:S02]  /*fc90*/  F2FP.SATFINITE.E4M3.F32.PACK_AB_MERGE_C R5, R41, R26, RZ ;  /* 0x0000001a2905723e */ /* 0x000fe400048070ff */
[----:B------:R-:W-:Y:S02]  /*fca0*/  F2FP.SATFINITE.E4M3.F32.PACK_AB_MERGE_C R7, R67, R50, RZ ;  /* 0x000000324307723e */ /* 0x000fe400048070ff */
[----:B------:R-:W-:-:S02]  /*fcb0*/  F2FP.SATFINITE.E4M3.F32.PACK_AB_MERGE_C R4, R62, R63, RZ ;  /* 0x0000003f3e04723e */ /* 0x000fc400048070ff */
[----:B------:R-:W-:Y:S02]  /*fcc0*/  F2FP.SATFINITE.E4M3.F32.PACK_AB_MERGE_C R26, R65, R56, RZ ;  /* 0x00000038411a723e */ /* 0x000fe400048070ff */
[----:B------:R-:W-:Y:S02]  /*fcd0*/  F2FP.SATFINITE.E4M3.F32.PACK_AB_MERGE_C R5, R27, R6, R5 ;  /* 0x000000061b05723e */ /* 0x000fe40004807005 */
[----:B------:R-:W-:Y:S02]  /*fce0*/  F2FP.SATFINITE.E4M3.F32.PACK_AB_MERGE_C R7, R46, R43, R7 ;  /* 0x0000002b2e07723e */ /* 0x000fe40004807007 */
[----:B------:R-:W-:Y:S02]  /*fcf0*/  F2FP.SATFINITE.E4M3.F32.PACK_AB_MERGE_C R4, R53, R58, R4 ;  /* 0x0000003a3504723e */ /* 0x000fe40004807004 */
[----:B------:R-:W-:Y:S02]  /*fd00*/  F2FP.SATFINITE.E4M3.F32.PACK_AB_MERGE_C R6, R57, R42, R54 ;  /* 0x0000002a3906723e */ /* 0x000fe40004807036 */
[----:B------:R-:W-:-:S02]  /*fd10*/  F2FP.SATFINITE.E4M3.F32.PACK_AB_MERGE_C R27, R49, R40, R51 ;  /* 0x00000028311b723e */ /* 0x000fc40004807033 */
[----:B------:R-:W-:Y:S01]  /*fd20*/  F2FP.SATFINITE.E4M3.F32.PACK_AB_MERGE_C R26, R20, R45, R26 ;  /* 0x0000002d141a723e */ /* 0x000fe2000480701a */
[----:B------:R0:W-:Y:S04]  /*fd30*/  STS.128 [R68+0x10400], R4 ;  /* 0x0104000444007388 */ /* 0x0001e80000000c00 */
[----:B------:R0:W-:Y:S02]  /*fd40*/  STS.128 [R3+0x10400], R24 ;  /* 0x0104001803007388 */ /* 0x0001e40000000c00 */
.L_x_1707:
[----:B------:R-:W-:Y:S05]  /*fd50*/  BSYNC B1 ;  /* 0x0000000000017941 */ /* 0x000fea0003800000 */
.L_x_1706:
[----:B------:R-:W-:Y:S04]  /*fd60*/  BSSY B1, `(.L_x_1708) ;  /* 0x0000101000017945 */ /* 0x000fe80003800000 */
[----:B------:R-:W-:Y:S05]  /*fd70*/  @P1 BRA `(.L_x_1709) ;  /* 0x0000000c00fc1947 */ /* 0x000fea0003800000 */
[----:B------:R-:W3:Y:S01]  /*fd80*/  LDL R61, [R1+0x4c] ;  /* 0x00004c00013d7983 */ /* 0x000ee20000100800 */
[----:B0----5:R-:W-:Y:S02]  /*fd90*/  SHF.R.U32.HI R3, RZ, 0x8, R28 ;  /* 0x00000008ff037819 */ /* 0x021fe4000001161c */
[----:B------:R-:W-:Y:S02]  /*fda0*/  LOP3.LUT R5, R28, 0xff, RZ, 0xc0, !PT ;  /* 0x000000ff1c057812 */ /* 0x000fe400078ec0ff */
[----:B------:R-:W-:Y:S02]  /*fdb0*/  LOP3.LUT R4, R3, 0xff, RZ, 0xc0, !PT ;  /* 0x000000ff03047812 */ /* 0x000fe400078ec0ff */
[----:B------:R-:W-:Y:S02]  /*fdc0*/  LEA.HI R3, R0, R179, RZ, 0x1c ;  /* 0x000000b300037211 */ /* 0x000fe400078fe0ff */
[----:B------:R-:W-:Y:S02]  /*fdd0*/  PRMT R21, R4, 0x7604, R5 ;  /* 0x0000760404157816 */ /* 0x000fe40000000005 */
[----:B------:R-:W-:-:S02]  /*fde0*/  SHF.R.S32.HI R4, RZ, 0x1f, R3 ;  /* 0x0000001fff047819 */ /* 0x000fc40000011403 */
[----:B------:R-:W-:Y:S02]  /*fdf0*/  SHF.R.U32.HI R24, RZ, 0x8, R8 ;  /* 0x00000008ff187819 */ /* 0x000fe40000011608 */
[----:B------:R-:W-:Y:S01]  /*fe00*/  LEA.HI R5, R4, R3, RZ, 0x2 ;  /* 0x0000000304057211 */ /* 0x000fe200078f10ff */
[----:B------:R-:W-:Y:S01]  /*fe10*/  IMAD.SHL.U32 R4, R3, 0x10, RZ ;  /* 0x0000001003047824 */ /* 0x000fe200078e00ff */
[----:B------:R-:W-:Y:S02]  /*fe20*/  SHF.R.U32.HI R20, RZ, 0x8, R31 ;  /* 0x00000008ff147819 */ /* 0x000fe4000001161f */
[----:B------:R-:W-:Y:S01]  /*fe30*/  SHF.R.U32.HI R6, RZ, 0x8, R29 ;  /* 0x00000008ff067819 */ /* 0x000fe2000001161d */
[----:B------:R-:W-:Y:S01]  /*fe40*/  IMAD.SHL.U32 R5, R5, 0x800, RZ ;  /* 0x0000080005057824 */ /* 0x000fe200078e00ff */
[----:B------:R-:W-:Y:S02]  /*fe50*/  LOP3.LUT R3, R181, 0x30, R4, 0xf8, !PT ;  /* 0x00000030b5037812 */ /* 0x000fe400078ef804 */
[----:B------:R-:W-:-:S02]  /*fe60*/  LOP3.LUT R27, R8, 0xff, RZ, 0xc0, !PT ;  /* 0x000000ff081b7812 */ /* 0x000fc400078ec0ff */
[----:B------:R-:W-:Y:S02]  /*fe70*/  LOP3.LUT R24, R24, 0xff, RZ, 0xc0, !PT ;  /* 0x000000ff18187812 */ /* 0x000fe400078ec0ff */
[----:B------:R-:W-:Y:S02]  /*fe80*/  LOP3.LUT R25, R31, 0xff, RZ, 0xc0, !PT ;  /* 0x000000ff1f197812 */ /* 0x000fe400078ec0ff */
[----:B------:R-:W-:Y:S02]  /*fe90*/  LOP3.LUT R20, R20, 0xff, RZ, 0xc0, !PT ;  /* 0x000000ff14147812 */ /* 0x000fe400078ec0ff */
[----:B------:R-:W-:Y:S02]  /*fea0*/  LOP3.LUT R3, R3, R182, RZ, 0x3c, !PT ;  /* 0x000000b603037212 */ /* 0x000fe400078e3cff */
[----:B------:R-:W-:Y:S02]  /*feb0*/  LOP3.LUT R4, R5, 0xffffe000, RZ, 0xc0, !PT ;  /* 0xffffe00005047812 */ /* 0x000fe400078ec0ff */
[----:B------:R-:W-:-:S02]  /*fec0*/  LOP3.LUT R7, R29, 0xff, RZ, 0xc0, !PT ;  /* 0x000000ff1d077812 */ /* 0x000fc400078ec0ff */
[----:B------:R-:W-:Y:S02]  /*fed0*/  LOP3.LUT R6, R6, 0xff, RZ, 0xc0, !PT ;  /* 0x000000ff06067812 */ /* 0x000fe400078ec0ff */
[----:B------:R-:W-:Y:S02]  /*fee0*/  PRMT R43, R24, 0x7604, R27 ;  /* 0x00007604182b7816 */ /* 0x000fe4000000001b */
[----:B------:R-:W-:Y:S02]  /*fef0*/  PRMT R41, R20, 0x7604, R25 ;  /* 0x0000760414297816 */ /* 0x000fe40000000019 */
[----:B------:R-:W-:Y:S02]  /*ff00*/  IADD3 R3, R3, R183, R4 ;  /* 0x000000b703037210 */ /* 0x000fe40007ffe004 */
[----:B------:R-:W-:Y:S02]  /*ff10*/  SHF.R.U32.HI R24, RZ, 0x8, R10 ;  /* 0x00000008ff187819 */ /* 0x000fe4000001160a */
[----:B------:R-:W-:Y:S01]  /*ff20*/  SHF.R.U32.HI R26, RZ, 0x8, R11 ;  /* 0x00000008ff1a7819 */ /* 0x000fe2000001160b */
[----:B------:R-:W-:Y:S01]  /*ff30*/  IMAD.IADD R3, R16, 0x1, R3 ;  /* 0x0000000110037824 */ /* 0x000fe200078e0203 */
[----:B------:R-:W-:-:S02]  /*ff40*/  SHF.R.U32.HI R20, RZ, 0x8, R9 ;  /* 0x00000008ff147819 */ /* 0x000fc40000011609 */
[----:B--2---:R-:W-:Y:S02]  /*ff50*/  PRMT R37, R6, 0x7604, R7 ;  /* 0x0000760406257816 */ /* 0x004fe40000000007 */
[----:B------:R-:W-:Y:S02]  /*ff60*/  SHF.R.U32.HI R6, RZ, 0x8, R30 ;  /* 0x00000008ff067819 */ /* 0x000fe4000001161e */
[----:B------:R-:W-:Y:S02]  /*ff70*/  LOP3.LUT R25, R9, 0xff, RZ, 0xc0, !PT ;  /* 0x000000ff09197812 */ /* 0x000fe400078ec0ff */
[----:B------:R-:W-:Y:S02]  /*ff80*/  LOP3.LUT R27, R10, 0xff, RZ, 0xc0, !PT ;  /* 0x000000ff0a1b7812 */ /* 0x000fe400078ec0ff */
[----:B------:R-:W-:Y:S02]  /*ff90*/  LOP3.LUT R24, R24, 0xff, RZ, 0xc0, !PT ;  /* 0x000000ff18187812 */ /* 0x000fe400078ec0ff */
[----:B------:R-:W-:-:S02]  /*ffa0*/  LOP3.LUT R26, R26, 0xff, RZ, 0xc0, !PT ;  /* 0x000000ff1a1a7812 */ /* 0x000fc400078ec0ff */
[----:B------:R-:W-:Y:S02]  /*ffb0*/  LOP3.LUT R20, R20, 0xff, RZ, 0xc0, !PT ;  /* 0x000000ff14147812 */ /* 0x000fe400078ec0ff */
[----:B------:R-:W-:Y:S02]  /*ffc0*/  LOP3.LUT R49, R11, 0xff, RZ, 0xc0, !PT ;  /* 0x000000ff0b317812 */ /* 0x000fe400078ec0ff */
[----:B------:R-:W-:Y:S02]  /*ffd0*/  LOP3.LUT R7, R30, 0xff, RZ, 0xc0, !PT ;  /* 0x000000ff1e077812 */ /* 0x000fe400078ec0ff */
[----:B------:R-:W-:Y:S02]  /*ffe0*/  LOP3.LUT R6, R6, 0xff, RZ, 0xc0, !PT ;  /* 0x000000ff06067812 */ /* 0x000fe400078ec0ff */
[----:B------:R-:W-:Y:S02]  /*fff0*/  PRMT R45, R20, 0x7604, R25 ;  /* 0x00007604142d7816 */ /* 0x000fe40000000019 */
[----:B------:R-:W-:-:S02]  /*10000*/  PRMT R47, R24, 0x7604, R27 ;  /* 0x00007604182f7816 */ /* 0x000fc4000000001b */
[----:B------:R-:W-:Y:S02]  /*10010*/  PRMT R51, R26, 0x7604, R49 ;  /* 0x000076041a337816 */ /* 0x000fe40000000031 */
[----:B------:R-:W0:Y:S01]  /*10020*/  LDS.128 R24, [R3+0x10400] ;  /* 0x0104000003187984 */ /* 0x000e220000000c00 */
[----:B----4-:R-:W-:Y:S02]  /*10030*/  PRMT R39, R6, 0x7604, R7 ;  /* 0x0000760406277816 */ /* 0x010fe40000000007 */
[----:B------:R-:W-:Y:S02]  /*10040*/  SHF.R.U32.HI R36, RZ, 0x10, R29 ;  /* 0x00000010ff247819 */ /* 0x000fe4000001161d */
[----:B------:R-:W-:Y:S02]  /*10050*/  SHF.R.U32.HI R20, RZ, 0x10, R28 ;  /* 0x00000010ff147819 */ /* 0x000fe4000001161c */
[----:B------:R-:W-:Y:S02]  /*10060*/  SHF.R.U32.HI R38, RZ, 0x10, R30 ;  /* 0x00000010ff267819 */ /* 0x000fe4000001161e */
[----:B------:R-:W-:-:S02]  /*10070*/  LOP3.LUT R36, R36, 0xff, RZ, 0xc0, !PT ;  /* 0x000000ff24247812 */ /* 0x000fc400078ec0ff */
[----:B------:R-:W-:Y:S02]  /*10080*/  LOP3.LUT R20, R20, 0xff, RZ, 0xc0, !PT ;  /* 0x000000ff14147812 */ /* 0x000fe400078ec0ff */
[----:B------:R-:W-:Y:S02]  /*10090*/  LOP3.LUT R38, R38, 0xff, RZ, 0xc0, !PT ;  /* 0x000000ff26267812 */ /* 0x000fe400078ec0ff */
[----:B------:R-:W-:Y:S02]  /*100a0*/  PRMT R37, R36, 0x7054, R37 ;  /* 0x0000705424257816 */ /* 0x000fe40000000025 */
[----:B------:R-:W-:Y:S02]  /*100b0*/  SHF.R.U32.HI R36, RZ, 0x10, R9 ;  /* 0x00000010ff247819 */ /* 0x000fe40000011609 */
[----:B------:R-:W-:Y:S02]  /*100c0*/  PRMT R21, R20, 0x7054, R21 ;  /* 0x0000705414157816 */ /* 0x000fe40000000015 */
[----:B------:R-:W-:-:S02]  /*100d0*/  PRMT R39, R38, 0x7054, R39 ;  /* 0x0000705426277816 */ /* 0x000fc40000000027 */
[----:B------:R-:W-:Y:S02]  /*100e0*/  SHF.R.U32.HI R20, RZ, 0x10, R8 ;  /* 0x00000010ff147819 */ /* 0x000fe40000011608 */
[----:B------:R-:W-:Y:S02]  /*100f0*/  SHF.R.U32.HI R38, RZ, 0x10, R10 ;  /* 0x00000010ff267819 */ /* 0x000fe4000001160a */
[----:B------:R-:W-:Y:S02]  /*10100*/  LOP3.LUT R36, R36, 0xff, RZ, 0xc0, !PT ;  /* 0x000000ff24247812 */ /* 0x000fe400078ec0ff */
[----:B------:R-:W-:Y:S02]  /*10110*/  LOP3.LUT R20, R20, 0xff, RZ, 0xc0, !PT ;  /* 0x000000ff14147812 */ /* 0x000fe400078ec0ff */
[----:B------:R-:W-:Y:S02]  /*10120*/  LOP3.LUT R38, R38, 0xff, RZ, 0xc0, !PT ;  /* 0x000000ff26267812 */ /* 0x000fe400078ec0ff */
[----:B------:R-:W-:-:S02]  /*10130*/  PRMT R45, R36, 0x7054, R45 ;  /* 0x00007054242d7816 */ /* 0x000fc4000000002d */
[----:B------:R-:W-:Y:S02]  /*10140*/  PRMT R43, R20, 0x7054, R43 ;  /* 0x00007054142b7816 */ /* 0x000fe4000000002b */
[----:B------:R-:W-:Y:S02]  /*10150*/  PRMT R49, R38, 0x7054, R47 ;  /* 0x0000705426317816 */ /* 0x000fe4000000002f */
[----:B------:R-:W-:Y:S02]  /*10160*/  SHF.R.U32.HI R40, RZ, 0x10, R31 ;  /* 0x00000010ff287819 */ /* 0x000fe4000001161f */
[----:B------:R-:W-:Y:S02]  /*10170*/  LOP3.LUT R47, R45, 0xff000000, R9, 0xf8, !PT ;  /* 0xff0000002d2f7812 */ /* 0x000fe400078ef809 */
[----:B------:R-:W-:Y:S02]  /*10180*/  LOP3.LUT R36, R37, 0xff000000, R29, 0xf8, !PT ;  /* 0xff00000025247812 */ /* 0x000fe400078ef81d */
[----:B------:R-:W-:-:S02]  /*10190*/  LOP3.LUT R37, R43, 0xff000000, R8, 0xf8, !PT ;  /* 0xff0000002b257812 */ /* 0x000fc400078ef808 */
[----:B------:R-:W-:Y:S02]  /*101a0*/  LOP3.LUT R8, R49, 0xff000000, R10, 0xf8, !PT ;  /* 0xff00000031087812 */ /* 0x000fe400078ef80a */
[----:B------:R-:W-:Y:S02]  /*101b0*/  LOP3.LUT R40, R40, 0xff, RZ, 0xc0, !PT ;  /* 0x000000ff28287812 */ /* 0x000fe400078ec0ff */
[----:B------:R-:W-:Y:S02]  /*101c0*/  F2FP.F16.E4M3.UNPACK_B R49, R47 ;  /* 0x0000002fff31723e */ /* 0x000fe400020006ff */
[----:B0-----:R-:W-:Y:S02]  /*101d0*/  F2FP.F16.E4M3.UNPACK_B R29, R25 ;  /* 0x00000019ff1d723e */ /* 0x001fe400020006ff */
[----:B------:R-:W-:Y:S01]  /*101e0*/  LOP3.LUT R21, R21, 0xff000000, R28, 0xf8, !PT ;  /* 0xff00000015157812 */ /* 0x000fe200078ef81c */
[--C-:B------:R-:W-:Y:S01]  /*101f0*/  HADD2.F32 R50, -RZ, R49.reuse.H0_H0 ;  /* 0x20000031ff327230 */ /* 0x100fe20000004100 */
[----:B------:R-:W-:Y:S01]  /*10200*/  F2FP.F16.E4M3.UNPACK_B R42, R36 ;  /* 0x00000024ff2a723e */ /* 0x000fe200020006ff */
[----:B------:R-:W-:Y:S01]  /*10210*/  HADD2.F32 R49, -RZ, R49.H1_H1 ;  /* 0x30000031ff317230 */ /* 0x000fe20000004100 */
[----:B------:R-:W-:-:S02]  /*10220*/  PRMT R41, R40, 0x7054, R41 ;  /* 0x0000705428297816 */ /* 0x000fc40000000029 */
[-C--:B------:R-:W-:Y:S01]  /*10230*/  F2FP.F16.E4M3.UNPACK_B R43, R24.reuse.H1 ;  /* 0x00000018ff2b723e */ /* 0x080fe200030006ff */
[--C-:B------:R-:W-:Y:S01]  /*10240*/  HADD2.F32 R46, -RZ, R42.reuse.H0_H0 ;  /* 0x2000002aff2e7230 */ /* 0x100fe20000004100 */
[----:B------:R-:W-:Y:S01]  /*10250*/  LOP3.LUT R48, R41, 0xff000000, R31, 0xf8, !PT ;  /* 0xff00000029307812 */ /* 0x000fe200078ef81f */
[----:B------:R-:W-:Y:S01]  /*10260*/  HADD2.F32 R42, -RZ, R42.H1_H1 ;  /* 0x3000002aff2a7230 */ /* 0x000fe20000004100 */
[----:B------:R-:W-:Y:S02]  /*10270*/  F2FP.F16.E4M3.UNPACK_B R31, R24 ;  /* 0x00000018ff1f723e */ /* 0x000fe400020006ff */
[----:B------:R-:W-:Y:S02]  /*10280*/  LOP3.LUT R20, R39, 0xff000000, R30, 0xf8, !PT ;  /* 0xff00000027147812 */ /* 0x000fe400078ef81e */
[----:B------:R-:W-:Y:S02]  /*10290*/  SHF.R.U32.HI R40, RZ, 0x10, R11 ;  /* 0x00000010ff287819 */ /* 0x000fe4000001160b */
[----:B------:R-:W-:-:S02]  /*102a0*/  F2FP.F16.E4M3.UNPACK_B R30, R25.H1 ;  /* 0x00000019ff1e723e */ /* 0x000fc400030006ff */
[----:B------:R-:W-:Y:S02]  /*102b0*/  F2FP.F16.E4M3.UNPACK_B R36, R36.H1 ;  /* 0x00000024ff24723e */ /* 0x000fe400030006ff */
[----:B------:R-:W-:Y:S02]  /*102c0*/  LOP3.LUT R40, R40, 0xff, RZ, 0xc0, !PT ;  /* 0x000000ff28287812 */ /* 0x000fe400078ec0ff */
[-C--:B------:R-:W-:Y:S02]  /*102d0*/  F2FP.F16.E4M3.UNPACK_B R39, R27.reuse ;  /* 0x0000001bff27723e */ /* 0x080fe400020006ff */
[----:B------:R-:W-:Y:S02]  /*102e0*/  PRMT R51, R40, 0x7054, R51 ;  /* 0x0000705428337816 */ /* 0x000fe40000000033 */
[----:B------:R-:W-:Y:S02]  /*102f0*/  F2FP.F16.E4M3.UNPACK_B R45, R27.H1 ;  /* 0x0000001bff2d723e */ /* 0x000fe400030006ff */
[----:B------:R-:W-:Y:S01]  /*10300*/  LOP3.LUT R51, R51, 0xff000000, R11, 0xf8, !PT ;  /* 0xff00000033337812 */ /* 0x000fe200078ef80b */
[----:B---3--:R-:W0:Y:S02]  /*10310*/  LDS.128 R4, [R61+0x10400] ;  /* 0x010400003d047984 */ /* 0x008e240000000c00 */
        /* <DEDUP_REMOVED lines=8> */
[----:B------:R-:W-:Y:S01]  /*103a0*/  FMUL.FTZ R25, R5, R46 ;  /* 0x0000002e05197220 */ /* 0x000fe20000410000 */
[----:B------:R-:W-:Y:S01]  /*103b0*/  HADD2.F32 R10, -RZ, R10.H1_H1 ;  /* 0x3000000aff0a7230 */ /* 0x000fe20000004100 */
[----:B------:R-:W-:Y:S01]  /*103c0*/  F2FP.F16.E4M3.UNPACK_B R40, R4.H1 ;  /* 0x00000004ff28723e */ /* 0x000fe200030006ff */
[C---:B------:R-:W-:Y:S01]  /*103d0*/  FFMA.FTZ R5, R9.reuse, R46, -R24 ;  /* 0x0000002e09057223 */ /* 0x040fe20000010818 */
[----:B------:R-:W-:Y:S01]  /*103e0*/  F2FP.F16.E4M3.UNPACK_B R46, R47.H1 ;  /* 0x0000002fff2e723e */ /* 0x000fe200030006ff */
[----:B------:R-:W-:Y:S01]  /*103f0*/  FFMA.FTZ R9, R9, R50, R25 ;  /* 0x0000003209097223 */ /* 0x000fe20000010019 */
[----:B------:R-:W-:-:S02]  /*10400*/  HADD2.F32 R24, -RZ, R30.H0_H0 ;  /* 0x2000001eff187230 */ /* 0x000fc40000004100 */
[C---:B------:R-:W-:Y:S01]  /*10410*/  FMUL.FTZ R53, R29.reuse, R49 ;  /* 0x000000311d357220 */ /* 0x040fe20000410000 */
[----:B------:R-:W-:Y:S02]  /*10420*/  HADD2.F32 R25, -RZ, R36.H0_H0 ;  /* 0x20000024ff197230 */ /* 0x000fe40000004100 */
[----:B------:R-:W-:Y:S01]  /*10430*/  FMUL.FTZ R50, R29, R42 ;  /* 0x0000002a1d327220 */ /* 0x000fe20000410000 */
[----:B------:R-:W-:Y:S01]  /*10440*/  HADD2.F32 R47, -RZ, R46.H0_H0 ;  /* 0x2000002eff2f7230 */ /* 0x000fe20000004100 */
[----:B------:R-:W-:Y:S01]  /*10450*/  F2FP.F16.E4M3.UNPACK_B R11, R4 ;  /* 0x00000004ff0b723e */ /* 0x000fe200020006ff */
[----:B------:R-:W-:Y:S02]  /*10460*/  HADD2.F32 R27, -RZ, R28.H0_H0 ;  /* 0x2000001cff1b7230 */ /* 0x000fe40000004100 */
[C---:B------:R-:W-:Y:S01]  /*10470*/  FMUL.FTZ R54, R24.reuse, R25 ;  /* 0x0000001918367220 */ /* 0x040fe20000410000 */
[----:B------:R-:W-:Y:S02]  /*10480*/  HADD2.F32 R30, -RZ, R30.H1_H1 ;  /* 0x3000001eff1e7230 */ /* 0x000fe40000004100 */
[----:B------:R-:W-:Y:S01]  /*10490*/  FMUL.FTZ R52, R24, R47 ;  /* 0x0000002f18347220 */ /* 0x000fe20000410000 */
[C---:B------:R-:W-:Y:S01]  /*104a0*/  FFMA.FTZ R24, R10.reuse, R42, -R53 ;  /* 0x0000002a0a187223 */ /* 0x040fe20000010835 */
[----:B------:R-:W-:Y:S01]  /*104b0*/  FFMA.FTZ R10, R10, R49, R50 ;  /* 0x000000310a0a7223 */ /* 0x000fe20000010032 */
[----:B------:R-:W-:Y:S01]  /*104c0*/  F2FP.F16.E4M3.UNPACK_B R50, R51 ;  /* 0x00000033ff32723e */ /* 0x000fe200020006ff */
[C---:B------:R-:W-:Y:S01]  /*104d0*/  FFMA.FTZ R25, R27.reuse, R25, -R52 ;  /* 0x000000191b197223 */ /* 0x040fe20000010834 */
[-C--:B------:R-:W-:Y:S01]  /*104e0*/  F2FP.F16.E4M3.UNPACK_B R42, R48.reuse ;  /* 0x00000030ff2a723e */ /* 0x080fe200020006ff */
[----:B------:R-:W-:Y:S01]  /*104f0*/  FFMA.FTZ R27, R27, R47, R54 ;  /* 0x0000002f1b1b7223 */ /* 0x000fe20000010036 */
[----:B------:R-:W-:Y:S01]  /*10500*/  HADD2.F32 R49, -RZ, R46.H1_H1 ;  /* 0x3000002eff317230 */ /* 0x000fe20000004100 */
[----:B------:R-:W-:Y:S01]  /*10510*/  F2FP.F16.E4M3.UNPACK_B R51, R51.H1 ;  /* 0x00000033ff33723e */ /* 0x000fe200030006ff */
[----:B------:R-:W-:Y:S01]  /*10520*/  HADD2.F32 R47, -RZ, R36.H1_H1 ;  /* 0x30000024ff2f7230 */ /* 0x000fe20000004100 */
[----:B------:R-:W-:Y:S01]  /*10530*/  F2FP.F16.E4M3.UNPACK_B R48, R48.H1 ;  /* 0x00000030ff30723e */ /* 0x000fe200030006ff */
[----:B------:R-:W-:-:S02]  /*10540*/  HADD2.F32 R36, -RZ, R28.H1_H1 ;  /* 0x3000001cff247230 */ /* 0x000fc40000004100 */
[C---:B------:R-:W-:Y:S01]  /*10550*/  FMUL.FTZ R53, R30.reuse, R49 ;  /* 0x000000311e357220 */ /* 0x040fe20000410000 */
[----:B------:R-:W-:Y:S02]  /*10560*/  HADD2.F32 R52, -RZ, R50.H0_H0 ;  /* 0x20000032ff347230 */ /* 0x000fe40000004100 */
[----:B------:R-:W-:Y:S01]  /*10570*/  FMUL.FTZ R30, R30, R47 ;  /* 0x0000002f1e1e7220 */ /* 0x000fe20000410000 */
[----:B------:R-:W-:Y:S01]  /*10580*/  HADD2.F32 R28, -RZ, R39.H0_H0 ;  /* 0x20000027ff1c7230 */ /* 0x000fe20000004100 */
[-C--:B------:R-:W-:Y:S01]  /*10590*/  F2FP.F16.E4M3.UNPACK_B R4, R6.reuse ;  /* 0x00000006ff04723e */ /* 0x080fe200020006ff */
[----:B------:R-:W-:Y:S01]  /*105a0*/  HADD2.F32 R46, -RZ, R42.H0_H0 ;  /* 0x2000002aff2e7230 */ /* 0x000fe20000004100 */
[----:B------:R-:W-:Y:S01]  /*105b0*/  F2FP.F16.E4M3.UNPACK_B R7, R6.H1 ;  /* 0x00000006ff07723e */ /* 0x000fe200030006ff */
[----:B------:R-:W-:Y:S02]  /*105c0*/  HADD2.F32 R29, -RZ, R38.H0_H0 ;  /* 0x20000026ff1d7230 */ /* 0x000fe40000004100 */
[----:B------:R-:W-:Y:S01]  /*105d0*/  FMUL.FTZ R54, R28, R52 ;  /* 0x000000341c367220 */ /* 0x000fe20000410000 */
[----:B------:R-:W-:-:S02]  /*105e0*/  HADD2.F32 R50, -RZ, R50.H1_H1 ;  /* 0x30000032ff327230 */ /* 0x000fc40000004100 */
[-C--:B------:R-:W-:Y:S01]  /*105f0*/  FMUL.FTZ R55, R28, R46.reuse ;  /* 0x0000002e1c377220 */ /* 0x080fe20000410000 */
[C---:B------:R-:W-:Y:S01]  /*10600*/  FFMA.FTZ R28, R36.reuse, R47, -R53 ;  /* 0x0000002f241c7223 */ /* 0x040fe20000010835 */
[----:B------:R-:W-:Y:S02]  /*10610*/  HADD2.F32 R39, -RZ, R39.H1_H1 ;  /* 0x30000027ff277230 */ /* 0x000fe40000004100 */
[----:B------:R-:W-:Y:S01]  /*10620*/  FFMA.FTZ R36, R36, R49, R30 ;  /* 0x0000003124247223 */ /* 0x000fe2000001001e */
[----:B------:R-:W-:Y:S02]  /*10630*/  HADD2.F32 R47, -RZ, R42.H1_H1 ;  /* 0x3000002aff2f7230 */ /* 0x000fe40000004100 */
[C---:B------:R-:W-:Y:S01]  /*10640*/  FFMA.FTZ R30, R29.reuse, R46, -R54 ;  /* 0x0000002e1d1e7223 */ /* 0x040fe20000010836 */
[----:B------:R-:W-:Y:S01]  /*10650*/  FFMA.FTZ R29, R29, R52, R55 ;  /* 0x000000341d1d7223 */ /* 0x000fe20000010037 */
[----:B------:R-:W-:Y:S02]  /*10660*/  HADD2.F32 R38, -RZ, R38.H1_H1 ;  /* 0x30000026ff267230 */ /* 0x000fe40000004100 */
[----:B------:R-:W-:Y:S01]  /*10670*/  FMUL.FTZ R55, R39, R50 ;  /* 0x0000003227377220 */ /* 0x000fe20000410000 */
[----:B------:R-:W-:-:S02]  /*10680*/  HADD2.F32 R53, -RZ, R51.H0_H0 ;  /* 0x20000033ff357230 */ /* 0x000fc40000004100 */
[-C--:B------:R-:W-:Y:S01]  /*10690*/  FMUL.FTZ R57, R39, R47.reuse ;  /* 0x0000002f27397220 */ /* 0x080fe20000410000 */
[----:B------:R-:W-:Y:S02]  /*106a0*/  HADD2.F32 R46, -RZ, R45.H0_H0 ;  /* 0x2000002dff2e7230 */ /* 0x000fe40000004100 */
[C---:B------:R-:W-:Y:S01]  /*106b0*/  FFMA.FTZ R39, R38.reuse, R47, -R55 ;  /* 0x0000002f26277223 */ /* 0x040fe20000010837 */
[--C-:B------:R-:W-:Y:S02]  /*106c0*/  HADD2.F32 R49, -RZ, R48.reuse.H0_H0 ;  /* 0x20000030ff317230 */ /* 0x100fe40000004100 */
[----:B------:R-:W-:Y:S01]  /*106d0*/  FFMA.FTZ R38, R38, R50, R57 ;  /* 0x0000003226267223 */ /* 0x000fe20000010039 */
[----:B------:R-:W-:Y:S02]  /*106e0*/  HADD2.F32 R42, -RZ, R41.H0_H0 ;  /* 0x20000029ff2a7230 */ /* 0x000fe40000004100 */
[C---:B------:R-:W-:Y:S01]  /*106f0*/  FMUL.FTZ R59, R46.reuse, R53 ;  /* 0x000000352e3b7220 */ /* 0x040fe20000410000 */
[----:B------:R-:W-:Y:S01]  /*10700*/  F2FP.F16.E4M3.UNPACK_B R50, R37.H1 ;  /* 0x00000025ff32723e */ /* 0x000fe200030006ff */
[----:B------:R-:W-:Y:S01]  /*10710*/  FMUL.FTZ R46, R46, R49 ;  /* 0x000000312e2e7220 */ /* 0x000fe20000410000 */
[----:B------:R-:W-:Y:S01]  /*10720*/  F2FP.F16.E4M3.UNPACK_B R47, R21.H1 ;  /* 0x00000015ff2f723e */ /* 0x000fe200030006ff */
[----:B------:R-:W-:Y:S01]  /*10730*/  FFMA.FTZ R59, R42, R49, -R59 ;  /* 0x000000312a3b7223 */ /* 0x000fe2000001083b */
[----:B------:R-:W-:-:S02]  /*10740*/  HADD2.F32 R49, -RZ, R48.H1_H1 ;  /* 0x30000030ff317230 */ /* 0x000fc40000004100 */
[----:B------:R-:W-:Y:S01]  /*10750*/  FFMA.FTZ R55, R42, R53, R46 ;  /* 0x000000352a377223 */ /* 0x000fe2000001002e */
[----:B------:R-:W-:Y:S01]  /*10760*/  HADD2.F32 R51, -RZ, R51.H1_H1 ;  /* 0x30000033ff337230 */ /* 0x000fe20000004100 */
[-C--:B------:R-:W-:Y:S01]  /*10770*/  F2FP.F16.E4M3.UNPACK_B R6, R26.reuse ;  /* 0x0000001aff06723e */ /* 0x080fe200020006ff */
[----:B------:R-:W-:Y:S01]  /*10780*/  HADD2.F32 R46, -RZ, R45.H1_H1 ;  /* 0x3000002dff2e7230 */ /* 0x000fe20000004100 */
[----:B------:R-:W-:Y:S01]  /*10790*/  F2FP.F16.E4M3.UNPACK_B R26, R26.H1 ;  /* 0x0000001aff1a723e */ /* 0x000fe200030006ff */
[----:B------:R-:W-:Y:S01]  /*107a0*/  HADD2.F32 R52, -RZ, R50.H0_H0 ;  /* 0x20000032ff347230 */ /* 0x000fe20000004100 */
[----:B------:R-:W-:Y:S01]  /*107b0*/  F2FP.SATFINITE.E4M3.F32.PACK_AB_MERGE_C R25, R28, R25, RZ ;  /* 0x000000191c19723e */ /* 0x000fe200048070ff */
[----:B------:R-:W-:Y:S02]  /*107c0*/  HADD2.F32 R45, -RZ, R43.H0_H0 ;  /* 0x2000002bff2d7230 */ /* 0x000fe40000004100 */
[----:B------:R-:W-:Y:S01]  /*107d0*/  FMUL.FTZ R53, R46, R51 ;  /* 0x000000332e357220 */ /* 0x000fe20000410000 */
[----:B------:R-:W-:-:S02]  /*107e0*/  HADD2.F32 R48, -RZ, R47.H0_H0 ;  /* 0x2000002fff307230 */ /* 0x000fc40000004100 */
[-C--:B------:R-:W-:Y:S01]  /*107f0*/  FMUL.FTZ R54, R46, R49.reuse ;  /* 0x000000312e367220 */ /* 0x080fe20000410000 */
[----:B------:R-:W-:Y:S02]  /*10800*/  HADD2.F32 R42, -RZ, R41.H1_H1 ;  /* 0x30000029ff2a7230 */ /* 0x000fe40000004100 */
[C---:B------:R-:W-:Y:S01]  /*10810*/  FMUL.FTZ R46, R45.reuse, R52 ;  /* 0x000000342d2e7220 */ /* 0x040fe20000410000 */
[----:B------:R-:W-:Y:S02]  /*10820*/  HADD2.F32 R41, -RZ, R40.H0_H0 ;  /* 0x20000028ff297230 */ /* 0x000fe40000004100 */
[----:B------:R-:W-:Y:S01]  /*10830*/  FMUL.FTZ R45, R45, R48 ;  /* 0x000000302d2d7220 */ /* 0x000fe20000410000 */
[----:B------:R-:W-:Y:S02]  /*10840*/  HADD2.F32 R50, -RZ, R50.H1_H1 ;  /* 0x30000032ff327230 */ /* 0x000fe40000004100 */
[----:B------:R-:W-:Y:S01]  /*10850*/  FFMA.FTZ R58, R42, R49, -R53 ;  /* 0x000000312a3a7223 */ /* 0x000fe20000010835 */
[----:B------:R-:W-:-:S02]  /*10860*/  HADD2.F32 R43, -RZ, R43.H1_H1 ;  /* 0x3000002bff2b7230 */ /* 0x000fc40000004100 */
[----:B------:R-:W-:Y:S01]  /*10870*/  FFMA.FTZ R60, R42, R51, R54 ;  /* 0x000000332a3c7223 */ /* 0x000fe20000010036 */
[----:B------:R-:W-:Y:S01]  /*10880*/  HADD2.F32 R47, -RZ, R47.H1_H1 ;  /* 0x3000002fff2f7230 */ /* 0x000fe20000004100 */
[----:B------:R-:W-:Y:S01]  /*10890*/  F2FP.F16.E4M3.UNPACK_B R42, R37 ;  /* 0x00000025ff2a723e */ /* 0x000fe200020006ff */
[C---:B------:R-:W-:Y:S01]  /*108a0*/  FFMA.FTZ R49, R41.reuse, R48, -R46 ;  /* 0x0000003029317223 */ /* 0x040fe2000001082e */
[----:B------:R-:W-:Y:S01]  /*108b0*/  FFMA.FTZ R51, R41, R52, R45 ;  /* 0x0000003429337223 */ /* 0x000fe2000001002d */
[----:B------:R-:W-:Y:S01]  /*108c0*/  F2FP.F16.E4M3.UNPACK_B R41, R21 ;  /* 0x00000015ff29723e */ /* 0x000fe200020006ff */
[----:B------:R-:W-:Y:S02]  /*108d0*/  HADD2.F32 R40, -RZ, R40.H1_H1 ;  /* 0x30000028ff287230 */ /* 0x000fe40000004100 */
[C---:B------:R-:W-:Y:S01]  /*108e0*/  FMUL.FTZ R21, R43.reuse, R50 ;  /* 0x000000322b157220 */ /* 0x040fe20000410000 */
[----:B------:R-:W-:Y:S01]  /*108f0*/  FMUL.FTZ R43, R43, R47 ;  /* 0x0000002f2b2b7220 */ /* 0x000fe20000410000 */
[----:B------:R-:W-:Y:S01]  /*10900*/  HADD2.F32 R46, -RZ, R42.H0_H0 ;  /* 0x2000002aff2e7230 */ /* 0x000fe20000004100 */
[----:B------:R-:W-:Y:S01]  /*10910*/  F2FP.SATFINITE.E4M3.F32.PACK_AB_MERGE_C R27, R36, R27, RZ ;  /* 0x0000001b241b723e */ /* 0x000fe200048070ff */
[----:B------:R-:W-:-:S02]  /*10920*/  HADD2.F32 R37, -RZ, R31.H0_H0 ;  /* 0x2000001fff257230 */ /* 0x000fc40000004100 */
[C---:B------:R-:W-:Y:S01]  /*10930*/  FFMA.FTZ R54, R40.reuse, R47, -R21 ;  /* 0x0000002f28367223 */ /* 0x040fe20000010815 */
[----:B------:R-:W-:Y:S01]  /*10940*/  FFMA.FTZ R56, R40, R50, R43 ;  /* 0x0000003228387223 */ /* 0x000fe2000001002b */
[----:B------:R-:W-:Y:S01]  /*10950*/  HADD2.F32 R40, -RZ, R41.H0_H0 ;  /* 0x20000029ff287230 */ /* 0x000fe20000004100 */
[----:B------:R-:W-:Y:S01]  /*10960*/  F2FP.SATFINITE.E4M3.F32.PACK_AB_MERGE_C R5, R24, R5, R25 ;  /* 0x000000051805723e */ /* 0x000fe20004807019 */
[----:B------:R-:W-:Y:S02]  /*10970*/  HADD2.F32 R21, -RZ, R11.H0_H0 ;  /* 0x2000000bff157230 */ /* 0x000fe40000004100 */
[C---:B------:R-:W-:Y:S01]  /*10980*/  FMUL.FTZ R48, R37.reuse, R46 ;  /* 0x0000002e25307220 */ /* 0x040fe20000410000 */
[----:B------:R-:W-:Y:S02]  /*10990*/  HADD2.F32 R42, -RZ, R42.H1_H1 ;  /* 0x3000002aff2a7230 */ /* 0x000fe40000004100 */
[----:B------:R-:W-:Y:S01]  /*109a0*/  FMUL.FTZ R50, R37, R40 ;  /* 0x0000002825327220 */ /* 0x000fe20000410000 */
[----:B------:R-:W-:-:S02]  /*109b0*/  HADD2.F32 R31, -RZ, R31.H1_H1 ;  /* 0x3000001fff1f7230 */ /* 0x000fc40000004100 */
[----:B------:R-:W-:Y:S01]  /*109c0*/  FFMA.FTZ R48, R21, R40, -R48 ;  /* 0x0000002815307223 */ /* 0x000fe20000010830 */
[----:B------:R-:W-:Y:S01]  /*109d0*/  HADD2.F32 R40, -RZ, R41.H1_H1 ;  /* 0x30000029ff287230 */ /* 0x000fe20000004100 */
[----:B------:R-:W-:Y:S01]  /*109e0*/  F2FP.F16.E4M3.UNPACK_B R41, R8.H1 ;  /* 0x00000008ff29723e */ /* 0x000fe200030006ff */
[----:B------:R-:W-:Y:S02]  /*109f0*/  HADD2.F32 R11, -RZ, R11.H1_H1 ;  /* 0x3000000bff0b7230 */ /* 0x000fe40000004100 */
[----:B------:R-:W-:Y:S01]  /*10a00*/  FMUL.FTZ R52, R31, R42 ;  /* 0x0000002a1f347220 */ /* 0x000fe20000410000 */
[----:B------:R-:W-:Y:S01]  /*10a10*/  FFMA.FTZ R50, R21, R46, R50 ;  /* 0x0000002e15327223 */ /* 0x000fe20000010032 */
        /* <DEDUP_REMOVED lines=14> */
[----:B------:R-:W-:Y:S01]  /*10b00*/  HADD2.F32 R37, -RZ, R37.H1_H1 ;  /* 0x30000025ff257230 */ /* 0x000fe20000004100 */
[----:B------:R-:W-:Y:S01]  /*10b10*/  F2FP.F16.E4M3.UNPACK_B R8, R8 ;  /* 0x00000008ff08723e */ /* 0x000fe200020006ff */
[----:B------:R-:W-:-:S02]  /*10b20*/  HADD2.F32 R7, -RZ, R7.H1_H1 ;  /* 0x30000007ff077230 */ /* 0x000fc40000004100 */
[C---:B------:R-:W-:Y:S01]  /*10b30*/  FMUL.FTZ R40, R26.reuse, R41 ;  /* 0x000000291a287220 */ /* 0x040fe20000410000 */
[----:B------:R-:W-:Y:S01]  /*10b40*/  FFMA.FTZ R52, R11, R46, R52 ;  /* 0x0000002e0b347223 */ /* 0x000fe20000010034 */
[-C--:B------:R-:W-:Y:S01]  /*10b50*/  FMUL.FTZ R26, R26, R37.reuse ;  /* 0x000000251a1a7220 */ /* 0x080fe20000410000 */
[--C-:B------:R-:W-:Y:S02]  /*10b60*/  HADD2.F32 R11, -RZ, R20.reuse.H0_H0 ;  /* 0x20000014ff0b7230 */ /* 0x100fe40000004100 */
[C---:B------:R-:W-:Y:S01]  /*10b70*/  FFMA.FTZ R47, R7.reuse, R37, -R40 ;  /* 0x00000025072f7223 */ /* 0x040fe20000010828 */
[----:B------:R-:W-:Y:S02]  /*10b80*/  HADD2.F32 R21, -RZ, R20.H1_H1 ;  /* 0x30000014ff157230 */ /* 0x000fe40000004100 */
[----:B------:R-:W-:Y:S01]  /*10b90*/  FFMA.FTZ R53, R7, R41, R26 ;  /* 0x0000002907357223 */ /* 0x000fe2000001001a */
[----:B------:R-:W-:Y:S01]  /*10ba0*/  HADD2.F32 R20, -RZ, R8.H0_H0 ;  /* 0x20000008ff147230 */ /* 0x000fe20000004100 */
[----:B------:R-:W-:Y:S01]  /*10bb0*/  F2FP.SATFINITE.E4M3.F32.PACK_AB_MERGE_C R9, R10, R9, R27 ;  /* 0x000000090a09723e */ /* 0x000fe2000480701b */
[----:B------:R-:W-:Y:S01]  /*10bc0*/  HADD2.F32 R7, -RZ, R6.H0_H0 ;  /* 0x20000006ff077230 */ /* 0x000fe20000004100 */
[----:B------:R-:W-:Y:S01]  /*10bd0*/  F2FP.SATFINITE.E4M3.F32.PACK_AB_MERGE_C R42, R47, R42, RZ ;  /* 0x0000002a2f2a723e */ /* 0x000fe200048070ff */
[----:B------:R-:W-:Y:S01]  /*10be0*/  HADD2.F32 R31, -RZ, R8.H1_H1 ;  /* 0x30000008ff1f7230 */ /* 0x000fe20000004100 */
[----:B------:R-:W-:Y:S01]  /*10bf0*/  F2FP.SATFINITE.E4M3.F32.PACK_AB_MERGE_C R52, R53, R52, RZ ;  /* 0x000000343534723e */ /* 0x000fe200048070ff */
[----:B------:R-:W-:-:S02]  /*10c00*/  HADD2.F32 R8, -RZ, R6.H1_H1 ;  /* 0x30000006ff087230 */ /* 0x000fc40000004100 */
[CC--:B------:R-:W-:Y:S01]  /*10c10*/  FMUL.FTZ R37, R7.reuse, R20.reuse ;  /* 0x0000001407257220 */ /* 0x0c0fe20000410000 */
[--C-:B------:R-:W-:Y:S02]  /*10c20*/  HADD2.F32 R6, -RZ, R4.reuse.H0_H0 ;  /* 0x20000004ff067230 */ /* 0x100fe40000004100 */
[----:B------:R-:W-:Y:S01]  /*10c30*/  FMUL.FTZ R7, R7, R11 ;  /* 0x0000000b07077220 */ /* 0x000fe20000410000 */
[----:B------:R-:W-:Y:S02]  /*10c40*/  HADD2.F32 R4, -RZ, R4.H1_H1 ;  /* 0x30000004ff047230 */ /* 0x000fe40000004100 */
[C---:B------:R-:W-:Y:S01]  /*10c50*/  FMUL.FTZ R41, R8.reuse, R31 ;  /* 0x0000001f08297220 */ /* 0x040fe20000410000 */
[----:B------:R-:W-:Y:S01]  /*10c60*/  FMUL.FTZ R8, R8, R21 ;  /* 0x0000001508087220 */ /* 0x000fe20000410000 */
        /* <DEDUP_REMOVED lines=16> */
.L_x_1709:
[----:B------:R-:W-:Y:S05]  /*10d70*/  BSYNC B1 ;  /* 0x0000000000017941 */ /* 0x000fea0003800000 */
.L_x_1708:
[----:B------:R-:W-:Y:S05]  /*10d80*/  @P2 BRA `(.L_x_1690) ;  /* 0x0000000c00dc2947 */ /* 0x000fea0003800000 */
[----:B------:R-:W3:Y:S01]  /*10d90*/  LDL R49, [R1+0x48] ;  /* 0x0000480001317983 */ /* 0x000ee20000100800 */
[----:B01---5:R-:W-:Y:S02]  /*10da0*/  SHF.R.U32.HI R4, RZ, 0x8, R32 ;  /* 0x00000008ff047819 */ /* 0x023fe40000011620 */
        /* <DEDUP_REMOVED lines=8> */
[----:B------:R-:W-:Y:S02]  /*10e30*/  LOP3.LUT R7, R34, 0xff, RZ, 0xc0, !PT ;  /* 0x000000ff22077812 */ /* 0x000fe400078ec0ff */
[----:B------:R-:W-:Y:S01]  /*10e40*/  LOP3.LUT R8, R8, 0xff, RZ, 0xc0, !PT ;  /* 0x000000ff08087812 */ /* 0x000fe200078ec0ff */
[----:B------:R-:W-:Y:S01]  /*10e50*/  IMAD.SHL.U32 R4, R4, 0x800, RZ ;  /* 0x0000080004047824 */ /* 0x000fe200078e00ff */
[----:B------:R-:W-:Y:S02]  /*10e60*/  LOP3.LUT R3, R181, 0x30, R0, 0xf8, !PT ;  /* 0x00000030b5037812 */ /* 0x000fe400078ef800 */
[----:B------:R-:W-:-:S02]  /*10e70*/  PRMT R25, R8, 0x7604, R7 ;  /* 0x0000760408197816 */ /* 0x000fc40000000007 */
[----:B------:R-:W-:Y:S02]  /*10e80*/  SHF.R.U32.HI R6, RZ, 0x8, R33 ;  /* 0x00000008ff067819 */ /* 0x000fe40000011621 */
[----:B------:R-:W-:Y:S02]  /*10e90*/  SHF.R.U32.HI R8, RZ, 0x8, R12 ;  /* 0x00000008ff087819 */ /* 0x000fe4000001160c */
[----:B------:R-:W-:Y:S02]  /*10ea0*/  LOP3.LUT R3, R3, R182, RZ, 0x3c, !PT ;  /* 0x000000b603037212 */ /* 0x000fe400078e3cff */
[----:B------:R-:W-:Y:S02]  /*10eb0*/  LOP3.LUT R0, R4, 0xffffe000, RZ, 0xc0, !PT ;  /* 0xffffe00004007812 */ /* 0x000fe400078ec0ff */
[----:B------:R-:W-:Y:S02]  /*10ec0*/  LOP3.LUT R5, R33, 0xff, RZ, 0xc0, !PT ;  /* 0x000000ff21057812 */ /* 0x000fe400078ec0ff */
[----:B------:R-:W-:-:S02]  /*10ed0*/  LOP3.LUT R6, R6, 0xff, RZ, 0xc0, !PT ;  /* 0x000000ff06067812 */ /* 0x000fc400078ec0ff */
        /* <DEDUP_REMOVED lines=8> */
[----:B------:R-:W-:Y:S02]  /*10f60*/  LOP3.LUT R5, R35, 0xff, RZ, 0xc0, !PT ;  /* 0x000000ff23057812 */ /* 0x000fe400078ec0ff */
[----:B------:R-:W-:Y:S02]  /*10f70*/  LOP3.LUT R6, R6, 0xff, RZ, 0xc0, !PT ;  /* 0x000000ff06067812 */ /* 0x000fe400078ec0ff */
[----:B------:R-:W-:Y:S02]  /*10f80*/  LOP3.LUT R3, R8, 0xff, RZ, 0xc0, !PT ;  /* 0x000000ff08037812 */ /* 0x000fe400078ec0ff */
[----:B------:R-:W0:Y:S01]  /*10f90*/  LDS.128 R8, [R0+0x10400] ;  /* 0x0104000000087984 */ /* 0x000e220000000c00 */
[----:B------:R-:W-:Y:S02]  /*10fa0*/  PRMT R24, R6, 0x7604, R5 ;  /* 0x0000760406187816 */ /* 0x000fe40000000005 */
[----:B------:R-:W-:-:S02]  /*10fb0*/  SHF.R.U32.HI R31, RZ, 0x8, R15 ;  /* 0x00000008ff1f7819 */ /* 0x000fc4000001160f */
[----:B------:R-:W-:Y:S02]  /*10fc0*/  LOP3.LUT R30, R15, 0xff, RZ, 0xc0, !PT ;  /* 0x000000ff0f1e7812 */ /* 0x000fe400078ec0ff */
[----:B------:R-:W-:Y:S02]  /*10fd0*/  LOP3.LUT R31, R31, 0xff, RZ, 0xc0, !PT ;  /* 0x000000ff1f1f7812 */ /* 0x000fe400078ec0ff */
[----:B------:R-:W-:Y:S02]  /*10fe0*/  LOP3.LUT R26, R13, 0xff, RZ, 0xc0, !PT ;  /* 0x000000ff0d1a7812 */ /* 0x000fe400078ec0ff */
[----:B------:R-:W-:Y:S02]  /*10ff0*/  SHF.R.U32.HI R28, RZ, 0x8, R14 ;  /* 0x00000008ff1c7819 */ /* 0x000fe4000001160e */
[----:B------:R-:W-:Y:S02]  /*11000*/  PRMT R30, R31, 0x7604, R30 ;  /* 0x000076041f1e7816 */ /* 0x000fe4000000001e */
[----:B------:R-:W-:-:S02]  /*11010*/  PRMT R26, R3, 0x7604, R26 ;  /* 0x00007604031a7816 */ /* 0x000fc4000000001a */
[----:B------:R-:W-:Y:S02]  /*11020*/  SHF.R.U32.HI R31, RZ, 0x10, R13 ;  /* 0x00000010ff1f7819 */ /* 0x000fe4000001160d */
[----:B------:R-:W-:Y:S02]  /*11030*/  SHF.R.U32.HI R3, RZ, 0x10, R33 ;  /* 0x00000010ff037819 */ /* 0x000fe40000011621 */
[----:B------:R-:W-:Y:S01]  /*11040*/  LOP3.LUT R27, R14, 0xff, RZ, 0xc0, !PT ;  /* 0x000000ff0e1b7812 */ /* 0x000fe200078ec0ff */
[----:B------:R-:W-:Y:S01]  /*11050*/  IMAD.U32 R31, R31, 0x10000, RZ ;  /* 0x000100001f1f7824 */ /* 0x000fe200078e00ff */
[----:B------:R-:W-:Y:S01]  /*11060*/  LOP3.LUT R28, R28, 0xff, RZ, 0xc0, !PT ;  /* 0x000000ff1c1c7812 */ /* 0x000fe200078ec0ff */
[----:B------:R-:W-:Y:S01]  /*11070*/  IMAD.U32 R3, R3, 0x10000, RZ ;  /* 0x0001000003037824 */ /* 0x000fe200078e00ff */
[----:B----4-:R-:W-:Y:S02]  /*11080*/  SHF.R.U32.HI R39, RZ, 0x10, R15 ;  /* 0x00000010ff277819 */ /* 0x010fe4000001160f */
[----:B--2---:R-:W-:-:S02]  /*11090*/  PRMT R37, R28, 0x7604, R27 ;  /* 0x000076041c257816 */ /* 0x004fc4000000001b */
[----:B------:R-:W-:Y:S01]  /*110a0*/  SHF.R.U32.HI R27, RZ, 0x10, R35 ;  /* 0x00000010ff1b7819 */ /* 0x000fe20000011623 */
[----:B------:R-:W-:Y:S01]  /*110b0*/  IMAD.U32 R39, R39, 0x10000, RZ ;  /* 0x0001000027277824 */ /* 0x000fe200078e00ff */
[----:B------:R-:W-:Y:S02]  /*110c0*/  LOP3.LUT R31, R26, 0xff0000, R31, 0xf8, !PT ;  /* 0x00ff00001a1f7812 */ /* 0x000fe400078ef81f */
[----:B------:R-:W-:Y:S01]  /*110d0*/  LOP3.LUT R3, R20, 0xff0000, R3, 0xf8, !PT ;  /* 0x00ff000014037812 */ /* 0x000fe200078ef803 */
[----:B------:R-:W-:Y:S01]  /*110e0*/  IMAD.U32 R27, R27, 0x10000, RZ ;  /* 0x000100001b1b7824 */ /* 0x000fe200078e00ff */
[----:B------:R-:W-:Y:S02]  /*110f0*/  LOP3.LUT R41, R30, 0xff0000, R39, 0xf8, !PT ;  /* 0x00ff00001e297812 */ /* 0x000fe400078ef827 */
[----:B------:R-:W-:Y:S02]  /*11100*/  LOP3.LUT R25, R25, 0xff0000, R34, 0xf8, !PT ;  /* 0x00ff000019197812 */ /* 0x000fe400078ef822 */
[----:B------:R-:W-:-:S02]  /*11110*/  LOP3.LUT R39, R31, 0xff000000, R13, 0xf8, !PT ;  /* 0xff0000001f277812 */ /* 0x000fc400078ef80d */
[----:B------:R-:W-:Y:S02]  /*11120*/  LOP3.LUT R36, R3, 0xff000000, R33, 0xf8, !PT ;  /* 0xff00000003247812 */ /* 0x000fe400078ef821 */
[----:B------:R-:W-:Y:S02]  /*11130*/  LOP3.LUT R27, R24, 0xff0000, R27, 0xf8, !PT ;  /* 0x00ff0000181b7812 */ /* 0x000fe400078ef81b */
[----:B------:R-:W-:Y:S02]  /*11140*/  LOP3.LUT R3, R25, 0xff000000, R34, 0xf8, !PT ;  /* 0xff00000019037812 */ /* 0x000fe400078ef822 */
[----:B------:R-:W-:Y:S02]  /*11150*/  F2FP.F16.E4M3.UNPACK_B R40, R39 ;  /* 0x00000027ff28723e */ /* 0x000fe400020006ff */
[----:B0-----:R-:W-:Y:S02]  /*11160*/  F2FP.F16.E4M3.UNPACK_B R24, R9 ;  /* 0x00000009ff18723e */ /* 0x001fe400020006ff */
[----:B------:R-:W-:-:S02]  /*11170*/  F2FP.F16.E4M3.UNPACK_B R34, R36 ;  /* 0x00000024ff22723e */ /* 0x000fc400020006ff */
[----:B------:R-:W-:Y:S01]  /*11180*/  LOP3.LUT R42, R41, 0xff000000, R15, 0xf8, !PT ;  /* 0xff000000292a7812 */ /* 0x000fe200078ef80f */
[--C-:B------:R-:W-:Y:S01]  /*11190*/  HADD2.F32 R41, -RZ, R40.reuse.H0_H0 ;  /* 0x20000028ff297230 */ /* 0x100fe20000004100 */
[----:B------:R-:W-:Y:S01]  /*111a0*/  LOP3.LUT R33, R37, 0xff0000, R14, 0xf8, !PT ;  /* 0x00ff000025217812 */ /* 0x000fe200078ef80e */
[----:B------:R-:W-:Y:S01]  /*111b0*/  HADD2.F32 R40, -RZ, R40.H1_H1 ;  /* 0x30000028ff287230 */ /* 0x000fe20000004100 */
[--C-:B------:R-:W-:Y:S02]  /*111c0*/  LOP3.LUT R21, R21, 0xff0000, R32.reuse, 0xf8, !PT ;  /* 0x00ff000015157812 */ /* 0x100fe400078ef820 */
[----:B------:R-:W-:Y:S01]  /*111d0*/  LOP3.LUT R37, R27, 0xff000000, R35, 0xf8, !PT ;  /* 0xff0000001b257812 */ /* 0x000fe200078ef823 */
[--C-:B------:R-:W-:Y:S01]  /*111e0*/  HADD2.F32 R35, -RZ, R34.reuse.H0_H0 ;  /* 0x20000022ff237230 */ /* 0x100fe20000004100 */
[----:B------:R-:W-:Y:S01]  /*111f0*/  LOP3.LUT R21, R21, 0xff000000, R32, 0xf8, !PT ;  /* 0xff00000015157812 */ /* 0x000fe200078ef820 */
[----:B------:R-:W-:Y:S01]  /*11200*/  HADD2.F32 R34, -RZ, R34.H1_H1 ;  /* 0x30000022ff227230 */ /* 0x000fe20000004100 */
[----:B------:R-:W-:-:S02]  /*11210*/  LOP3.LUT R29, R29, 0xff0000, R12, 0xf8, !PT ;  /* 0x00ff00001d1d7812 */ /* 0x000fc400078ef80c */
[----:B------:R-:W-:Y:S02]  /*11220*/  F2FP.F16.E4M3.UNPACK_B R26, R9.H1 ;  /* 0x00000009ff1a723e */ /* 0x000fe400030006ff */
[-C--:B------:R-:W-:Y:S02]  /*11230*/  F2FP.F16.E4M3.UNPACK_B R31, R8.reuse ;  /* 0x00000008ff1f723e */ /* 0x080fe400020006ff */
[----:B------:R-:W-:Y:S02]  /*11240*/  F2FP.F16.E4M3.UNPACK_B R32, R8.H1 ;  /* 0x00000008ff20723e */ /* 0x000fe400030006ff */
[----:B------:R-:W-:Y:S02]  /*11250*/  F2FP.F16.E4M3.UNPACK_B R39, R39.H1 ;  /* 0x00000027ff27723e */ /* 0x000fe400030006ff */
[----:B------:R-:W-:Y:S02]  /*11260*/  F2FP.F16.E4M3.UNPACK_B R36, R36.H1 ;  /* 0x00000024ff24723e */ /* 0x000fe400030006ff */
[----:B------:R-:W-:-:S02]  /*11270*/  LOP3.LUT R38, R29, 0xff000000, R12, 0xf8, !PT ;  /* 0xff0000001d267812 */ /* 0x000fc400078ef80c */
[----:B------:R-:W-:Y:S02]  /*11280*/  LOP3.LUT R12, R33, 0xff000000, R14, 0xf8, !PT ;  /* 0xff000000210c7812 */ /* 0x000fe400078ef80e */
[-C--:B------:R-:W-:Y:S02]  /*11290*/  F2FP.F16.E4M3.UNPACK_B R30, R11.reuse ;  /* 0x0000000bff1e723e */ /* 0x080fe400020006ff */
[----:B------:R-:W-:Y:S01]  /*112a0*/  F2FP.F16.E4M3.UNPACK_B R33, R11.H1 ;  /* 0x0000000bff21723e */ /* 0x000fe200030006ff */
[--C-:B------:R-:W-:Y:S01]  /*112b0*/  HADD2.F32 R11, -RZ, R36.reuse.H0_H0 ;  /* 0x20000024ff0b7230 */ /* 0x100fe20000004100 */
[----:B------:R-:W-:Y:S01]  /*112c0*/  F2FP.F16.E4M3.UNPACK_B R14, R10.H1 ;  /* 0x0000000aff0e723e */ /* 0x000fe200030006ff */
[----:B------:R-:W-:Y:S01]  /*112d0*/  HADD2.F32 R36, -RZ, R36.H1_H1 ;  /* 0x30000024ff247230 */ /* 0x000fe20000004100 */
        /* <DEDUP_REMOVED lines=10> */
[----:B------:R-:W-:Y:S01]  /*11380*/  F2FP.F16.E4M3.UNPACK_B R25, R4 ;  /* 0x00000004ff19723e */ /* 0x000fe200020006ff */
[----:B------:R-:W-:-:S02]  /*11390*/  HADD2.F32 R13, -RZ, R13.H1_H1 ;  /* 0x3000000dff0d7230 */ /* 0x000fc40000004100 */
[C---:B------:R-:W-:Y:S01]  /*113a0*/  FFMA.FTZ R5, R20.reuse, R35, -R9 ;  /* 0x0000002314057223 */ /* 0x040fe20000010809 */
[----:B------:R-:W-:Y:S01]  /*113b0*/  F2FP.F16.E4M3.UNPACK_B R27, R4.H1 ;  /* 0x00000004ff1b723e */ /* 0x000fe200030006ff */
[----:B------:R-:W-:Y:S01]  /*113c0*/  FFMA.FTZ R9, R20, R41, R8 ;  /* 0x0000002914097223 */ /* 0x000fe20000010008 */
[-C--:B------:R-:W-:Y:S01]  /*113d0*/  F2FP.F16.E4M3.UNPACK_B R4, R6.reuse ;  /* 0x00000006ff04723e */ /* 0x080fe200020006ff */
[----:B------:R-:W-:Y:S01]  /*113e0*/  HADD2.F32 R35, -RZ, R39.H0_H0 ;  /* 0x20000027ff237230 */ /* 0x000fe20000004100 */
[----:B------:R-:W-:Y:S01]  /*113f0*/  F2FP.F16.E4M3.UNPACK_B R7, R6.H1 ;  /* 0x00000006ff07723e */ /* 0x000fe200030006ff */
[----:B------:R-:W-:Y:S01]  /*11400*/  HADD2.F32 R8, -RZ, R26.H0_H0 ;  /* 0x2000001aff087230 */ /* 0x000fe20000004100 */
[----:B------:R-:W-:Y:S01]  /*11410*/  F2FP.F16.E4M3.UNPACK_B R6, R10 ;  /* 0x0000000aff06723e */ /* 0x000fe200020006ff */
[C---:B------:R-:W-:Y:S01]  /*11420*/  FMUL.FTZ R10, R24.reuse, R40 ;  /* 0x00000028180a7220 */ /* 0x040fe20000410000 */
[----:B------:R-:W-:Y:S01]  /*11430*/  FMUL.FTZ R41, R24, R34 ;  /* 0x0000002218297220 */ /* 0x000fe20000410000 */
[----:B------:R-:W-:-:S02]  /*11440*/  HADD2.F32 R20, -RZ, R15.H0_H0 ;  /* 0x2000000fff147230 */ /* 0x000fc40000004100 */
[C---:B------:R-:W-:Y:S01]  /*11450*/  FMUL.FTZ R43, R8.reuse, R35 ;  /* 0x00000023082b7220 */ /* 0x040fe20000410000 */
[-C--:B------:R-:W-:Y:S01]  /*11460*/  FMUL.FTZ R24, R8, R11.reuse ;  /* 0x0000000b08187220 */ /* 0x080fe20000410000 */
[C---:B------:R-:W-:Y:S01]  /*11470*/  FFMA.FTZ R8, R13.reuse, R34, -R10 ;  /* 0x000000220d087223 */ /* 0x040fe2000001080a */
[----:B------:R-:W-:Y:S01]  /*11480*/  FFMA.FTZ R10, R13, R40, R41 ;  /* 0x000000280d0a7223 */ /* 0x000fe20000010029 */
[-C--:B------:R-:W-:Y:S01]  /*11490*/  F2FP.F16.E4M3.UNPACK_B R40, R42.reuse ;  /* 0x0000002aff28723e */ /* 0x080fe200020006ff */
[C---:B------:R-:W-:Y:S01]  /*114a0*/  FFMA.FTZ R11, R20.reuse, R11, -R43 ;  /* 0x0000000b140b7223 */ /* 0x040fe2000001082b */
[----:B------:R-:W-:Y:S01]  /*114b0*/  F2FP.F16.E4M3.UNPACK_B R34, R37 ;  /* 0x00000025ff22723e */ /* 0x000fe200020006ff */
[----:B------:R-:W-:Y:S01]  /*114c0*/  FFMA.FTZ R13, R20, R35, R24 ;  /* 0x00000023140d7223 */ /* 0x000fe20000010018 */
[----:B------:R-:W-:Y:S01]  /*114d0*/  HADD2.F32 R39, -RZ, R39.H1_H1 ;  /* 0x30000027ff277230 */ /* 0x000fe20000004100 */
[----:B------:R-:W-:Y:S01]  /*114e0*/  F2FP.F16.E4M3.UNPACK_B R42, R42.H1 ;  /* 0x0000002aff2a723e */ /* 0x000fe200030006ff */
[----:B------:R-:W-:Y:S01]  /*114f0*/  HADD2.F32 R20, -RZ, R26.H1_H1 ;  /* 0x3000001aff147230 */ /* 0x000fe20000004100 */
[----:B------:R-:W-:Y:S01]  /*11500*/  F2FP.F16.E4M3.UNPACK_B R37, R37.H1 ;  /* 0x00000025ff25723e */ /* 0x000fe200030006ff */
[----:B------:R-:W-:-:S02]  /*11510*/  HADD2.F32 R41, -RZ, R40.H0_H0 ;  /* 0x20000028ff297230 */ /* 0x000fc40000004100 */
[----:B------:R-:W-:Y:S02]  /*11520*/  HADD2.F32 R24, -RZ, R30.H0_H0 ;  /* 0x2000001eff187230 */ /* 0x000fe40000004100 */
[C---:B------:R-:W-:Y:S01]  /*11530*/  FMUL.FTZ R46, R20.reuse, R39 ;  /* 0x00000027142e7220 */ /* 0x040fe20000410000 */
[----:B------:R-:W-:Y:S02]  /*11540*/  HADD2.F32 R35, -RZ, R34.H0_H0 ;  /* 0x20000022ff237230 */ /* 0x000fe40000004100 */
[----:B------:R-:W-:Y:S01]  /*11550*/  FMUL.FTZ R48, R20, R36 ;  /* 0x0000002414307220 */ /* 0x000fe20000410000 */
[----:B------:R-:W-:Y:S02]  /*11560*/  HADD2.F32 R15, -RZ, R15.H1_H1 ;  /* 0x3000000fff0f7230 */ /* 0x000fe40000004100 */
[C---:B------:R-:W-:Y:S01]  /*11570*/  FMUL.FTZ R43, R24.reuse, R41 ;  /* 0x00000029182b7220 */ /* 0x040fe20000410000 */
[--C-:B------:R-:W-:Y:S02]  /*11580*/  HADD2.F32 R26, -RZ, R28.reuse.H0_H0 ;  /* 0x2000001cff1a7230 */ /* 0x100fe40000004100 */
[----:B------:R-:W-:Y:S01]  /*11590*/  FMUL.FTZ R50, R24, R35 ;  /* 0x0000002318327220 */ /* 0x000fe20000410000 */
[----:B------:R-:W-:-:S02]  /*115a0*/  HADD2.F32 R28, -RZ, R28.H1_H1 ;  /* 0x3000001cff1c7230 */ /* 0x000fc40000004100 */
[C---:B------:R-:W-:Y:S01]  /*115b0*/  FFMA.FTZ R20, R15.reuse, R36, -R46 ;  /* 0x000000240f147223 */ /* 0x040fe2000001082e */
[----:B------:R-:W-:Y:S01]  /*115c0*/  FFMA.FTZ R24, R15, R39, R48 ;  /* 0x000000270f187223 */ /* 0x000fe20000010030 */
[C---:B------:R-:W-:Y:S01]  /*115d0*/  FFMA.FTZ R15, R26.reuse, R35, -R43 ;  /* 0x000000231a0f7223 */ /* 0x040fe2000001082b */
[----:B------:R-:W-:Y:S01]  /*115e0*/  FFMA.FTZ R26, R26, R41, R50 ;  /* 0x000000291a1a7223 */ /* 0x000fe20000010032 */
[----:B------:R-:W-:Y:S01]  /*115f0*/  HADD2.F32 R41, -RZ, R40.H1_H1 ;  /* 0x30000028ff297230 */ /* 0x000fe20000004100 */
[----:B------:R-:W-:Y:S01]  /*11600*/  F2FP.SATFINITE.E4M3.F32.PACK_AB_MERGE_C R11, R20, R11, RZ ;  /* 0x0000000b140b723e */ /* 0x000fe200048070ff */
[----:B------:R-:W-:Y:S01]  /*11610*/  HADD2.F32 R39, -RZ, R34.H1_H1 ;  /* 0x30000022ff277230 */ /* 0x000fe20000004100 */
[----:B------:R-:W-:Y:S01]  /*11620*/  F2FP.SATFINITE.E4M3.F32.PACK_AB_MERGE_C R13, R24, R13, RZ ;  /* 0x0000000d180d723e */ /* 0x000fe200048070ff */
[----:B------:R-:W-:Y:S01]  /*11630*/  HADD2.F32 R40, -RZ, R42.H0_H0 ;  /* 0x2000002aff287230 */ /* 0x000fe20000004100 */
[----:B------:R-:W-:Y:S01]  /*11640*/  F2FP.SATFINITE.E4M3.F32.PACK_AB_MERGE_C R5, R8, R5, R11 ;  /* 0x000000050805723e */ /* 0x000fe2000480700b */
[----:B------:R-:W-:Y:S01]  /*11650*/  HADD2.F32 R35, -RZ, R33.H0_H0 ;  /* 0x20000021ff237230 */ /* 0x000fe20000004100 */
[----:B------:R-:W-:Y:S01]  /*11660*/  F2FP.SATFINITE.E4M3.F32.PACK_AB_MERGE_C R9, R10, R9, R13 ;  /* 0x000000090a09723e */ /* 0x000fe2000480700d */
[----:B------:R-:W-:-:S02]  /*11670*/  HADD2.F32 R34, -RZ, R30.H1_H1 ;  /* 0x3000001eff227230 */ /* 0x000fc40000004100 */
[----:B------:R-:W-:Y:S02]  /*11680*/  HADD2.F32 R36, -RZ, R37.H0_H0 ;  /* 0x20000025ff247230 */ /* 0x000fe40000004100 */
[C---:B------:R-:W-:Y:S01]  /*11690*/  FMUL.FTZ R45, R35.reuse, R40 ;  /* 0x00000028232d7220 */ /* 0x040fe20000410000 */
[----:B------:R-:W-:Y:S02]  /*116a0*/  HADD2.F32 R30, -RZ, R29.H0_H0 ;  /* 0x2000001dff1e7230 */ /* 0x000fe40000004100 */
[C---:B------:R-:W-:Y:S01]  /*116b0*/  FMUL.FTZ R43, R34.reuse, R41 ;  /* 0x00000029222b7220 */ /* 0x040fe20000410000 */
[----:B------:R-:W-:Y:S01]  /*116c0*/  FMUL.FTZ R34, R34, R39 ;  /* 0x0000002722227220 */ /* 0x000fe20000410000 */
[-C--:B------:R-:W-:Y:S01]  /*116d0*/  FMUL.FTZ R35, R35, R36.reuse ;  /* 0x0000002423237220 */ /* 0x080fe20000410000 */
[----:B------:R-:W-:Y:S02]  /*116e0*/  HADD2.F32 R42, -RZ, R42.H1_H1 ;  /* 0x3000002aff2a7230 */ /* 0x000fe40000004100 */
[----:B------:R-:W-:Y:S01]  /*116f0*/  FFMA.FTZ R45, R30, R36, -R45 ;  /* 0x000000241e2d7223 */ /* 0x000fe2000001082d */
[----:B------:R-:W-:-:S02]  /*11700*/  HADD2.F32 R36, -RZ, R37.H1_H1 ;  /* 0x30000025ff247230 */ /* 0x000fc40000004100 */
[C---:B------:R-:W-:Y:S01]  /*11710*/  FFMA.FTZ R41, R28.reuse, R41, R34 ;  /* 0x000000291c297223 */ /* 0x040fe20000010022 */
[----:B------:R-:W-:Y:S01]  /*11720*/  F2FP.F16.E4M3.UNPACK_B R37, R38.H1 ;  /* 0x00000026ff25723e */ /* 0x000fe200030006ff */
[----:B------:R-:W-:Y:S01]  /*11730*/  HADD2.F32 R33, -RZ, R33.H1_H1 ;  /* 0x30000021ff217230 */ /* 0x000fe20000004100 */
[----:B------:R-:W-:Y:S01]  /*11740*/  F2FP.F16.E4M3.UNPACK_B R34, R21.H1 ;  /* 0x00000015ff22723e */ /* 0x000fe200030006ff */
[----:B------:R-:W-:Y:S01]  /*11750*/  FFMA.FTZ R48, R28, R39, -R43 ;  /* 0x000000271c307223 */ /* 0x000fe2000001082b */
[----:B------:R-:W-:Y:S01]  /*11760*/  FFMA.FTZ R43, R30, R40, R35 ;  /* 0x000000281e2b7223 */ /* 0x000fe20000010023 */
[----:B------:R-:W-:Y:S02]  /*11770*/  HADD2.F32 R29, -RZ, R29.H1_H1 ;  /* 0x3000001dff1d7230 */ /* 0x000fe40000004100 */
[C---:B------:R-:W-:Y:S01]  /*11780*/  FMUL.FTZ R40, R33.reuse, R42 ;  /* 0x0000002a21287220 */ /* 0x040fe20000410000 */
[----:B------:R-:W-:Y:S02]  /*11790*/  HADD2.F32 R39, -RZ, R37.H0_H0 ;  /* 0x20000025ff277230 */ /* 0x000fe40000004100 */
[----:B------:R-:W-:Y:S01]  /*117a0*/  FMUL.FTZ R47, R33, R36 ;  /* 0x00000024212f7220 */ /* 0x000fe20000410000 */
[----:B------:R-:W-:-:S02]  /*117b0*/  HADD2.F32 R30, -RZ, R32.H0_H0 ;  /* 0x20000020ff1e7230 */ /* 0x000fc40000004100 */
[C---:B------:R-:W-:Y:S01]  /*117c0*/  FFMA.FTZ R50, R29.reuse, R36, -R40 ;  /* 0x000000241d327223 */ /* 0x040fe20000010828 */
[----:B------:R-:W-:Y:S02]  /*117d0*/  HADD2.F32 R35, -RZ, R34.H0_H0 ;  /* 0x20000022ff237230 */ /* 0x000fe40000004100 */
[----:B------:R-:W-:Y:S01]  /*117e0*/  FFMA.FTZ R52, R29, R42, R47 ;  /* 0x0000002a1d347223 */ /* 0x000fe2000001002f */
        /* <DEDUP_REMOVED lines=8> */
[----:B------:R-:W-:Y:S01]  /*11870*/  HADD2.F32 R27, -RZ, R27.H1_H1 ;  /* 0x3000001bff1b7230 */ /* 0x000fe20000004100 */
[----:B------:R-:W-:Y:S01]  /*11880*/  F2FP.F16.E4M3.UNPACK_B R29, R21 ;  /* 0x00000015ff1d723e */ /* 0x000fe200020006ff */
[-C--:B------:R-:W-:Y:S01]  /*11890*/  FMUL.FTZ R32, R32, R34.reuse ;  /* 0x0000002220207220 */ /* 0x080fe20000410000 */
[C---:B------:R-:W-:Y:S01]  /*118a0*/  FFMA.FTZ R35, R28.reuse, R35, -R33 ;  /* 0x000000231c237223 */ /* 0x040fe20000010821 */
[----:B------:R-:W-:Y:S01]  /*118b0*/  FFMA.FTZ R39, R28, R39, R30 ;  /* 0x000000271c277223 */ /* 0x000fe2000001001e */
[C---:B------:R-:W-:Y:S01]  /*118c0*/  FFMA.FTZ R40, R27.reuse, R34, -R36 ;  /* 0x000000221b287223 */ /* 0x040fe20000010824 */
[----:B------:R-:W-:Y:S01]  /*118d0*/  FFMA.FTZ R42, R27, R37, R32 ;  /* 0x000000251b2a7223 */ /* 0x000fe20000010020 */
[----:B------:R-:W-:Y:S01]  /*118e0*/  HADD2.F32 R30, -RZ, R38.H0_H0 ;  /* 0x20000026ff1e7230 */ /* 0x000fe20000004100 */
[----:B------:R-:W-:Y:S01]  /*118f0*/  F2FP.SATFINITE.E4M3.F32.PACK_AB_MERGE_C R43, R52, R43, RZ ;  /* 0x0000002b342b723e */ /* 0x000fe200048070ff */
[----:B------:R-:W-:-:S02]  /*11900*/  HADD2.F32 R28, -RZ, R31.H0_H0 ;  /* 0x2000001fff1c7230 */ /* 0x000fc40000004100 */
[----:B------:R-:W-:Y:S01]  /*11910*/  HADD2.F32 R27, -RZ, R29.H0_H0 ;  /* 0x2000001dff1b7230 */ /* 0x000fe20000004100 */
[----:B------:R-:W-:Y:S01]  /*11920*/  F2FP.SATFINITE.E4M3.F32.PACK_AB_MERGE_C R39, R42, R39, RZ ;  /* 0x000000272a27723e */ /* 0x000fe200048070ff */
[----:B------:R-:W-:Y:S02]  /*11930*/  HADD2.F32 R21, -RZ, R25.H0_H0 ;  /* 0x20000019ff157230 */ /* 0x000fe40000004100 */
[C---:B------:R-:W-:Y:S01]  /*11940*/  FMUL.FTZ R32, R28.reuse, R30 ;  /* 0x0000001e1c207220 */ /* 0x040fe20000410000 */
[----:B------:R-:W-:Y:S02]  /*11950*/  HADD2.F32 R38, -RZ, R38.H1_H1 ;  /* 0x30000026ff267230 */ /* 0x000fe40000004100 */
[-C--:B------:R-:W-:Y:S01]  /*11960*/  FMUL.FTZ R34, R28, R27.reuse ;  /* 0x0000001b1c227220 */ /* 0x080fe20000410000 */
[----:B------:R-:W-:Y:S02]  /*11970*/  HADD2.F32 R31, -RZ, R31.H1_H1 ;  /* 0x3000001fff1f7230 */ /* 0x000fe40000004100 */
[----:B------:R-:W-:Y:S01]  /*11980*/  FFMA.FTZ R32, R21, R27, -R32 ;  /* 0x0000001b15207223 */ /* 0x000fe20000010820 */
[----:B------:R-:W-:Y:S01]  /*11990*/  HADD2.F32 R28, -RZ, R29.H1_H1 ;  /* 0x3000001dff1c7230 */ /* 0x000fe20000004100 */
[----:B------:R-:W-:Y:S01]  /*119a0*/  F2FP.F16.E4M3.UNPACK_B R29, R12.H1 ;  /* 0x0000000cff1d723e */ /* 0x000fe200030006ff */
[----:B------:R-:W-:-:S02]  /*119b0*/  HADD2.F32 R25, -RZ, R25.H1_H1 ;  /* 0x30000019ff197230 */ /* 0x000fc40000004100 */
[----:B------:R-:W-:Y:S01]  /*119c0*/  FFMA.FTZ R34, R21, R30, R34 ;  /* 0x0000001e15227223 */ /* 0x000fe20000010022 */
[C---:B------:R-:W-:Y:S01]  /*119d0*/  FMUL.FTZ R36, R31.reuse, R38 ;  /* 0x000000261f247220 */ /* 0x040fe20000410000 */
[-C--:B------:R-:W-:Y:S01]  /*119e0*/  F2FP.F16.E4M3.UNPACK_B R21, R3.reuse.H1 ;  /* 0x00000003ff15723e */ /* 0x080fe200030006ff */
[-C--:B------:R-:W-:Y:S01]  /*119f0*/  FMUL.FTZ R33, R31, R28.reuse ;  /* 0x0000001c1f217220 */ /* 0x080fe20000410000 */
[----:B------:R-:W-:Y:S02]  /*11a00*/  HADD2.F32 R30, -RZ, R29.H0_H0 ;  /* 0x2000001dff1e7230 */ /* 0x000fe40000004100 */
[C---:B------:R-:W-:Y:S01]  /*11a10*/  FFMA.FTZ R31, R25.reuse, R28, -R36 ;  /* 0x0000001c191f7223 */ /* 0x040fe20000010824 */
[----:B------:R-:W-:Y:S02]  /*11a20*/  HADD2.F32 R27, -RZ, R14.H0_H0 ;  /* 0x2000000eff1b7230 */ /* 0x000fe40000004100 */
[----:B------:R-:W-:Y:S01]  /*11a30*/  FFMA.FTZ R33, R25, R38, R33 ;  /* 0x0000002619217223 */ /* 0x000fe20000010021 */
[--C-:B------:R-:W-:Y:S01]  /*11a40*/  HADD2.F32 R28, -RZ, R21.reuse.H0_H0 ;  /* 0x20000015ff1c7230 */ /* 0x100fe20000004100 */
[----:B------:R-:W-:Y:S01]  /*11a50*/  F2FP.F16.E4M3.UNPACK_B R3, R3 ;  /* 0x00000003ff03723e */ /* 0x000fe200020006ff */
[----:B------:R-:W-:-:S02]  /*11a60*/  HADD2.F32 R25, -RZ, R21.H1_H1 ;  /* 0x30000015ff197230 */ /* 0x000fc40000004100 */
[C---:B------:R-:W-:Y:S01]  /*11a70*/  FMUL.FTZ R36, R27.reuse, R30 ;  /* 0x0000001e1b247220 */ /* 0x040fe20000410000 */
[----:B------:R-:W-:Y:S02]  /*11a80*/  HADD2.F32 R21, -RZ, R7.H0_H0 ;  /* 0x20000007ff157230 */ /* 0x000fe40000004100 */
[----:B------:R-:W-:Y:S01]  /*11a90*/  FMUL.FTZ R38, R27, R28 ;  /* 0x0000001c1b267220 */ /* 0x000fe20000410000 */
[----:B------:R-:W-:Y:S01]  /*11aa0*/  HADD2.F32 R29, -RZ, R29.H1_H1 ;  /* 0x3000001dff1d7230 */ /* 0x000fe20000004100 */
[----:B------:R-:W-:Y:S01]  /*11ab0*/  F2FP.SATFINITE.E4M3.F32.PACK_AB_MERGE_C R11, R41, R26, R43 ;  /* 0x0000001a290b723e */ /* 0x000fe2000480702b */
[----:B------:R-:W-:Y:S02]  /*11ac0*/  HADD2.F32 R14, -RZ, R14.H1_H1 ;  /* 0x3000000eff0e7230 */ /* 0x000fe40000004100 */
[C---:B------:R-:W-:Y:S01]  /*11ad0*/  FFMA.FTZ R36, R21.reuse, R28, -R36 ;  /* 0x0000001c15247223 */ /* 0x040fe20000010824 */
[----:B------:R-:W-:Y:S02]  /*11ae0*/  HADD2.F32 R7, -RZ, R7.H1_H1 ;  /* 0x30000007ff077230 */ /* 0x000fe40000004100 */
[----:B------:R-:W-:Y:S01]  /*11af0*/  FFMA.FTZ R38, R21, R30, R38 ;  /* 0x0000001e15267223 */ /* 0x000fe20000010026 */
[----:B------:R-:W-:-:S02]  /*11b00*/  HADD2.F32 R21, -RZ, R3.H1_H1 ;  /* 0x30000003ff157230 */ /* 0x000fc40000004100 */
[C---:B------:R-:W-:Y:S01]  /*11b10*/  FMUL.FTZ R28, R14.reuse, R29 ;  /* 0x0000001d0e1c7220 */ /* 0x040fe20000410000 */
[-C--:B------:R-:W-:Y:S01]  /*11b20*/  FMUL.FTZ R46, R14, R25.reuse ;  /* 0x000000190e2e7220 */ /* 0x080fe20000410000 */
[----:B------:R-:W-:Y:S01]  /*11b30*/  F2FP.F16.E4M3.UNPACK_B R14, R12 ;  /* 0x0000000cff0e723e */ /* 0x000fe200020006ff */
[----:B------:R-:W-:Y:S02]  /*11b40*/  HADD2.F32 R12, -RZ, R3.H0_H0 ;  /* 0x20000003ff0c7230 */ /* 0x000fe40000004100 */
[C---:B------:R-:W-:Y:S01]  /*11b50*/  FFMA.FTZ R37, R7.reuse, R25, -R28 ;  /* 0x0000001907257223 */ /* 0x040fe2000001081c */
[----:B------:R-:W-:Y:S01]  /*11b60*/  FFMA.FTZ R29, R7, R29, R46 ;  /* 0x0000001d071d7223 */ /* 0x000fe2000001002e */
[----:B------:R-:W-:Y:S01]  /*11b70*/  HADD2.F32 R7, -RZ, R6.H0_H0 ;  /* 0x20000006ff077230 */ /* 0x000fe20000004100 */
[----:B------:R-:W-:Y:S01]  /*11b80*/  F2FP.SATFINITE.E4M3.F32.PACK_AB_MERGE_C R8, R33, R34, R39 ;  /* 0x000000222108723e */ /* 0x000fe20004807027 */
[--C-:B------:R-:W-:Y:S01]  /*11b90*/  HADD2.F32 R28, -RZ, R14.reuse.H0_H0 ;  /* 0x2000000eff1c7230 */ /* 0x100fe20000004100 */
[----:B------:R-:W-:Y:S01]  /*11ba0*/  F2FP.SATFINITE.E4M3.F32.PACK_AB_MERGE_C R36, R37, R36, RZ ;  /* 0x000000242524723e */ /* 0x000fe200048070ff */
[----:B------:R-:W-:Y:S01]  /*11bb0*/  HADD2.F32 R25, -RZ, R14.H1_H1 ;  /* 0x3000000eff197230 */ /* 0x000fe20000004100 */
[----:B------:R-:W-:Y:S01]  /*11bc0*/  F2FP.SATFINITE.E4M3.F32.PACK_AB_MERGE_C R29, R29, R38, RZ ;  /* 0x000000261d1d723e */ /* 0x000fe200048070ff */
[----:B------:R-:W-:-:S02]  /*11bd0*/  HADD2.F32 R6, -RZ, R6.H1_H1 ;  /* 0x30000006ff067230 */ /* 0x000fc40000004100 */
[C---:B------:R-:W-:Y:S01]  /*11be0*/  FMUL.FTZ R14, R7.reuse, R28 ;  /* 0x0000001c070e7220 */ /* 0x040fe20000410000 */
[--C-:B------:R-:W-:Y:S02]  /*11bf0*/  HADD2.F32 R3, -RZ, R4.reuse.H0_H0 ;  /* 0x20000004ff037230 */ /* 0x100fe40000004100 */
        /* <DEDUP_REMOVED lines=10> */
[----:B------:R-:W-:Y:S02]  /*11ca0*/  F2FP.SATFINITE.E4M3.F32.PACK_AB_MERGE_C R7, R48, R15, R7 ;  /* 0x0000000f3007723e */ /* 0x000fe40004807007 */
[----:B------:R-:W-:Y:S02]  /*11cb0*/  F2FP.SATFINITE.E4M3.F32.PACK_AB_MERGE_C R4, R31, R32, R4 ;  /* 0x000000201f04723e */ /* 0x000fe40004807004 */
[----:B------:R-:W-:Y:S02]  /*11cc0*/  F2FP.SATFINITE.E4M3.F32.PACK_AB_MERGE_C R6, R27, R6, R36 ;  /* 0x000000061b06723e */ /* 0x000fe40004807024 */
[----:B------:R-:W-:-:S03]  /*11cd0*/  F2FP.SATFINITE.E4M3.F32.PACK_AB_MERGE_C R10, R30, R3, R29 ;  /* 0x000000031e0a723e */ /* 0x000fc6000480701d */
[----:B------:R0:W-:Y:S04]  /*11ce0*/  STS.128 [R49+0x10400], R4 ;  /* 0x0104000431007388 */ /* 0x0001e80000000c00 */
[----:B------:R0:W-:Y:S02]  /*11cf0*/  STS.128 [R0+0x10400], R8 ;  /* 0x0104000800007388 */ /* 0x0001e40000000c00 */
.L_x_1690:
[----:B------:R-:W-:Y:S05]  /*11d00*/  BSYNC B0 ;  /* 0x0000000000007941 */ /* 0x000fea0003800000 */
.L_x_1683:
        /* <DEDUP_REMOVED lines=8> */
.L_x_1681:
[----:B0--3--:R-:W-:-:S05]  /*11d90*/  IMAD.U32 R0, RZ, RZ, UR40 ;  /* 0x00000028ff007e24 */ /* 0x009fca000f8e00ff */
[----:B------:R-:W-:-:S13]  /*11da0*/  ISETP.NE.AND P0, PT, R0, 0x3, PT ;  /* 0x000000030000780c */ /* 0x000fda0003f05270 */
[----:B------:R-:W-:Y:S05]  /*11db0*/  @!P0 BRA `(.L_x_1710) ;  /* 0x0000000000048947 */ /* 0x000fea0003800000 */
[----:B------:R-:W-:Y:S01]  /*11dc0*/  BPT.TRAP 0x1 ;  /* 0x000000040000795c */ /* 0x000fe20000300000 */
.L_x_1710:
[----:B-1----:R-:W-:Y:S01]  /*11dd0*/  IMAD R3, R23, 0x8, R16 ;  /* 0x0000000817037824 */ /* 0x002fe200078e0210 */
[----:B------:R-:W-:-:S04]  /*11de0*/  SHF.L.U32 R0, R168, 0x1f, RZ ;  /* 0x0000001fa8007819 */ /* 0x000fc800000006ff */
[----:B------:R0:W1:Y:S01]  /*11df0*/  SYNCS.PHASECHK.TRANS64.TRYWAIT P1, [R3+URZ+0x22830], R0 ;  /* 0x02283000030075a7 */ /* 0x000062000802017f */
[----:B------:R-:W-:Y:S05]  /*11e00*/  @!P0 BRA `(.L_x_1711) ;  /* 0x0000000000048947 */ /* 0x000fea0003800000 */
[----:B------:R-:W-:Y:S01]  /*11e10*/  BPT.TRAP 0x1 ;  /* 0x000000040000795c */ /* 0x000fe20000300000 */
.L_x_1711:
[----:B-1----:R-:W-:Y:S05]  /*11e20*/  @P1 BRA `(.L_x_1712) ;  /* 0x0000000000081947 */ /* 0x002fea0003800000 */
[----:B------:R-:W1:Y:S02]  /*11e30*/  SYNCS.PHASECHK.TRANS64.TRYWAIT P1, [R3+URZ+0x22830], R0 ;  /* 0x02283000030075a7 */ /* 0x000e64000802017f */
[----:B-1----:R-:W-:Y:S05]  /*11e40*/  @!P1 BRA `(.L_x_1713) ;  /* 0x0000019000949947 */ /* 0x002fea0003800000 */
.L_x_1712:
[----:B------:R-:W-:Y:S05]  /*11e50*/  WARPSYNC.ALL ;  /* 0x0000000000007948 */ /* 0x000fea0003800000 */
[----:B01----:R-:W-:Y:S01]  /*11e60*/  VIADD R0, R16, 0x16400 ;  /* 0x0001640010007836 */ /* 0x003fe20000000000 */
[----:B------:R-:W-:Y:S01]  /*11e70*/  R2UR UR24, R44 ;  /* 0x000000002c1872ca */ /* 0x000fe200000e0000 */
[----:B--2--5:R-:W-:Y:S01]  /*11e80*/  IMAD.MOV.U32 R5, RZ, RZ, -0x7fffffe0 ;  /* 0x80000020ff057424 */ /* 0x024fe200078e00ff */
[----:B----4-:R-:W-:Y:S01]  /*11e90*/  WARPGROUP.ARRIVE ;  /* 0x00000000000079c5 */ /* 0x010fe20000000000 */
[----:B------:R-:W-:Y:S01]  /*11ea0*/  UMOV UR25, 0x80000020 ;  /* 0x8000002000197882 */ /* 0x000fe20000000000 */
[----:B------:R-:W-:Y:S01]  /*11eb0*/  SHF.R.U32.HI R0, RZ, 0x4, R0 ;  /* 0x00000004ff007819 */ /* 0x000fe20000011600 */
[----:B------:R-:W-:Y:S01]  /*11ec0*/  IMAD.MOV.U32 R9, RZ, RZ, -0x7fffffe0 ;  /* 0x80000020ff097424 */ /* 0x000fe200078e00ff */
[----:B------:R-:W-:Y:S01]  /*11ed0*/  R2UR UR27, R5 ;  /* 0x00000000051b72ca */ /* 0x000fe200000e0000 */
[----:B------:R-:W-:Y:S01]  /*11ee0*/  UMOV UR5, 0x80000020 ;  /* 0x8000002000057882 */ /* 0x000fe20000000000 */
[----:B------:R-:W-:Y:S01]  /*11ef0*/  LOP3.LUT R0, R0, 0x3fff, RZ, 0xc0, !PT ;  /* 0x00003fff00007812 */ /* 0x000fe200078ec0ff */
[----:B------:R-:W-:Y:S01]  /*11f00*/  UMOV UR9, 0x80000020 ;  /* 0x8000002000097882 */ /* 0x000fe20000000000 */
[----:B------:R-:W-:Y:S01]  /*11f10*/  R2UR UR7, R9 ;  /* 0x00000000090772ca */ /* 0x000fe200000e0000 */
[----:B------:R-:W-:Y:S01]  /*11f20*/  IMAD.MOV.U32 R9, RZ, RZ, -0x7fffffe0 ;  /* 0x80000020ff097424 */ /* 0x000fe200078e00ff */
[----:B------:R-:W-:Y:S01]  /*11f30*/  LOP3.LUT R7, R0, 0x10000, RZ, 0xfc, !PT ;  /* 0x0001000000077812 */ /* 0x000fe200078efcff */
[----:B------:R-:W-:Y:S01]  /*11f40*/  ULOP3.LUT UR24, UR24, 0x10000, URZ, 0xfc, !UPT ;  /* 0x0001000018187892 */ /* 0x000fe2000f8efc3f */
[----:B------:R-:W-:Y:S01]  /*11f50*/  IMAD.MOV.U32 R5, RZ, RZ, -0x7fffffe0 ;  /* 0x80000020ff057424 */ /* 0x000fe200078e00ff */
[----:B------:R-:W-:Y:S01]  /*11f60*/  UMOV UR13, 0x80000020 ;  /* 0x80000020000d7882 */ /* 0x000fe20000000000 */
[----:B------:R-:W-:Y:S01]  /*11f70*/  R2UR UR11, R9 ;  /* 0x00000000090b72ca */ /* 0x000fe200000e0000 */
[----:B------:R-:W-:Y:S01]  /*11f80*/  IMAD R4, R23, 0x600, R7 ;  /* 0x0000060017047824 */ /* 0x000fe200078e0207 */
[----:B------:R-:W-:Y:S01]  /*11f90*/  UIADD3 UR4, UR24, 0x2, URZ ;  /* 0x0000000218047890 */ /* 0x000fe2000fffe03f */
[----:B------:R-:W-:Y:S01]  /*11fa0*/  IMAD.MOV.U32 R9, RZ, RZ, -0x7fffffe0 ;  /* 0x80000020ff097424 */ /* 0x000fe200078e00ff */
[----:B------:R-:W-:Y:S01]  /*11fb0*/  UIADD3 UR8, UR24, 0x200, URZ ;  /* 0x0000020018087890 */ /* 0x000fe2000fffe03f */
[C---:B------:R-:W-:Y:S01]  /*11fc0*/  VIADD R8, R4.reuse, 0x2 ;  /* 0x0000000204087836 */ /* 0x040fe20000000000 */
[----:B------:R-:W-:Y:S01]  /*11fd0*/  R2UR UR26, R4 ;  /* 0x00000000041a72ca */ /* 0x000fe200000e0000 */
[----:B------:R-:W-:Y:S01]  /*11fe0*/  UIADD3 UR12, UR24, 0x202, URZ ;  /* 0x00000202180c7890 */ /* 0x000fe2000fffe03f */
[----:B------:R-:W-:Y:S01]  /*11ff0*/  R2UR UR15, R9 ;  /* 0x00000000090f72ca */ /* 0x000fe200000e0000 */
[----:B------:R-:W-:Y:S01]  /*12000*/  IMAD.MOV.U32 R9, RZ, RZ, -0x7fffffe0 ;  /* 0x80000020ff097424 */ /* 0x000fe200078e00ff */
[----:B------:R-:W-:Y:S01]  /*12010*/  R2UR UR6, R8 ;  /* 0x00000000080672ca */ /* 0x000fe200000e0000 */
[----:B------:R-:W-:Y:S01]  /*12020*/  VIADD R8, R4, 0x200 ;  /* 0x0000020004087836 */ /* 0x000fe20000000000 */
[----:B------:R-:W-:Y:S01]  /*12030*/  UIADD3 UR16, UR24, 0x400, URZ ;  /* 0x0000040018107890 */ /* 0x000fe2000fffe03f */
[----:B------:R-:W-:Y:S01]  /*12040*/  R2UR UR23, R5 ;  /* 0x00000000051772ca */ /* 0x000fe200000e0000 */
[----:B------:R-:W-:Y:S01]  /*12050*/  UMOV UR17, 0x80000020 ;  /* 0x8000002000117882 */ /* 0x000fe20000000000 */
[----:B------:R-:W-:Y:S01]  /*12060*/  R2UR UR19, R9 ;  /* 0x00000000091372ca */ /* 0x000fe200000e0000 */
[----:B------:R-:W-:Y:S01]  /*12070*/  UIADD3 UR20, UR24, 0x402, URZ ;  /* 0x0000040218147890 */ /* 0x000fe2000fffe03f */
[----:B------:R-:W-:Y:S01]  /*12080*/  R2UR UR10, R8 ;  /* 0x00000000080a72ca */ /* 0x000fe200000e0000 */
[----:B------:R-:W-:Y:S01]  /*12090*/  VIADD R8, R4, 0x202 ;  /* 0x0000020204087836 */ /* 0x000fe20000000000 */
[----:B------:R-:W-:Y:S01]  /*120a0*/  QGMMA.64x128x32.F32.E4M3.E4M3 R24, gdesc[UR24], RZ, !UPT, gsb0 ;  /* 0x01e00000181879f3 */ /* 0x000fe2000c0008ff */
[----:B------:R-:W-:-:S03]  /*120b0*/  UMOV UR21, 0x80000020 ;  /* 0x8000002000157882 */ /* 0x000fc60000000000 */
[----:B------:R-:W-:Y:S01]  /*120c0*/  R2UR UR14, R8 ;  /* 0x00000000080e72ca */ /* 0x000fe200000e0000 */
[C---:B------:R-:W-:Y:S02]  /*120d0*/  VIADD R8, R4.reuse, 0x400 ;  /* 0x0000040004087836 */ /* 0x040fe40000000000 */
[----:B------:R-:W-:-:S03]  /*120e0*/  VIADD R4, R4, 0x402 ;  /* 0x0000040204047836 */ /* 0x000fc60000000000 */
[----:B------:R-:W-:Y:S02]  /*120f0*/  R2UR UR18, R8 ;  /* 0x00000000081272ca */ /* 0x000fe400000e0000 */
[----:B------:R-:W-:Y:S01]  /*12100*/  R2UR UR22, R4 ;  /* 0x00000000041672ca */ /* 0x000fe200000e0000 */
        /* <DEDUP_REMOVED lines=18> */
.L_x_1714:
[----:B------:R-:W0:Y:S01]  /*12230*/  LDC R193, c[0x0][0x448] ;  /* 0x00011200ffc17b82 */ /* 0x000e220000000800 */
[----:B------:R-:W-:Y:S01]  /*12240*/  IMAD.IADD R10, R198, 0x1, R178 ;  /* 0x00000001c60a7824 */ /* 0x000fe200078e02b2 */
[----:B------:R-:W-:Y:S01]  /*12250*/  LOP3.LUT R17, R17, 0xfffffff7, RZ, 0xc0, !PT ;  /* 0xfffffff711117812 */ /* 0x000fe200078ec0ff */
[----:B------:R-:W-:Y:S01]  /*12260*/  IMAD.MOV.U32 R20, RZ, RZ, -0x80 ;  /* 0xffffff80ff147424 */ /* 0x000fe200078e00ff */
[----:B------:R-:W-:Y:S02]  /*12270*/  ULDC UR34, c[0x0][0x9dc] ;  /* 0x0002770000227ab9 */ /* 0x000fe40000000800 */
[----:B------:R-:W-:Y:S01]  /*12280*/  ULOP3.LUT UR6, URZ, UR34, URZ, 0x33, !UPT ;  /* 0x000000223f067292 */ /* 0x000fe2000f8e333f */
[----:B------:R-:W-:Y:S01]  /*12290*/  IMAD R20, R89, R20, 0x80 ;  /* 0x0000008059147424 */ /* 0x000fe200078e0214 */
[----:B------:R-:W1:Y:S04]  /*122a0*/  LDC.64 R8, c[0x0][0x9e0] ;  /* 0x00027800ff087b82 */ /* 0x000e680000000a00 */
[----:B------:R-:W-:-:S02]  /*122b0*/  IADD3 R103, -R171, R172, R20 ;  /* 0x000000acab677210 */ /* 0x000fc40007ffe114 */
[----:B0-----:R-:W-:-:S13]  /*122c0*/  ISETP.NE.AND P1, PT, R193, 0x1, PT ;  /* 0x00000001c100780c */ /* 0x001fda0003f25270 */
[----:B------:R-:W0:Y:S01]  /*122d0*/  @P1 LDC R5, c[0x0][0x44c] ;  /* 0x00011300ff051b82 */ /* 0x000e220000000800 */
[----:B------:R-:W-:-:S04]  /*122e0*/  @P1 LOP3.LUT R17, R17, 0x8, RZ, 0xfc, !PT ;  /* 0x0000000811111812 */ /* 0x000fc800078efcff */
[----:B------:R-:W-:-:S03]  /*122f0*/  LOP3.LUT R17, R17, 0xfffffffb, RZ, 0xc0, !PT ;  /* 0xfffffffb11117812 */ /* 0x000fc600078ec0ff */
[----:B------:R-:W2:Y:S01]  /*12300*/  @P1 LDC R11, c[0x0][0x450] ;  /* 0x00011400ff0b1b82 */ /* 0x000ea20000000800 */
[----:B0-----:R-:W-:-:S05]  /*12310*/  @P1 IMAD.HI.U32 R0, R10, R5, RZ ;  /* 0x000000050a001227 */ /* 0x001fca00078e00ff */
[----:B--2---:R-:W-:Y:S01]  /*12320*/  @P1 SHF.R.U32.HI R10, RZ, R11, R0 ;  /* 0x0000000bff0a1219 */ /* 0x004fe20000011600 */
[----:B------:R-:W-:Y:S01]  /*12330*/  VIADD R0, R3, 0x22840 ;  /* 0x0002284003007836 */ /* 0x000fe20000000000 */
[----:B-1----:R-:W-:Y:S01]  /*12340*/  ISETP.GE.AND P1, PT, R9, 0x1, PT ;  /* 0x000000010900780c */ /* 0x002fe20003f26270 */
[----:B------:R-:W-:Y:S02]  /*12350*/  IMAD.U32 R3, RZ, RZ, UR38 ;  /* 0x00000026ff037e24 */ /* 0x000fe4000f8e00ff */
[----:B------:R-:W0:Y:S03]  /*12360*/  SHFL.IDX PT, R11, R10, RZ, 0x1c1f ;  /* 0x001c1fff0a0b7589 */ /* 0x000e2600000e0000 */
[----:B------:R-:W-:Y:S02]  /*12370*/  PRMT R0, R3, 0x654, R0 ;  /* 0x0000065403007816 */ /* 0x000fe40000000000 */
[----:B------:R-:W-:-:S02]  /*12380*/  IADD3 R3, -R171, 0x1, R20 ;  /* 0x00000001ab037810 */ /* 0x000fc40007ffe114 */
[----:B------:R1:W-:Y:S02]  /*12390*/  SYNCS.ARRIVE.TRANS64.RED.A1T0 RZ, [R0+URZ], RZ ;  /* 0x000000ff00ff79a7 */ /* 0x0003e4000810043f */
[----:B------:R-:W-:Y:S02]  /*123a0*/  IADD3 R5, -R170, R3, R172 ;  /* 0x00000003aa057210 */ /* 0x000fe40007ffe1ac */
[----:B------:R-:W-:-:S03]  /*123b0*/  @P1 LOP3.LUT R17, R17, 0x4, RZ, 0xfc, !PT ;  /* 0x0000000411111812 */ /* 0x000fc600078efcff */
[----:B------:R-:W-:Y:S01]  /*123c0*/  IMAD.IADD R6, R5, 0x1, R8 ;  /* 0x0000000105067824 */ /* 0x000fe200078e0208 */
[----:B-1----:R-:W-:Y:S01]  /*123d0*/  LEA R0, R89, 0xffffff80, 0x7 ;  /* 0xffffff8059007811 */ /* 0x002fe200078e38ff */
[----:B------:R-:W-:-:S04]  /*123e0*/  VIADD R3, R5, UR6 ;  /* 0x0000000605037c36 */ /* 0x000fc80008000000 */
[----:B0-----:R-:W-:Y:S01]  /*123f0*/  IMAD.IADD R14, R3, 0x1, R11 ;  /* 0x00000001030e7824 */ /* 0x001fe200078e020b */
[----:B------:R-:W-:Y:S01]  /*12400*/  VIADDMNMX R12, R11, R6, R103, PT ;  /* 0x000000060b0c7246 */ /* 0x000fe20003800167 */
[----:B------:R-:W-:Y:S06]  /*12410*/  @!P1 BRA `(.L_x_1715) ;  /* 0x0000000000509947 */ /* 0x000fec0003800000 */
[----:B------:R-:W-:Y:S01]  /*12420*/  IADD3 R11, -R170, R172, R11 ;  /* 0x000000acaa0b7210 */ /* 0x000fe20007ffe10b */
[----:B------:R-:W-:Y:S03]  /*12430*/  BSSY B0, `(.L_x_1716) ;  /* 0x000000e000007945 */ /* 0x000fe60003800000 */
        /* <DEDUP_REMOVED lines=9> */
.L_x_1717:
[----:B------:R-:W-:-:S13]  /*124d0*/  ISETP.NE.AND P1, PT, R9, 0x1, PT ;  /* 0x000000010900780c */ /* 0x000fda0003f25270 */
[----:B------:R-:W0:Y:S02]  /*124e0*/  @P1 LDC.64 R4, c[0x0][0x9e8] ;  /* 0x00027a00ff041b82 */ /* 0x000e240000000a00 */
[----:B0-----:R-:W-:-:S05]  /*124f0*/  @P1 IMAD.HI.U32 R4, R11, R4, RZ ;  /* 0x000000040b041227 */ /* 0x001fca00078e00ff */
[----:B------:R-:W-:-:S07]  /*12500*/  @P1 SHF.R.U32.HI R11, RZ, R5, R4 ;  /* 0x00000005ff0b1219 */ /* 0x000fce0000011604 */
.L_x_1718:
[----:B------:R-:W-:Y:S05]  /*12510*/  BSYNC B0 ;  /* 0x0000000000007941 */ /* 0x000fea0003800000 */
.L_x_1716:
[----:B------:R-:W-:-:S04]  /*12520*/  IMAD R4, R11, R9, -R0 ;  /* 0x000000090b047224 */ /* 0x000fc800078e0a00 */
[----:B------:R-:W-:-:S05]  /*12530*/  IMAD.IADD R5, R4, 0x1, -R171 ;  /* 0x0000000104057824 */ /* 0x000fca00078e0aab */
[----:B------:R-:W-:Y:S02]  /*12540*/  VIMNMX R14, R14, R5, !PT ;  /* 0x000000050e0e7248 */ /* 0x000fe40007fe0100 */
[----:B------:R-:W-:-:S07]  /*12550*/  VIADDMNMX R12, R5, R9, R12, PT ;  /* 0x00000009050c7246 */ /* 0x000fce000380010c */
.L_x_1715:
[C---:B------:R-:W-:Y:S01]  /*12560*/  ISETP.GE.AND P1, PT, R20.reuse, 0x2, PT ;  /* 0x000000021400780c */ /* 0x040fe20003f26270 */
[----:B------:R-:W0:Y:S01]  /*12570*/  SHFL.IDX PT, R5, R10, 0x1, 0x1c1f ;  /* 0x003c1f000a057f89 */ /* 0x000e2200000e0000 */
[----:B------:R-:W-:Y:S02]  /*12580*/  ISETP.GE.AND P6, PT, R20, 0x9, PT ;  /* 0x000000091400780c */ /* 0x000fe40003fc6270 */
[----:B------:R-:W-:Y:S02]  /*12590*/  ISETP.GT.AND P2, PT, R14, 0x1, !P1 ;  /* 0x000000010e00780c */ /* 0x000fe40004f44270 */
[----:B------:R-:W-:Y:S02]  /*125a0*/  ISETP.GE.AND P3, PT, R20, 0xa, PT ;  /* 0x0000000a1400780c */ /* 0x000fe40003f66270 */
[----:B------:R-:W-:Y:S02]  /*125b0*/  ISETP.LT.OR P2, PT, R12, 0x2, P2 ;  /* 0x000000020c00780c */ /* 0x000fe40001741670 */
[----:B------:R-:W-:-:S02]  /*125c0*/  P2R R98, PR, RZ, 0x8 ;  /* 0x00000008ff627803 */ /* 0x000fc40000000000 */
[----:B------:R-:W-:Y:S02]  /*125d0*/  FSEL R25, R25, -INF , !P2 ;  /* 0xff80000019197808 */ /* 0x000fe40005000000 */
[----:B------:R-:W-:Y:S02]  /*125e0*/  ISETP.GT.AND P2, PT, R14, 0x8, !P6 ;  /* 0x000000080e00780c */ /* 0x000fe40007744270 */
[----:B------:R-:W-:Y:S02]  /*125f0*/  ISETP.GE.AND P5, PT, R20, 0x1, PT ;  /* 0x000000011400780c */ /* 0x000fe40003fa6270 */
[----:B------:R-:W-:-:S04]  /*12600*/  ISETP.LT.OR P2, PT, R12, 0x9, P2 ;  /* 0x000000090c00780c */ /* 0x000fc80001741670 */
[----:B------:R-:W-:Y:S02]  /*12610*/  FSEL R11, R28, -INF , !P2 ;  /* 0xff8000001c0b7808 */ /* 0x000fe40005000000 */
[----:B------:R-:W-:Y:S02]  /*12620*/  ISETP.GT.AND P2, PT, R14, 0x9, !P3 ;  /* 0x000000090e00780c */ /* 0x000fe40005f44270 */
[----:B------:R-:W-:Y:S02]  /*12630*/  ISETP.GE.AND P3, PT, R20, 0x11, PT ;  /* 0x000000111400780c */ /* 0x000fe40003f66270 */
[----:B------:R-:W-:Y:S02]  /*12640*/  ISETP.LT.OR P2, PT, R12, 0xa, P2 ;  /* 0x0000000a0c00780c */ /* 0x000fe40001741670 */
[----:B------:R-:W-:Y:S02]  /*12650*/  P2R R28, PR, RZ, 0x8 ;  /* 0x00000008ff1c7803 */ /* 0x000fe40000000000 */
[----:B------:R-:W-:-:S02]  /*12660*/  FSEL R29, R29, -INF , !P2 ;  /* 0xff8000001d1d7808 */ /* 0x000fc40005000000 */
[----:B------:R-:W-:Y:S02]  /*12670*/  ISETP.GT.AND P2, PT, R14, 0x10, !P3 ;  /* 0x000000100e00780c */ /* 0x000fe40005f44270 */
[----:B------:R-:W-:Y:S02]  /*12680*/  ISETP.GE.AND P3, PT, R20, 0x12, PT ;  /* 0x000000121400780c */ /* 0x000fe40003f66270 */
[----:B------:R-:W-:Y:S02]  /*12690*/  ISETP.LT.OR P2, PT, R12, 0x11, P2 ;  /* 0x000000110c00780c */ /* 0x000fe40001741670 */
[----:B------:R-:W-:Y:S02]  /*126a0*/  P2R R100, PR, RZ, 0x8 ;  /* 0x00000008ff647803 */ /* 0x000fe40000000000 */
[----:B------:R-:W-:Y:S02]  /*126b0*/  FSEL R13, R32, -INF , !P2 ;  /* 0xff800000200d7808 */ /* 0x000fe40005000000 */
[----:B------:R-:W-:-:S02]  /*126c0*/  ISETP.GT.AND P2, PT, R14, 0x11, !P3 ;  /* 0x000000110e00780c */ /* 0x000fc40005f44270 */
[----:B------:R-:W-:Y:S02]  /*126d0*/  ISETP.GE.AND P3, PT, R20, 0x19, PT ;  /* 0x000000191400780c */ /* 0x000fe40003f66270 */
[----:B------:R-:W-:Y:S02]  /*126e0*/  ISETP.LT.OR P2, PT, R12, 0x12, P2 ;  /* 0x000000120c00780c */ /* 0x000fe40001741670 */
[----:B------:R-:W-:Y:S02]  /*126f0*/  P2R R106, PR, RZ, 0x8 ;  /* 0x00000008ff6a7803 */ /* 0x000fe40000000000 */
[----:B------:R-:W-:Y:S02]  /*12700*/  FSEL R33, R33, -INF , !P2 ;  /* 0xff80000021217808 */ /* 0x000fe40005000000 */
[----:B------:R-:W-:Y:S02]  /*12710*/  ISETP.GT.AND P2, PT, R14, 0x18, !P3 ;  /* 0x000000180e00780c */ /* 0x000fe40005f44270 */
[----:B------:R-:W-:-:S02]  /*12720*/  ISETP.GE.AND P3, PT, R20, 0x1a, PT ;  /* 0x0000001a1400780c */ /* 0x000fc40003f66270 */
[----:B------:R-:W-:Y:S02]  /*12730*/  ISETP.LT.OR P2, PT, R12, 0x19, P2 ;  /* 0x000000190c00780c */ /* 0x000fe40001741670 */
[----:B------:R-:W-:Y:S02]  /*12740*/  P2R R32, PR, RZ, 0x8 ;  /* 0x00000008ff207803 */ /* 0x000fe40000000000 */
[----:B------:R-:W-:Y:S02]  /*12750*/  FSEL R15, R36, -INF , !P2 ;  /* 0xff800000240f7808 */ /* 0x000fe40005000000 */
[----:B------:R-:W-:Y:S02]  /*12760*/  ISETP.GT.AND P2, PT, R14, 0x19, !P3 ;  /* 0x000000190e00780c */ /* 0x000fe40005f44270 */
[----:B------:R-:W-:Y:S02]  /*12770*/  ISETP.GE.AND P3, PT, R20, 0x21, PT ;  /* 0x000000211400780c */ /* 0x000fe40003f66270 */
[----:B------:R-:W-:-:S02]  /*12780*/  ISETP.LT.OR P2, PT, R12, 0x1a, P2 ;  /* 0x0000001a0c00780c */ /* 0x000fc40001741670 */
[----:B------:R-:W-:Y:S02]  /*12790*/  P2R R36, PR, RZ, 0x8 ;  /* 0x00000008ff247803 */ /* 0x000fe40000000000 */
[----:B------:R-:W-:Y:S02]  /*127a0*/  FSEL R37, R37, -INF , !P2 ;  /* 0xff80000025257808 */ /* 0x000fe40005000000 */
[----:B------:R-:W-:Y:S02]  /*127b0*/  ISETP.GT.AND P2, PT, R14, 0x20, !P3 ;  /* 0x000000200e00780c */ /* 0x000fe40005f44270 */
[----:B------:R-:W-:Y:S02]  /*127c0*/  ISETP.GE.AND P3, PT, R20, 0x22, PT ;  /* 0x000000221400780c */ /* 0x000fe40003f66270 */
[----:B------:R-:W-:Y:S02]  /*127d0*/  ISETP.LT.OR P2, PT, R12, 0x21, P2 ;  /* 0x000000210c00780c */ /* 0x000fe40001741670 */
[----:B0-----:R-:W-:-:S02]  /*127e0*/  VIADDMNMX R6, R5, R6, R103, PT ;  /* 0x0000000605067246 */ /* 0x001fc40003800167 */
        /* <DEDUP_REMOVED lines=110> */
[----:B------:R-:W-:Y:S02]  /*12ed0*/  FSEL R24, R24, -INF , !P4 ;  /* 0xff80000018187808 */ /* 0x000fe40006000000 */
[----:B------:R-:W-:-:S04]  /*12ee0*/  ISETP.GE.AND P4, PT, R20, 0x7a, PT ;  /* 0x0000007a1400780c */ /* 0x000fc80003f86270 */
[----:B------:R-:W-:Y:S02]  /*12ef0*/  P2R R20, PR, RZ, 0x10 ;  /* 0x00000010ff147803 */ /* 0x000fe40000000000 */
[----:B------:R-:W-:-:S04]  /*12f00*/  ISETP.GT.AND P4, PT, R14, 0x79, !P4 ;  /* 0x000000790e00780c */ /* 0x000fc80006784270 */
[----:B------:R-:W-:Y:S01]  /*12f10*/  ISETP.LT.OR P4, PT, R12, 0x7a, P4 ;  /* 0x0000007a0c00780c */ /* 0x000fe20002781670 */
[----:B------:R-:W-:-:S03]  /*12f20*/  IMAD.IADD R12, R3, 0x1, R5 ;  /* 0x00000001030c7824 */ /* 0x000fc600078e0205 */
[----:B------:R-:W-:Y:S02]  /*12f30*/  FSEL R85, R85, -INF , !P4 ;  /* 0xff80000055557808 */ /* 0x000fe40006000000 */
[----:B------:R-:W-:-:S13]  /*12f40*/  ISETP.GE.AND P4, PT, R9, 0x1, PT ;  /* 0x000000010900780c */ /* 0x000fda0003f86270 */
[----:B------:R-:W-:Y:S05]  /*12f50*/  @!P4 BRA `(.L_x_1719) ;  /* 0x000000000050c947 */ /* 0x000fea0003800000 */
        /* <DEDUP_REMOVED lines=11> */
.L_x_1721:
[----:B------:R-:W-:-:S13]  /*13010*/  ISETP.NE.AND P4, PT, R9, 0x1, PT ;  /* 0x000000010900780c */ /* 0x000fda0003f85270 */
[----:B------:R-:W0:Y:S02]  /*13020*/  @P4 LDC.64 R4, c[0x0][0x9e8] ;  /* 0x00027a00ff044b82 */ /* 0x000e240000000a00 */
[----:B0-----:R-:W-:-:S05]  /*13030*/  @P4 IMAD.HI.U32 R4, R3, R4, RZ ;  /* 0x0000000403044227 */ /* 0x001fca00078e00ff */
[----:B------:R-:W-:-:S07]  /*13040*/  @P4 SHF.R.U32.HI R3, RZ, R5, R4 ;  /* 0x00000005ff034219 */ /* 0x000fce0000011604 */
.L_x_1722:
[----:B------:R-:W-:Y:S05]  /*13050*/  BSYNC B0 ;  /* 0x0000000000007941 */ /* 0x000fea0003800000 */
.L_x_1720:
[----:B------:R-:W-:-:S04]  /*13060*/  IMAD R0, R3, R9, -R0 ;  /* 0x0000000903007224 */ /* 0x000fc800078e0a00 */
[----:B------:R-:W-:-:S05]  /*13070*/  IMAD.IADD R3, R0, 0x1, -R171 ;  /* 0x0000000100037824 */ /* 0x000fca00078e0aab */
[----:B------:R-:W-:Y:S02]  /*13080*/  VIMNMX R12, R12, R3, !PT ;  /* 0x000000030c0c7248 */ /* 0x000fe40007fe0100 */
[----:B------:R-:W-:-:S07]  /*13090*/  VIADDMNMX R6, R3, R9, R6, PT ;  /* 0x0000000903067246 */ /* 0x000fce0003800106 */
.L_x_1719:
        /* <DEDUP_REMOVED lines=30> */
[----:B------:R-:W-:Y:S02]  /*13280*/  ISETP.NE.AND P6, PT, R110, RZ, PT ;  /* 0x000000ff6e00720c */ /* 0x000fe40003fc5270 */
[----:B------:R-:W-:Y:S02]  /*13290*/  ISETP.GT.AND P1, PT, R12, 0x19, !P1 ;  /* 0x000000190c00780c */ /* 0x000fe40004f24270 */
[----:B------:R-:W-:Y:S02]  /*132a0*/  FMNMX.FTZ R0, R21, R0, !PT ;  /* 0x0000000015007209 */ /* 0x000fe40007810000 */
[----:B------:R-:W-:Y:S02]  /*132b0*/  ISETP.LT.OR P1, PT, R6, 0x1a, P1 ;  /* 0x0000001a0600780c */ /* 0x000fe40000f21670 */
[----:B------:R-:W-:Y:S02]  /*132c0*/  FMNMX.FTZ R0, R41, R0, !PT ;  /* 0x0000000029007209 */ /* 0x000fe40007810000 */
[----:B------:R-:W-:-:S02]  /*132d0*/  FSEL R39, R39, -INF , !P1 ;  /* 0xff80000027277808 */ /* 0x000fc40004800000 */
[----:B------:R-:W-:Y:S02]  /*132e0*/  ISETP.NE.AND P1, PT, R36, RZ, PT ;  /* 0x000000ff2400720c */ /* 0x000fe40003f25270 */
[----:B------:R-:W-:Y:S02]  /*132f0*/  ISETP.NE.AND P4, PT, R114, RZ, PT ;  /* 0x000000ff7200720c */ /* 0x000fe40003f85270 */
        /* <DEDUP_REMOVED lines=52> */
[C---:B------:R-:W-:Y:S01]  /*13640*/  ISETP.GT.AND P5, PT, R12.reuse, RZ, !P5 ;  /* 0x000000ff0c00720c */ /* 0x040fe20006fa4270 */
[----:B------:R-:W0:Y:S01]  /*13650*/  SHFL.BFLY PT, R3, R0, 0x2, 0x1f ;  /* 0x0c401f0000037f89 */ /* 0x000e2200000e0000 */
[----:B------:R-:W-:Y:S02]  /*13660*/  FSEL R55, R55, -INF , !P1 ;  /* 0xff80000037377808 */ /* 0x000fe40004800000 */
[----:B------:R-:W-:Y:S02]  /*13670*/  ISETP.GT.AND P1, PT, R12, 0x40, !P6 ;  /* 0x000000400c00780c */ /* 0x000fe40007724270 */
[C---:B------:R-:W-:Y:S02]  /*13680*/  ISETP.LT.OR P5, PT, R6.reuse, 0x1, P5 ;  /* 0x000000010600780c */ /* 0x040fe40002fa1670 */
[----:B------:R-:W-:Y:S02]  /*13690*/  ISETP.LT.OR P1, PT, R6, 0x41, P1 ;  /* 0x000000410600780c */ /* 0x000fe40000f21670 */
[----:B------:R-:W-:-:S02]  /*136a0*/  FSEL R26, R26, -INF , !P5 ;  /* 0xff8000001a1a7808 */ /* 0x000fc40006800000 */
[----:B------:R-:W-:Y:S02]  /*136b0*/  FSEL R127, R58, -INF , !P1 ;  /* 0xff8000003a7f7808 */ /* 0x000fe40004800000 */
[----:B------:R-:W-:Y:S02]  /*136c0*/  ISETP.GT.AND P1, PT, R12, 0x41, !P4 ;  /* 0x000000410c00780c */ /* 0x000fe40006724270 */
[----:B------:R-:W-:Y:S02]  /*136d0*/  ISETP.NE.AND P6, PT, R76, RZ, PT ;  /* 0x000000ff4c00720c */ /* 0x000fe40003fc5270 */
[----:B------:R-:W-:Y:S02]  /*136e0*/  ISETP.LT.OR P1, PT, R6, 0x42, P1 ;  /* 0x000000420600780c */ /* 0x000fe40000f21670 */
[----:B------:R-:W-:Y:S02]  /*136f0*/  FMNMX.FTZ R10, R26, R27, !PT ;  /* 0x0000001b1a0a7209 */ /* 0x000fe40007810000 */
[----:B------:R-:W-:-:S02]  /*13700*/  FSEL R59, R59, -INF , !P1 ;  /* 0xff8000003b3b7808 */ /* 0x000fc40004800000 */
[----:B------:R-:W-:Y:S02]  /*13710*/  ISETP.NE.AND P1, PT, R56, RZ, PT ;  /* 0x000000ff3800720c */ /* 0x000fe40003f25270 */
[----:B0-----:R-:W-:Y:S02]  /*13720*/  FMNMX.FTZ R4, R0, R3, !PT ;  /* 0x0000000300047209 */ /* 0x001fe40007810000 */
[----:B------:R-:W-:Y:S02]  /*13730*/  ISETP.GT.AND P1, PT, R12, 0x48, !P1 ;  /* 0x000000480c00780c */ /* 0x000fe40004f24270 */
[----:B------:R-:W-:Y:S01]  /*13740*/  FMNMX.FTZ R14, R103, R10, !PT ;  /* 0x0000000a670e7209 */ /* 0x000fe20007810000 */
[----:B------:R-:W0:Y:S01]  /*13750*/  SHFL.BFLY PT, R3, R4, 0x1, 0x1f ;  /* 0x0c201f0004037f89 */ /* 0x000e2200000e0000 */
[----:B------:R-:W-:Y:S02]  /*13760*/  ISETP.LT.OR P1, PT, R6, 0x49, P1 ;  /* 0x000000490600780c */ /* 0x000fe40000f21670 */
[----:B------:R-:W-:-:S02]  /*13770*/  FMNMX.FTZ R14, R31, R14, !PT ;  /* 0x0000000e1f0e7209 */ /* 0x000fc40007810000 */
[----:B------:R-:W-:Y:S02]  /*13780*/  FSEL R129, R62, -INF , !P1 ;  /* 0xff8000003e817808 */ /* 0x000fe40004800000 */
[----:B------:R-:W-:Y:S02]  /*13790*/  ISETP.NE.AND P1, PT, R60, RZ, PT ;  /* 0x000000ff3c00720c */ /* 0x000fe40003f25270 */
[----:B------:R-:W-:Y:S02]  /*137a0*/  ISETP.NE.AND P4, PT, R112, RZ, PT ;  /* 0x000000ff7000720c */ /* 0x000fe40003f85270 */
[----:B------:R-:W-:Y:S02]  /*137b0*/  ISETP.GT.AND P1, PT, R12, 0x49, !P1 ;  /* 0x000000490c00780c */ /* 0x000fe40004f24270 */
[----:B------:R-:W-:Y:S02]  /*137c0*/  FMNMX.FTZ R14, R115, R14, !PT ;  /* 0x0000000e730e7209 */ /* 0x000fe40007810000 */
[----:B------:R-:W-:-:S02]  /*137d0*/  ISETP.LT.OR P1, PT, R6, 0x4a, P1 ;  /* 0x0000004a0600780c */ /* 0x000fc40000f21670 */
[----:B------:R-:W-:Y:S02]  /*137e0*/  FMNMX.FTZ R14, R35, R14, !PT ;  /* 0x0000000e230e7209 */ /* 0x000fe40007810000 */
[----:B------:R-:W-:Y:S02]  /*137f0*/  FSEL R63, R63, -INF , !P1 ;  /* 0xff8000003f3f7808 */ /* 0x000fe40004800000 */
[----:B------:R-:W-:Y:S02]  /*13800*/  ISETP.NE.AND P1, PT, R96, RZ, PT ;  /* 0x000000ff6000720c */ /* 0x000fe40003f25270 */
[C---:B------:R-:W-:Y:S02]  /*13810*/  ISETP.GT.AND P2, PT, R12.reuse, 0x71, !P2 ;  /* 0x000000710c00780c */ /* 0x040fe40005744270 */
[----:B------:R-:W-:Y:S02]  /*13820*/  ISETP.GT.AND P1, PT, R12, 0x50, !P1 ;  /* 0x000000500c00780c */ /* 0x000fe40004f24270 */
[----:B0-----:R-:W-:-:S02]  /*13830*/  FMNMX.FTZ R3, R4, R3, !PT ;  /* 0x0000000304037209 */ /* 0x001fc40007810000 */
[----:B------:R-:W-:Y:S02]  /*13840*/  ISETP.LT.OR P1, PT, R6, 0x51, P1 ;  /* 0x000000510600780c */ /* 0x000fe40000f21670 */
[----:B------:R-:W-:Y:S01]  /*13850*/  ISETP.GT.AND P3, PT, R12, 0x78, !P3 ;  /* 0x000000780c00780c */ /* 0x000fe20005f64270 */
[----:B------:R-:W-:-:S01]  /*13860*/  FFMA.FTZ R141, R2, R3, -8 ;  /* 0xc1000000028d7423 */ /* 0x000fc20000010003 */
[----:B------:R-:W-:Y:S02]  /*13870*/  FSEL R131, R66, -INF , !P1 ;  /* 0xff80000042837808 */ /* 0x000fe40004800000 */
[----:B------:R-:W-:Y:S02]  /*13880*/  ISETP.NE.AND P1, PT, R64, RZ, PT ;  /* 0x000000ff4000720c */ /* 0x000fe40003f25270 */
[----:B------:R-:W-:Y:S02]  /*13890*/  ISETP.LT.OR P2, PT, R6, 0x72, P2 ;  /* 0x000000720600780c */ /* 0x000fe40001741670 */
[----:B------:R-:W-:-:S02]  /*138a0*/  ISETP.GT.AND P1, PT, R12, 0x51, !P1 ;  /* 0x000000510c00780c */ /* 0x000fc40004f24270 */
[C---:B------:R-:W-:Y:S02]  /*138b0*/  ISETP.LT.OR P3, PT, R6.reuse, 0x79, P3 ;  /* 0x000000790600780c */ /* 0x040fe40001f61670 */
[----:B------:R-:W-:Y:S02]  /*138c0*/  ISETP.LT.OR P1, PT, R6, 0x52, P1 ;  /* 0x000000520600780c */ /* 0x000fe40000f21670 */
[----:B------:R-:W-:Y:S02]  /*138d0*/  FSEL R83, R83, -INF , !P2 ;  /* 0xff80000053537808 */ /* 0x000fe40005000000 */
        /* <DEDUP_REMOVED lines=21> */
[----:B------:R-:W-:-:S04]  /*13a30*/  ISETP.GT.AND P1, PT, R12, 0x69, !P6 ;  /* 0x000000690c00780c */ /* 0x000fc80007724270 */
[----:B------:R-:W-:-:S04]  /*13a40*/  ISETP.LT.OR P1, PT, R6, 0x6a, P1 ;  /* 0x0000006a0600780c */ /* 0x000fc80000f21670 */
[----:B------:R-:W-:Y:S02]  /*13a50*/  FSEL R79, R79, -INF , !P1 ;  /* 0xff8000004f4f7808 */ /* 0x000fe40004800000 */
[----:B------:R-:W-:Y:S02]  /*13a60*/  ISETP.GT.AND P1, PT, R12, 0x70, !P4 ;  /* 0x000000700c00780c */ /* 0x000fe40006724270 */
[----:B------:R-:W-:Y:S02]  /*13a70*/  ISETP.NE.AND P4, PT, R20, RZ, PT ;  /* 0x000000ff1400720c */ /* 0x000fe40003f85270 */
[----:B------:R-:W-:Y:S02]  /*13a80*/  ISETP.LT.OR P1, PT, R6, 0x71, P1 ;  /* 0x000000710600780c */ /* 0x000fe40000f21670 */
[----:B------:R-:W-:Y:S02]  /*13a90*/  FMNMX.FTZ R20, R117, R14, !PT ;  /* 0x0000000e75147209 */ /* 0x000fe40007810000 */
[----:B------:R-:W-:-:S02]  /*13aa0*/  FSEL R139, R82, -INF , !P1 ;  /* 0xff800000528b7808 */ /* 0x000fc40004800000 */
[----:B------:R-:W-:Y:S02]  /*13ab0*/  FSETP.NEU.FTZ.AND P1, PT, R3, -INF , PT ;  /* 0xff8000000300780b */ /* 0x000fe40003f3d000 */
[----:B------:R-:W-:Y:S02]  /*13ac0*/  FMNMX.FTZ R20, R39, R20, !PT ;  /* 0x0000001427147209 */ /* 0x000fe40007810000 */
[----:B------:R-:W-:Y:S02]  /*13ad0*/  FSEL R141, R141, RZ, P1 ;  /* 0x000000ff8d8d7208 */ /* 0x000fe40000800000 */
[----:B------:R-:W-:Y:S02]  /*13ae0*/  FMNMX.FTZ R20, R119, R20, !PT ;  /* 0x0000001477147209 */ /* 0x000fe40007810000 */
[----:B------:R-:W-:Y:S01]  /*13af0*/  ISETP.GT.AND P1, PT, R12, 0x79, !P4 ;  /* 0x000000790c00780c */ /* 0x000fe20006724270 */
[----:B------:R-:W-:-:S01]  /*13b00*/  FFMA.FTZ R24, R2, R24, -R141 ;  /* 0x0000001802187223 */ /* 0x000fc2000001088d */
[----:B------:R-:W-:Y:S01]  /*13b10*/  FMNMX.FTZ R20, R43, R20, !PT ;  /* 0x000000142b147209 */ /* 0x000fe20007810000 */
[----:B------:R-:W-:-:S01]  /*13b20*/  FFMA.FTZ R28, R2, R15, -R141 ;  /* 0x0000000f021c7223 */ /* 0x000fc2000001088d */
[--C-:B------:R-:W-:Y:S01]  /*13b30*/  FFMA.FTZ R5, R2, R13, -R141.reuse ;  /* 0x0000000d02057223 */ /* 0x100fe2000001088d */
[----:B------:R0:W-:Y:S01]  /*13b40*/  MUFU.EX2 R0, R24 ;  /* 0x0000001800007308 */ /* 0x0001e20000000800 */
[----:B------:R-:W-:Y:S01]  /*13b50*/  ISETP.LT.OR P1, PT, R6, 0x7a, P1 ;  /* 0x0000007a0600780c */ /* 0x000fe20000f21670 */
[C-C-:B------:R-:W-:Y:S01]  /*13b60*/  FFMA.FTZ R25, R2.reuse, R25, -R141.reuse ;  /* 0x0000001902197223 */ /* 0x140fe2000001088d */
[----:B------:R-:W-:-:S01]  /*13b70*/  FFMA.FTZ R4, R2, R11, -R141 ;  /* 0x0000000b02047223 */ /* 0x000fc2000001088d */
[C-C-:B------:R-:W-:Y:S01]  /*13b80*/  FFMA.FTZ R11, R2.reuse, R29, -R141.reuse ;  /* 0x0000001d020b7223 */ /* 0x140fe2000001088d */
[----:B------:R-:W-:Y:S01]  /*13b90*/  FSEL R87, R87, -INF , !P1 ;  /* 0xff80000057577808 */ /* 0x000fe20004800000 */
[C-C-:B------:R-:W-:Y:S01]  /*13ba0*/  FFMA.FTZ R13, R2.reuse, R33, -R141.reuse ;  /* 0x00000021020d7223 */ /* 0x140fe2000001088d */
[----:B------:R-:W-:-:S01]  /*13bb0*/  FFMA.FTZ R15, R2, R37, -R141 ;  /* 0x00000025020f7223 */ /* 0x000fc2000001088d */
[----:B------:R1:W-:Y:S01]  /*13bc0*/  MUFU.EX2 R14, R28 ;  /* 0x0000001c000e7308 */ /* 0x0003e20000000800 */
[----:B0-----:R-:W-:Y:S01]  /*13bd0*/  FMNMX.FTZ R24, R121, R20, !PT ;  /* 0x0000001479187209 */ /* 0x001fe20007810000 */
[C-C-:B------:R-:W-:Y:S01]  /*13be0*/  FFMA.FTZ R37, R2.reuse, R53, -R141.reuse ;  /* 0x0000003502257223 */ /* 0x140fe2000001088d */
[----:B------:R-:W-:-:S01]  /*13bf0*/  FFMA.FTZ R53, R2, R65, -R141 ;  /* 0x0000004102357223 */ /* 0x000fc2000001088d */
[C-C-:B------:R-:W-:Y:S01]  /*13c00*/  FFMA.FTZ R65, R2.reuse, R77, -R141.reuse ;  /* 0x0000004d02417223 */ /* 0x140fe2000001088d */
[----:B------:R-:W-:Y:S01]  /*13c10*/  FMNMX.FTZ R24, R47, R24, !PT ;  /* 0x000000182f187209 */ /* 0x000fe20007810000 */
[C-C-:B------:R-:W-:Y:S01]  /*13c20*/  FFMA.FTZ R91, R2.reuse, R91, -R141.reuse ;  /* 0x0000005b025b7223 */ /* 0x140fe2000001088d */
[----:B------:R-:W-:-:S01]  /*13c30*/  FFMA.FTZ R29, R2, R45, -R141 ;  /* 0x0000002d021d7223 */ /* 0x000fc2000001088d */
[----:B------:R0:W-:Y:S01]  /*13c40*/  MUFU.EX2 R10, R5 ;  /* 0x00000005000a7308 */ /* 0x0001e20000000800 */
[----:B------:R-:W-:Y:S01]  /*13c50*/  FMNMX.FTZ R24, R123, R24, !PT ;  /* 0x000000187b187209 */ /* 0x000fe20007810000 */
[C-C-:B------:R-:W-:Y:S01]  /*13c60*/  FFMA.FTZ R93, R2.reuse, R93, -R141.reuse ;  /* 0x0000005d025d7223 */ /* 0x140fe2000001088d */
[----:B------:R-:W-:-:S01]  /*13c70*/  FFMA.FTZ R33, R2, R49, -R141 ;  /* 0x0000003102217223 */ /* 0x000fc2000001088d */
[C-C-:B------:R-:W-:Y:S01]  /*13c80*/  FFMA.FTZ R95, R2.reuse, R95, -R141.reuse ;  /* 0x0000005f025f7223 */ /* 0x140fe2000001088d */
[----:B------:R-:W-:Y:S01]  /*13c90*/  FMNMX.FTZ R24, R51, R24, !PT ;  /* 0x0000001833187209 */ /* 0x000fe20007810000 */
[C-C-:B------:R-:W-:Y:S01]  /*13ca0*/  FFMA.FTZ R6, R2.reuse, R99, -R141.reuse ;  /* 0x0000006302067223 */ /* 0x140fe2000001088d */
[----:B------:R-:W-:-:S01]  /*13cb0*/  FFMA.FTZ R49, R2, R61, -R141 ;  /* 0x0000003d02317223 */ /* 0x000fc2000001088d */
[----:B------:R-:W-:Y:S01]  /*13cc0*/  MUFU.EX2 R25, R25 ;  /* 0x0000001900197308 */ /* 0x000fe20000000800 */
[----:B-1----:R-:W-:Y:S01]  /*13cd0*/  FMNMX.FTZ R28, R125, R24, !PT ;  /* 0x000000187d1c7209 */ /* 0x002fe20007810000 */
[C-C-:B0-----:R-:W-:Y:S01]  /*13ce0*/  FFMA.FTZ R5, R2.reuse, R21, -R141.reuse ;  /* 0x0000001502057223 */ /* 0x141fe2000001088d */
[----:B------:R-:W-:-:S01]  /*13cf0*/  FFMA.FTZ R21, R2, R41, -R141 ;  /* 0x0000002902157223 */ /* 0x000fc2000001088d */
[----:B------:R-:W-:Y:S01]  /*13d00*/  FSEL R41, R86, -INF , !P3 ;  /* 0xff80000056297808 */ /* 0x000fe20005800000 */
[----:B------:R-:W-:-:S01]  /*13d10*/  FFMA.FTZ R45, R2, R57, -R141 ;  /* 0x00000039022d7223 */ /* 0x000fc2000001088d */
[----:B------:R-:W-:Y:S01]  /*13d20*/  FMNMX.FTZ R28, R55, R28, !PT ;  /* 0x0000001c371c7209 */ /* 0x000fe20007810000 */
[----:B------:R-:W-:-:S01]  /*13d30*/  FFMA.FTZ R97, R2, R97, -R141 ;  /* 0x0000006102617223 */ /* 0x000fc2000001088d */
[----:B------:R-:W-:Y:S01]  /*13d40*/  MUFU.EX2 R20, R5 ;  /* 0x0000000500147308 */ /* 0x000fe20000000800 */
[----:B------:R-:W-:-:S01]  /*13d50*/  FFMA.FTZ R34, R2, R105, -R141 ;  /* 0x0000006902227223 */ /* 0x000fc2000001088d */
[----:B------:R-:W-:Y:S01]  /*13d60*/  FMNMX.FTZ R28, R127, R28, !PT ;  /* 0x0000001c7f1c7209 */ /* 0x000fe20007810000 */
[----:B------:R-:W-:-:S01]  /*13d70*/  FFMA.FTZ R57, R2, R69, -R141 ;  /* 0x0000004502397223 */ /* 0x000fc2000001088d */
[----:B------:R-:W-:Y:S01]  /*13d80*/  ISETP.NE.AND P4, PT, R193, 0x1, PT ;  /* 0x00000001c100780c */ /* 0x000fe20003f85270 */
        /* <DEDUP_REMOVED lines=9> */
[----:B------:R-:W-:-:S02]  /*13e20*/  FMNMX.FTZ R30, R63, R30, !PT ;  /* 0x0000001e3f1e7209 */ /* 0x000fc40007810000 */
[----:B------:R-:W0:Y:S02]  /*13e30*/  MUFU.EX2 R11, R11 ;  /* 0x0000000b000b7308 */ /* 0x000e240000000800 */
[----:B------:R-:W-:-:S04]  /*13e40*/  FMNMX.FTZ R30, R131, R30, !PT ;  /* 0x0000001e831e7209 */ /* 0x000fc80007810000 */
[----:B------:R-:W-:Y:S02]  /*13e50*/  FMNMX.FTZ R30, R67, R30, !PT ;  /* 0x0000001e431e7209 */ /* 0x000fe40007810000 */
[----:B------:R-:W-:Y:S02]  /*13e60*/  MUFU.EX2 R13, R13 ;  /* 0x0000000d000d7308 */ /* 0x000fe40000000800 */
[----:B------:R-:W-:-:S04]  /*13e70*/  FMNMX.FTZ R32, R133, R30, !PT ;  /* 0x0000001e85207209 */ /* 0x000fc80007810000 */
[----:B------:R-:W-:Y:S02]  /*13e80*/  FMNMX.FTZ R32, R71, R32, !PT ;  /* 0x0000002047207209 */ /* 0x000fe40007810000 */
[----:B------:R-:W1:Y:S01]  /*13e90*/  MUFU.EX2 R15, R15 ;  /* 0x0000000f000f7308 */ /* 0x000e620000000800 */
[----:B0-----:R-:W-:Y:S02]  /*13ea0*/  F2FP.SATFINITE.E4M3.F32.PACK_AB_MERGE_C R164, R11, R4, RZ ;  /* 0x000000040ba4723e */ /* 0x001fe400048070ff */
[----:B------:R-:W-:Y:S02]  /*13eb0*/  FMNMX.FTZ R32, R135, R32, !PT ;  /* 0x0000002087207209 */ /* 0x000fe40007810000 */
[----:B------:R-:W-:Y:S02]  /*13ec0*/  F2FP.SATFINITE.E4M3.F32.PACK_AB_MERGE_C R164, R25, R0, R164 ;  /* 0x0000000019a4723e */ /* 0x000fe400048070a4 */
        /* <DEDUP_REMOVED lines=9> */
[----:B------:R-:W0:Y:S03]  /*13f60*/  MUFU.EX2 R29, R29 ;  /* 0x0000001d001d7308 */ /* 0x000e260000000800 */
[----:B------:R-:W-:-:S04]  /*13f70*/  FMNMX.FTZ R32, R41, R32, !PT ;  /* 0x0000002029207209 */ /* 0x000fc80007810000 */
[----:B------:R-:W-:Y:S01]  /*13f80*/  FMNMX.FTZ R5, R87, R32, !PT ;  /* 0x0000002057057209 */ /* 0x000fe20007810000 */
[----:B------:R-:W-:Y:S01]  /*13f90*/  MUFU.EX2 R28, R93 ;  /* 0x0000005d001c7308 */ /* 0x000fe20000000800 */
[----:B------:R-:W-:-:S03]  /*13fa0*/  FFMA.FTZ R32, R2, R101, -R141 ;  /* 0x0000006502207223 */ /* 0x000fc6000001088d */
[----:B------:R-:W1:Y:S04]  /*13fb0*/  SHFL.BFLY PT, R36, R5, 0x2, 0x1f ;  /* 0x0c401f0005247f89 */ /* 0x000e6800000e0000 */
[----:B------:R-:W-:Y:S01]  /*13fc0*/  MUFU.EX2 R33, R33 ;  /* 0x0000002100217308 */ /* 0x000fe20000000800 */
[----:B0-----:R-:W-:-:S04]  /*13fd0*/  F2FP.SATFINITE.E4M3.F32.PACK_AB_MERGE_C R160, R29, R24, RZ ;  /* 0x000000181da0723e */ /* 0x001fc800048070ff */
[----:B------:R-:W-:-:S03]  /*13fe0*/  F2FP.SATFINITE.E4M3.F32.PACK_AB_MERGE_C R160, R21, R20, R160 ;  /* 0x0000001415a0723e */ /* 0x000fc600048070a0 */
[----:B------:R-:W-:Y:S08]  /*13ff0*/  MUFU.EX2 R30, R95 ;  /* 0x0000005f001e7308 */ /* 0x000ff00000000800 */
[----:B------:R-:W0:Y:S01]  /*14000*/  MUFU.EX2 R37, R37 ;  /* 0x0000002500257308 */ /* 0x000e220000000800 */
[----:B-1----:R-:W-:-:S07]  /*14010*/  FMNMX.FTZ R42, R5, R36, !PT ;  /* 0x00000024052a7209 */ /* 0x002fce0007810000 */
[----:B------:R-:W-:Y:S01]  /*14020*/  MUFU.EX2 R6, R6 ;  /* 0x0000000600067308 */ /* 0x000fe20000000800 */
[----:B------:R-:W1:Y:S07]  /*14030*/  SHFL.BFLY PT, R5, R42, 0x1, 0x1f ;  /* 0x0c201f002a057f89 */ /* 0x000e6e00000e0000 */
[----:B------:R-:W2:Y:S01]  /*14040*/  MUFU.EX2 R49, R49 ;  /* 0x0000003100317308 */ /* 0x000ea20000000800 */
[----:B0-----:R-:W-:-:S04]  /*14050*/  F2FP.SATFINITE.E4M3.F32.PACK_AB_MERGE_C R162, R37, R30, RZ ;  /* 0x0000001e25a2723e */ /* 0x001fc800048070ff */
[----:B------:R-:W-:-:S03]  /*14060*/  F2FP.SATFINITE.E4M3.F32.PACK_AB_MERGE_C R162, R33, R28, R162 ;  /* 0x0000001c21a2723e */ /* 0x000fc600048070a2 */
[----:B------:R-:W-:Y:S08]  /*14070*/  MUFU.EX2 R12, R97 ;  /* 0x00000061000c7308 */ /* 0x000ff00000000800 */
[----:B------:R-:W0:Y:S01]  /*14080*/  MUFU.EX2 R45, R45 ;  /* 0x0000002d002d7308 */ /* 0x000e220000000800 */
[----:B-1----:R-:W-:Y:S01]  /*14090*/  FMNMX.FTZ R5, R42, R5, !PT ;  /* 0x000000052a057209 */ /* 0x002fe20007810000 */
[----:B------:R-:W-:Y:S01]  /*140a0*/  FFMA.FTZ R42, R2, R81, -R141 ;  /* 0x00000051022a7223 */ /* 0x000fe2000001088d */
[----:B------:R-:W-:-:S01]  /*140b0*/  FADD.FTZ R81, R0, R25 ;  /* 0x0000001900517221 */ /* 0x000fc20000010000 */
[----:B--2---:R-:W-:-:S02]  /*140c0*/  F2FP.SATFINITE.E4M3.F32.PACK_AB_MERGE_C R156, R49, R6, RZ ;  /* 0x00000006319c723e */ /* 0x004fc400048070ff */
[----:B------:R-:W-:-:S01]  /*140d0*/  FFMA.FTZ R44, R2, R5, -8 ;  /* 0xc1000000022c7423 */ /* 0x000fc20000010005 */
[----:B------:R-:W-:Y:S01]  /*140e0*/  FSETP.NEU.FTZ.AND P1, PT, R5, -INF , PT ;  /* 0xff8000000500780b */ /* 0x000fe20003f3d000 */
[----:B------:R-:W-:-:S01]  /*140f0*/  FADD.FTZ R62, R4, R81 ;  /* 0x00000051043e7221 */ /* 0x000fc20000010000 */
[----:B------:R-:W-:Y:S02]  /*14100*/  MUFU.EX2 R34, R34 ;  /* 0x0000002200227308 */ /* 0x000fe40000000800 */
[----:B------:R-:W-:Y:S01]  /*14110*/  FSEL R44, R44, RZ, P1 ;  /* 0x000000ff2c2c7208 */ /* 0x000fe20000800000 */
[----:B------:R-:W-:-:S04]  /*14120*/  FADD.FTZ R81, R11, R62 ;  /* 0x0000003e0b517221 */ /* 0x000fc80000010000 */
        /* <DEDUP_REMOVED lines=8> */
[----:B------:R-:W-:Y:S01]  /*141b0*/  FFMA.FTZ R62, R2, R63, -R44 ;  /* 0x0000003f023e7223 */ /* 0x000fe2000001082c */
[----:B------:R-:W-:-:S01]  /*141c0*/  FADD.FTZ R64, R10, R81 ;  /* 0x000000510a407221 */ /* 0x000fc20000010000 */
[C-C-:B------:R-:W-:Y:S01]  /*141d0*/  FFMA.FTZ R39, R2.reuse, R39, -R44.reuse ;  /* 0x0000002702277223 */ /* 0x140fe2000001082c */
[----:B------:R-:W-:-:S01]  /*141e0*/  FFMA.FTZ R35, R2, R119, -R44 ;  /* 0x0000007702237223 */ /* 0x000fc2000001082c */
[----:B------:R-:W-:Y:S01]  /*141f0*/  FFMA.FTZ R52, R2, R43, -R44 ;  /* 0x0000002b02347223 */ /* 0x000fe2000001082c */
[----:B------:R-:W-:-:S01]  /*14200*/  FADD.FTZ R81, R13, R64 ;  /* 0x000000400d517221 */ /* 0x000fc20000010000 */
[----:B------:R-:W1:Y:S01]  /*14210*/  MUFU.EX2 R27, R27 ;  /* 0x0000001b001b7308 */ /* 0x000e620000000800 */
[----:B------:R-:W-:-:S01]  /*14220*/  FFMA.FTZ R43, R2, R121, -R44 ;  /* 0x00000079022b7223 */ /* 0x000fc2000001082c */
[----:B------:R-:W-:Y:S01]  /*14230*/  FFMA.FTZ R54, R2, R47, -R44 ;  /* 0x0000002f02367223 */ /* 0x000fe2000001082c */
[----:B------:R-:W-:-:S01]  /*14240*/  FADD.FTZ R66, R14, R81 ;  /* 0x000000510e427221 */ /* 0x000fc20000010000 */
[C-C-:B------:R-:W-:Y:S01]  /*14250*/  FFMA.FTZ R47, R2.reuse, R123, -R44.reuse ;  /* 0x0000007b022f7223 */ /* 0x140fe2000001082c */
[----:B------:R-:W-:-:S01]  /*14260*/  FFMA.FTZ R56, R2, R51, -R44 ;  /* 0x0000003302387223 */ /* 0x000fc2000001082c */
[----:B------:R-:W-:Y:S01]  /*14270*/  FFMA.FTZ R51, R2, R125, -R44 ;  /* 0x0000007d02337223 */ /* 0x000fe2000001082c */
[----:B------:R-:W-:-:S01]  /*14280*/  FADD.FTZ R81, R15, R66 ;  /* 0x000000420f517221 */ /* 0x000fc20000010000 */
[----:B------:R-:W2:Y:S01]  /*14290*/  MUFU.EX2 R46, R46 ;  /* 0x0000002e002e7308 */ /* 0x000ea20000000800 */
[----:B------:R-:W-:-:S01]  /*142a0*/  FFMA.FTZ R58, R2, R55, -R44 ;  /* 0x00000037023a7223 */ /* 0x000fc2000001082c */
[----:B------:R-:W-:Y:S01]  /*142b0*/  FFMA.FTZ R55, R2, R127, -R44 ;  /* 0x0000007f02377223 */ /* 0x000fe2000001082c */
[----:B------:R-:W-:-:S01]  /*142c0*/  FADD.FTZ R14, R20, R81 ;  /* 0x00000051140e7221 */ /* 0x000fc20000010000 */
[C-C-:B------:R-:W-:Y:S01]  /*142d0*/  FFMA.FTZ R60, R2.reuse, R59, -R44.reuse ;  /* 0x0000003b023c7223 */ /* 0x140fe2000001082c */
[----:B------:R-:W-:-:S01]  /*142e0*/  FFMA.FTZ R59, R2, R129, -R44 ;  /* 0x00000081023b7223 */ /* 0x000fc2000001082c */
[----:B0-----:R-:W-:Y:S01]  /*142f0*/  F2FP.SATFINITE.E4M3.F32.PACK_AB_MERGE_C R156, R45, R12, R156 ;  /* 0x0000000c2d9c723e */ /* 0x001fe2000480709c */
[----:B------:R-:W-:-:S01]  /*14300*/  FADD.FTZ R15, R21, R14 ;  /* 0x0000000e150f7221 */ /* 0x000fc20000010000 */
[----:B------:R-:W0:Y:S01]  /*14310*/  MUFU.EX2 R77, R77 ;  /* 0x0000004d004d7308 */ /* 0x000e220000000800 */
[----:B-1----:R-:W-:-:S01]  /*14320*/  FADD.FTZ R63, R26, R27 ;  /* 0x0000001b1a3f7221 */ /* 0x002fc20000010000 */
[----:B------:R-:W-:Y:S01]  /*14330*/  FFMA.FTZ R4, R2, R67, -R44 ;  /* 0x0000004302047223 */ /* 0x000fe2000001082c */
[----:B------:R-:W-:-:S01]  /*14340*/  FADD.FTZ R10, R24, R15 ;  /* 0x0000000f180a7221 */ /* 0x000fc20000010000 */
[C-C-:B------:R-:W-:Y:S01]  /*14350*/  FFMA.FTZ R133, R2.reuse, R133, -R44.reuse ;  /* 0x0000008502857223 */ /* 0x140fe2000001082c */
[----:B------:R-:W-:-:S01]  /*14360*/  FFMA.FTZ R71, R2, R71, -R44 ;  /* 0x0000004702477223 */ /* 0x000fc2000001082c */
[----:B------:R-:W-:Y:S01]  /*14370*/  FFMA.FTZ R135, R2, R135, -R44 ;  /* 0x0000008702877223 */ /* 0x000fe2000001082c */
[----:B------:R-:W-:-:S01]  /*14380*/  FADD.FTZ R29, R29, R10 ;  /* 0x0000000a1d1d7221 */ /* 0x000fc20000010000 */
[----:B------:R-:W1:Y:S01]  /*14390*/  MUFU.EX2 R31, R31 ;  /* 0x0000001f001f7308 */ /* 0x000e620000000800 */
[----:B--2---:R-:W-:-:S01]  /*143a0*/  FADD.FTZ R64, R46, R63 ;  /* 0x0000003f2e407221 */ /* 0x004fc20000010000 */
[----:B------:R-:W-:Y:S01]  /*143b0*/  FFMA.FTZ R63, R2, R131, -R44 ;  /* 0x00000083023f7223 */ /* 0x000fe2000001082c */
[----:B------:R-:W-:-:S01]  /*143c0*/  FADD.FTZ R14, R28, R29 ;  /* 0x0000001d1c0e7221 */ /* 0x000fc20000010000 */
[C-C-:B------:R-:W-:Y:S01]  /*143d0*/  FFMA.FTZ R75, R2.reuse, R75, -R44.reuse ;  /* 0x0000004b024b7223 */ /* 0x140fe2000001082c */
[----:B------:R-:W2:Y:S01]  /*143e0*/  @P4 LDC R15, c[0x0][0x44c] ;  /* 0x00011300ff0f4b82 */ /* 0x000ea20000000800 */
[----:B------:R-:W-:-:S01]  /*143f0*/  FFMA.FTZ R137, R2, R137, -R44 ;  /* 0x0000008902897223 */ /* 0x000fc2000001082c */
[----:B------:R-:W-:Y:S01]  /*14400*/  FADD.FTZ R13, R33, R14 ;  /* 0x0000000e210d7221 */ /* 0x000fe20000010000 */
[----:B------:R-:W3:Y:S01]  /*14410*/  MUFU.EX2 R48, R48 ;  /* 0x0000003000307308 */ /* 0x000ee20000000800 */
        /* <DEDUP_REMOVED lines=8> */
[----:B-1----:R-:W-:-:S01]  /*144a0*/  FADD.FTZ R11, R31, R64 ;  /* 0x000000401f0b7221 */ /* 0x002fc20000010000 */
[----:B------:R-:W-:Y:S01]  /*144b0*/  FFMA.FTZ R44, R2, R87, -R44 ;  /* 0x00000057022c7223 */ /* 0x000fe2000001082c */
[----:B------:R-:W-:-:S01]  /*144c0*/  FADD.FTZ R14, R12, R37 ;  /* 0x000000250c0e7221 */ /* 0x000fc20000010000 */
[----:B------:R-:W-:-:S03]  /*144d0*/  F2FP.SATFINITE.E4M3.F32.PACK_AB_MERGE_C R46, R77, R46, RZ ;  /* 0x0000002e4d2e723e */ /* 0x000fc600048070ff */
[----:B------:R-:W-:Y:S01]  /*144e0*/  FADD.FTZ R45, R45, R14 ;  /* 0x0000000e2d2d7221 */ /* 0x000fe20000010000 */
[----:B------:R-:W1:Y:S01]  /*144f0*/  MUFU.EX2 R39, R39 ;  /* 0x0000002700277308 */ /* 0x000e620000000800 */
[----:B---3--:R-:W-:-:S01]  /*14500*/  FADD.FTZ R11, R48, R11 ;  /* 0x0000000b300b7221 */ /* 0x008fc20000010000 */
[----:B------:R-:W-:Y:S01]  /*14510*/  F2FP.SATFINITE.E4M3.F32.PACK_AB_MERGE_C R165, R27, R26, R46 ;  /* 0x0000001a1ba5723e */ /* 0x000fe2000480702e */
[----:B------:R-:W-:-:S01]  /*14520*/  FADD.FTZ R14, R6, R45 ;  /* 0x0000002d060e7221 */ /* 0x000fc20000010000 */
[----:B--2---:R-:W-:-:S04]  /*14530*/  @P4 IMAD.HI.U32 R15, R178, R15, RZ ;  /* 0x0000000fb20f4227 */ /* 0x004fc800078e00ff */
[----:B------:R-:W-:Y:S01]  /*14540*/  FADD.FTZ R49, R49, R14 ;  /* 0x0000000e31317221 */ /* 0x000fe20000010000 */
[----:B------:R-:W2:Y:S01]  /*14550*/  MUFU.EX2 R35, R35 ;  /* 0x0000002300237308 */ /* 0x000ea20000000800 */
[----:B0-----:R-:W-:-:S07]  /*14560*/  FADD.FTZ R0, R50, R11 ;  /* 0x0000000b32007221 */ /* 0x001fce0000010000 */
[----:B------:R-:W0:Y:S01]  /*14570*/  MUFU.EX2 R52, R52 ;  /* 0x0000003400347308 */ /* 0x000e220000000800 */
[----:B-1----:R-:W-:-:S01]  /*14580*/  FADD.FTZ R0, R39, R0 ;  /* 0x0000000027007221 */ /* 0x002fc20000010000 */
        /* <DEDUP_REMOVED lines=20> */
[----:B------:R-:W-:-:S04]  /*146d0*/  F2FP.SATFINITE.E4M3.F32.PACK_AB_MERGE_C R51, R58, R51, RZ ;  /* 0x000000333a33723e */ /* 0x000fc800048070ff */
[----:B------:R-:W-:Y:S02]  /*146e0*/  F2FP.SATFINITE.E4M3.F32.PACK_AB_MERGE_C R163, R56, R47, R51 ;  /* 0x0000002f38a3723e */ /* 0x000fe40004807033 */
        /* <DEDUP_REMOVED lines=12> */
[----:B------:R-:W-:Y:S01]  /*147b0*/  MUFU.EX2 R32, R32 ;  /* 0x0000002000207308 */ /* 0x000fe20000000800 */
[----:B0-----:R-:W-:-:S07]  /*147c0*/  F2FP.SATFINITE.E4M3.F32.PACK_AB_MERGE_C R13, R57, R34, RZ ;  /* 0x00000022390d723e */ /* 0x001fce00048070ff */
[----:B------:R-:W0:Y:S01]  /*147d0*/  MUFU.EX2 R53, R53 ;  /* 0x0000003500357308 */ /* 0x000e220000000800 */
[----:B-1----:R-:W-:-:S07]  /*147e0*/  FADD.FTZ R14, R4, R11 ;  /* 0x0000000b040e7221 */ /* 0x002fce0000010000 */
[----:B------:R-:W1:Y:S08]  /*147f0*/  MUFU.EX2 R133, R133 ;  /* 0x0000008500857308 */ /* 0x000e700000000800 */
[----:B------:R-:W-:Y:S01]  /*14800*/  MUFU.EX2 R38, R38 ;  /* 0x0000002600267308 */ /* 0x000fe20000000800 */
[----:B0-----:R-:W-:Y:S01]  /*14810*/  F2FP.SATFINITE.E4M3.F32.PACK_AB_MERGE_C R158, R53, R32, R13 ;  /* 0x00000020359e723e */ /* 0x001fe2000480700d */
[----:B------:R-:W-:-:S04]  /*14820*/  FADD.FTZ R32, R32, R49 ;  /* 0x0000003120207221 */ /* 0x000fc80000010000 */
[----:B------:R-:W-:Y:S02]  /*14830*/  FADD.FTZ R53, R53, R32 ;  /* 0x0000002035357221 */ /* 0x000fe40000010000 */
[----:B------:R-:W0:Y:S01]  /*14840*/  MUFU.EX2 R65, R65 ;  /* 0x0000004100417308 */ /* 0x000e220000000800 */
[----:B-1----:R-:W-:-:S01]  /*14850*/  FADD.FTZ R11, R133, R14 ;  /* 0x0000000e850b7221 */ /* 0x002fc20000010000 */
[----:B------:R-:W-:Y:S01]  /*14860*/  FADD.FTZ R34, R34, R53 ;  /* 0x0000003522227221 */ /* 0x000fe20000010000 */
[----:B------:R-:W1:Y:S03]  /*14870*/  @P4 LDC R14, c[0x0][0x450] ;  /* 0x00011400ff0e4b82 */ /* 0x000e660000000800 */
[----:B------:R-:W-:-:S02]  /*14880*/  FADD.FTZ R57, R57, R34 ;  /* 0x0000002239397221 */ /* 0x000fc40000010000 */
[----:B------:R-:W2:Y:S08]  /*14890*/  MUFU.EX2 R0, R71 ;  /* 0x0000004700007308 */ /* 0x000eb00000000800 */
[----:B------:R-:W-:Y:S01]  /*148a0*/  MUFU.EX2 R36, R107 ;  /* 0x0000006b00247308 */ /* 0x000fe20000000800 */
[----:B0-----:R-:W-:-:S07]  /*148b0*/  F2FP.SATFINITE.E4M3.F32.PACK_AB_MERGE_C R13, R65, R38, RZ ;  /* 0x00000026410d723e */ /* 0x001fce00048070ff */
[----:B------:R-:W0:Y:S01]  /*148c0*/  MUFU.EX2 R61, R61 ;  /* 0x0000003d003d7308 */ /* 0x000e220000000800 */
[C---:B--2---:R-:W-:Y:S01]  /*148d0*/  F2FP.SATFINITE.E4M3.F32.PACK_AB_MERGE_C R133, R0.reuse, R133, RZ ;  /* 0x000000850085723e */ /* 0x044fe200048070ff */
[----:B------:R-:W-:-:S03]  /*148e0*/  FADD.FTZ R0, R0, R11 ;  /* 0x0000000b00007221 */ /* 0x000fc60000010000 */
[----:B------:R-:W-:-:S03]  /*148f0*/  F2FP.SATFINITE.E4M3.F32.PACK_AB_MERGE_C R159, R4, R63, R133 ;  /* 0x0000003f049f723e */ /* 0x000fc60004807085 */
[----:B------:R-:W2:Y:S08]  /*14900*/  MUFU.EX2 R135, R135 ;  /* 0x0000008700877308 */ /* 0x000eb00000000800 */
[----:B------:R-:W3:Y:S01]  /*14910*/  MUFU.EX2 R10, R75 ;  /* 0x0000004b000a7308 */ /* 0x000ee20000000800 */
[----:B0-----:R-:W-:Y:S01]  /*14920*/  F2FP.SATFINITE.E4M3.F32.PACK_AB_MERGE_C R152, R61, R36, R13 ;  /* 0x000000243d98723e */ /* 0x001fe2000480700d */
[----:B------:R-:W-:Y:S01]  /*14930*/  FADD.FTZ R36, R36, R57 ;  /* 0x0000003924247221 */ /* 0x000fe20000010000 */
[----:B------:R-:W-:Y:S01]  /*14940*/  IMAD.MOV.U32 R13, RZ, RZ, R178 ;  /* 0x000000ffff0d7224 */ /* 0x000fe200078e00b2 */
[----:B-1----:R-:W-:-:S02]  /*14950*/  @P4 SHF.R.U32.HI R13, RZ, R14, R15 ;  /* 0x0000000eff0d4219 */ /* 0x002fc4000001160f */
[----:B------:R-:W-:-:S01]  /*14960*/  FADD.FTZ R61, R61, R36 ;  /* 0x000000243d3d7221 */ /* 0x000fc20000010000 */
[----:B------:R-:W-:Y:S01]  /*14970*/  ISETP.GE.AND P4, PT, R9, 0x1, PT ;  /* 0x000000010900780c */ /* 0x000fe20003f86270 */
[----:B------:R-:W0:Y:S01]  /*14980*/  MUFU.EX2 R137, R137 ;  /* 0x0000008900897308 */ /* 0x000e220000000800 */
[----:B--2---:R-:W-:-:S01]  /*14990*/  FADD.FTZ R11, R135, R0 ;  /* 0x00000000870b7221 */ /* 0x004fc20000010000 */
[----:B------:R-:W-:Y:S01]  /*149a0*/  FADD.FTZ R38, R38, R61 ;  /* 0x0000003d26267221 */ /* 0x000fe20000010000 */
[----:B------:R-:W-:-:S03]  /*149b0*/  IMAD.IADD R13, R88, 0x1, R13 ;  /* 0x00000001580d7824 */ /* 0x000fc600078e020d */
[----:B------:R-:W-:Y:S01]  /*149c0*/  FADD.FTZ R65, R65, R38 ;  /* 0x0000002641417221 */ /* 0x000fe20000010000 */
[----:B------:R-:W-:Y:S01]  /*149d0*/  IMAD.IADD R8, R13, 0x1, R8 ;  /* 0x000000010d087824 */ /* 0x000fe200078e0208 */
[----:B------:R-:W-:Y:S01]  /*149e0*/  MUFU.EX2 R42, R42 ;  /* 0x0000002a002a7308 */ /* 0x000fe20000000800 */
[----:B---3--:R-:W-:-:S07]  /*149f0*/  FADD.FTZ R0, R10, R11 ;  /* 0x0000000b0a007221 */ /* 0x008fce0000010000 */
        /* <DEDUP_REMOVED lines=14> */
[----:B------:R-:W-:Y:S01]  /*14ae0*/  MUFU.EX2 R41, R41 ;  /* 0x0000002900297308 */ /* 0x000fe20000000800 */
[----:B0-----:R-:W-:-:S01]  /*14af0*/  FADD.FTZ R11, R139, R6 ;  /* 0x000000068b0b7221 */ /* 0x001fc20000010000 */
[----:B------:R-:W-:-:S04]  /*14b00*/  FADD.FTZ R4, R42, R69 ;  /* 0x000000452a047221 */ /* 0x000fc80000010000 */
[----:B------:R-:W-:Y:S02]  /*14b10*/  FADD.FTZ R4, R73, R4 ;  /* 0x0000000449047221 */ /* 0x000fe40000010000 */
[----:B------:R-:W0:Y:S01]  /*14b20*/  MUFU.EX2 R44, R44 ;  /* 0x0000002c002c7308 */ /* 0x000e220000000800 */
[----:B--2---:R-:W-:-:S01]  /*14b30*/  FADD.FTZ R0, R12, R11 ;  /* 0x0000000b0c007221 */ /* 0x004fc20000010000 */
[----:B0-----:R-:W-:-:S03]  /*14b40*/  F2FP.SATFINITE.E4M3.F32.PACK_AB_MERGE_C R6, R44, R41, RZ ;  /* 0x000000292c06723e */ /* 0x001fc600048070ff */
[----:B------:R-:W-:Y:S01]  /*14b50*/  FADD.FTZ R41, R41, R0 ;  /* 0x0000000029297221 */ /* 0x000fe20000010000 */
[----:B------:R-:W-:-:S03]  /*14b60*/  F2FP.SATFINITE.E4M3.F32.PACK_AB_MERGE_C R155, R12, R139, R6 ;  /* 0x0000008b0c9b723e */ /* 0x000fc60004807006 */
[----:B------:R-:W-:Y:S01]  /*14b70*/  FADD.FTZ R0, R44, R41 ;  /* 0x000000292c007221 */ /* 0x000fe20000010000 */
[----:B------:R-:W-:Y:S01]  /*14b80*/  VIADD R6, R89, 0xfffffffe ;  /* 0xfffffffe59067836 */ /* 0x000fe20000000000 */
        /* <DEDUP_REMOVED lines=12> */
.L_x_1725:
[----:B------:R-:W-:-:S13]  /*14c50*/  ISETP.NE.AND P1, PT, R9, 0x1, PT ;  /* 0x000000010900780c */ /* 0x000fda0003f25270 */
[----:B------:R-:W0:Y:S02]  /*14c60*/  @P1 LDC.64 R10, c[0x0][0x9e8] ;  /* 0x00027a00ff0a1b82 */ /* 0x000e240000000a00 */
[----:B0-----:R-:W-:-:S05]  /*14c70*/  @P1 IMAD.HI.U32 R10, R12, R10, RZ ;  /* 0x0000000a0c0a1227 */ /* 0x001fca00078e00ff */
[----:B------:R-:W-:-:S07]  /*14c80*/  @P1 SHF.R.U32.HI R12, RZ, R11, R10 ;  /* 0x0000000bff0c1219 */ /* 0x000fce000001160a */
.L_x_1726:
[----:B------:R-:W-:Y:S05]  /*14c90*/  BSYNC B0 ;  /* 0x0000000000007941 */ /* 0x000fea0003800000 */
.L_x_1724:
[----:B------:R-:W-:-:S05]  /*14ca0*/  IMAD R9, R12, R9, R9 ;  /* 0x000000090c097224 */ /* 0x000fca00078e0209 */
[----:B------:R-:W-:-:S07]  /*14cb0*/  VIMNMX R8, R8, R9, PT ;  /* 0x0000000908087248 */ /* 0x000fce0003fe0100 */
.L_x_1723:
[----:B------:R-:W-:Y:S01]  /*14cc0*/  SHF.R.S32.HI R9, RZ, 0x1f, R8 ;  /* 0x0000001fff097819 */ /* 0x000fe20000011408 */
[----:B------:R-:W-:Y:S01]  /*14cd0*/  ULDC UR29, c[0x0][0x9e4] ;  /* 0x00027900001d7ab9 */ /* 0x000fe20000000800 */
[----:B------:R-:W-:Y:S01]  /*14ce0*/  ULDC UR28, c[0x0][0x9e4] ;  /* 0x00027900001c7ab9 */ /* 0x000fe20000000800 */
[----:B------:R-:W-:Y:S01]  /*14cf0*/  ULDC UR30, c[0x0][0x9dc] ;  /* 0x00027700001e7ab9 */ /* 0x000fe20000000800 */
[----:B------:R-:W-:Y:S01]  /*14d00*/  LEA.HI R9, R9, R8, RZ, 0x7 ;  /* 0x0000000809097211 */ /* 0x000fe200078f38ff */
[----:B------:R-:W-:Y:S01]  /*14d10*/  ULDC UR32, c[0x0][0x9dc] ;  /* 0x0002770000207ab9 */ /* 0x000fe20000000800 */
[----:B------:R-:W-:Y:S01]  /*14d20*/  ULDC UR33, c[0x0][0x9e0] ;  /* 0x0002780000217ab9 */ /* 0x000fe20000000800 */
[----:B------:R-:W-:Y:S01]  /*14d30*/  ULDC UR31, c[0x0][0x9e0] ;  /* 0x00027800001f7ab9 */ /* 0x000fe20000000800 */
[----:B------:R-:W-:Y:S02]  /*14d40*/  SHF.R.S32.HI R9, RZ, 0x7, R9 ;  /* 0x00000007ff097819 */ /* 0x000fe40000011409 */
[----:B------:R-:W-:-:S02]  /*14d50*/  CS2R R88, SRZ ;  /* 0x0000000000587805 */ /* 0x000fc4000001ff00 */
[----:B------:R-:W-:Y:S02]  /*14d60*/  CS2R R90, SRZ ;  /* 0x00000000005a7805 */ /* 0x000fe4000001ff00 */
[----:B------:R-:W-:Y:S02]  /*14d70*/  CS2R R92, SRZ ;  /* 0x00000000005c7805 */ /* 0x000fe4000001ff00 */
[----:B------:R-:W-:Y:S02]  /*14d80*/  VIMNMX R12, R192, R9, !PT ;  /* 0x00000009c00c7248 */ /* 0x000fe40007fe0100 */
[----:B------:R-:W-:Y:S02]  /*14d90*/  CS2R R94, SRZ ;  /* 0x00000000005e7805 */ /* 0x000fe4000001ff00 */
[----:B------:R-:W-:Y:S02]  /*14da0*/  CS2R R96, SRZ ;  /* 0x0000000000607805 */ /* 0x000fe4000001ff00 */
[----:B------:R-:W-:-:S02]  /*14db0*/  CS2R R98, SRZ ;  /* 0x0000000000627805 */ /* 0x000fc4000001ff00 */
[----:B------:R-:W-:Y:S02]  /*14dc0*/  ISETP.GE.AND P1, PT, R6, R12, PT ;  /* 0x0000000c0600720c */ /* 0x000fe40003f26270 */
        /* <DEDUP_REMOVED lines=25> */
[----:B------:R-:W-:Y:S01]  /*14f60*/  CS2R R150, SRZ ;  /* 0x0000000000967805 */ /* 0x000fe2000001ff00 */
[----:B------:R-:W-:Y:S06]  /*14f70*/  @!P1 BRA `(.L_x_1727) ;  /* 0x0000003000a49947 */ /* 0x000fec0003800000 */
        /* <DEDUP_REMOVED lines=31> */
[----:B------:R-:W-:-:S07]  /*15170*/  CS2R R88, SRZ ;  /* 0x0000000000587805 */ /* 0x000fce000001ff00 */
.L_x_1747:
[----:B------:R-:W-:Y:S01]  /*15180*/  ISETP.NE.AND P1, PT, R184, RZ, PT ;  /* 0x000000ffb800720c */ /* 0x000fe20003f25270 */
[----:B------:R-:W-:Y:S01]  /*15190*/  VIADD R13, R23, 0x1 ;  /* 0x00000001170d7836 */ /* 0x000fe20000000000 */
[----:B------:R-:W-:Y:S05]  /*151a0*/  YIELD ;  /* 0x0000000000007946 */ /* 0x000fea0003800000 */
[----:B------:R-:W-:-:S04]  /*151b0*/  ISETP.NE.AND P2, PT, R13, 0x2, PT ;  /* 0x000000020d00780c */ /* 0x000fc80003f45270 */
[----:B------:R-:W-:Y:S02]  /*151c0*/  SEL R9, RZ, 0x1, P2 ;  /* 0x00000001ff097807 */ /* 0x000fe40001000000 */
[----:B------:R-:W-:Y:S02]  /*151d0*/  SEL R13, R13, RZ, P2 ;  /* 0x000000ff0d0d7207 */ /* 0x000fe40001000000 */
[----:B------:R-:W-:Y:S01]  /*151e0*/  LOP3.LUT R14, R168, R9, RZ, 0x3c, !PT ;  /* 0x00000009a80e7212 */ /* 0x000fe200078e3cff */
[----:B------:R-:W-:Y:S06]  /*151f0*/  @P1 BRA `(.L_x_1728) ;  /* 0x0000000000301947 */ /* 0x000fec0003800000 */
[----:B------:R-:W-:Y:S05]  /*15200*/  @!P0 BRA `(.L_x_1729) ;  /* 0x0000000000048947 */ /* 0x000fea0003800000 */
[----:B------:R-:W-:Y:S01]  /*15210*/  BPT.TRAP 0x1 ;  /* 0x000000040000795c */ /* 0x000fe20000300000 */
.L_x_1729:
[----:B------:R-:W-:Y:S01]  /*15220*/  IMAD R9, R13, 0x8, R16 ;  /* 0x000000080d097824 */ /* 0x000fe200078e0210 */
[----:B------:R-:W-:-:S04]  /*15230*/  SHF.L.U32 R8, R14, 0x1f, RZ ;  /* 0x0000001f0e087819 */ /* 0x000fc800000006ff */
[----:B------:R0:W1:Y:S01]  /*15240*/  SYNCS.PHASECHK.TRANS64.TRYWAIT P2, [R9+URZ+0x22830], R8 ;  /* 0x02283008090075a7 */ /* 0x000062000804017f */
[----:B------:R-:W-:Y:S05]  /*15250*/  @!P0 BRA `(.L_x_1730) ;  /* 0x0000000000048947 */ /* 0x000fea0003800000 */
[----:B------:R-:W-:Y:S01]  /*15260*/  BPT.TRAP 0x1 ;  /* 0x000000040000795c */ /* 0x000fe20000300000 */
.L_x_1730:
[----:B------:R-:W-:Y:S04]  /*15270*/  BSSY B0, `(.L_x_1728) ;  /* 0x0000004000007945 */ /* 0x000fe80003800000 */
[----:B-1----:R-:W-:Y:S05]  /*15280*/  @P2 BRA `(.L_x_1731) ;  /* 0x0000000000082947 */ /* 0x002fea0003800000 */
[----:B------:R-:W1:Y:S02]  /*15290*/  SYNCS.PHASECHK.TRANS64.TRYWAIT P2, [R9+URZ+0x22830], R8 ;  /* 0x02283008090075a7 */ /* 0x000e64000804017f */
[----:B-1----:R-:W-:Y:S05]  /*152a0*/  @!P2 BRA `(.L_x_1732) ;  /* 0x0000015c0090a947 */ /* 0x002fea0003800000 */
.L_x_1731:
[----:B------:R-:W-:Y:S05]  /*152b0*/  BSYNC B0 ;  /* 0x0000000000007941 */ /* 0x000fea0003800000 */
.L_x_1728:
[----:B01----:R-:W0:Y:S01]  /*152c0*/  S2R R8, SR_TID.X ;  /* 0x0000000000087919 */ /* 0x003e220000002100 */
[----:B------:R-:W-:Y:S05]  /*152d0*/  WARPSYNC.ALL ;  /* 0x0000000000007948 */ /* 0x000fea0003800000 */
[----:B------:R-:W-:Y:S02]  /*152e0*/  IMAD.MOV.U32 R9, RZ, RZ, -0x7fffffe0 ;  /* 0x80000020ff097424 */ /* 0x000fe400078e00ff */
[----:B------:R-:W-:Y:S02]  /*152f0*/  IMAD.MOV.U32 R25, RZ, RZ, -0x7fffffe0 ;  /* 0x80000020ff197424 */ /* 0x000fe400078e00ff */
[----:B------:R-:W-:Y:S01]  /*15300*/  IMAD.MOV.U32 R21, RZ, RZ, -0x7fffffe0 ;  /* 0x80000020ff157424 */ /* 0x000fe200078e00ff */
[----:B------:R-:W-:Y:S01]  /*15310*/  R2UR UR27, R9 ;  /* 0x00000000091b72ca */ /* 0x000fe200000e0000 */
[----:B------:R-:W-:Y:S01]  /*15320*/  IMAD.MOV.U32 R11, RZ, RZ, -0x7fffffe0 ;  /* 0x80000020ff0b7424 */ /* 0x000fe200078e00ff */
[----:B------:R-:W-:-:S02]  /*15330*/  R2UR UR19, R25 ;  /* 0x00000000191372ca */ /* 0x000fc400000e0000 */
[----:B------:R-:W-:Y:S02]  /*15340*/  R2UR UR7, R21 ;  /* 0x00000000150772ca */ /* 0x000fe400000e0000 */
[----:B------:R-:W-:Y:S02]  /*15350*/  R2UR UR11, R11 ;  /* 0x000000000b0b72ca */ /* 0x000fe400000e0000 */
[----:B------:R-:W-:Y:S02]  /*15360*/  R2UR UR15, R21 ;  /* 0x00000000150f72ca */ /* 0x000fe400000e0000 */
[----:B------:R-:W-:Y:S02]  /*15370*/  R2UR UR23, R9 ;  /* 0x00000000091772ca */ /* 0x000fe400000e0000 */
[----:B0-----:R-:W-:Y:S01]  /*15380*/  SHF.R.U32.HI R10, RZ, 0x7, R8 ;  /* 0x00000007ff0a7819 */ /* 0x001fe20000011608 */
[----:B------:R-:W-:-:S04]  /*15390*/  IMAD R8, R13, 0x600, R7 ;  /* 0x000006000d087824 */ /* 0x000fc800078e0207 */
[----:B------:R-:W-:Y:S01]  /*153a0*/  VIADD R15, R10, 0x8 ;  /* 0x000000080a0f7836 */ /* 0x000fe20000000000 */
[C---:B------:R-:W-:Y:S01]  /*153b0*/  R2UR UR26, R8.reuse ;  /* 0x00000000081a72ca */ /* 0x040fe200000e0000 */
[C---:B------:R-:W-:Y:S02]  /*153c0*/  VIADD R24, R8.reuse, 0x400 ;  /* 0x0000040008187836 */ /* 0x040fe40000000000 */
[C---:B------:R-:W-:Y:S01]  /*153d0*/  VIADD R20, R8.reuse, 0x2 ;  /* 0x0000000208147836 */ /* 0x040fe20000000000 */
[----:B------:R0:W-:Y:S01]  /*153e0*/  BAR.SYNC.DEFER_BLOCKING R15, 0x100 ;  /* 0x0004000f0000751d */ /* 0x0001e20000010000 */
[----:B------:R-:W-:Y:S01]  /*153f0*/  VIADD R10, R8, 0x200 ;  /* 0x00000200080a7836 */ /* 0x000fe20000000000 */
[----:B------:R-:W-:Y:S02]  /*15400*/  R2UR UR18, R24 ;  /* 0x00000000181272ca */ /* 0x000fe400000e0000 */
[----:B------:R-:W-:Y:S01]  /*15410*/  R2UR UR6, R20 ;  /* 0x00000000140672ca */ /* 0x000fe200000e0000 */
[----:B------:R-:W-:Y:S01]  /*15420*/  VIADD R20, R8, 0x202 ;  /* 0x0000020208147836 */ /* 0x000fe20000000000 */
[----:B------:R-:W-:Y:S01]  /*15430*/  R2UR UR10, R10 ;  /* 0x000000000a0a72ca */ /* 0x000fe200000e0000 */
[----:B------:R-:W-:-:S03]  /*15440*/  VIADD R8, R8, 0x402 ;  /* 0x0000040208087836 */ /* 0x000fc60000000000 */
[----:B------:R-:W-:Y:S02]  /*15450*/  R2UR UR14, R20 ;  /* 0x00000000140e72ca */ /* 0x000fe400000e0000 */
[----:B------:R-:W-:Y:S01]  /*15460*/  R2UR UR22, R8 ;  /* 0x00000000081672ca */ /* 0x000fe200000e0000 */
        /* <DEDUP_REMOVED lines=21> */
.L_x_1734:
[----:B------:R-:W-:Y:S01]  /*155c0*/  SHF.L.U32 R8, R168, 0x1f, RZ ;  /* 0x0000001fa8087819 */ /* 0x000fe200000006ff */
[----:B------:R-:W-:-:S04]  /*155d0*/  IMAD R9, R23, 0x8, R16 ;  /* 0x0000000817097824 */ /* 0x000fc800078e0210 */
[----:B------:R0:W1:Y:S01]  /*155e0*/  SYNCS.PHASECHK.TRANS64.TRYWAIT P1, [R9+URZ+0x22850], R8 ;  /* 0x02285008090075a7 */ /* 0x000062000802017f */
[----:B------:R-:W-:Y:S05]  /*155f0*/  @!P0 BRA `(.L_x_1735) ;  /* 0x0000000000048947 */ /* 0x000fea0003800000 */
[----:B------:R-:W-:Y:S01]  /*15600*/  BPT.TRAP 0x1 ;  /* 0x000000040000795c */ /* 0x000fe20000300000 */
.L_x_1735:
[----:B-1----:R-:W-:Y:S05]  /*15610*/  @P1 BRA `(.L_x_1733) ;  /* 0x0000000000081947 */ /* 0x002fea0003800000 */
[----:B------:R-:W1:Y:S02]  /*15620*/  SYNCS.PHASECHK.TRANS64.TRYWAIT P1, [R9+URZ+0x22850], R8 ;  /* 0x02285008090075a7 */ /* 0x000e64000802017f */
[----:B-1----:R-:W-:Y:S05]  /*15630*/  @!P1 BRA `(.L_x_1736) ;  /* 0x0000015800c09947 */ /* 0x002fea0003800000 */
.L_x_1733:
[----:B01----:R-:W-:Y:S01]  /*15640*/  VIADD R8, R16, 0x400 ;  /* 0x0000040010087836 */ /* 0x003fe20000000000 */
[----:B------:R-:W-:Y:S05]  /*15650*/  WARPSYNC.ALL ;  /* 0x0000000000007948 */ /* 0x000fea0003800000 */
[----:B------:R-:W-:Y:S01]  /*15660*/  SHF.R.U32.HI R8, RZ, 0x4, R8 ;  /* 0x00000004ff087819 */ /* 0x000fe20000011608 */
[----:B------:R-:W-:Y:S01]  /*15670*/  IMAD.MOV.U32 R9, RZ, RZ, 0x40000040 ;  /* 0x40000040ff097424 */ /* 0x000fe200078e00ff */
[----:B------:R-:W-:Y:S01]  /*15680*/  WARPGROUP.ARRIVE ;  /* 0x00000000000079c5 */ /* 0x000fe20000000000 */
[----:B------:R-:W-:Y:S01]  /*15690*/  IMAD.MOV.U32 R11, RZ, RZ, 0x40000040 ;  /* 0x40000040ff0b7424 */ /* 0x000fe200078e00ff */
[----:B------:R-:W-:-:S04]  /*156a0*/  LOP3.LUT R8, R8, 0x3fff, RZ, 0xc0, !PT ;  /* 0x00003fff08087812 */ /* 0x000fc800078ec0ff */
[----:B------:R-:W0:Y:S01]  /*156b0*/  S2R R15, SR_TID.X ;  /* 0x00000000000f7919 */ /* 0x000e220000002100 */
[----:B------:R-:W-:Y:S01]  /*156c0*/  R2UR UR7, R9 ;  /* 0x00000000090772ca */ /* 0x000fe200000e0000 */
[----:B------:R-:W-:Y:S01]  /*156d0*/  IMAD.MOV.U32 R9, RZ, RZ, 0x40000040 ;  /* 0x40000040ff097424 */ /* 0x000fe200078e00ff */
[----:B------:R-:W-:-:S05]  /*156e0*/  LOP3.LUT R8, R8, 0x10000, RZ, 0xfc, !PT ;  /* 0x0001000008087812 */ /* 0x000fca00078efcff */
[----:B------:R-:W-:-:S04]  /*156f0*/  IMAD R8, R23, 0x400, R8 ;  /* 0x0000040017087824 */ /* 0x000fc800078e0208 */
[C---:B------:R-:W-:Y:S01]  /*15700*/  VIADD R10, R8.reuse, 0x2 ;  /* 0x00000002080a7836 */ /* 0x040fe20000000000 */
[----:B------:R-:W-:-:S13]  /*15710*/  R2UR UR6, R8 ;  /* 0x00000000080672ca */ /* 0x000fda00000e0000 */
[----:B------:R-:W-:Y:S01]  /*15720*/  QGMMA.64x128x32.F32.E4M3.E4M3 R88, R164, gdesc[UR4], R88, gsb0 ;  /* 0x01e00004a4587df3 */ /* 0x000fe20008000858 */
[----:B------:R-:W-:Y:S01]  /*15730*/  R2UR UR6, R10 ;  /* 0x000000000a0672ca */ /* 0x000fe200000e0000 */
[C---:B------:R-:W-:Y:S01]  /*15740*/  VIADD R10, R8.reuse, 0x4 ;  /* 0x00000004080a7836 */ /* 0x040fe20000000000 */
[----:B------:R-:W-:Y:S01]  /*15750*/  R2UR UR7, R11 ;  /* 0x000000000b0772ca */ /* 0x000fe200000e0000 */
[----:B------:R-:W-:Y:S02]  /*15760*/  IMAD.MOV.U32 R11, RZ, RZ, 0x40000040 ;  /* 0x40000040ff0b7424 */ /* 0x000fe400078e00ff */
[----:B------:R-:W-:Y:S01]  /*15770*/  VIADD R8, R8, 0x6 ;  /* 0x0000000608087836 */ /* 0x000fe20000000000 */
[----:B0-----:R-:W-:Y:S01]  /*15780*/  SHF.R.U32.HI R15, RZ, 0x7, R15 ;  /* 0x00000007ff0f7819 */ /* 0x001fe2000001160f */
[----:B------:R-:W-:Y:S02]  /*15790*/  WARPGROUP.DEPBAR.LE gsb0, 0x0 ;  /* 0x00008000000079c5 */ /* 0x000fe40000010000 */
[----:B------:R-:W-:-:S06]  /*157a0*/  WARPGROUP.ARRIVE ;  /* 0x00000000000079c5 */ /* 0x000fcc0000000000 */
[----:B------:R-:W-:Y:S01]  /*157b0*/  QGMMA.64x128x32.F32.E4M3.E4M3 R88, R160, gdesc[UR4], R88, gsb0 ;  /* 0x01e00004a0587df3 */ /* 0x000fe20008000858 */
[----:B------:R-:W-:Y:S02]  /*157c0*/  R2UR UR6, R10 ;  /* 0x000000000a0672ca */ /* 0x000fe400000e0000 */
[----:B------:R-:W-:Y:S01]  /*157d0*/  R2UR UR7, R11 ;  /* 0x000000000b0772ca */ /* 0x000fe200000e0000 */
[----:B------:R-:W-:Y:S02]  /*157e0*/  WARPGROUP.DEPBAR.LE gsb0, 0x0 ;  /* 0x00008000000079c5 */ /* 0x000fe40000010000 */
[----:B------:R-:W-:-:S10]  /*157f0*/  WARPGROUP.ARRIVE ;  /* 0x00000000000079c5 */ /* 0x000fd40000000000 */
[----:B------:R-:W-:Y:S01]  /*15800*/  QGMMA.64x128x32.F32.E4M3.E4M3 R88, R156, gdesc[UR4], R88, gsb0 ;  /* 0x01e000049c587df3 */ /* 0x000fe20008000858 */
[----:B------:R-:W-:Y:S02]  /*15810*/  R2UR UR6, R8 ;  /* 0x00000000080672ca */ /* 0x000fe400000e0000 */
[----:B------:R-:W-:Y:S02]  /*15820*/  R2UR UR7, R9 ;  /* 0x00000000090772ca */ /* 0x000fe400000e0000 */
[----:B------:R-:W-:Y:S01]  /*15830*/  IADD3 R8, -R15, 0xb, RZ ;  /* 0x0000000b0f087810 */ /* 0x000fe20007ffe1ff */
[----:B------:R-:W-:Y:S02]  /*15840*/  WARPGROUP.DEPBAR.LE gsb0, 0x0 ;  /* 0x00008000000079c5 */ /* 0x000fe40000010000 */
[----:B------:R-:W-:-:S08]  /*15850*/  WARPGROUP.ARRIVE ;  /* 0x00000000000079c5 */ /* 0x000fd00000000000 */
[----:B------:R-:W-:Y:S03]  /*15860*/  QGMMA.64x128x32.F32.E4M3.E4M3 R88, R152, gdesc[UR4], R88, gsb0 ;  /* 0x01e0000498587df3 */ /* 0x000fe60008000858 */
[----:B------:R-:W-:Y:S02]  /*15870*/  WARPGROUP.DEPBAR.LE gsb0, 0x0 ;  /* 0x00008000000079c5 */ /* 0x000fe40000010000 */
[----:B------:R0:W-:Y:S06]  /*15880*/  BAR.ARV R8, 0x100 ;  /* 0x000400080000751d */ /* 0x0001ec0000002000 */
[----:B------:R-:W-:Y:S05]  /*15890*/  @!P0 BRA `(.L_x_1737) ;  /* 0x0000000000048947 */ /* 0x000fea0003800000 */
[----:B------:R-:W-:Y:S01]  /*158a0*/  BPT.TRAP 0x1 ;  /* 0x000000040000795c */ /* 0x000fe20000300000 */
.L_x_1737:
[----:B------:R-:W-:Y:S01]  /*158b0*/  ISETP.NE.AND P1, PT, R193, 0x1, PT ;  /* 0x00000001c100780c */ /* 0x000fe20003f25270 */
[----:B------:R-:W-:Y:S01]  /*158c0*/  IMAD.IADD R11, R198, 0x1, R178 ;  /* 0x00000001c60b7824 */ /* 0x000fe200078e02b2 */
[----:B------:R-:W-:Y:S01]  /*158d0*/  LOP3.LUT P3, RZ, R17, 0x4, RZ, 0xc0, !PT ;  /* 0x0000000411ff7812 */ /* 0x000fe2000786c0ff */
[----:B------:R-:W-:Y:S01]  /*158e0*/  IMAD.SHL.U32 R10, R6, 0x80, RZ ;  /* 0x00000080060a7824 */ /* 0x000fe200078e00ff */
[----:B------:R-:W-:Y:S02]  /*158f0*/  UMOV UR34, UR30 ;  /* 0x0000001e00227c82 */ /* 0x000fe40008000000 */
[----:B------:R-:W-:Y:S02]  /*15900*/  ULOP3.LUT UR6, URZ, UR34, URZ, 0x33, !UPT ;  /* 0x000000223f067292 */ /* 0x000fe4000f8e333f */
[----:B------:R-:W-:-:S04]  /*15910*/  IADD3 R20, -R171, 0x1, -R10 ;  /* 0x00000001ab147810 */ /* 0x000fc80007ffe90a */
[----:B------:R-:W-:Y:S01]  /*15920*/  IADD3 R20, -R170, R20, R172 ;  /* 0x00000014aa147210 */ /* 0x000fe20007ffe1ac */
[----:B------:R-:W1:Y:S04]  /*15930*/  @P1 LDC R9, c[0x0][0x44c] ;  /* 0x00011300ff091b82 */ /* 0x000e680000000800 */
[C---:B------:R-:W-:Y:S02]  /*15940*/  VIADD R15, R20.reuse, UR33 ;  /* 0x00000021140f7c36 */ /* 0x040fe40008000000 */
[----:B------:R-:W-:Y:S02]  /*15950*/  VIADD R20, R20, UR6 ;  /* 0x0000000614147c36 */ /* 0x000fe40008000000 */
[----:B0-----:R-:W0:Y:S01]  /*15960*/  @P1 LDC R8, c[0x0][0x450] ;  /* 0x00011400ff081b82 */ /* 0x001e220000000800 */
[----:B-1----:R-:W-:-:S05]  /*15970*/  @P1 IMAD.HI.U32 R9, R11, R9, RZ ;  /* 0x000000090b091227 */ /* 0x002fca00078e00ff */
[----:B0-----:R-:W-:Y:S01]  /*15980*/  @P1 SHF.R.U32.HI R11, RZ, R8, R9 ;  /* 0x00000008ff0b1219 */ /* 0x001fe20000011609 */
[----:B------:R-:W-:Y:S02]  /*15990*/  IMAD R8, R13, 0x8, R16 ;  /* 0x000000080d087824 */ /* 0x000fe400078e0210 */
[----:B------:R-:W-:Y:S02]  /*159a0*/  IMAD.U32 R9, RZ, RZ, UR38 ;  /* 0x00000026ff097e24 */ /* 0x000fe4000f8e00ff */
[----:B------:R-:W0:Y:S01]  /*159b0*/  SHFL.IDX PT, R153, R11, RZ, 0x1c1f ;  /* 0x001c1fff0b997589 */ /* 0x000e2200000e0000 */
[----:B------:R-:W-:-:S05]  /*159c0*/  VIADD R8, R8, 0x22840 ;  /* 0x0002284008087836 */ /* 0x000fca0000000000 */
[----:B------:R-:W-:-:S04]  /*159d0*/  PRMT R8, R9, 0x654, R8 ;  /* 0x0000065409087816 */ /* 0x000fc80000000008 */
[----:B------:R1:W-:Y:S01]  /*159e0*/  SYNCS.ARRIVE.TRANS64.RED.A1T0 RZ, [R8+URZ], RZ ;  /* 0x000000ff08ff79a7 */ /* 0x0003e2000810043f */
[--C-:B0-----:R-:W-:Y:S02]  /*159f0*/  IMAD.IADD R21, R15, 0x1, R153.reuse ;  /* 0x000000010f157824 */ /* 0x101fe400078e0299 */
[----:B------:R-:W-:Y:S01]  /*15a00*/  IMAD.IADD R152, R20, 0x1, R153 ;  /* 0x0000000114987824 */ /* 0x000fe200078e0299 */
[----:B-1----:R-:W-:Y:S06]  /*15a10*/  @!P3 BRA `(.L_x_1738) ;  /* 0x000000000058b947 */ /* 0x002fec0003800000 */
[----:B------:R-:W-:Y:S01]  /*15a20*/  IADD3 R153, -R170, R172, R153 ;  /* 0x000000acaa997210 */ /* 0x000fe20007ffe199 */
[----:B------:R-:W-:Y:S03]  /*15a30*/  BSSY B0, `(.L_x_1739) ;  /* 0x0000010000007945 */ /* 0x000fe60003800000 */
        /* <DEDUP_REMOVED lines=10> */
.L_x_1740:
[----:B------:R-:W-:-:S05]  /*15ae0*/  IMAD.U32 R154, RZ, RZ, UR29 ;  /* 0x0000001dff9a7e24 */ /* 0x000fca000f8e00ff */
[----:B------:R-:W-:-:S13]  /*15af0*/  ISETP.NE.AND P1, PT, R154, 0x1, PT ;  /* 0x000000019a00780c */ /* 0x000fda0003f25270 */
[----:B------:R-:W0:Y:S02]  /*15b00*/  @P1 LDC.64 R8, c[0x0][0x9e8] ;  /* 0x00027a00ff081b82 */ /* 0x000e240000000a00 */
[----:B0-----:R-:W-:-:S05]  /*15b10*/  @P1 IMAD.HI.U32 R8, R153, R8, RZ ;  /* 0x0000000899081227 */ /* 0x001fca00078e00ff */
[----:B------:R-:W-:-:S07]  /*15b20*/  @P1 SHF.R.U32.HI R153, RZ, R9, R8 ;  /* 0x00000009ff991219 */ /* 0x000fce0000011608 */
.L_x_1741:
[----:B------:R-:W-:Y:S05]  /*15b30*/  BSYNC B0 ;  /* 0x0000000000007941 */ /* 0x000fea0003800000 */
.L_x_1739:
[----:B------:R-:W-:-:S04]  /*15b40*/  IMAD R153, R153, R154, -R10 ;  /* 0x0000009a99997224 */ /* 0x000fc800078e0a0a */
[----:B------:R-:W-:-:S05]  /*15b50*/  IMAD.IADD R153, R153, 0x1, -R171 ;  /* 0x0000000199997824 */ /* 0x000fca00078e0aab */
[----:B------:R-:W-:Y:S02]  /*15b60*/  VIMNMX R152, R152, R153, !PT ;  /* 0x0000009998987248 */ /* 0x000fe40007fe0100 */
[----:B------:R-:W-:-:S07]  /*15b70*/  VIADDMNMX R21, R153, R154, R21, PT ;  /* 0x0000009a99157246 */ /* 0x000fce0003800115 */
.L_x_1738:
        /* <DEDUP_REMOVED lines=9> */
[----:B------:R-:W-:Y:S02]  /*15c10*/  ISETP.GT.AND P1, PT, R152, 0x9, P5 ;  /* 0x000000099800780c */ /* 0x000fe40002f24270 */
[C---:B------:R-:W-:Y:S02]  /*15c20*/  ISETP.LT.OR P2, PT, R21.reuse, 0x9, P2 ;  /* 0x000000091500780c */ /* 0x040fe40001741670 */
[----:B------:R-:W-:-:S02]  /*15c30*/  ISETP.LT.OR P1, PT, R21, 0xa, P1 ;  /* 0x0000000a1500780c */ /* 0x000fc40000f21670 */
[----:B------:R-:W-:Y:S01]  /*15c40*/  FSEL R28, R28, -INF , !P2 ;  /* 0xff8000001c1c7808 */ /* 0x000fe20005000000 */
[--C-:B0-----:R-:W-:Y:S01]  /*15c50*/  IMAD.IADD R15, R15, 0x1, R11.reuse ;  /* 0x000000010f0f7824 */ /* 0x101fe200078e020b */
[----:B------:R-:W-:Y:S01]  /*15c60*/  FSEL R29, R29, -INF , !P1 ;  /* 0xff8000001d1d7808 */ /* 0x000fe20004800000 */
[----:B------:R-:W-:Y:S01]  /*15c70*/  IMAD.IADD R20, R20, 0x1, R11 ;  /* 0x0000000114147824 */ /* 0x000fe200078e020b */
[C---:B------:R-:W-:Y:S02]  /*15c80*/  ISETP.GT.AND P2, PT, R152.reuse, 0x10, P5 ;  /* 0x000000109800780c */ /* 0x040fe40002f44270 */
        /* <DEDUP_REMOVED lines=82> */
[----:B------:R-:W-:Y:S01]  /*161b0*/  FSEL R85, R85, -INF , !P1 ;  /* 0xff80000055557808 */ /* 0x000fe20004800000 */
[----:B------:R-:W-:Y:S08]  /*161c0*/  @!P3 BRA `(.L_x_1742) ;  /* 0x000000000058b947 */ /* 0x000ff00003800000 */
        /* <DEDUP_REMOVED lines=12> */
.L_x_1744:
[----:B------:R-:W-:-:S05]  /*16290*/  IMAD.U32 R21, RZ, RZ, UR29 ;  /* 0x0000001dff157e24 */ /* 0x000fca000f8e00ff */
[----:B------:R-:W-:-:S13]  /*162a0*/  ISETP.NE.AND P1, PT, R21, 0x1, PT ;  /* 0x000000011500780c */ /* 0x000fda0003f25270 */
[----:B------:R-:W0:Y:S02]  /*162b0*/  @P1 LDC.64 R8, c[0x0][0x9e8] ;  /* 0x00027a00ff081b82 */ /* 0x000e240000000a00 */
[----:B0-----:R-:W-:-:S05]  /*162c0*/  @P1 IMAD.HI.U32 R8, R11, R8, RZ ;  /* 0x000000080b081227 */ /* 0x001fca00078e00ff */
[----:B------:R-:W-:-:S07]  /*162d0*/  @P1 SHF.R.U32.HI R11, RZ, R9, R8 ;  /* 0x00000009ff0b1219 */ /* 0x000fce0000011608 */
.L_x_1745:
[----:B------:R-:W-:Y:S05]  /*162e0*/  BSYNC B0 ;  /* 0x0000000000007941 */ /* 0x000fea0003800000 */
.L_x_1743:
[----:B------:R-:W-:-:S04]  /*162f0*/  IMAD R10, R11, R21, -R10 ;  /* 0x000000150b0a7224 */ /* 0x000fc800078e0a0a */
[----:B------:R-:W-:-:S05]  /*16300*/  IMAD.IADD R10, R10, 0x1, -R171 ;  /* 0x000000010a0a7824 */ /* 0x000fca00078e0aab */
[----:B------:R-:W-:Y:S02]  /*16310*/  VIMNMX R20, R20, R10, !PT ;  /* 0x0000000a14147248 */ /* 0x000fe40007fe0100 */
[----:B------:R-:W-:-:S07]  /*16320*/  VIADDMNMX R15, R10, R21, R15, PT ;  /* 0x000000150a0f7246 */ /* 0x000fce000380010f */
.L_x_1742:
[----:B------:R-:W-:Y:S02]  /*16330*/  FMNMX.FTZ R8, R24, R3, !PT ;  /* 0x0000000318087209 */ /* 0x000fe40007810000 */
[----:B------:R-:W-:Y:S02]  /*16340*/  ISETP.GT.AND P1, PT, R20, 0x1, P5 ;  /* 0x000000011400780c */ /* 0x000fe40002f24270 */
[----:B------:R-:W-:Y:S02]  /*16350*/  FMNMX.FTZ R8, R25, R8, !PT ;  /* 0x0000000819087209 */ /* 0x000fe40007810000 */
[----:B------:R-:W-:Y:S02]  /*16360*/  LOP3.LUT R17, R17, 0xbfffffff, RZ, 0xc0, !PT ;  /* 0xbfffffff11117812 */ /* 0x000fe400078ec0ff */
[----:B------:R-:W-:Y:S02]  /*16370*/  FMNMX.FTZ R8, R28, R8, !PT ;  /* 0x000000081c087209 */ /* 0x000fe40007810000 */
[----:B------:R-:W-:-:S02]  /*16380*/  ISETP.LT.OR P1, PT, R15, 0x2, P1 ;  /* 0x000000020f00780c */ /* 0x000fc40000f21670 */
[----:B------:R-:W-:Y:S02]  /*16390*/  FMNMX.FTZ R8, R29, R8, !PT ;  /* 0x000000081d087209 */ /* 0x000fe40007810000 */
[----:B------:R-:W-:Y:S02]  /*163a0*/  ISETP.GT.AND P2, PT, R20, 0x8, P5 ;  /* 0x000000081400780c */ /* 0x000fe40002f44270 */
[----:B------:R-:W-:Y:S02]  /*163b0*/  FMNMX.FTZ R8, R32, R8, !PT ;  /* 0x0000000820087209 */ /* 0x000fe40007810000 */
[----:B------:R-:W-:Y:S02]  /*163c0*/  @P0 LOP3.LUT R17, R17, 0x40000000, RZ, 0xfc, !PT ;  /* 0x4000000011110812 */ /* 0x000fe400078efcff */
[----:B------:R-:W-:Y:S02]  /*163d0*/  FMNMX.FTZ R8, R33, R8, !PT ;  /* 0x0000000821087209 */ /* 0x000fe40007810000 */
[----:B------:R-:W-:-:S02]  /*163e0*/  FSEL R27, R27, -INF , !P1 ;  /* 0xff8000001b1b7808 */ /* 0x000fc40004800000 */
[----:B------:R-:W-:Y:S02]  /*163f0*/  FMNMX.FTZ R8, R36, R8, !PT ;  /* 0x0000000824087209 */ /* 0x000fe40007810000 */
[C---:B------:R-:W-:Y:S02]  /*16400*/  ISETP.GT.AND P0, PT, R20.reuse, RZ, P5 ;  /* 0x000000ff1400720c */ /* 0x040fe40002f04270 */
[----:B------:R-:W-:Y:S02]  /*16410*/  FMNMX.FTZ R8, R37, R8, !PT ;  /* 0x0000000825087209 */ /* 0x000fe40007810000 */
[----:B------:R-:W-:Y:S02]  /*16420*/  ISETP.GT.AND P1, PT, R20, 0x9, P5 ;  /* 0x000000091400780c */ /* 0x000fe40002f24270 */
[----:B------:R-:W-:Y:S02]  /*16430*/  FMNMX.FTZ R8, R40, R8, !PT ;  /* 0x0000000828087209 */ /* 0x000fe40007810000 */
[----:B------:R-:W-:-:S02]  /*16440*/  ISETP.LT.OR P2, PT, R15, 0x9, P2 ;  /* 0x000000090f00780c */ /* 0x000fc40001741670 */
[----:B------:R-:W-:Y:S02]  /*16450*/  FMNMX.FTZ R8, R41, R8, !PT ;  /* 0x0000000829087209 */ /* 0x000fe40007810000 */
[C---:B------:R-:W-:Y:S02]  /*16460*/  ISETP.LT.OR P0, PT, R15.reuse, 0x1, P0 ;  /* 0x000000010f00780c */ /* 0x040fe40000701670 */
        /* <DEDUP_REMOVED lines=9> */
[----:B------:R-:W-:-:S02]  /*16500*/  FSEL R31, R31, -INF , !P1 ;  /* 0xff8000001f1f7808 */ /* 0x000fc40004800000 */
[----:B------:R-:W-:Y:S02]  /*16510*/  FMNMX.FTZ R8, R53, R8, !PT ;  /* 0x0000000835087209 */ /* 0x000fe40007810000 */
[----:B------:R-:W-:Y:S02]  /*16520*/  ISETP.GT.AND P1, PT, R20, 0x11, P5 ;  /* 0x000000111400780c */ /* 0x000fe40002f24270 */
[----:B------:R-:W-:Y:S02]  /*16530*/  FMNMX.FTZ R8, R56, R8, !PT ;  /* 0x0000000838087209 */ /* 0x000fe40007810000 */
[----:B------:R-:W-:Y:S02]  /*16540*/  ISETP.LT.OR P2, PT, R15, 0x11, P2 ;  /* 0x000000110f00780c */ /* 0x000fe40001741670 */
[----:B------:R-:W-:Y:S02]  /*16550*/  FMNMX.FTZ R8, R57, R8, !PT ;  /* 0x0000000839087209 */ /* 0x000fe40007810000 */
[----:B------:R-:W-:-:S02]  /*16560*/  FMNMX.FTZ R10, R26, R5, !PT ;  /* 0x000000051a0a7209 */ /* 0x000fc40007810000 */
[----:B------:R-:W-:Y:S02]  /*16570*/  FMNMX.FTZ R8, R60, R8, !PT ;  /* 0x000000083c087209 */ /* 0x000fe40007810000 */
[----:B------:R-:W-:Y:S02]  /*16580*/  ISETP.LT.OR P1, PT, R15, 0x12, P1 ;  /* 0x000000120f00780c */ /* 0x000fe40000f21670 */
[----:B------:R-:W-:Y:S02]  /*16590*/  FMNMX.FTZ R8, R61, R8, !PT ;  /* 0x000000083d087209 */ /* 0x000fe40007810000 */
[----:B------:R-:W-:Y:S02]  /*165a0*/  FSEL R34, R34, -INF , !P2 ;  /* 0xff80000022227808 */ /* 0x000fe40005000000 */
[----:B------:R-:W-:Y:S02]  /*165b0*/  FMNMX.FTZ R8, R64, R8, !PT ;  /* 0x0000000840087209 */ /* 0x000fe40007810000 */
[----:B------:R-:W-:-:S02]  /*165c0*/  ISETP.GT.AND P2, PT, R20, 0x18, P5 ;  /* 0x000000181400780c */ /* 0x000fc40002f44270 */
[----:B------:R-:W-:Y:S02]  /*165d0*/  FMNMX.FTZ R8, R65, R8, !PT ;  /* 0x0000000841087209 */ /* 0x000fe40007810000 */
[----:B------:R-:W-:Y:S02]  /*165e0*/  FMNMX.FTZ R10, R27, R10, !PT ;  /* 0x0000000a1b0a7209 */ /* 0x000fe40007810000 */
[----:B------:R-:W-:Y:S02]  /*165f0*/  FMNMX.FTZ R8, R68, R8, !PT ;  /* 0x0000000844087209 */ /* 0x000fe40007810000 */
[----:B------:R-:W-:Y:S02]  /*16600*/  FSEL R35, R35, -INF , !P1 ;  /* 0xff80000023237808 */ /* 0x000fe40004800000 */
[----:B------:R-:W-:Y:S02]  /*16610*/  FMNMX.FTZ R8, R69, R8, !PT ;  /* 0x0000000845087209 */ /* 0x000fe40007810000 */
[----:B------:R-:W-:-:S02]  /*16620*/  ISETP.GT.AND P1, PT, R20, 0x19, P5 ;  /* 0x000000191400780c */ /* 0x000fc40002f24270 */
[----:B------:R-:W-:Y:S02]  /*16630*/  FMNMX.FTZ R8, R72, R8, !PT ;  /* 0x0000000848087209 */ /* 0x000fe40007810000 */
[----:B------:R-:W-:Y:S02]  /*16640*/  ISETP.LT.OR P2, PT, R15, 0x19, P2 ;  /* 0x000000190f00780c */ /* 0x000fe40001741670 */
[----:B------:R-:W-:Y:S02]  /*16650*/  FMNMX.FTZ R8, R73, R8, !PT ;  /* 0x0000000849087209 */ /* 0x000fe40007810000 */
[----:B------:R-:W-:Y:S02]  /*16660*/  FMNMX.FTZ R10, R30, R10, !PT ;  /* 0x0000000a1e0a7209 */ /* 0x000fe40007810000 */
[----:B------:R-:W-:Y:S02]  /*16670*/  FMNMX.FTZ R8, R76, R8, !PT ;  /* 0x000000084c087209 */ /* 0x000fe40007810000 */
[----:B------:R-:W-:-:S02]  /*16680*/  ISETP.LT.OR P1, PT, R15, 0x1a, P1 ;  /* 0x0000001a0f00780c */ /* 0x000fc40000f21670 */
[----:B------:R-:W-:Y:S02]  /*16690*/  FMNMX.FTZ R8, R77, R8, !PT ;  /* 0x000000084d087209 */ /* 0x000fe40007810000 */
[----:B------:R-:W-:Y:S02]  /*166a0*/  FSEL R38, R38, -INF , !P2 ;  /* 0xff80000026267808 */ /* 0x000fe40005000000 */
[----:B------:R-:W-:Y:S02]  /*166b0*/  FMNMX.FTZ R8, R80, R8, !PT ;  /* 0x0000000850087209 */ /* 0x000fe40007810000 */
[----:B------:R-:W-:Y:S02]  /*166c0*/  ISETP.GT.AND P2, PT, R20, 0x20, P5 ;  /* 0x000000201400780c */ /* 0x000fe40002f44270 */
[----:B------:R-:W-:Y:S02]  /*166d0*/  FMNMX.FTZ R8, R81, R8, !PT ;  /* 0x0000000851087209 */ /* 0x000fe40007810000 */
[----:B------:R-:W-:-:S02]  /*166e0*/  FMNMX.FTZ R10, R31, R10, !PT ;  /* 0x0000000a1f0a7209 */ /* 0x000fc40007810000 */
[----:B------:R-:W-:Y:S02]  /*166f0*/  FMNMX.FTZ R8, R84, R8, !PT ;  /* 0x0000000854087209 */ /* 0x000fe40007810000 */
[----:B------:R-:W-:Y:S02]  /*16700*/  FSEL R39, R39, -INF , !P1 ;  /* 0xff80000027277808 */ /* 0x000fe40004800000 */
[----:B------:R-:W-:Y:S02]  /*16710*/  ISETP.GT.AND P1, PT, R20, 0x21, P5 ;  /* 0x000000211400780c */ /* 0x000fe40002f24270 */
[----:B------:R-:W-:Y:S02]  /*16720*/  ISETP.LT.OR P2, PT, R15, 0x21, P2 ;  /* 0x000000210f00780c */ /* 0x000fe40001741670 */
[----:B------:R-:W-:Y:S02]  /*16730*/  FMNMX.FTZ R10, R34, R10, !PT ;  /* 0x0000000a220a7209 */ /* 0x000fe40007810000 */
[----:B------:R-:W-:-:S02]  /*16740*/  FMNMX.FTZ R8, R85, R8, !PT ;  /* 0x0000000855087209 */ /* 0x000fc40007810000 */
[----:B------:R-:W-:Y:S02]  /*16750*/  ISETP.LT.OR P1, PT, R15, 0x22, P1 ;  /* 0x000000220f00780c */ /* 0x000fe40000f21670 */
[----:B------:R-:W-:Y:S01]  /*16760*/  FSEL R42, R42, -INF , !P2 ;  /* 0xff8000002a2a7808 */ /* 0x000fe20005000000 */
[----:B------:R-:W0:Y:S01]  /*16770*/  SHFL.BFLY PT, R9, R8, 0x2, 0x1f ;  /* 0x0c401f0008097f89 */ /* 0x000e2200000e0000 */
[----:B------:R-:W-:Y:S02]  /*16780*/  FMNMX.FTZ R10, R35, R10, !PT ;  /* 0x0000000a230a7209 */ /* 0x000fe40007810000 */
[----:B------:R-:W-:Y:S02]  /*16790*/  ISETP.GT.AND P2, PT, R20, 0x28, P5 ;  /* 0x000000281400780c */ /* 0x000fe40002f44270 */
[----:B------:R-:W-:Y:S02]  /*167a0*/  FSEL R43, R43, -INF , !P1 ;  /* 0xff8000002b2b7808 */ /* 0x000fe40004800000 */
[----:B------:R-:W-:-:S02]  /*167b0*/  FMNMX.FTZ R10, R38, R10, !PT ;  /* 0x0000000a260a7209 */ /* 0x000fc40007810000 */
[----:B------:R-:W-:Y:S02]  /*167c0*/  ISETP.GT.AND P1, PT, R20, 0x29, P5 ;  /* 0x000000291400780c */ /* 0x000fe40002f24270 */
[----:B------:R-:W-:Y:S02]  /*167d0*/  ISETP.LT.OR P2, PT, R15, 0x29, P2 ;  /* 0x000000290f00780c */ /* 0x000fe40001741670 */
[----:B------:R-:W-:Y:S02]  /*167e0*/  FMNMX.FTZ R10, R39, R10, !PT ;  /* 0x0000000a270a7209 */ /* 0x000fe40007810000 */
[----:B------:R-:W-:Y:S02]  /*167f0*/  ISETP.LT.OR P1, PT, R15, 0x2a, P1 ;  /* 0x0000002a0f00780c */ /* 0x000fe40000f21670 */
[----:B------:R-:W-:Y:S02]  /*16800*/  FSEL R46, R46, -INF , !P2 ;  /* 0xff8000002e2e7808 */ /* 0x000fe40005000000 */
[----:B------:R-:W-:-:S02]  /*16810*/  ISETP.GT.AND P2, PT, R20, 0x30, P5 ;  /* 0x000000301400780c */ /* 0x000fc40002f44270 */
[----:B------:R-:W-:Y:S02]  /*16820*/  FMNMX.FTZ R10, R42, R10, !PT ;  /* 0x0000000a2a0a7209 */ /* 0x000fe40007810000 */
[----:B------:R-:W-:Y:S02]  /*16830*/  FSEL R47, R47, -INF , !P1 ;  /* 0xff8000002f2f7808 */ /* 0x000fe40004800000 */
[----:B------:R-:W-:Y:S02]  /*16840*/  ISETP.GT.AND P1, PT, R20, 0x31, P5 ;  /* 0x000000311400780c */ /* 0x000fe40002f24270 */
[----:B------:R-:W-:Y:S02]  /*16850*/  ISETP.LT.OR P2, PT, R15, 0x31, P2 ;  /* 0x000000310f00780c */ /* 0x000fe40001741670 */
[----:B------:R-:W-:Y:S02]  /*16860*/  FMNMX.FTZ R10, R43, R10, !PT ;  /* 0x0000000a2b0a7209 */ /* 0x000fe40007810000 */
[----:B------:R-:W-:-:S02]  /*16870*/  ISETP.LT.OR P1, PT, R15, 0x32, P1 ;  /* 0x000000320f00780c */ /* 0x000fc40000f21670 */
[----:B------:R-:W-:Y:S02]  /*16880*/  FSEL R50, R50, -INF , !P2 ;  /* 0xff80000032327808 */ /* 0x000fe40005000000 */
[----:B------:R-:W-:Y:S02]  /*16890*/  ISETP.GT.AND P2, PT, R20, 0x38, P5 ;  /* 0x000000381400780c */ /* 0x000fe40002f44270 */
[----:B------:R-:W-:Y:S02]  /*168a0*/  FMNMX.FTZ R10, R46, R10, !PT ;  /* 0x0000000a2e0a7209 */ /* 0x000fe40007810000 */
[----:B------:R-:W-:Y:S02]  /*168b0*/  FSEL R51, R51, -INF , !P1 ;  /* 0xff80000033337808 */ /* 0x000fe40004800000 */
[----:B------:R-:W-:Y:S02]  /*168c0*/  ISETP.GT.AND P1, PT, R20, 0x39, P5 ;  /* 0x000000391400780c */ /* 0x000fe40002f24270 */
[----:B------:R-:W-:-:S02]  /*168d0*/  ISETP.LT.OR P2, PT, R15, 0x39, P2 ;  /* 0x000000390f00780c */ /* 0x000fc40001741670 */
[----:B------:R-:W-:Y:S02]  /*168e0*/  FMNMX.FTZ R10, R47, R10, !PT ;  /* 0x0000000a2f0a7209 */ /* 0x000fe40007810000 */
[----:B------:R-:W-:Y:S02]  /*168f0*/  ISETP.LT.OR P1, PT, R15, 0x3a, P1 ;  /* 0x0000003a0f00780c */ /* 0x000fe40000f21670 */
[----:B------:R-:W-:Y:S02]  /*16900*/  FSEL R54, R54, -INF , !P2 ;  /* 0xff80000036367808 */ /* 0x000fe40005000000 */
[----:B0-----:R-:W-:Y:S02]  /*16910*/  FMNMX.FTZ R8, R8, R9, !PT ;  /* 0x0000000908087209 */ /* 0x001fe40007810000 */
[----:B------:R-:W-:Y:S02]  /*16920*/  ISETP.GT.AND P2, PT, R20, 0x40, P5 ;  /* 0x000000401400780c */ /* 0x000fe40002f44270 */
[----:B------:R-:W-:Y:S01]  /*16930*/  FMNMX.FTZ R10, R50, R10, !PT ;  /* 0x0000000a320a7209 */ /* 0x000fe20007810000 */
[----:B------:R-:W0:Y:S01]  /*16940*/  SHFL.BFLY PT, R9, R8, 0x1, 0x1f ;  /* 0x0c201f0008097f89 */ /* 0x000e2200000e0000 */
[----:B------:R-:W-:-:S02]  /*16950*/  FSEL R55, R55, -INF , !P1 ;  /* 0xff80000037377808 */ /* 0x000fc40004800000 */
[----:B------:R-:W-:Y:S02]  /*16960*/  ISETP.GT.AND P1, PT, R20, 0x41, P5 ;  /* 0x000000411400780c */ /* 0x000fe40002f24270 */
[----:B------:R-:W-:Y:S02]  /*16970*/  ISETP.LT.OR P2, PT, R15, 0x41, P2 ;  /* 0x000000410f00780c */ /* 0x000fe40001741670 */
[----:B------:R-:W-:Y:S02]  /*16980*/  FMNMX.FTZ R10, R51, R10, !PT ;  /* 0x0000000a330a7209 */ /* 0x000fe40007810000 */
[----:B------:R-:W-:Y:S02]  /*16990*/  ISETP.LT.OR P1, PT, R15, 0x42, P1 ;  /* 0x000000420f00780c */ /* 0x000fe40000f21670 */
[----:B------:R-:W-:Y:S02]  /*169a0*/  FSEL R58, R58, -INF , !P2 ;  /* 0xff8000003a3a7808 */ /* 0x000fe40005000000 */
[----:B------:R-:W-:-:S02]  /*169b0*/  FMNMX.FTZ R10, R54, R10, !PT ;  /* 0x0000000a360a7209 */ /* 0x000fc40007810000 */
[C---:B------:R-:W-:Y:S02]  /*169c0*/  ISETP.GT.AND P2, PT, R20.reuse, 0x48, P5 ;  /* 0x000000481400780c */ /* 0x040fe40002f44270 */
[----:B------:R-:W-:Y:S02]  /*169d0*/  FSEL R59, R59, -INF , !P1 ;  /* 0xff8000003b3b7808 */ /* 0x000fe40004800000 */
[----:B------:R-:W-:Y:S02]  /*169e0*/  FMNMX.FTZ R10, R55, R10, !PT ;  /* 0x0000000a370a7209 */ /* 0x000fe40007810000 */
[C---:B------:R-:W-:Y:S02]  /*169f0*/  ISETP.GT.AND P1, PT, R20.reuse, 0x49, P5 ;  /* 0x000000491400780c */ /* 0x040fe40002f24270 */
[----:B------:R-:W-:Y:S02]  /*16a00*/  ISETP.LT.OR P2, PT, R15, 0x49, P2 ;  /* 0x000000490f00780c */ /* 0x000fe40001741670 */
[----:B------:R-:W-:-:S02]  /*16a10*/  ISETP.GT.AND P4, PT, R20, 0x68, P5 ;  /* 0x000000681400780c */ /* 0x000fc40002f84270 */
[----:B------:R-:W-:Y:S02]  /*16a20*/  FMNMX.FTZ R10, R58, R10, !PT ;  /* 0x0000000a3a0a7209 */ /* 0x000fe40007810000 */
[C---:B------:R-:W-:Y:S02]  /*16a30*/  ISETP.LT.OR P1, PT, R15.reuse, 0x4a, P1 ;  /* 0x0000004a0f00780c */ /* 0x040fe40000f21670 */
[----:B------:R-:W-:Y:S02]  /*16a40*/  FSEL R62, R62, -INF , !P2 ;  /* 0xff8000003e3e7808 */ /* 0x000fe40005000000 */
[----:B------:R-:W-:Y:S02]  /*16a50*/  ISETP.LT.OR P4, PT, R15, 0x69, P4 ;  /* 0x000000690f00780c */ /* 0x000fe40002781670 */
[----:B------:R-:W-:Y:S02]  /*16a60*/  ISETP.GT.AND P2, PT, R20, 0x50, P5 ;  /* 0x000000501400780c */ /* 0x000fe40002f44270 */
[----:B------:R-:W-:-:S02]  /*16a70*/  FMNMX.FTZ R10, R59, R10, !PT ;  /* 0x0000000a3b0a7209 */ /* 0x000fc40007810000 */
[----:B------:R-:W-:Y:S02]  /*16a80*/  FSEL R63, R63, -INF , !P1 ;  /* 0xff8000003f3f7808 */ /* 0x000fe40004800000 */
[----:B------:R-:W-:Y:S02]  /*16a90*/  ISETP.GT.AND P1, PT, R20, 0x51, P5 ;  /* 0x000000511400780c */ /* 0x000fe40002f24270 */
[C---:B------:R-:W-:Y:S02]  /*16aa0*/  ISETP.LT.OR P2, PT, R15.reuse, 0x51, P2 ;  /* 0x000000510f00780c */ /* 0x040fe40001741670 */
[----:B------:R-:W-:Y:S02]  /*16ab0*/  FMNMX.FTZ R10, R62, R10, !PT ;  /* 0x0000000a3e0a7209 */ /* 0x000fe40007810000 */
[----:B------:R-:W-:Y:S02]  /*16ac0*/  ISETP.LT.OR P1, PT, R15, 0x52, P1 ;  /* 0x000000520f00780c */ /* 0x000fe40000f21670 */
[----:B------:R-:W-:-:S02]  /*16ad0*/  FSEL R66, R66, -INF , !P2 ;  /* 0xff80000042427808 */ /* 0x000fc40005000000 */
[----:B------:R-:W-:Y:S02]  /*16ae0*/  LOP3.LUT R17, R17, 0xfffffffd, RZ, 0xc0, !PT ;  /* 0xfffffffd11117812 */ /* 0x000fe400078ec0ff */
[C---:B------:R-:W-:Y:S02]  /*16af0*/  ISETP.GT.AND P2, PT, R20.reuse, 0x58, P5 ;  /* 0x000000581400780c */ /* 0x040fe40002f44270 */
[----:B------:R-:W-:Y:S02]  /*16b00*/  ISETP.GT.AND P6, PT, R20, 0x69, P5 ;  /* 0x000000691400780c */ /* 0x000fe40002fc4270 */
[----:B0-----:R-:W-:Y:S02]  /*16b10*/  FMNMX.FTZ R8, R8, R9, !PT ;  /* 0x0000000908087209 */ /* 0x001fe40007810000 */
[----:B------:R-:W-:Y:S02]  /*16b20*/  FMNMX.FTZ R10, R63, R10, !PT ;  /* 0x0000000a3f0a7209 */ /* 0x000fe40007810000 */
[----:B------:R-:W-:-:S02]  /*16b30*/  FSEL R67, R67, -INF , !P1 ;  /* 0xff80000043437808 */ /* 0x000fc40004800000 */
[----:B------:R-:W-:Y:S02]  /*16b40*/  @P4 LOP3.LUT R17, R17, 0x2, RZ, 0xfc, !PT ;  /* 0x0000000211114812 */ /* 0x000fe400078efcff */
[----:B------:R-:W-:Y:S02]  /*16b50*/  ISETP.GT.AND P1, PT, R20, 0x59, P5 ;  /* 0x000000591400780c */ /* 0x000fe40002f24270 */
[C---:B------:R-:W-:Y:S02]  /*16b60*/  ISETP.LT.OR P2, PT, R15.reuse, 0x59, P2 ;  /* 0x000000590f00780c */ /* 0x040fe40001741670 */
[----:B------:R-:W-:Y:S02]  /*16b70*/  ISETP.LT.OR P4, PT, R15, 0x6a, P6 ;  /* 0x0000006a0f00780c */ /* 0x000fe40003781670 */
[----:B------:R-:W-:Y:S02]  /*16b80*/  FSETP.NEU.FTZ.AND P6, PT, R8, -INF , PT ;  /* 0xff8000000800780b */ /* 0x000fe40003fdd000 */
[----:B------:R-:W-:-:S02]  /*16b90*/  FMNMX.FTZ R10, R66, R10, !PT ;  /* 0x0000000a420a7209 */ /* 0x000fc40007810000 */
[----:B------:R-:W-:Y:S02]  /*16ba0*/  ISETP.LT.OR P1, PT, R15, 0x5a, P1 ;  /* 0x0000005a0f00780c */ /* 0x000fe40000f21670 */
[----:B------:R-:W-:Y:S02]  /*16bb0*/  FSEL R70, R70, -INF , !P2 ;  /* 0xff80000046467808 */ /* 0x000fe40005000000 */
[----:B------:R-:W-:Y:S02]  /*16bc0*/  ISETP.GT.AND P2, PT, R20, 0x60, P5 ;  /* 0x000000601400780c */ /* 0x000fe40002f44270 */
[----:B------:R-:W-:Y:S02]  /*16bd0*/  FSEL R9, R8, RZ, P6 ;  /* 0x000000ff08097208 */ /* 0x000fe40003000000 */
[----:B------:R-:W-:Y:S02]  /*16be0*/  FMNMX.FTZ R10, R67, R10, !PT ;  /* 0x0000000a430a7209 */ /* 0x000fe40007810000 */
[----:B------:R-:W-:Y:S01]  /*16bf0*/  FSEL R71, R71, -INF , !P1 ;  /* 0xff80000047477808 */ /* 0x000fe20004800000 */
[----:B------:R-:W-:-:S01]  /*16c00*/  FADD.FTZ R3, -R9, R3 ;  /* 0x0000000309037221 */ /* 0x000fc20000010100 */
[----:B------:R-:W-:Y:S01]  /*16c10*/  ISETP.GT.AND P1, PT, R20, 0x61, P5 ;  /* 0x000000611400780c */ /* 0x000fe20002f24270 */
[----:B------:R-:W-:-:S01]  /*16c20*/  FFMA.FTZ R9, R2, R8, -8 ;  /* 0xc100000002097423 */ /* 0x000fc20000010008 */
[----:B------:R-:W-:Y:S01]  /*16c30*/  ISETP.LT.OR P2, PT, R15, 0x61, P2 ;  /* 0x000000610f00780c */ /* 0x000fe20001741670 */
[----:B------:R-:W-:Y:S01]  /*16c40*/  FMUL.FTZ R3, R2, R3 ;  /* 0x0000000302037220 */ /* 0x000fe20000410000 */
[----:B------:R-:W-:-:S02]  /*16c50*/  FMNMX.FTZ R10, R70, R10, !PT ;  /* 0x0000000a460a7209 */ /* 0x000fc40007810000 */
[----:B------:R-:W-:Y:S02]  /*16c60*/  ISETP.LT.OR P1, PT, R15, 0x62, P1 ;  /* 0x000000620f00780c */ /* 0x000fe40000f21670 */
[----:B------:R-:W-:Y:S01]  /*16c70*/  FSEL R74, R74, -INF , !P2 ;  /* 0xff8000004a4a7808 */ /* 0x000fe20005000000 */
[----:B------:R-:W-:Y:S01]  /*16c80*/  MUFU.EX2 R3, R3 ;  /* 0x0000000300037308 */ /* 0x000fe20000000800 */
[----:B------:R-:W-:Y:S02]  /*16c90*/  FMNMX.FTZ R10, R71, R10, !PT ;  /* 0x0000000a470a7209 */ /* 0x000fe40007810000 */
[----:B------:R-:W-:Y:S02]  /*16ca0*/  FSEL R9, R9, RZ, P6 ;  /* 0x000000ff09097208 */ /* 0x000fe40003000000 */
[----:B------:R-:W-:Y:S02]  /*16cb0*/  FSEL R75, R75, -INF , !P1 ;  /* 0xff8000004b4b7808 */ /* 0x000fe40004800000 */
[----:B------:R-:W-:Y:S01]  /*16cc0*/  LOP3.LUT P6, RZ, R17, 0x2, RZ, 0xc0, !PT ;  /* 0x0000000211ff7812 */ /* 0x000fe200078cc0ff */
[----:B------:R-:W-:-:S01]  /*16cd0*/  FFMA.FTZ R24, R2, R24, -R9 ;  /* 0x0000001802187223 */ /* 0x000fc20000010809 */
[----:B------:R-:W-:Y:S01]  /*16ce0*/  FMNMX.FTZ R10, R74, R10, !PT ;  /* 0x0000000a4a0a7209 */ /* 0x000fe20007810000 */
[----:B------:R-:W-:-:S01]  /*16cf0*/  FFMA.FTZ R25, R2, R25, -R9 ;  /* 0x0000001902197223 */ /* 0x000fc20000010809 */
[----:B------:R-:W-:Y:S01]  /*16d00*/  ISETP.GT.AND P3, PT, R20, 0x70, P5 ;  /* 0x000000701400780c */ /* 0x000fe20002f64270 */
[----:B------:R-:W-:-:S01]  /*16d10*/  FFMA.FTZ R28, R2, R28, -R9 ;  /* 0x0000001c021c7223 */ /* 0x000fc20000010809 */
[----:B------:R-:W-:Y:S01]  /*16d20*/  FSEL R78, R78, -INF , !P6 ;  /* 0xff8000004e4e7808 */ /* 0x000fe20007000000 */
[----:B------:R-:W0:Y:S01]  /*16d30*/  MUFU.EX2 R24, R24 ;  /* 0x0000001800187308 */ /* 0x000e220000000800 */
[----:B------:R-:W-:Y:S01]  /*16d40*/  FMNMX.FTZ R10, R75, R10, !PT ;  /* 0x0000000a4b0a7209 */ /* 0x000fe20007810000 */
[--C-:B------:R-:W-:Y:S01]  /*16d50*/  FFMA.FTZ R29, R2, R29, -R9.reuse ;  /* 0x0000001d021d7223 */ /* 0x100fe20000010809 */
[----:B------:R-:W-:Y:S01]  /*16d60*/  ISETP.GT.AND P2, PT, R20, 0x71, P5 ;  /* 0x000000711400780c */ /* 0x000fe20002f44270 */
[C-C-:B------:R-:W-:Y:S01]  /*16d70*/  FFMA.FTZ R32, R2.reuse, R32, -R9.reuse ;  /* 0x0000002002207223 */ /* 0x140fe20000010809 */
[----:B------:R-:W-:Y:S01]  /*16d80*/  ISETP.LT.OR P3, PT, R15, 0x71, P3 ;  /* 0x000000710f00780c */ /* 0x000fe20001f61670 */
[--C-:B------:R-:W-:Y:S01]  /*16d90*/  FFMA.FTZ R33, R2, R33, -R9.reuse ;  /* 0x0000002102217223 */ /* 0x100fe20000010809 */
[----:B------:R-:W-:Y:S01]  /*16da0*/  FSEL R79, R79, -INF , !P4 ;  /* 0xff8000004f4f7808 */ /* 0x000fe20006000000 */
[----:B------:R-:W1:Y:S01]  /*16db0*/  MUFU.EX2 R25, R25 ;  /* 0x0000001900197308 */ /* 0x000e620000000800 */
[----:B------:R-:W-:Y:S01]  /*16dc0*/  FMNMX.FTZ R10, R78, R10, !PT ;  /* 0x0000000a4e0a7209 */ /* 0x000fe20007810000 */
[--C-:B------:R-:W-:Y:S01]  /*16dd0*/  FFMA.FTZ R36, R2, R36, -R9.reuse ;  /* 0x0000002402247223 */ /* 0x100fe20000010809 */
[----:B------:R-:W-:Y:S01]  /*16de0*/  ISETP.GT.AND P1, PT, R20, 0x78, P5 ;  /* 0x000000781400780c */ /* 0x000fe20002f24270 */
[C-C-:B------:R-:W-:Y:S01]  /*16df0*/  FFMA.FTZ R37, R2.reuse, R37, -R9.reuse ;  /* 0x0000002502257223 */ /* 0x140fe20000010809 */
[----:B------:R-:W-:Y:S01]  /*16e00*/  ISETP.LT.OR P2, PT, R15, 0x72, P2 ;  /* 0x000000720f00780c */ /* 0x000fe20001741670 */
[--C-:B------:R-:W-:Y:S01]  /*16e10*/  FFMA.FTZ R40, R2, R40, -R9.reuse ;  /* 0x0000002802287223 */ /* 0x100fe20000010809 */
[----:B------:R-:W-:Y:S01]  /*16e20*/  FSEL R82, R82, -INF , !P3 ;  /* 0xff80000052527808 */ /* 0x000fe20005800000 */
[----:B------:R-:W-:Y:S01]  /*16e30*/  MUFU.EX2 R28, R28 ;  /* 0x0000001c001c7308 */ /* 0x000fe20000000800 */
[----:B------:R-:W-:Y:S01]  /*16e40*/  FMNMX.FTZ R10, R79, R10, !PT ;  /* 0x0000000a4f0a7209 */ /* 0x000fe20007810000 */
[----:B0-----:R-:W-:Y:S01]  /*16e50*/  FFMA.FTZ R4, R3, R4, R24 ;  /* 0x0000000403047223 */ /* 0x001fe20000010018 */
[----:B------:R-:W-:Y:S01]  /*16e60*/  ISETP.GT.AND P5, PT, R20, 0x79, P5 ;  /* 0x000000791400780c */ /* 0x000fe20002fa4270 */
[C-C-:B------:R-:W-:Y:S01]  /*16e70*/  FFMA.FTZ R41, R2.reuse, R41, -R9.reuse ;  /* 0x0000002902297223 */ /* 0x140fe20000010809 */
[----:B------:R-:W-:Y:S01]  /*16e80*/  ISETP.LT.OR P1, PT, R15, 0x79, P1 ;  /* 0x000000790f00780c */ /* 0x000fe20000f21670 */
[--C-:B------:R-:W-:Y:S01]  /*16e90*/  FFMA.FTZ R44, R2, R44, -R9.reuse ;  /* 0x0000002c022c7223 */ /* 0x100fe20000010809 */
[----:B------:R-:W-:Y:S01]  /*16ea0*/  FSEL R83, R83, -INF , !P2 ;  /* 0xff80000053537808 */ /* 0x000fe20005000000 */
[----:B------:R-:W-:Y:S01]  /*16eb0*/  MUFU.EX2 R29, R29 ;  /* 0x0000001d001d7308 */ /* 0x000fe20000000800 */
[----:B------:R-:W-:Y:S01]  /*16ec0*/  FMNMX.FTZ R10, R82, R10, !PT ;  /* 0x0000000a520a7209 */ /* 0x000fe20007810000 */
[----:B-1----:R-:W-:Y:S01]  /*16ed0*/  FADD.FTZ R4, R25, R4 ;  /* 0x0000000419047221 */ /* 0x002fe20000010000 */
[----:B------:R-:W-:Y:S01]  /*16ee0*/  ISETP.LT.OR P5, PT, R15, 0x7a, P5 ;  /* 0x0000007a0f00780c */ /* 0x000fe20002fa1670 */
[--C-:B------:R-:W-:Y:S01]  /*16ef0*/  FFMA.FTZ R45, R2, R45, -R9.reuse ;  /* 0x0000002d022d7223 */ /* 0x100fe20000010809 */
[----:B------:R-:W-:Y:S01]  /*16f00*/  FSEL R86, R86, -INF , !P1 ;  /* 0xff80000056567808 */ /* 0x000fe20004800000 */
[C-C-:B------:R-:W-:Y:S01]  /*16f10*/  FFMA.FTZ R48, R2.reuse, R48, -R9.reuse ;  /* 0x0000003002307223 */ /* 0x140fe20000010809 */
[----:B------:R-:W-:Y:S01]  /*16f20*/  FMNMX.FTZ R10, R83, R10, !PT ;  /* 0x0000000a530a7209 */ /* 0x000fe20007810000 */
[----:B------:R-:W-:Y:S01]  /*16f30*/  MUFU.EX2 R32, R32 ;  /* 0x0000002000207308 */ /* 0x000fe20000000800 */
[----:B------:R-:W-:Y:S01]  /*16f40*/  FSEL R87, R87, -INF , !P5 ;  /* 0xff80000057577808 */ /* 0x000fe20006800000 */
[--C-:B------:R-:W-:Y:S01]  /*16f50*/  FFMA.FTZ R49, R2, R49, -R9.reuse ;  /* 0x0000003102317223 */ /* 0x100fe20000010809 */
[----:B------:R-:W-:Y:S01]  /*16f60*/  FMNMX.FTZ R10, R86, R10, !PT ;  /* 0x0000000a560a7209 */ /* 0x000fe20007810000 */
[C-C-:B------:R-:W-:Y:S01]  /*16f70*/  FFMA.FTZ R52, R2.reuse, R52, -R9.reuse ;  /* 0x0000003402347223 */ /* 0x140fe20000010809 */
[----:B------:R-:W-:-:S01]  /*16f80*/  FFMA.FTZ R53, R2, R53, -R9 ;  /* 0x0000003502357223 */ /* 0x000fc20000010809 */
[C-C-:B------:R-:W-:Y:S01]  /*16f90*/  FFMA.FTZ R56, R2.reuse, R56, -R9.reuse ;  /* 0x0000003802387223 */ /* 0x140fe20000010809 */
[----:B------:R-:W-:Y:S01]  /*16fa0*/  FMNMX.FTZ R10, R87, R10, !PT ;  /* 0x0000000a570a7209 */ /* 0x000fe20007810000 */
[----:B------:R-:W-:Y:S01]  /*16fb0*/  MUFU.EX2 R33, R33 ;  /* 0x0000002100217308 */ /* 0x000fe20000000800 */
[----:B------:R-:W-:-:S01]  /*16fc0*/  FFMA.FTZ R57, R2, R57, -R9 ;  /* 0x0000003902397223 */ /* 0x000fc20000010809 */
[C-C-:B------:R-:W-:Y:S01]  /*16fd0*/  FFMA.FTZ R60, R2.reuse, R60, -R9.reuse ;  /* 0x0000003c023c7223 */ /* 0x140fe20000010809 */
[----:B------:R-:W-:-:S01]  /*16fe0*/  FFMA.FTZ R61, R2, R61, -R9 ;  /* 0x0000003d023d7223 */ /* 0x000fc20000010809 */
[----:B------:R-:W0:Y:S01]  /*16ff0*/  SHFL.BFLY PT, R11, R10, 0x2, 0x1f ;  /* 0x0c401f000a0b7f89 */ /* 0x000e2200000e0000 */
        /* <DEDUP_REMOVED lines=14> */
[----:B------:R-:W-:-:S05]  /*170e0*/  LOP3.LUT P0, RZ, R17, 0x40000000, RZ, 0xc0, !PT ;  /* 0x4000000011ff7812 */ /* 0x000fca000780c0ff */
[----:B------:R-:W-:Y:S01]  /*170f0*/  MUFU.EX2 R40, R40 ;  /* 0x0000002800287308 */ /* 0x000fe20000000800 */
[----:B0-----:R-:W-:-:S07]  /*17100*/  FMNMX.FTZ R10, R10, R11, !PT ;  /* 0x0000000b0a0a7209 */ /* 0x001fce0007810000 */
[----:B------:R-:W-:Y:S01]  /*17110*/  MUFU.EX2 R41, R41 ;  /* 0x0000002900297308 */ /* 0x000fe20000000800 */
[----:B------:R-:W0:Y:S07]  /*17120*/  SHFL.BFLY PT, R11, R10, 0x1, 0x1f ;  /* 0x0c201f000a0b7f89 */ /* 0x000e2e00000e0000 */
[----:B------:R-:W-:Y:S08]  /*17130*/  MUFU.EX2 R44, R44 ;  /* 0x0000002c002c7308 */ /* 0x000ff00000000800 */
[----:B------:R-:W-:Y:S08]  /*17140*/  MUFU.EX2 R45, R45 ;  /* 0x0000002d002d7308 */ /* 0x000ff00000000800 */
[----:B------:R-:W-:Y:S01]  /*17150*/  MUFU.EX2 R48, R48 ;  /* 0x0000003000307308 */ /* 0x000fe20000000800 */
[----:B0-----:R-:W-:-:S04]  /*17160*/  FMNMX.FTZ R10, R10, R11, !PT ;  /* 0x0000000b0a0a7209 */ /* 0x001fc80007810000 */
[----:B------:R-:W-:-:S03]  /*17170*/  FSETP.NEU.FTZ.AND P1, PT, R10, -INF , PT ;  /* 0xff8000000a00780b */ /* 0x000fc60003f3d000 */
[----:B------:R-:W-:Y:S01]  /*17180*/  MUFU.EX2 R49, R49 ;  /* 0x0000003100317308 */ /* 0x000fe20000000800 */
[----:B------:R-:W-:-:S05]  /*17190*/  FSEL R11, R10, RZ, P1 ;  /* 0x000000ff0a0b7208 */ /* 0x000fca0000800000 */
[----:B------:R-:W-:Y:S01]  /*171a0*/  FADD.FTZ R5, -R11, R5 ;  /* 0x000000050b057221 */ /* 0x000fe20000010100 */
[----:B------:R-:W-:-:S01]  /*171b0*/  FFMA.FTZ R11, R2, R10, -8 ;  /* 0xc1000000020b7423 */ /* 0x000fc2000001000a */
[----:B------:R-:W-:Y:S02]  /*171c0*/  MUFU.EX2 R52, R52 ;  /* 0x0000003400347308 */ /* 0x000fe40000000800 */
[----:B------:R-:W-:Y:S02]  /*171d0*/  FMUL.FTZ R5, R2, R5 ;  /* 0x0000000502057220 */ /* 0x000fe40000410000 */
[----:B------:R-:W-:-:S04]  /*171e0*/  FSEL R11, R11, RZ, P1 ;  /* 0x000000ff0b0b7208 */ /* 0x000fc80000800000 */
        /* <DEDUP_REMOVED lines=40> */
[----:B------:R-:W1:Y:S01]  /*17470*/  MUFU.EX2 R34, R34 ;  /* 0x0000002200227308 */ /* 0x000e620000000800 */
[----:B--2---:R-:W-:-:S01]  /*17480*/  FADD.FTZ R4, R30, R15 ;  /* 0x0000000f1e047221 */ /* 0x004fc20000010000 */
[----:B------:R-:W-:Y:S01]  /*17490*/  FADD.FTZ R0, R32, R0 ;  /* 0x0000000020007221 */ /* 0x000fe20000010000 */
[----:B------:R-:W-:-:S03]  /*174a0*/  FFMA.FTZ R11, R2, R87, -R11 ;  /* 0x00000057020b7223 */ /* 0x000fc6000001080b */
        /* <DEDUP_REMOVED lines=102> */
.L_x_1746:
[----:B------:R-:W-:Y:S01]  /*17b10*/  IMAD R15, R23, 0x8, R16 ;  /* 0x00000008170f7824 */ /* 0x000fe200078e0210 */
[----:B------:R-:W-:Y:S01]  /*17b20*/  ISETP.GT.AND P1, PT, R6, R12, PT ;  /* 0x0000000c0600720c */ /* 0x000fe20003f24270 */
[----:B------:R-:W-:Y:S01]  /*17b30*/  IMAD.U32 R20, RZ, RZ, UR38 ;  /* 0x00000026ff147e24 */ /* 0x000fe2000f8e00ff */
[----:B------:R-:W-:Y:S01]  /*17b40*/  F2FP.SATFINITE.E4M3.F32.PACK_AB_MERGE_C R28, R29, R28, RZ ;  /* 0x0000001c1d1c723e */ /* 0x000fe200048070ff */
[----:B------:R-:W-:Y:S01]  /*17b50*/  VIADD R15, R15, 0x22860 ;  /* 0x000228600f0f7836 */ /* 0x000fe20000000000 */
[----:B------:R-:W-:Y:S01]  /*17b60*/  F2FP.SATFINITE.E4M3.F32.PACK_AB_MERGE_C R30, R31, R30, RZ ;  /* 0x0000001e1f1e723e */ /* 0x000fe200048070ff */
[-C--:B------:R-:W-:Y:S01]  /*17b70*/  FMUL.FTZ R88, R88, R3.reuse ;  /* 0x0000000358587220 */ /* 0x080fe20000410000 */
[----:B------:R-:W-:Y:S01]  /*17b80*/  F2FP.SATFINITE.E4M3.F32.PACK_AB_MERGE_C R36, R37, R36, RZ ;  /* 0x000000242524723e */ /* 0x000fe200048070ff */
[-C--:B------:R-:W-:Y:S01]  /*17b90*/  FMUL.FTZ R89, R89, R3.reuse ;  /* 0x0000000359597220 */ /* 0x080fe20000410000 */
[----:B------:R-:W-:Y:S01]  /*17ba0*/  PRMT R15, R20, 0x654, R15 ;  /* 0x00000654140f7816 */ /* 0x000fe2000000000f */
[-C--:B------:R-:W-:Y:S01]  /*17bb0*/  FMUL.FTZ R92, R92, R3.reuse ;  /* 0x000000035c5c7220 */ /* 0x080fe20000410000 */
[----:B------:R-:W-:Y:S01]  /*17bc0*/  F2FP.SATFINITE.E4M3.F32.PACK_AB_MERGE_C R38, R39, R38, RZ ;  /* 0x000000262726723e */ /* 0x000fe200048070ff */
[-C--:B------:R-:W-:Y:S01]  /*17bd0*/  FMUL.FTZ R93, R93, R3.reuse ;  /* 0x000000035d5d7220 */ /* 0x080fe20000410000 */
[----:B------:R-:W-:Y:S01]  /*17be0*/  F2FP.SATFINITE.E4M3.F32.PACK_AB_MERGE_C R44, R45, R44, RZ ;  /* 0x0000002c2d2c723e */ /* 0x000fe200048070ff */
[----:B------:R0:W-:Y:S01]  /*17bf0*/  SYNCS.ARRIVE.TRANS64.RED.A1T0 RZ, [R15+URZ], RZ ;  /* 0x000000ff0fff79a7 */ /* 0x0001e2000810043f */
        /* <DEDUP_REMOVED lines=92> */
[----:B0-----:R-:W-:Y:S06]  /*181c0*/  @P1 BRA `(.L_x_1747) ;  /* 0xffffffcc00ec1947 */ /* 0x001fec000383ffff */
[----:B------:R-:W-:Y:S02]  /*181d0*/  IMAD.MOV.U32 R5, RZ, RZ, R10 ;  /* 0x000000ffff057224 */ /* 0x000fe400078e000a */
[----:B------:R-:W-:Y:S02]  /*181e0*/  IMAD.MOV.U32 R3, RZ, RZ, R8 ;  /* 0x000000ffff037224 */ /* 0x000fe400078e0008 */
[----:B------:R-:W-:Y:S02]  /*181f0*/  IMAD.MOV.U32 R23, RZ, RZ, R13 ;  /* 0x000000ffff177224 */ /* 0x000fe400078e000d */
[----:B------:R-:W-:-:S07]  /*18200*/  IMAD.MOV.U32 R168, RZ, RZ, R14 ;  /* 0x000000ffffa87224 */ /* 0x000fce00078e000e */
.L_x_1727:
[----:B------:R-:W0:Y:S01]  /*18210*/  LDC R8, c[0x0][0x448] ;  /* 0x00011200ff087b82 */ /* 0x000e220000000800 */
[----:B------:R-:W-:Y:S02]  /*18220*/  LOP3.LUT R17, R17, 0xfffffffb, RZ, 0xc0, !PT ;  /* 0xfffffffb11117812 */ /* 0x000fe400078ec0ff */
[----:B------:R-:W-:-:S05]  /*18230*/  IADD3 R11, R172, 0x1, -R170 ;  /* 0x00000001ac0b7810 */ /* 0x000fca0007ffe8aa */
[----:B------:R-:W1:Y:S01]  /*18240*/  LDC R194, c[0x0][0x9e4] ;  /* 0x00027900ffc27b82 */ /* 0x000e620000000800 */
[----:B0-----:R-:W-:Y:S01]  /*18250*/  ISETP.NE.AND P1, PT, R8, 0x1, PT ;  /* 0x000000010800780c */ /* 0x001fe20003f25270 */
[----:B------:R-:W-:-:S12]  /*18260*/  VIADD R8, R178, 0x7f ;  /* 0x0000007fb2087836 */ /* 0x000fd80000000000 */
[----:B------:R-:W0:Y:S01]  /*18270*/  @P1 LDC R9, c[0x0][0x44c] ;  /* 0x00011300ff091b82 */ /* 0x000e220000000800 */
[----:B------:R-:W-:-:S04]  /*18280*/  @P1 LOP3.LUT R17, R17, 0x4, RZ, 0xfc, !PT ;  /* 0x0000000411111812 */ /* 0x000fc800078efcff */
[----:B------:R-:W-:-:S03]  /*18290*/  LOP3.LUT R17, R17, 0xfffffff7, RZ, 0xc0, !PT ;  /* 0xfffffff711117812 */ /* 0x000fc600078ec0ff */
[----:B------:R-:W2:Y:S01]  /*182a0*/  @P1 LDC R10, c[0x0][0x450] ;  /* 0x00011400ff0a1b82 */ /* 0x000ea20000000800 */
[----:B0-----:R-:W-:-:S05]  /*182b0*/  @P1 IMAD.HI.U32 R9, R8, R9, RZ ;  /* 0x0000000908091227 */ /* 0x001fca00078e00ff */
[----:B--2---:R-:W-:Y:S02]  /*182c0*/  @P1 SHF.R.U32.HI R8, RZ, R10, R9 ;  /* 0x0000000aff081219 */ /* 0x004fe40000011609 */
[----:B-1----:R-:W-:-:S03]  /*182d0*/  ISETP.GE.AND P1, PT, R194, 0x1, PT ;  /* 0x00000001c200780c */ /* 0x002fc60003f26270 */
[----:B------:R-:W-:-:S04]  /*182e0*/  IMAD.IADD R8, R11, 0x1, R8 ;  /* 0x000000010b087824 */ /* 0x000fc800078e0208 */
[----:B------:R-:W-:-:S06]  /*182f0*/  VIADD R10, R8, -UR34 ;  /* 0x80000022080a7c36 */ /* 0x000fcc0008000000 */
[----:B------:R-:W-:Y:S01]  /*18300*/  @P1 LOP3.LUT R17, R17, 0x8, RZ, 0xfc, !PT ;  /* 0x0000000811111812 */ /* 0x000fe200078efcff */
[----:B------:R-:W-:Y:S06]  /*18310*/  @!P1 BRA `(.L_x_1748) ;  /* 0x0000000000489947 */ /* 0x000fec0003800000 */
[----:B------:R-:W-:Y:S01]  /*18320*/  IMAD.MOV.U32 R11, RZ, RZ, R8 ;  /* 0x000000ffff0b7224 */ /* 0x000fe200078e0008 */
[----:B------:R-:W-:Y:S04]  /*18330*/  BSSY B0, `(.L_x_1749) ;  /* 0x000000e000007945 */ /* 0x000fe80003800000 */
        /* <DEDUP_REMOVED lines=9> */
.L_x_1750:
[----:B------:R-:W-:-:S13]  /*183d0*/  ISETP.NE.AND P1, PT, R194, 0x1, PT ;  /* 0x00000001c200780c */ /* 0x000fda0003f25270 */
[----:B------:R-:W0:Y:S02]  /*183e0*/  @P1 LDC.64 R8, c[0x0][0x9e8] ;  /* 0x00027a00ff081b82 */ /* 0x000e240000000a00 */
[----:B0-----:R-:W-:-:S05]  /*183f0*/  @P1 IMAD.HI.U32 R8, R11, R8, RZ ;  /* 0x000000080b081227 */ /* 0x001fca00078e00ff */
[----:B------:R-:W-:-:S07]  /*18400*/  @P1 SHF.R.U32.HI R11, RZ, R9, R8 ;  /* 0x00000009ff0b1219 */ /* 0x000fce0000011608 */
.L_x_1751:
[----:B------:R-:W-:Y:S05]  /*18410*/  BSYNC B0 ;  /* 0x0000000000007941 */ /* 0x000fea0003800000 */
.L_x_1749:
[----:B------:R-:W-:-:S05]  /*18420*/  IMAD R11, R11, R194, RZ ;  /* 0x000000c20b0b7224 */ /* 0x000fca00078e02ff */
[----:B------:R-:W-:-:S07]  /*18430*/  VIMNMX R10, R10, R11, !PT ;  /* 0x0000000b0a0a7248 */ /* 0x000fce0007fe0100 */
.L_x_1748:
[----:B------:R-:W-:-:S05]  /*18440*/  VIADD R10, R10, 0x7f ;  /* 0x0000007f0a0a7836 */ /* 0x000fca0000000000 */
[----:B------:R-:W-:-:S04]  /*18450*/  SHF.R.S32.HI R9, RZ, 0x1f, R10 ;  /* 0x0000001fff097819 */ /* 0x000fc8000001140a */
[----:B------:R-:W-:-:S04]  /*18460*/  LEA.HI R9, R9, R10, RZ, 0x7 ;  /* 0x0000000a09097211 */ /* 0x000fc800078f38ff */
[----:B------:R-:W-:-:S04]  /*18470*/  SHF.R.S32.HI R9, RZ, 0x7, R9 ;  /* 0x00000007ff097819 */ /* 0x000fc80000011409 */
[----:B------:R-:W-:-:S04]  /*18480*/  VIMNMX R12, R192, R9, !PT ;  /* 0x00000009c00c7248 */ /* 0x000fc80007fe0100 */
[----:B------:R-:W-:-:S13]  /*18490*/  ISETP.GE.AND P1, PT, R6, R12, PT ;  /* 0x0000000c0600720c */ /* 0x000fda0003f26270 */
[----:B------:R-:W-:Y:S05]  /*184a0*/  @!P1 BRA `(.L_x_1752) ;  /* 0x0000001c00f89947 */ /* 0x000fea0003800000 */
[----:B------:R-:W-:Y:S02]  /*184b0*/  IMAD.MOV.U32 R13, RZ, RZ, R5 ;  /* 0x000000ffff0d7224 */ /* 0x000fe400078e0005 */
[----:B------:R-:W-:Y:S02]  /*184c0*/  IMAD.MOV.U32 R14, RZ, RZ, R3 ;  /* 0x000000ffff0e7224 */ /* 0x000fe400078e0003 */
[----:B------:R-:W-:Y:S02]  /*184d0*/  IMAD.MOV.U32 R193, RZ, RZ, R168 ;  /* 0x000000ffffc17224 */ /* 0x000fe400078e00a8 */
[----:B------:R-:W-:-:S07]  /*184e0*/  IMAD.MOV.U32 R15, RZ, RZ, R23 ;  /* 0x000000ffff0f7224 */ /* 0x000fce00078e0017 */
.L_x_1764:
        /* <DEDUP_REMOVED lines=8> */
.L_x_1754:
[----:B------:R-:W-:Y:S01]  /*18570*/  VIADD R3, R15, 0x1 ;  /* 0x000000010f037836 */ /* 0x000fe20000000000 */
[----:B------:R-:W-:-:S04]  /*18580*/  SHF.L.U32 R8, R168, 0x1f, RZ ;  /* 0x0000001fa8087819 */ /* 0x000fc800000006ff */
[----:B------:R-:W-:-:S04]  /*18590*/  ISETP.NE.AND P2, PT, R3, 0x2, PT ;  /* 0x000000020300780c */ /* 0x000fc80003f45270 */
[----:B------:R-:W-:-:S05]  /*185a0*/  SEL R3, R3, RZ, P2 ;  /* 0x000000ff03037207 */ /* 0x000fca0001000000 */
[----:B------:R-:W-:-:S04]  /*185b0*/  IMAD R3, R3, 0x8, R16 ;  /* 0x0000000803037824 */ /* 0x000fc800078e0210 */
[----:B------:R0:W1:Y:S01]  /*185c0*/  SYNCS.PHASECHK.TRANS64.TRYWAIT P2, [R3+URZ+0x22830], R8 ;  /* 0x02283008030075a7 */ /* 0x000062000804017f */
[----:B------:R-:W-:Y:S05]  /*185d0*/  @!P0 BRA `(.L_x_1755) ;  /* 0x0000000000048947 */ /* 0x000fea0003800000 */
[----:B------:R-:W-:Y:S01]  /*185e0*/  BPT.TRAP 0x1 ;  /* 0x000000040000795c */ /* 0x000fe20000300000 */
.L_x_1755:
[----:B------:R-:W-:Y:S04]  /*185f0*/  BSSY B0, `(.L_x_1753) ;  /* 0x0000004000007945 */ /* 0x000fe80003800000 */
[----:B-1----:R-:W-:Y:S05]  /*18600*/  @P2 BRA `(.L_x_1756) ;  /* 0x0000000000082947 */ /* 0x002fea0003800000 */
[----:B------:R-:W1:Y:S02]  /*18610*/  SYNCS.PHASECHK.TRANS64.TRYWAIT P2, [R3+URZ+0x22830], R8 ;  /* 0x02283008030075a7 */ /* 0x000e64000804017f */
[----:B-1----:R-:W-:Y:S05]  /*18620*/  @!P2 BRA `(.L_x_1757) ;  /* 0x0000012800d8a947 */ /* 0x002fea0003800000 */
.L_x_1756:
[----:B------:R-:W-:Y:S05]  /*18630*/  BSYNC B0 ;  /* 0x0000000000007941 */ /* 0x000fea0003800000 */
.L_x_1753:
[----:B01----:R-:W0:Y:S01]  /*18640*/  S2R R3, SR_TID.X ;  /* 0x0000000000037919 */ /* 0x003e220000002100 */
[----:B------:R-:W-:Y:S01]  /*18650*/  VIADD R23, R15, 0x1 ;  /* 0x000000010f177836 */ /* 0x000fe20000000000 */
[----:B------:R-:W-:Y:S05]  /*18660*/  WARPSYNC.ALL ;  /* 0x0000000000007948 */ /* 0x000fea0003800000 */
[C---:B------:R-:W-:Y:S01]  /*18670*/  ISETP.NE.AND P2, PT, R23.reuse, 0x2, PT ;  /* 0x000000021700780c */ /* 0x040fe20003f45270 */
[----:B------:R-:W-:Y:S02]  /*18680*/  IMAD.MOV.U32 R9, RZ, RZ, -0x7fffffe0 ;  /* 0x80000020ff097424 */ /* 0x000fe400078e00ff */
[----:B------:R-:W-:Y:S01]  /*18690*/  IMAD.MOV.U32 R25, RZ, RZ, -0x7fffffe0 ;  /* 0x80000020ff197424 */ /* 0x000fe200078e00ff */
[----:B------:R-:W-:Y:S01]  /*186a0*/  SEL R23, R23, RZ, P2 ;  /* 0x000000ff17177207 */ /* 0x000fe20001000000 */
[----:B------:R-:W-:Y:S01]  /*186b0*/  IMAD.MOV.U32 R21, RZ, RZ, -0x7fffffe0 ;  /* 0x80000020ff157424 */ /* 0x000fe200078e00ff */
[----:B------:R-:W-:Y:S01]  /*186c0*/  R2UR UR27, R9 ;  /* 0x00000000091b72ca */ /* 0x000fe200000e0000 */
[----:B------:R-:W-:Y:S01]  /*186d0*/  IMAD.MOV.U32 R11, RZ, RZ, -0x7fffffe0 ;  /* 0x80000020ff0b7424 */ /* 0x000fe200078e00ff */
[----:B------:R-:W-:Y:S01]  /*186e0*/  R2UR UR19, R25 ;  /* 0x00000000191372ca */ /* 0x000fe200000e0000 */
[----:B------:R-:W-:Y:S01]  /*186f0*/  IMAD R8, R23, 0x600, R7 ;  /* 0x0000060017087824 */ /* 0x000fe200078e0207 */
[----:B------:R-:W-:-:S02]  /*18700*/  R2UR UR7, R21 ;  /* 0x00000000150772ca */ /* 0x000fc400000e0000 */
[----:B------:R-:W-:Y:S01]  /*18710*/  R2UR UR11, R11 ;  /* 0x000000000b0b72ca */ /* 0x000fe200000e0000 */
[C---:B------:R-:W-:Y:S01]  /*18720*/  VIADD R24, R8.reuse, 0x400 ;  /* 0x0000040008187836 */ /* 0x040fe20000000000 */
[C---:B------:R-:W-:Y:S01]  /*18730*/  R2UR UR26, R8.reuse ;  /* 0x00000000081a72ca */ /* 0x040fe200000e0000 */
[C---:B------:R-:W-:Y:S01]  /*18740*/  VIADD R20, R8.reuse, 0x2 ;  /* 0x0000000208147836 */ /* 0x040fe20000000000 */
[----:B------:R-:W-:Y:S01]  /*18750*/  R2UR UR15, R21 ;  /* 0x00000000150f72ca */ /* 0x000fe200000e0000 */
[----:B------:R-:W-:Y:S01]  /*18760*/  VIADD R10, R8, 0x200 ;  /* 0x00000200080a7836 */ /* 0x000fe20000000000 */
[----:B------:R-:W-:Y:S02]  /*18770*/  R2UR UR18, R24 ;  /* 0x00000000181272ca */ /* 0x000fe400000e0000 */
[----:B------:R-:W-:Y:S01]  /*18780*/  R2UR UR6, R20 ;  /* 0x00000000140672ca */ /* 0x000fe200000e0000 */
[----:B------:R-:W-:Y:S01]  /*18790*/  VIADD R20, R8, 0x202 ;  /* 0x0000020208147836 */ /* 0x000fe20000000000 */
[----:B------:R-:W-:Y:S01]  /*187a0*/  R2UR UR10, R10 ;  /* 0x000000000a0a72ca */ /* 0x000fe200000e0000 */
[----:B------:R-:W-:Y:S01]  /*187b0*/  VIADD R8, R8, 0x402 ;  /* 0x0000040208087836 */ /* 0x000fe20000000000 */
[----:B------:R-:W-:-:S02]  /*187c0*/  R2UR UR23, R9 ;  /* 0x00000000091772ca */ /* 0x000fc400000e0000 */
[----:B0-----:R-:W-:Y:S02]  /*187d0*/  SHF.R.U32.HI R3, RZ, 0x7, R3 ;  /* 0x00000007ff037819 */ /* 0x001fe40000011603 */
[----:B------:R-:W-:Y:S02]  /*187e0*/  R2UR UR14, R20 ;  /* 0x00000000140e72ca */ /* 0x000fe400000e0000 */
[----:B------:R-:W-:Y:S01]  /*187f0*/  R2UR UR22, R8 ;  /* 0x00000000081672ca */ /* 0x000fe200000e0000 */
[----:B------:R-:W-:-:S05]  /*18800*/  VIADD R3, R3, 0x8 ;  /* 0x0000000803037836 */ /* 0x000fca0000000000 */
        /* <DEDUP_REMOVED lines=22> */
.L_x_1759:
[----:B------:R-:W-:Y:S01]  /*18970*/  SHF.L.U32 R3, R193, 0x1f, RZ ;  /* 0x0000001fc1037819 */ /* 0x000fe200000006ff */
[----:B------:R-:W-:-:S04]  /*18980*/  IMAD R5, R15, 0x8, R16 ;  /* 0x000000080f057824 */ /* 0x000fc800078e0210 */
[----:B------:R0:W1:Y:S01]  /*18990*/  SYNCS.PHASECHK.TRANS64.TRYWAIT P1, [R5+URZ+0x22850], R3 ;  /* 0x02285003050075a7 */ /* 0x000062000802017f */
[----:B------:R-:W-:Y:S05]  /*189a0*/  @!P0 BRA `(.L_x_1760) ;  /* 0x0000000000048947 */ /* 0x000fea0003800000 */
[----:B------:R-:W-:Y:S01]  /*189b0*/  BPT.TRAP 0x1 ;  /* 0x000000040000795c */ /* 0x000fe20000300000 */
.L_x_1760:
[----:B-1----:R-:W-:Y:S05]  /*189c0*/  @P1 BRA `(.L_x_1758) ;  /* 0x0000000000081947 */ /* 0x002fea0003800000 */
[----:B------:R-:W1:Y:S02]  /*189d0*/  SYNCS.PHASECHK.TRANS64.TRYWAIT P1, [R5+URZ+0x22850], R3 ;  /* 0x02285003050075a7 */ /* 0x000e64000802017f */
[----:B-1----:R-:W-:Y:S05]  /*189e0*/  @!P1 BRA `(.L_x_1761) ;  /* 0x0000012400fc9947 */ /* 0x002fea0003800000 */
.L_x_1758:
        /* <DEDUP_REMOVED lines=20> */
[----:B0-----:R-:W-:-:S04]  /*18b30*/  SHF.R.U32.HI R20, RZ, 0x7, R20 ;  /* 0x00000007ff147819 */ /* 0x001fc80000011614 */
[----:B------:R-:W-:Y:S01]  /*18b40*/  IADD3 R3, -R20, 0xb, RZ ;  /* 0x0000000b14037810 */ /* 0x000fe20007ffe1ff */
        /* <DEDUP_REMOVED lines=17> */
.L_x_1762:
[----:B0-----:R-:W-:Y:S02]  /*18c60*/  IMAD R3, R23, 0x8, R16 ;  /* 0x0000000817037824 */ /* 0x001fe400078e0210 */
[----:B------:R-:W-:Y:S02]  /*18c70*/  IMAD.U32 R5, RZ, RZ, UR38 ;  /* 0x00000026ff057e24 */ /* 0x000fe4000f8e00ff */
        /* <DEDUP_REMOVED lines=40> */
[----:B------:R-:W-:Y:S01]  /*18f00*/  FFMA.FTZ R9, R2, R3, -8 ;  /* 0xc100000002097423 */ /* 0x000fe20000010003 */
[----:B------:R-:W-:-:S03]  /*18f10*/  FMNMX.FTZ R5, R27, R5, !PT ;  /* 0x000000051b057209 */ /* 0x000fc60007810000 */
        /* <DEDUP_REMOVED lines=50> */
[----:B------:R-:W-:-:S03]  /*19240*/  FFMA.FTZ R9, R2, R85, -R9 ;  /* 0x0000005502097223 */ /* 0x000fc60000010809 */
[----:B------:R-:W-:Y:S01]  /*19250*/  FMNMX.FTZ R5, R55, R5, !PT ;  /* 0x0000000537057209 */ /* 0x000fe20007810000 */
[----:B------:R-:W-:Y:S03]  /*19260*/  MUFU.EX2 R36, R36 ;  /* 0x0000002400247308 */ /* 0x000fe60000000800 */
[----:B------:R-:W-:-:S04]  /*19270*/  FMNMX.FTZ R5, R58, R5, !PT ;  /* 0x000000053a057209 */ /* 0x000fc80007810000 */
        /* <DEDUP_REMOVED lines=22> */
[----:B------:R-:W-:Y:S04]  /*193e0*/  MUFU.EX2 R52, R52 ;  /* 0x0000003400347308 */ /* 0x000fe80000000800 */
[----:B------:R-:W0:Y:S04]  /*193f0*/  SHFL.BFLY PT, R8, R5, 0x2, 0x1f ;  /* 0x0c401f0005087f89 */ /* 0x000e2800000e0000 */
[----:B------:R-:W-:Y:S08]  /*19400*/  MUFU.EX2 R53, R53 ;  /* 0x0000003500357308 */ /* 0x000ff00000000800 */
[----:B------:R-:W-:Y:S08]  /*19410*/  MUFU.EX2 R56, R56 ;  /* 0x0000003800387308 */ /* 0x000ff00000000800 */
[----:B------:R-:W-:Y:S01]  /*19420*/  MUFU.EX2 R57, R57 ;  /* 0x0000003900397308 */ /* 0x000fe20000000800 */
[----:B0-----:R-:W-:-:S07]  /*19430*/  FMNMX.FTZ R5, R5, R8, !PT ;  /* 0x0000000805057209 */ /* 0x001fce0007810000 */
[----:B------:R-:W-:Y:S01]  /*19440*/  MUFU.EX2 R60, R60 ;  /* 0x0000003c003c7308 */ /* 0x000fe20000000800 */
[----:B------:R-:W0:Y:S07]  /*19450*/  SHFL.BFLY PT, R8, R5, 0x1, 0x1f ;  /* 0x0c201f0005087f89 */ /* 0x000e2e00000e0000 */
[----:B------:R-:W-:Y:S08]  /*19460*/  MUFU.EX2 R61, R61 ;  /* 0x0000003d003d7308 */ /* 0x000ff00000000800 */
[----:B------:R-:W-:Y:S08]  /*19470*/  MUFU.EX2 R64, R64 ;  /* 0x0000004000407308 */ /* 0x000ff00000000800 */
[----:B------:R-:W-:Y:S01]  /*19480*/  MUFU.EX2 R65, R65 ;  /* 0x0000004100417308 */ /* 0x000fe20000000800 */
[----:B0-----:R-:W-:Y:S01]  /*19490*/  FMNMX.FTZ R5, R5, R8, !PT ;  /* 0x0000000805057209 */ /* 0x001fe20007810000 */
[----:B------:R-:W-:-:S04]  /*194a0*/  FADD.FTZ R8, -R3, R14 ;  /* 0x0000000e03087221 */ /* 0x000fc80000010100 */
[----:B------:R-:W-:Y:S01]  /*194b0*/  FADD.FTZ R10, -R5, R13 ;  /* 0x0000000d050a7221 */ /* 0x000fe20000010100 */
[----:B------:R-:W-:-:S01]  /*194c0*/  FFMA.FTZ R11, R2, R5, -8 ;  /* 0xc1000000020b7423 */ /* 0x000fc20000010005 */
[C---:B------:R-:W-:Y:S01]  /*194d0*/  FMUL.FTZ R8, R2.reuse, R8 ;  /* 0x0000000802087220 */ /* 0x040fe20000410000 */
[----:B------:R-:W-:Y:S01]  /*194e0*/  MUFU.EX2 R68, R68 ;  /* 0x0000004400447308 */ /* 0x000fe20000000800 */
[C---:B------:R-:W-:Y:S01]  /*194f0*/  FMUL.FTZ R10, R2.reuse, R10 ;  /* 0x0000000a020a7220 */ /* 0x040fe20000410000 */
        /* <DEDUP_REMOVED lines=23> */
[----:B0-----:R-:W-:-:S01]  /*19670*/  FFMA.FTZ R4, R8, R4, R24 ;  /* 0x0000000408047223 */ /* 0x001fc20000010018 */
[C-C-:B------:R-:W-:Y:S01]  /*19680*/  FFMA.FTZ R66, R2.reuse, R66, -R11.reuse ;  /* 0x0000004202427223 */ /* 0x140fe2000001080b */
[----:B------:R-:W-:-:S01]  /*19690*/  FFMA.FTZ R67, R2, R67, -R11 ;  /* 0x0000004302437223 */ /* 0x000fc2000001080b */
[----:B------:R-:W-:Y:S01]  /*196a0*/  FFMA.FTZ R70, R2, R70, -R11 ;  /* 0x0000004602467223 */ /* 0x000fe2000001080b */
[----:B------:R-:W-:-:S01]  /*196b0*/  FADD.FTZ R4, R25, R4 ;  /* 0x0000000419047221 */ /* 0x000fc20000010000 */
        /* <DEDUP_REMOVED lines=11> */
[----:B-1----:R-:W-:-:S07]  /*19770*/  FFMA.FTZ R0, R10, R0, R26 ;  /* 0x000000000a007223 */ /* 0x002fce000001001a */
[----:B------:R-:W1:Y:S01]  /*19780*/  MUFU.EX2 R31, R31 ;  /* 0x0000001f001f7308 */ /* 0x000e620000000800 */
[----:B0-----:R-:W-:-:S01]  /*19790*/  FADD.FTZ R13, R27, R0 ;  /* 0x000000001b0d7221 */ /* 0x001fc20000010000 */
[----:B------:R-:W-:-:S04]  /*197a0*/  FADD.FTZ R0, R28, R4 ;  /* 0x000000041c007221 */ /* 0x000fc80000010000 */
[----:B------:R-:W-:Y:S02]  /*197b0*/  FADD.FTZ R0, R29, R0 ;  /* 0x000000001d007221 */ /* 0x000fe40000010000 */
[----:B------:R-:W0:Y:S01]  /*197c0*/  MUFU.EX2 R34, R34 ;  /* 0x0000002200227308 */ /* 0x000e220000000800 */
[----:B--2---:R-:W-:-:S01]  /*197d0*/  FADD.FTZ R4, R30, R13 ;  /* 0x0000000d1e047221 */ /* 0x004fc20000010000 */
[----:B------:R-:W-:-:S04]  /*197e0*/  FADD.FTZ R0, R32, R0 ;  /* 0x0000000020007221 */ /* 0x000fc80000010000 */
[----:B------:R-:W-:Y:S02]  /*197f0*/  FADD.FTZ R0, R33, R0 ;  /* 0x0000000021007221 */ /* 0x000fe40000010000 */
        /* <DEDUP_REMOVED lines=34> */
[----:B------:R-:W-:-:S06]  /*19a20*/  FADD.FTZ R0, R68, R0 ;  /* 0x0000000044007221 */ /* 0x000fcc0000010000 */
        /* <DEDUP_REMOVED lines=54> */
[----:B-1----:R-:W-:-:S03]  /*19d90*/  FADD.FTZ R4, R9, R0 ;  /* 0x0000000009047221 */ /* 0x002fc60000010000 */
[----:B0-----:R-:W-:Y:S01]  /*19da0*/  FADD.FTZ R0, R11, R13 ;  /* 0x0000000d0b007221 */ /* 0x001fe20000010000 */
[----:B------:R-:W-:Y:S06]  /*19db0*/  @!P0 BRA `(.L_x_1763) ;  /* 0x0000000000048947 */ /* 0x000fec0003800000 */
[----:B------:R-:W-:Y:S01]  /*19dc0*/  BPT.TRAP 0x1 ;  /* 0x000000040000795c */ /* 0x000fe20000300000 */
.L_x_1763:
[----:B------:R-:W-:Y:S01]  /*19dd0*/  IMAD R13, R15, 0x8, R16 ;  /* 0x000000080f0d7824 */ /* 0x000fe200078e0210 */
[----:B------:R-:W-:Y:S01]  /*19de0*/  ISETP.GT.AND P1, PT, R6, R12, PT ;  /* 0x0000000c0600720c */ /* 0x000fe20003f24270 */
[----:B------:R-:W-:Y:S01]  /*19df0*/  IMAD.U32 R14, RZ, RZ, UR38 ;  /* 0x00000026ff0e7e24 */ /* 0x000fe2000f8e00ff */
[----:B------:R-:W-:Y:S01]  /*19e00*/  F2FP.SATFINITE.E4M3.F32.PACK_AB_MERGE_C R28, R29, R28, RZ ;  /* 0x0000001c1d1c723e */ /* 0x000fe200048070ff */
        /* <DEDUP_REMOVED lines=99> */
[----:B0-----:R-:W-:Y:S02]  /*1a440*/  IMAD.MOV.U32 R13, RZ, RZ, R5 ;  /* 0x000000ffff0d7224 */ /* 0x001fe400078e0005 */
[----:B------:R-:W-:Y:S02]  /*1a450*/  IMAD.MOV.U32 R14, RZ, RZ, R3 ;  /* 0x000000ffff0e7224 */ /* 0x000fe400078e0003 */
[----:B------:R-:W-:Y:S02]  /*1a460*/  IMAD.MOV.U32 R193, RZ, RZ, R168 ;  /* 0x000000ffffc17224 */ /* 0x000fe400078e00a8 */
[----:B------:R-:W-:Y:S01]  /*1a470*/  IMAD.MOV.U32 R15, RZ, RZ, R23 ;  /* 0x000000ffff0f7224 */ /* 0x000fe200078e0017 */
[----:B------:R-:W-:Y:S06]  /*1a480*/  @P1 BRA `(.L_x_1764) ;  /* 0xffffffe000181947 */ /* 0x000fec000383ffff */
.L_x_1752:
[----:B------:R-:W-:-:S13]  /*1a490*/  ISETP.GE.AND P1, PT, R6, R192, PT ;  /* 0x000000c00600720c */ /* 0x000fda0003f26270 */
[----:B------:R-:W-:Y:S05]  /*1a4a0*/  @!P1 BRA `(.L_x_1765) ;  /* 0x0000003000349947 */ /* 0x000fea0003800000 */
[----:B------:R-:W-:Y:S02]  /*1a4b0*/  IMAD.MOV.U32 R12, RZ, RZ, R5 ;  /* 0x000000ffff0c7224 */ /* 0x000fe400078e0005 */
[----:B------:R-:W-:Y:S02]  /*1a4c0*/  IMAD.MOV.U32 R13, RZ, RZ, R3 ;  /* 0x000000ffff0d7224 */ /* 0x000fe400078e0003 */
[----:B------:R-:W-:Y:S02]  /*1a4d0*/  IMAD.MOV.U32 R15, RZ, RZ, R168 ;  /* 0x000000ffff0f7224 */ /* 0x000fe400078e00a8 */
[----:B------:R-:W-:-:S07]  /*1a4e0*/  IMAD.MOV.U32 R14, RZ, RZ, R23 ;  /* 0x000000ffff0e7224 */ /* 0x000fce00078e0017 */
.L_x_1785:
        /* <DEDUP_REMOVED lines=8> */
.L_x_1767:
        /* <DEDUP_REMOVED lines=8> */
.L_x_1768:
[----:B------:R-:W-:Y:S04]  /*1a5f0*/  BSSY B0, `(.L_x_1766) ;  /* 0x0000004000007945 */ /* 0x000fe80003800000 */
[----:B-1----:R-:W-:Y:S05]  /*1a600*/  @P2 BRA `(.L_x_1769) ;  /* 0x0000000000082947 */ /* 0x002fea0003800000 */
[----:B------:R-:W1:Y:S02]  /*1a610*/  SYNCS.PHASECHK.TRANS64.TRYWAIT P2, [R3+URZ+0x22830], R8 ;  /* 0x02283008030075a7 */ /* 0x000e64000804017f */
[----:B-1----:R-:W-:Y:S05]  /*1a620*/  @!P2 BRA `(.L_x_1770) ;  /* 0x0000010c0000a947 */ /* 0x002fea0003800000 */
.L_x_1769:
[----:B------:R-:W-:Y:S05]  /*1a630*/  BSYNC B0 ;  /* 0x0000000000007941 */ /* 0x000fea0003800000 */
.L_x_1766:
        /* <DEDUP_REMOVED lines=51> */
.L_x_1772:
[----:B------:R-:W-:Y:S01]  /*1a970*/  SHF.L.U32 R3, R15, 0x1f, RZ ;  /* 0x0000001f0f037819 */ /* 0x000fe200000006ff */
[----:B------:R-:W-:-:S04]  /*1a980*/  IMAD R5, R14, 0x8, R16 ;  /* 0x000000080e057824 */ /* 0x000fc800078e0210 */
[----:B------:R0:W1:Y:S01]  /*1a990*/  SYNCS.PHASECHK.TRANS64.TRYWAIT P1, [R5+URZ+0x22850], R3 ;  /* 0x02285003050075a7 */ /* 0x000062000802017f */
[----:B------:R-:W-:Y:S05]  /*1a9a0*/  @!P0 BRA `(.L_x_1773) ;  /* 0x0000000000048947 */ /* 0x000fea0003800000 */
[----:B------:R-:W-:Y:S01]  /*1a9b0*/  BPT.TRAP 0x1 ;  /* 0x000000040000795c */ /* 0x000fe20000300000 */
.L_x_1773:
[----:B-1----:R-:W-:Y:S05]  /*1a9c0*/  @P1 BRA `(.L_x_1771) ;  /* 0x0000000000081947 */ /* 0x002fea0003800000 */
[----:B------:R-:W1:Y:S02]  /*1a9d0*/  SYNCS.PHASECHK.TRANS64.TRYWAIT P1, [R5+URZ+0x22850], R3 ;  /* 0x02285003050075a7 */ /* 0x000e64000802017f */
[----:B-1----:R-:W-:Y:S05]  /*1a9e0*/  @!P1 BRA `(.L_x_1774) ;  /* 0x0000010800249947 */ /* 0x002fea0003800000 */
.L_x_1771:
        /* <DEDUP_REMOVED lines=39> */
.L_x_1775:
[----:B0-----:R-:W0:Y:S01]  /*1ac60*/  LDC R3, c[0x0][0x448] ;  /* 0x00011200ff037b82 */ /* 0x001e220000000800 */
[----:B------:R-:W-:Y:S01]  /*1ac70*/  IMAD.IADD R5, R198, 0x1, R178 ;  /* 0x00000001c6057824 */ /* 0x000fe200078e02b2 */
[----:B------:R-:W-:Y:S01]  /*1ac80*/  ISETP.GE.AND P3, PT, R194, 0x1, PT ;  /* 0x00000001c200780c */ /* 0x000fe20003f66270 */
[----:B------:R-:W-:Y:S01]  /*1ac90*/  ULOP3.LUT UR6, URZ, UR32, URZ, 0x33, !UPT ;  /* 0x000000203f067292 */ /* 0x000fe2000f8e333f */
[----:B0-----:R-:W-:-:S13]  /*1aca0*/  ISETP.NE.AND P1, PT, R3, 0x1, PT ;  /* 0x000000010300780c */ /* 0x001fda0003f25270 */
[----:B------:R-:W0:Y:S08]  /*1acb0*/  @P1 LDC R8, c[0x0][0x44c] ;  /* 0x00011300ff081b82 */ /* 0x000e300000000800 */
[----:B------:R-:W1:Y:S01]  /*1acc0*/  @P1 LDC R3, c[0x0][0x450] ;  /* 0x00011400ff031b82 */ /* 0x000e620000000800 */
[----:B0-----:R-:W-:-:S05]  /*1acd0*/  @P1 IMAD.HI.U32 R8, R5, R8, RZ ;  /* 0x0000000805081227 */ /* 0x001fca00078e00ff */
[----:B-1----:R-:W-:Y:S01]  /*1ace0*/  @P1 SHF.R.U32.HI R5, RZ, R3, R8 ;  /* 0x00000003ff051219 */ /* 0x002fe20000011608 */
[----:B------:R-:W-:Y:S02]  /*1acf0*/  IMAD R3, R23, 0x8, R16 ;  /* 0x0000000817037824 */ /* 0x000fe400078e0210 */
[----:B------:R-:W-:Y:S02]  /*1ad00*/  IMAD.U32 R8, RZ, RZ, UR38 ;  /* 0x00000026ff087e24 */ /* 0x000fe4000f8e00ff */
[----:B------:R-:W-:Y:S01]  /*1ad10*/  VIADD R3, R3, 0x22840 ;  /* 0x0002284003037836 */ /* 0x000fe20000000000 */
[----:B------:R-:W0:Y:S04]  /*1ad20*/  SHFL.IDX PT, R21, R5, RZ, 0x1c1f ;  /* 0x001c1fff05157589 */ /* 0x000e2800000e0000 */
[----:B------:R-:W-:-:S04]  /*1ad30*/  PRMT R3, R8, 0x654, R3 ;  /* 0x0000065408037816 */ /* 0x000fc80000000003 */
[----:B------:R1:W-:Y:S02]  /*1ad40*/  SYNCS.ARRIVE.TRANS64.RED.A1T0 RZ, [R3+URZ], RZ ;  /* 0x000000ff03ff79a7 */ /* 0x0003e4000810043f */
[----:B-1----:R-:W-:-:S05]  /*1ad50*/  IMAD.SHL.U32 R3, R6, 0x80, RZ ;  /* 0x0000008006037824 */ /* 0x002fca00078e00ff */
[----:B------:R-:W-:-:S04]  /*1ad60*/  IADD3 R11, -R171, 0x1, -R3 ;  /* 0x00000001ab0b7810 */ /* 0x000fc80007ffe903 */
[----:B------:R-:W-:-:S05]  /*1ad70*/  IADD3 R11, -R170, R11, R172 ;  /* 0x0000000baa0b7210 */ /* 0x000fca0007ffe1ac */
[C---:B------:R-:W-:Y:S02]  /*1ad80*/  VIADD R10, R11.reuse, UR31 ;  /* 0x0000001f0b0a7c36 */ /* 0x040fe40008000000 */
[----:B------:R-:W-:Y:S02]  /*1ad90*/  VIADD R11, R11, UR6 ;  /* 0x000000060b0b7c36 */ /* 0x000fe40008000000 */
[--C-:B0-----:R-:W-:Y:S02]  /*1ada0*/  IMAD.IADD R15, R10, 0x1, R21.reuse ;  /* 0x000000010a0f7824 */ /* 0x101fe400078e0215 */
[----:B------:R-:W-:Y:S01]  /*1adb0*/  IMAD.IADD R20, R11, 0x1, R21 ;  /* 0x000000010b147824 */ /* 0x000fe200078e0215 */
[----:B------:R-:W-:Y:S06]  /*1adc0*/  @!P3 BRA `(.L_x_1776) ;  /* 0x000000000058b947 */ /* 0x000fec0003800000 */
        /* <DEDUP_REMOVED lines=12> */
.L_x_1778:
[----:B------:R-:W-:-:S05]  /*1ae90*/  IMAD.U32 R152, RZ, RZ, UR28 ;  /* 0x0000001cff987e24 */ /* 0x000fca000f8e00ff */
[----:B------:R-:W-:-:S13]  /*1aea0*/  ISETP.NE.AND P1, PT, R152, 0x1, PT ;  /* 0x000000019800780c */ /* 0x000fda0003f25270 */
[----:B------:R-:W0:Y:S02]  /*1aeb0*/  @P1 LDC.64 R8, c[0x0][0x9e8] ;  /* 0x00027a00ff081b82 */ /* 0x000e240000000a00 */
[----:B0-----:R-:W-:-:S05]  /*1aec0*/  @P1 IMAD.HI.U32 R8, R21, R8, RZ ;  /* 0x0000000815081227 */ /* 0x001fca00078e00ff */
[----:B------:R-:W-:-:S07]  /*1aed0*/  @P1 SHF.R.U32.HI R21, RZ, R9, R8 ;  /* 0x00000009ff151219 */ /* 0x000fce0000011608 */
.L_x_1779:
[----:B------:R-:W-:Y:S05]  /*1aee0*/  BSYNC B0 ;  /* 0x0000000000007941 */ /* 0x000fea0003800000 */
.L_x_1777:
[----:B------:R-:W-:-:S04]  /*1aef0*/  IMAD R21, R21, R152, -R3 ;  /* 0x0000009815157224 */ /* 0x000fc800078e0a03 */
[----:B------:R-:W-:-:S05]  /*1af00*/  IMAD.IADD R21, R21, 0x1, -R171 ;  /* 0x0000000115157824 */ /* 0x000fca00078e0aab */
[----:B------:R-:W-:Y:S02]  /*1af10*/  VIMNMX R20, R20, R21, !PT ;  /* 0x0000001514147248 */ /* 0x000fe40007fe0100 */
[----:B------:R-:W-:-:S07]  /*1af20*/  VIADDMNMX R15, R21, R152, R15, PT ;  /* 0x00000098150f7246 */ /* 0x000fce000380010f */
.L_x_1776:
        /* <DEDUP_REMOVED lines=113> */
.L_x_1782:
[----:B------:R-:W-:-:S05]  /*1b640*/  IMAD.U32 R15, RZ, RZ, UR28 ;  /* 0x0000001cff0f7e24 */ /* 0x000fca000f8e00ff */
[----:B------:R-:W-:-:S13]  /*1b650*/  ISETP.NE.AND P1, PT, R15, 0x1, PT ;  /* 0x000000010f00780c */ /* 0x000fda0003f25270 */
[----:B------:R-:W0:Y:S02]  /*1b660*/  @P1 LDC.64 R8, c[0x0][0x9e8] ;  /* 0x00027a00ff081b82 */ /* 0x000e240000000a00 */
[----:B0-----:R-:W-:-:S05]  /*1b670*/  @P1 IMAD.HI.U32 R8, R5, R8, RZ ;  /* 0x0000000805081227 */ /* 0x001fca00078e00ff */
[----:B------:R-:W-:-:S07]  /*1b680*/  @P1 SHF.R.U32.HI R5, RZ, R9, R8 ;  /* 0x00000009ff051219 */ /* 0x000fce0000011608 */
.L_x_1783:
[----:B------:R-:W-:Y:S05]  /*1b690*/  BSYNC B0 ;  /* 0x0000000000007941 */ /* 0x000fea0003800000 */
.L_x_1781:
[----:B------:R-:W-:-:S04]  /*1b6a0*/  IMAD R3, R5, R15, -R3 ;  /* 0x0000000f05037224 */ /* 0x000fc800078e0a03 */
[----:B------:R-:W-:-:S05]  /*1b6b0*/  IMAD.IADD R3, R3, 0x1, -R171 ;  /* 0x0000000103037824 */ /* 0x000fca00078e0aab */
[----:B------:R-:W-:Y:S02]  /*1b6c0*/  VIMNMX R11, R11, R3, !PT ;  /* 0x000000030b0b7248 */ /* 0x000fe40007fe0100 */
[----:B------:R-:W-:-:S07]  /*1b6d0*/  VIADDMNMX R10, R3, R15, R10, PT ;  /* 0x0000000f030a7246 */ /* 0x000fce000380010a */
.L_x_1780:
[----:B------:R-:W-:Y:S02]  /*1b6e0*/  FMNMX.FTZ R3, R24, R13, !PT ;  /* 0x0000000d18037209 */ /* 0x000fe40007810000 */
[----:B------:R-:W-:Y:S02]  /*1b6f0*/  ISETP.GT.AND P4, PT, R11, 0x68, P5 ;  /* 0x000000680b00780c */ /* 0x000fe40002f84270 */
[----:B------:R-:W-:Y:S02]  /*1b700*/  FMNMX.FTZ R3, R25, R3, !PT ;  /* 0x0000000319037209 */ /* 0x000fe40007810000 */
[----:B------:R-:W-:Y:S02]  /*1b710*/  ISETP.LT.OR P4, PT, R10, 0x69, P4 ;  /* 0x000000690a00780c */ /* 0x000fe40002781670 */
[----:B------:R-:W-:Y:S02]  /*1b720*/  FMNMX.FTZ R3, R28, R3, !PT ;  /* 0x000000031c037209 */ /* 0x000fe40007810000 */
[----:B------:R-:W-:-:S02]  /*1b730*/  LOP3.LUT R17, R17, 0xbfffffff, RZ, 0xc0, !PT ;  /* 0xbfffffff11117812 */ /* 0x000fc400078ec0ff */
[----:B------:R-:W-:Y:S02]  /*1b740*/  FMNMX.FTZ R3, R29, R3, !PT ;  /* 0x000000031d037209 */ /* 0x000fe40007810000 */
[----:B------:R-:W-:Y:S02]  /*1b750*/  @P0 LOP3.LUT R17, R17, 0x40000000, RZ, 0xfc, !PT ;  /* 0x4000000011110812 */ /* 0x000fe400078efcff */
[----:B------:R-:W-:Y:S02]  /*1b760*/  FMNMX.FTZ R3, R32, R3, !PT ;  /* 0x0000000320037209 */ /* 0x000fe40007810000 */
[----:B------:R-:W-:Y:S02]  /*1b770*/  ISETP.GT.AND P1, PT, R11, 0x1, P5 ;  /* 0x000000010b00780c */ /* 0x000fe40002f24270 */
[----:B------:R-:W-:Y:S02]  /*1b780*/  FMNMX.FTZ R3, R33, R3, !PT ;  /* 0x0000000321037209 */ /* 0x000fe40007810000 */
[----:B------:R-:W-:-:S02]  /*1b790*/  ISETP.LT.OR P1, PT, R10, 0x2, P1 ;  /* 0x000000020a00780c */ /* 0x000fc40000f21670 */
[----:B------:R-:W-:Y:S02]  /*1b7a0*/  FMNMX.FTZ R3, R36, R3, !PT ;  /* 0x0000000324037209 */ /* 0x000fe40007810000 */
[----:B------:R-:W-:Y:S02]  /*1b7b0*/  LOP3.LUT R17, R17, 0xfffffffd, RZ, 0xc0, !PT ;  /* 0xfffffffd11117812 */ /* 0x000fe400078ec0ff */
[----:B------:R-:W-:Y:S02]  /*1b7c0*/  FMNMX.FTZ R3, R37, R3, !PT ;  /* 0x0000000325037209 */ /* 0x000fe40007810000 */
[C---:B------:R-:W-:Y:S02]  /*1b7d0*/  ISETP.GT.AND P2, PT, R11.reuse, 0x8, P5 ;  /* 0x000000080b00780c */ /* 0x040fe40002f44270 */
[----:B------:R-:W-:Y:S02]  /*1b7e0*/  FMNMX.FTZ R3, R40, R3, !PT ;  /* 0x0000000328037209 */ /* 0x000fe40007810000 */
[----:B------:R-:W-:-:S02]  /*1b7f0*/  ISETP.GT.AND P6, PT, R11, 0x69, P5 ;  /* 0x000000690b00780c */ /* 0x000fc40002fc4270 */
[----:B------:R-:W-:Y:S02]  /*1b800*/  FMNMX.FTZ R3, R41, R3, !PT ;  /* 0x0000000329037209 */ /* 0x000fe40007810000 */
[----:B------:R-:W-:Y:S02]  /*1b810*/  FSEL R27, R27, -INF , !P1 ;  /* 0xff8000001b1b7808 */ /* 0x000fe40004800000 */
[----:B------:R-:W-:Y:S02]  /*1b820*/  FMNMX.FTZ R3, R44, R3, !PT ;  /* 0x000000032c037209 */ /* 0x000fe40007810000 */
[----:B------:R-:W-:Y:S02]  /*1b830*/  ISETP.GT.AND P0, PT, R11, RZ, P5 ;  /* 0x000000ff0b00720c */ /* 0x000fe40002f04270 */
[----:B------:R-:W-:Y:S02]  /*1b840*/  FMNMX.FTZ R3, R45, R3, !PT ;  /* 0x000000032d037209 */ /* 0x000fe40007810000 */
[----:B------:R-:W-:-:S02]  /*1b850*/  @P4 LOP3.LUT R17, R17, 0x2, RZ, 0xfc, !PT ;  /* 0x0000000211114812 */ /* 0x000fc400078efcff */
[----:B------:R-:W-:Y:S02]  /*1b860*/  FMNMX.FTZ R3, R48, R3, !PT ;  /* 0x0000000330037209 */ /* 0x000fe40007810000 */
[----:B------:R-:W-:Y:S02]  /*1b870*/  ISETP.GT.AND P1, PT, R11, 0x9, P5 ;  /* 0x000000090b00780c */ /* 0x000fe40002f24270 */
[----:B------:R-:W-:Y:S02]  /*1b880*/  FMNMX.FTZ R3, R49, R3, !PT ;  /* 0x0000000331037209 */ /* 0x000fe40007810000 */
[----:B------:R-:W-:Y:S02]  /*1b890*/  ISETP.LT.OR P2, PT, R10, 0x9, P2 ;  /* 0x000000090a00780c */ /* 0x000fe40001741670 */
[----:B------:R-:W-:Y:S02]  /*1b8a0*/  FMNMX.FTZ R3, R52, R3, !PT ;  /* 0x0000000334037209 */ /* 0x000fe40007810000 */
[----:B------:R-:W-:-:S02]  /*1b8b0*/  ISETP.LT.OR P4, PT, R10, 0x6a, P6 ;  /* 0x0000006a0a00780c */ /* 0x000fc40003781670 */
[----:B------:R-:W-:Y:S02]  /*1b8c0*/  FMNMX.FTZ R3, R53, R3, !PT ;  /* 0x0000000335037209 */ /* 0x000fe40007810000 */
[----:B------:R-:W-:Y:S02]  /*1b8d0*/  ISETP.LT.OR P0, PT, R10, 0x1, P0 ;  /* 0x000000010a00780c */ /* 0x000fe40000701670 */
        /* <DEDUP_REMOVED lines=13> */
[C---:B------:R-:W-:Y:S02]  /*1b9b0*/  ISETP.LT.OR P2, PT, R10.reuse, 0x11, P2 ;  /* 0x000000110a00780c */ /* 0x040fe40001741670 */
[----:B------:R-:W-:Y:S02]  /*1b9c0*/  FMNMX.FTZ R3, R69, R3, !PT ;  /* 0x0000000345037209 */ /* 0x000fe40007810000 */
[----:B------:R-:W-:-:S02]  /*1b9d0*/  ISETP.LT.OR P1, PT, R10, 0x12, P1 ;  /* 0x000000120a00780c */ /* 0x000fc40000f21670 */
[----:B------:R-:W-:Y:S02]  /*1b9e0*/  FMNMX.FTZ R3, R72, R3, !PT ;  /* 0x0000000348037209 */ /* 0x000fe40007810000 */
[----:B------:R-:W-:Y:S02]  /*1b9f0*/  FSEL R34, R34, -INF , !P2 ;  /* 0xff80000022227808 */ /* 0x000fe40005000000 */
[----:B------:R-:W-:Y:S02]  /*1ba00*/  FMNMX.FTZ R3, R73, R3, !PT ;  /* 0x0000000349037209 */ /* 0x000fe40007810000 */
[----:B------:R-:W-:Y:S02]  /*1ba10*/  ISETP.GT.AND P2, PT, R11, 0x18, P5 ;  /* 0x000000180b00780c */ /* 0x000fe40002f44270 */
        /* <DEDUP_REMOVED lines=12> */
[----:B------:R-:W-:Y:S01]  /*1bae0*/  FSEL R39, R39, -INF , !P1 ;  /* 0xff80000027277808 */ /* 0x000fe20004800000 */
[----:B------:R-:W0:Y:S01]  /*1baf0*/  SHFL.BFLY PT, R5, R3, 0x2, 0x1f ;  /* 0x0c401f0003057f89 */ /* 0x000e2200000e0000 */
[----:B------:R-:W-:-:S02]  /*1bb00*/  ISETP.GT.AND P1, PT, R11, 0x21, P5 ;  /* 0x000000210b00780c */ /* 0x000fc40002f24270 */
[C---:B------:R-:W-:Y:S02]  /*1bb10*/  ISETP.LT.OR P2, PT, R10.reuse, 0x21, P2 ;  /* 0x000000210a00780c */ /* 0x040fe40001741670 */
[----:B------:R-:W-:Y:S02]  /*1bb20*/  ISETP.LT.OR P1, PT, R10, 0x22, P1 ;  /* 0x000000220a00780c */ /* 0x000fe40000f21670 */
[----:B------:R-:W-:Y:S02]  /*1bb30*/  FSEL R42, R42, -INF , !P2 ;  /* 0xff8000002a2a7808 */ /* 0x000fe40005000000 */
[----:B------:R-:W-:Y:S02]  /*1bb40*/  ISETP.GT.AND P2, PT, R11, 0x28, P5 ;  /* 0x000000280b00780c */ /* 0x000fe40002f44270 */
[----:B------:R-:W-:Y:S02]  /*1bb50*/  FSEL R43, R43, -INF , !P1 ;  /* 0xff8000002b2b7808 */ /* 0x000fe40004800000 */
[----:B------:R-:W-:-:S02]  /*1bb60*/  ISETP.GT.AND P1, PT, R11, 0x29, P5 ;  /* 0x000000290b00780c */ /* 0x000fc40002f24270 */
[C---:B------:R-:W-:Y:S02]  /*1bb70*/  ISETP.LT.OR P2, PT, R10.reuse, 0x29, P2 ;  /* 0x000000290a00780c */ /* 0x040fe40001741670 */
[----:B------:R-:W-:Y:S02]  /*1bb80*/  ISETP.LT.OR P1, PT, R10, 0x2a, P1 ;  /* 0x0000002a0a00780c */ /* 0x000fe40000f21670 */
[----:B------:R-:W-:Y:S02]  /*1bb90*/  FSEL R46, R46, -INF , !P2 ;  /* 0xff8000002e2e7808 */ /* 0x000fe40005000000 */
[----:B------:R-:W-:Y:S02]  /*1bba0*/  ISETP.GT.AND P2, PT, R11, 0x30, P5 ;  /* 0x000000300b00780c */ /* 0x000fe40002f44270 */
[----:B------:R-:W-:Y:S02]  /*1bbb0*/  FSEL R47, R47, -INF , !P1 ;  /* 0xff8000002f2f7808 */ /* 0x000fe40004800000 */
[----:B0-----:R-:W-:-:S02]  /*1bbc0*/  FMNMX.FTZ R3, R3, R5, !PT ;  /* 0x0000000503037209 */ /* 0x001fc40007810000 */
[C---:B------:R-:W-:Y:S02]  /*1bbd0*/  ISETP.GT.AND P1, PT, R11.reuse, 0x31, P5 ;  /* 0x000000310b00780c */ /* 0x040fe40002f24270 */
[C---:B------:R-:W-:Y:S01]  /*1bbe0*/  ISETP.LT.OR P2, PT, R10.reuse, 0x31, P2 ;  /* 0x000000310a00780c */ /* 0x040fe20001741670 */
[----:B------:R-:W0:Y:S01]  /*1bbf0*/  SHFL.BFLY PT, R5, R3, 0x1, 0x1f ;  /* 0x0c201f0003057f89 */ /* 0x000e2200000e0000 */
[----:B------:R-:W-:Y:S02]  /*1bc00*/  ISETP.LT.OR P1, PT, R10, 0x32, P1 ;  /* 0x000000320a00780c */ /* 0x000fe40000f21670 */
[----:B------:R-:W-:Y:S02]  /*1bc10*/  FSEL R50, R50, -INF , !P2 ;  /* 0xff80000032327808 */ /* 0x000fe40005000000 */
[----:B------:R-:W-:Y:S02]  /*1bc20*/  ISETP.GT.AND P2, PT, R11, 0x38, P5 ;  /* 0x000000380b00780c */ /* 0x000fe40002f44270 */
[----:B------:R-:W-:-:S02]  /*1bc30*/  FSEL R51, R51, -INF , !P1 ;  /* 0xff80000033337808 */ /* 0x000fc40004800000 */
[C---:B------:R-:W-:Y:S02]  /*1bc40*/  ISETP.GT.AND P1, PT, R11.reuse, 0x39, P5 ;  /* 0x000000390b00780c */ /* 0x040fe40002f24270 */
[C---:B------:R-:W-:Y:S02]  /*1bc50*/  ISETP.LT.OR P2, PT, R10.reuse, 0x39, P2 ;  /* 0x000000390a00780c */ /* 0x040fe40001741670 */
[----:B------:R-:W-:Y:S02]  /*1bc60*/  ISETP.LT.OR P1, PT, R10, 0x3a, P1 ;  /* 0x0000003a0a00780c */ /* 0x000fe40000f21670 */
[----:B------:R-:W-:Y:S02]  /*1bc70*/  FSEL R54, R54, -INF , !P2 ;  /* 0xff80000036367808 */ /* 0x000fe40005000000 */
[----:B------:R-:W-:Y:S02]  /*1bc80*/  ISETP.GT.AND P2, PT, R11, 0x40, P5 ;  /* 0x000000400b00780c */ /* 0x000fe40002f44270 */
[----:B------:R-:W-:-:S02]  /*1bc90*/  FSEL R55, R55, -INF , !P1 ;  /* 0xff80000037377808 */ /* 0x000fc40004800000 */
[----:B------:R-:W-:Y:S02]  /*1bca0*/  ISETP.GT.AND P1, PT, R11, 0x41, P5 ;  /* 0x000000410b00780c */ /* 0x000fe40002f24270 */
[C---:B------:R-:W-:Y:S02]  /*1bcb0*/  ISETP.LT.OR P2, PT, R10.reuse, 0x41, P2 ;  /* 0x000000410a00780c */ /* 0x040fe40001741670 */
[----:B0-----:R-:W-:Y:S02]  /*1bcc0*/  FMNMX.FTZ R3, R3, R5, !PT ;  /* 0x0000000503037209 */ /* 0x001fe40007810000 */
[----:B------:R-:W-:Y:S02]  /*1bcd0*/  ISETP.LT.OR P1, PT, R10, 0x42, P1 ;  /* 0x000000420a00780c */ /* 0x000fe40000f21670 */
[----:B------:R-:W-:Y:S01]  /*1bce0*/  FSETP.NEU.FTZ.AND P6, PT, R3, -INF , PT ;  /* 0xff8000000300780b */ /* 0x000fe20003fdd000 */
[----:B------:R-:W-:-:S01]  /*1bcf0*/  FFMA.FTZ R5, R2, R3, -8 ;  /* 0xc100000002057423 */ /* 0x000fc20000010003 */
[----:B------:R-:W-:-:S02]  /*1bd00*/  FSEL R58, R58, -INF , !P2 ;  /* 0xff8000003a3a7808 */ /* 0x000fc40005000000 */
[----:B------:R-:W-:Y:S02]  /*1bd10*/  ISETP.GT.AND P2, PT, R11, 0x48, P5 ;  /* 0x000000480b00780c */ /* 0x000fe40002f44270 */
[----:B------:R-:W-:Y:S02]  /*1bd20*/  FSEL R5, R5, RZ, P6 ;  /* 0x000000ff05057208 */ /* 0x000fe40003000000 */
[----:B------:R-:W-:Y:S02]  /*1bd30*/  FSEL R59, R59, -INF , !P1 ;  /* 0xff8000003b3b7808 */ /* 0x000fe40004800000 */
[----:B------:R-:W-:Y:S01]  /*1bd40*/  ISETP.GT.AND P1, PT, R11, 0x49, P5 ;  /* 0x000000490b00780c */ /* 0x000fe20002f24270 */
        /* <DEDUP_REMOVED lines=31> */
[----:B------:R-:W-:Y:S01]  /*1bf40*/  FFMA.FTZ R85, R2, R85, -R5 ;  /* 0x0000005502557223 */ /* 0x000fe20000010805 */
[----:B------:R-:W-:Y:S01]  /*1bf50*/  FMNMX.FTZ R5, R26, R12, !PT ;  /* 0x0000000c1a057209 */ /* 0x000fe20007810000 */
[----:B------:R-:W-:Y:S01]  /*1bf60*/  MUFU.EX2 R24, R24 ;  /* 0x0000001800187308 */ /* 0x000fe20000000800 */
[----:B------:R-:W-:-:S02]  /*1bf70*/  ISETP.LT.OR P2, PT, R10, 0x49, P2 ;  /* 0x000000490a00780c */ /* 0x000fc40001741670 */
[----:B------:R-:W-:Y:S02]  /*1bf80*/  FMNMX.FTZ R5, R27, R5, !PT ;  /* 0x000000051b057209 */ /* 0x000fe40007810000 */
[----:B------:R-:W-:Y:S02]  /*1bf90*/  ISETP.LT.OR P1, PT, R10, 0x4a, P1 ;  /* 0x0000004a0a00780c */ /* 0x000fe40000f21670 */
[----:B------:R-:W-:Y:S01]  /*1bfa0*/  FMNMX.FTZ R5, R30, R5, !PT ;  /* 0x000000051e057209 */ /* 0x000fe20007810000 */
[----:B------:R-:W-:Y:S01]  /*1bfb0*/  MUFU.EX2 R25, R25 ;  /* 0x0000001900197308 */ /* 0x000fe20000000800 */
[----:B------:R-:W-:Y:S02]  /*1bfc0*/  FSEL R62, R62, -INF , !P2 ;  /* 0xff8000003e3e7808 */ /* 0x000fe40005000000 */
[----:B------:R-:W-:Y:S02]  /*1bfd0*/  FMNMX.FTZ R5, R31, R5, !PT ;  /* 0x000000051f057209 */ /* 0x000fe40007810000 */
[----:B------:R-:W-:-:S02]  /*1bfe0*/  ISETP.GT.AND P2, PT, R11, 0x50, P5 ;  /* 0x000000500b00780c */ /* 0x000fc40002f44270 */
[----:B------:R-:W-:Y:S01]  /*1bff0*/  FMNMX.FTZ R5, R34, R5, !PT ;  /* 0x0000000522057209 */ /* 0x000fe20007810000 */
[----:B------:R-:W-:Y:S01]  /*1c000*/  MUFU.EX2 R28, R28 ;  /* 0x0000001c001c7308 */ /* 0x000fe20000000800 */
[----:B------:R-:W-:Y:S02]  /*1c010*/  FSEL R63, R63, -INF , !P1 ;  /* 0xff8000003f3f7808 */ /* 0x000fe40004800000 */
[----:B------:R-:W-:Y:S02]  /*1c020*/  FMNMX.FTZ R5, R35, R5, !PT ;  /* 0x0000000523057209 */ /* 0x000fe40007810000 */
[----:B------:R-:W-:Y:S02]  /*1c030*/  ISETP.GT.AND P1, PT, R11, 0x51, P5 ;  /* 0x000000510b00780c */ /* 0x000fe40002f24270 */
        /* <DEDUP_REMOVED lines=39> */
[----:B------:R-:W-:-:S02]  /*1c2b0*/  FSEL R8, R3, RZ, P6 ;  /* 0x000000ff03087208 */ /* 0x000fc40003000000 */
[----:B------:R-:W-:Y:S01]  /*1c2c0*/  FMNMX.FTZ R5, R70, R5, !PT ;  /* 0x0000000546057209 */ /* 0x000fe20007810000 */
[----:B------:R-:W-:Y:S01]  /*1c2d0*/  MUFU.EX2 R45, R45 ;  /* 0x0000002d002d7308 */ /* 0x000fe20000000800 */
[----:B------:R-:W-:Y:S01]  /*1c2e0*/  FSEL R75, R75, -INF , !P1 ;  /* 0xff8000004b4b7808 */ /* 0x000fe20004800000 */
[----:B------:R-:W-:Y:S01]  /*1c2f0*/  FADD.FTZ R8, -R8, R13 ;  /* 0x0000000d08087221 */ /* 0x000fe20000010100 */
[----:B------:R-:W-:Y:S02]  /*1c300*/  FMNMX.FTZ R5, R71, R5, !PT ;  /* 0x0000000547057209 */ /* 0x000fe40007810000 */
[----:B------:R-:W-:Y:S01]  /*1c310*/  LOP3.LUT P6, RZ, R17, 0x2, RZ, 0xc0, !PT ;  /* 0x0000000211ff7812 */ /* 0x000fe200078cc0ff */
[----:B------:R-:W-:Y:S01]  /*1c320*/  FMUL.FTZ R8, R2, R8 ;  /* 0x0000000802087220 */ /* 0x000fe20000410000 */
[----:B------:R-:W-:Y:S01]  /*1c330*/  FMNMX.FTZ R5, R74, R5, !PT ;  /* 0x000000054a057209 */ /* 0x000fe20007810000 */
[----:B------:R-:W-:Y:S01]  /*1c340*/  MUFU.EX2 R48, R48 ;  /* 0x0000003000307308 */ /* 0x000fe20000000800 */
[----:B------:R-:W-:-:S02]  /*1c350*/  ISETP.GT.AND P3, PT, R11, 0x70, P5 ;  /* 0x000000700b00780c */ /* 0x000fc40002f64270 */
[----:B------:R-:W-:Y:S02]  /*1c360*/  FSEL R78, R78, -INF , !P6 ;  /* 0xff8000004e4e7808 */ /* 0x000fe40007000000 */
[----:B------:R-:W-:Y:S02]  /*1c370*/  FMNMX.FTZ R5, R75, R5, !PT ;  /* 0x000000054b057209 */ /* 0x000fe40007810000 */
[----:B------:R-:W-:Y:S01]  /*1c380*/  ISETP.GT.AND P2, PT, R11, 0x71, P5 ;  /* 0x000000710b00780c */ /* 0x000fe20002f44270 */
[----:B------:R-:W0:Y:S01]  /*1c390*/  MUFU.EX2 R8, R8 ;  /* 0x0000000800087308 */ /* 0x000e220000000800 */
[----:B------:R-:W-:Y:S02]  /*1c3a0*/  ISETP.LT.OR P3, PT, R10, 0x71, P3 ;  /* 0x000000710a00780c */ /* 0x000fe40001f61670 */
[----:B------:R-:W-:Y:S02]  /*1c3b0*/  FSEL R79, R79, -INF , !P4 ;  /* 0xff8000004f4f7808 */ /* 0x000fe40006000000 */
[----:B------:R-:W-:-:S02]  /*1c3c0*/  FMNMX.FTZ R5, R78, R5, !PT ;  /* 0x000000054e057209 */ /* 0x000fc40007810000 */
[----:B------:R-:W-:Y:S01]  /*1c3d0*/  ISETP.GT.AND P1, PT, R11, 0x78, P5 ;  /* 0x000000780b00780c */ /* 0x000fe20002f24270 */
[----:B------:R-:W-:Y:S01]  /*1c3e0*/  MUFU.EX2 R49, R49 ;  /* 0x0000003100317308 */ /* 0x000fe20000000800 */
[----:B------:R-:W-:Y:S02]  /*1c3f0*/  ISETP.LT.OR P2, PT, R10, 0x72, P2 ;  /* 0x000000720a00780c */ /* 0x000fe40001741670 */
[----:B------:R-:W-:Y:S02]  /*1c400*/  FSEL R82, R82, -INF , !P3 ;  /* 0xff80000052527808 */ /* 0x000fe40005800000 */
[----:B------:R-:W-:Y:S02]  /*1c410*/  FMNMX.FTZ R5, R79, R5, !PT ;  /* 0x000000054f057209 */ /* 0x000fe40007810000 */
[----:B------:R-:W-:Y:S01]  /*1c420*/  ISETP.GT.AND P5, PT, R11, 0x79, P5 ;  /* 0x000000790b00780c */ /* 0x000fe20002fa4270 */
[----:B------:R-:W-:Y:S01]  /*1c430*/  MUFU.EX2 R52, R52 ;  /* 0x0000003400347308 */ /* 0x000fe20000000800 */
[----:B------:R-:W-:Y:S01]  /*1c440*/  ISETP.LT.OR P1, PT, R10, 0x79, P1 ;  /* 0x000000790a00780c */ /* 0x000fe20000f21670 */
[----:B0-----:R-:W-:Y:S01]  /*1c450*/  FFMA.FTZ R4, R8, R4, R24 ;  /* 0x0000000408047223 */ /* 0x001fe20000010018 */
[----:B------:R-:W-:-:S02]  /*1c460*/  FSEL R83, R83, -INF , !P2 ;  /* 0xff80000053537808 */ /* 0x000fc40005000000 */
[----:B------:R-:W-:Y:S01]  /*1c470*/  FMNMX.FTZ R5, R82, R5, !PT ;  /* 0x0000000552057209 */ /* 0x000fe20007810000 */
[----:B------:R-:W-:-:S01]  /*1c480*/  FADD.FTZ R4, R25, R4 ;  /* 0x0000000419047221 */ /* 0x000fc20000010000 */
[----:B------:R-:W-:Y:S01]  /*1c490*/  ISETP.LT.OR P5, PT, R10, 0x7a, P5 ;  /* 0x0000007a0a00780c */ /* 0x000fe20002fa1670 */
[----:B------:R-:W-:Y:S01]  /*1c4a0*/  MUFU.EX2 R53, R53 ;  /* 0x0000003500357308 */ /* 0x000fe20000000800 */
[----:B------:R-:W-:Y:S02]  /*1c4b0*/  FSEL R86, R86, -INF , !P1 ;  /* 0xff80000056567808 */ /* 0x000fe40004800000 */
[----:B------:R-:W-:Y:S02]  /*1c4c0*/  FMNMX.FTZ R5, R83, R5, !PT ;  /* 0x0000000553057209 */ /* 0x000fe40007810000 */
[----:B------:R-:W-:Y:S02]  /*1c4d0*/  FSEL R87, R87, -INF , !P5 ;  /* 0xff80000057577808 */ /* 0x000fe40006800000 */
[----:B------:R-:W-:Y:S01]  /*1c4e0*/  FMNMX.FTZ R5, R86, R5, !PT ;  /* 0x0000000556057209 */ /* 0x000fe20007810000 */
[----:B------:R-:W-:Y:S01]  /*1c4f0*/  MUFU.EX2 R56, R56 ;  /* 0x0000003800387308 */ /* 0x000fe20000000800 */
[----:B------:R-:W-:-:S02]  /*1c500*/  LOP3.LUT P0, RZ, R17, 0x40000000, RZ, 0xc0, !PT ;  /* 0x4000000011ff7812 */ /* 0x000fc4000780c0ff */
[----:B------:R-:W-:-:S05]  /*1c510*/  FMNMX.FTZ R5, R87, R5, !PT ;  /* 0x0000000557057209 */ /* 0x000fca0007810000 */
[----:B------:R-:W0:Y:S01]  /*1c520*/  SHFL.BFLY PT, R9, R5, 0x2, 0x1f ;  /* 0x0c401f0005097f89 */ /* 0x000e2200000e0000 */
        /* <DEDUP_REMOVED lines=10> */
[----:B------:R-:W-:Y:S01]  /*1c5d0*/  FSETP.NEU.FTZ.AND P1, PT, R5, -INF , PT ;  /* 0xff8000000500780b */ /* 0x000fe20003f3d000 */
[----:B------:R-:W-:-:S02]  /*1c5e0*/  FFMA.FTZ R10, R2, R5, -8 ;  /* 0xc1000000020a7423 */ /* 0x000fc40000010005 */
[----:B------:R-:W-:Y:S01]  /*1c5f0*/  MUFU.EX2 R72, R72 ;  /* 0x0000004800487308 */ /* 0x000fe20000000800 */
[----:B------:R-:W-:Y:S02]  /*1c600*/  FSEL R9, R5, RZ, P1 ;  /* 0x000000ff05097208 */ /* 0x000fe40000800000 */
[----:B------:R-:W-:-:S03]  /*1c610*/  FSEL R11, R10, RZ, P1 ;  /* 0x000000ff0a0b7208 */ /* 0x000fc60000800000 */
[----:B------:R-:W-:Y:S02]  /*1c620*/  FADD.FTZ R9, -R9, R12 ;  /* 0x0000000c09097221 */ /* 0x000fe40000010100 */
[----:B------:R-:W-:Y:S01]  /*1c630*/  MUFU.EX2 R73, R73 ;  /* 0x0000004900497308 */ /* 0x000fe20000000800 */
[----:B------:R-:W-:-:S01]  /*1c640*/  FFMA.FTZ R26, R2, R26, -R11 ;  /* 0x0000001a021a7223 */ /* 0x000fc2000001080b */
[C-C-:B------:R-:W-:Y:S01]  /*1c650*/  FFMA.FTZ R27, R2.reuse, R27, -R11.reuse ;  /* 0x0000001b021b7223 */ /* 0x140fe2000001080b */
[C---:B------:R-:W-:Y:S01]  /*1c660*/  FMUL.FTZ R9, R2.reuse, R9 ;  /* 0x0000000902097220 */ /* 0x040fe20000410000 */
        /* <DEDUP_REMOVED lines=34> */
[----:B------:R-:W-:-:S02]  /*1c890*/  FFMA.FTZ R11, R2, R87, -R11 ;  /* 0x00000057020b7223 */ /* 0x000fc4000001080b */
        /* <DEDUP_REMOVED lines=94> */
[----:B0-----:R-:W-:-:S03]  /*1ce80*/  FADD.FTZ R4, R85, R0 ;  /* 0x0000000055047221 */ /* 0x001fc60000010000 */
[----:B-1----:R-:W-:Y:S01]  /*1ce90*/  FADD.FTZ R0, R11, R10 ;  /* 0x0000000a0b007221 */ /* 0x002fe20000010000 */
[----:B------:R-:W-:Y:S06]  /*1cea0*/  @!P0 BRA `(.L_x_1784) ;  /* 0x0000000000048947 */ /* 0x000fec0003800000 */
[----:B------:R-:W-:Y:S01]  /*1ceb0*/  BPT.TRAP 0x1 ;  /* 0x000000040000795c */ /* 0x000fe20000300000 */
.L_x_1784:
        /* <DEDUP_REMOVED lines=105> */
[----:B------:R-:W-:Y:S02]  /*1d550*/  IMAD.MOV.U32 R15, RZ, RZ, R168 ;  /* 0x000000ffff0f7224 */ /* 0x000fe400078e00a8 */
[----:B------:R-:W-:Y:S01]  /*1d560*/  IMAD.MOV.U32 R14, RZ, RZ, R23 ;  /* 0x000000ffff0e7224 */ /* 0x000fe200078e0017 */
[----:B0-----:R-:W-:Y:S06]  /*1d570*/  @P1 BRA `(.L_x_1785) ;  /* 0xffffffcc00dc1947 */ /* 0x001fec000383ffff */
.L_x_1765:
[----:B------:R-:W-:Y:S05]  /*1d580*/  WARPSYNC.ALL ;  /* 0x0000000000007948 */ /* 0x000fea0003800000 */
[----:B------:R-:W-:Y:S06]  /*1d590*/  BAR.ARV 0x8, 0x180 ;  /* 0x0206000000007b1d */ /* 0x000fec0000002000 */
[----:B------:R-:W-:Y:S05]  /*1d5a0*/  @!P0 BRA `(.L_x_1786) ;  /* 0x0000000000048947 */ /* 0x000fea0003800000 */
[----:B------:R-:W-:Y:S01]  /*1d5b0*/  BPT.TRAP 0x1 ;  /* 0x000000040000795c */ /* 0x000fe20000300000 */
.L_x_1786:
[----:B------:R-:W-:Y:S01]  /*1d5c0*/  IMAD R14, R23, 0x8, R16 ;  /* 0x00000008170e7824 */ /* 0x000fe200078e0210 */
[----:B------:R-:W-:-:S04]  /*1d5d0*/  SHF.L.U32 R7, R168, 0x1f, RZ ;  /* 0x0000001fa8077819 */ /* 0x000fc800000006ff */
[----:B------:R0:W1:Y:S01]  /*1d5e0*/  SYNCS.PHASECHK.TRANS64.TRYWAIT P1, [R14+URZ+0x22850], R7 ;  /* 0x022850070e0075a7 */ /* 0x000062000802017f */
[----:B------:R-:W-:Y:S05]  /*1d5f0*/  @!P0 BRA `(.L_x_1787) ;  /* 0x0000000000048947 */ /* 0x000fea0003800000 */
[----:B------:R-:W-:Y:S01]  /*1d600*/  BPT.TRAP 0x1 ;  /* 0x000000040000795c */ /* 0x000fe20000300000 */
.L_x_1787:
[----:B------:R-:W-:-:S05]  /*1d610*/  VIADD R16, R16, 0x400 ;  /* 0x0000040010107836 */ /* 0x000fca0000000000 */
[----:B------:R-:W-:-:S04]  /*1d620*/  SHF.R.U32.HI R16, RZ, 0x4, R16 ;  /* 0x00000004ff107819 */ /* 0x000fc80000011610 */
[----:B------:R-:W-:-:S04]  /*1d630*/  LOP3.LUT R16, R16, 0x3fff, RZ, 0xc0, !PT ;  /* 0x00003fff10107812 */ /* 0x000fc800078ec0ff */
[----:B------:R-:W-:Y:S01]  /*1d640*/  LOP3.LUT R16, R16, 0x10000, RZ, 0xfc, !PT ;  /* 0x0001000010107812 */ /* 0x000fe200078efcff */
[----:B-1----:R-:W-:Y:S06]  /*1d650*/  @P1 BRA `(.L_x_1788) ;  /* 0x0000000000081947 */ /* 0x002fec0003800000 */
[----:B------:R-:W1:Y:S02]  /*1d660*/  SYNCS.PHASECHK.TRANS64.TRYWAIT P1, [R14+URZ+0x22850], R7 ;  /* 0x022850070e0075a7 */ /* 0x000e64000802017f */
[----:B-1----:R-:W-:Y:S05]  /*1d670*/  @!P1 BRA `(.L_x_1789) ;  /* 0x000000dc00149947 */ /* 0x002fea0003800000 */
.L_x_1788:
[----:B------:R-:W-:Y:S01]  /*1d680*/  IMAD R6, R23, 0x400, R16 ;  /* 0x0000040017067824 */ /* 0x000fe200078e0210 */
[----:B------:R-:W-:Y:S05]  /*1d690*/  WARPSYNC.ALL ;  /* 0x0000000000007948 */ /* 0x000fea0003800000 */
[----:B01----:R-:W-:Y:S01]  /*1d6a0*/  IMAD.MOV.U32 R7, RZ, RZ, 0x40000040 ;  /* 0x40000040ff077424 */ /* 0x003fe200078e00ff */
[----:B------:R-:W-:Y:S01]  /*1d6b0*/  R2UR UR6, R6 ;  /* 0x00000000060672ca */ /* 0x000fe200000e0000 */
[----:B------:R-:W-:Y:S01]  /*1d6c0*/  WARPGROUP.ARRIVE ;  /* 0x00000000000079c5 */ /* 0x000fe20000000000 */
[----:B------:R-:W-:Y:S01]  /*1d6d0*/  ULDC.64 UR4, c[0x0][0x9a0] ;  /* 0x0002680000047ab9 */ /* 0x000fe20000000a00 */
[----:B------:R-:W-:Y:S01]  /*1d6e0*/  IMAD.MOV.U32 R13, RZ, RZ, 0x40000040 ;  /* 0x40000040ff0d7424 */ /* 0x000fe200078e00ff */
[----:B------:R-:W-:-:S02]  /*1d6f0*/  R2UR UR7, R7 ;  /* 0x00000000070772ca */ /* 0x000fc400000e0000 */
[----:B------:R-:W-:-:S04]  /*1d700*/  ISETP.NE.U32.AND P1, PT, RZ, UR4, PT ;  /* 0x00000004ff007c0c */ /* 0x000fc8000bf25070 */
[----:B------:R-:W-:-:S07]  /*1d710*/  ISETP.NE.AND.EX P1, PT, RZ, UR5, PT, P1 ;  /* 0x00000005ff007c0c */ /* 0x000fce000bf25310 */
[----:B------:R-:W-:Y:S06]  /*1d720*/  QGMMA.64x128x32.F32.E4M3.E4M3 R88, R164, gdesc[UR4], R88, gsb0 ;  /* 0x01e00004a4587df3 */ /* 0x000fec0008000858 */
[----:B------:R-:W0:Y:S01]  /*1d730*/  @P1 LDC.64 R10, c[0x0][0x9c8] ;  /* 0x00027200ff0a1b82 */ /* 0x000e220000000a00 */
[----:B------:R-:W-:-:S07]  /*1d740*/  @P1 SHF.R.S32.HI R7, RZ, 0x1f, R195 ;  /* 0x0000001fff071819 */ /* 0x000fce00000114c3 */
[----:B------:R-:W1:Y:S01]  /*1d750*/  @P1 LDC.64 R8, c[0x0][0x9d0] ;  /* 0x00027400ff081b82 */ /* 0x000e620000000a00 */
[----:B------:R-:W-:Y:S01]  /*1d760*/  R2UR UR7, R13 ;  /* 0x000000000d0772ca */ /* 0x000fe200000e0000 */
[----:B0-----:R-:W-:-:S04]  /*1d770*/  @P1 IMAD R12, R7, R10, RZ ;  /* 0x0000000a070c1224 */ /* 0x001fc800078e02ff */
[C---:B------:R-:W-:Y:S02]  /*1d780*/  @P1 IMAD R7, R195.reuse, R11, R12 ;  /* 0x0000000bc3071224 */ /* 0x040fe400078e020c */
[----:B------:R-:W-:Y:S02]  /*1d790*/  VIADD R12, R6, 0x2 ;  /* 0x00000002060c7836 */ /* 0x000fe40000000000 */
[----:B------:R-:W-:-:S03]  /*1d7a0*/  @P1 IMAD.WIDE.U32 R10, R195, R10, RZ ;  /* 0x0000000ac30a1225 */ /* 0x000fc600078e00ff */
[----:B------:R-:W-:Y:S01]  /*1d7b0*/  R2UR UR6, R12 ;  /* 0x000000000c0672ca */ /* 0x000fe200000e0000 */
[----:B------:R-:W-:Y:S02]  /*1d7c0*/  @P1 IMAD.IADD R11, R11, 0x1, R7 ;  /* 0x000000010b0b1824 */ /* 0x000fe400078e0207 */
[----:B-1----:R-:W-:-:S04]  /*1d7d0*/  @P1 IMAD.WIDE.U32 R10, R169, R8, R10 ;  /* 0x00000008a90a1225 */ /* 0x002fc800078e000a */
[----:B------:R-:W-:Y:S01]  /*1d7e0*/  @P1 IMAD R9, R169, R9, R11 ;  /* 0x00000009a9091224 */ /* 0x000fe200078e020b */
[----:B------:R-:W-:-:S04]  /*1d7f0*/  @P1 LEA R8, P2, R10, UR4, 0x2 ;  /* 0x000000040a081c11 */ /* 0x000fc8000f8410ff */
[----:B------:R-:W-:Y:S01]  /*1d800*/  @P1 LEA.HI.X R9, R10, UR5, R9, 0x2, P2 ;  /* 0x000000050a091c11 */ /* 0x000fe200090f1409 */
[----:B------:R-:W-:-:S06]  /*1d810*/  IMAD.MOV.U32 R10, RZ, RZ, 0x3f800000 ;  /* 0x3f800000ff0a7424 */ /* 0x000fcc00078e00ff */
[----:B------:R0:W2:Y:S01]  /*1d820*/  @P1 LDG.E R10, desc[UR42][R8.64] ;  /* 0x0000002a080a1981 */ /* 0x0000a2000c1e1900 */
[----:B------:R-:W-:Y:S02]  /*1d830*/  WARPGROUP.DEPBAR.LE gsb0, 0x0 ;  /* 0x00008000000079c5 */ /* 0x000fe40000010000 */
[----:B------:R-:W-:-:S06]  /*1d840*/  WARPGROUP.ARRIVE ;  /* 0x00000000000079c5 */ /* 0x000fcc0000000000 */
[----:B------:R-:W-:Y:S01]  /*1d850*/  QGMMA.64x128x32.F32.E4M3.E4M3 R88, R160, gdesc[UR4], R88, gsb0 ;  /* 0x01e00004a0587df3 */ /* 0x000fe20008000858 */
[----:B0-----:R-:W-:Y:S02]  /*1d860*/  VIADD R8, R6, 0x4 ;  /* 0x0000000406087836 */ /* 0x001fe40000000000 */
[----:B------:R-:W-:-:S03]  /*1d870*/  IMAD.MOV.U32 R9, RZ, RZ, 0x40000040 ;  /* 0x40000040ff097424 */ /* 0x000fc600078e00ff */
[----:B------:R-:W-:Y:S02]  /*1d880*/  R2UR UR6, R8 ;  /* 0x00000000080672ca */ /* 0x000fe400000e0000 */
[----:B------:R-:W-:Y:S01]  /*1d890*/  R2UR UR7, R9 ;  /* 0x00000000090772ca */ /* 0x000fe200000e0000 */
[----:B------:R-:W-:Y:S02]  /*1d8a0*/  VIADD R6, R6, 0x6 ;  /* 0x0000000606067836 */ /* 0x000fe40000000000 */
[----:B------:R-:W-:Y:S01]  /*1d8b0*/  IMAD.MOV.U32 R7, RZ, RZ, 0x40000040 ;  /* 0x40000040ff077424 */ /* 0x000fe200078e00ff */
[----:B------:R-:W0:Y:S01]  /*1d8c0*/  SHFL.BFLY PT, R11, R4, 0x2, 0x1f ;  /* 0x0c401f00040b7f89 */ /* 0x000e2200000e0000 */
[----:B------:R-:W-:Y:S02]  /*1d8d0*/  WARPGROUP.DEPBAR.LE gsb0, 0x0 ;  /* 0x00008000000079c5 */ /* 0x000fe40000010000 */
[----:B------:R-:W-:-:S06]  /*1d8e0*/  WARPGROUP.ARRIVE ;  /* 0x00000000000079c5 */ /* 0x000fcc0000000000 */
[----:B------:R-:W-:Y:S01]  /*1d8f0*/  QGMMA.64x128x32.F32.E4M3.E4M3 R88, R156, gdesc[UR4], R88, gsb0 ;  /* 0x01e000049c587df3 */ /* 0x000fe20008000858 */
[----:B------:R-:W-:Y:S02]  /*1d900*/  R2UR UR6, R6 ;  /* 0x00000000060672ca */ /* 0x000fe400000e0000 */
[----:B------:R-:W-:Y:S02]  /*1d910*/  R2UR UR7, R7 ;  /* 0x00000000070772ca */ /* 0x000fe400000e0000 */
[----:B------:R-:W1:Y:S01]  /*1d920*/  SHFL.BFLY PT, R7, R0, 0x2, 0x1f ;  /* 0x0c401f0000077f89 */ /* 0x000e6200000e0000 */
[----:B0-----:R-:W-:-:S05]  /*1d930*/  FADD.FTZ R11, R11, R4 ;  /* 0x000000040b0b7221 */ /* 0x001fca0000010000 */
[----:B------:R-:W0:Y:S01]  /*1d940*/  SHFL.BFLY PT, R6, R11, 0x1, 0x1f ;  /* 0x0c201f000b067f89 */ /* 0x000e2200000e0000 */
[----:B-1----:R-:W-:-:S05]  /*1d950*/  FADD.FTZ R7, R7, R0 ;  /* 0x0000000007077221 */ /* 0x002fca0000010000 */
[----:B------:R-:W1:Y:S01]  /*1d960*/  SHFL.BFLY PT, R8, R7, 0x1, 0x1f ;  /* 0x0c201f0007087f89 */ /* 0x000e6200000e0000 */
[----:B0-----:R-:W-:-:S05]  /*1d970*/  FADD.FTZ R12, R11, R6 ;  /* 0x000000060b0c7221 */ /* 0x001fca0000010000 */
[C---:B------:R-:W-:Y:S01]  /*1d980*/  FSETP.NE.FTZ.AND P1, PT, R12.reuse, RZ, PT ;  /* 0x000000ff0c00720b */ /* 0x040fe20003f35000 */
[----:B------:R-:W-:Y:S01]  /*1d990*/  FMUL.FTZ R4, R12, 0.00390625 ;  /* 0x3b8000000c047820 */ /* 0x000fe20000410000 */
[----:B------:R-:W-:-:S04]  /*1d9a0*/  IMAD.MOV.U32 R9, RZ, RZ, RZ ;  /* 0x000000ffff097224 */ /* 0x000fc800078e00ff */
[----:B------:R-:W-:Y:S01]  /*1d9b0*/  FSETP.NE.FTZ.AND P2, PT, R4, RZ, PT ;  /* 0x000000ff0400720b */ /* 0x000fe20003f55000 */
[----:B-1----:R-:W-:-:S04]  /*1d9c0*/  FADD.FTZ R8, R7, R8 ;  /* 0x0000000807087221 */ /* 0x002fc80000010000 */
[----:B------:R-:W-:Y:S02]  /*1d9d0*/  FMUL.FTZ R13, R8, 0.00390625 ;  /* 0x3b800000080d7820 */ /* 0x000fe40000410000 */
[----:B------:R-:W-:Y:S03]  /*1d9e0*/  @P1 MUFU.RCP R9, R12 ;  /* 0x0000000c00091308 */ /* 0x000fe60000001000 */
[----:B------:R-:W-:Y:S01]  /*1d9f0*/  FSETP.NE.FTZ.AND P3, PT, R13, RZ, PT ;  /* 0x000000ff0d00720b */ /* 0x000fe20003f75000 */
[----:B------:R-:W-:Y:S02]  /*1da00*/  WARPGROUP.DEPBAR.LE gsb0, 0x0 ;  /* 0x00008000000079c5 */ /* 0x000fe40000010000 */
[----:B------:R-:W-:-:S06]  /*1da10*/  WARPGROUP.ARRIVE ;  /* 0x00000000000079c5 */ /* 0x000fcc0000000000 */
[----:B------:R-:W-:Y:S01]  /*1da20*/  QGMMA.64x128x32.F32.E4M3.E4M3 R88, R152, gdesc[UR4], R88, gsb0 ;  /* 0x01e0000498587df3 */ /* 0x000fe20008000858 */
[----:B------:R-:W-:Y:S01]  /*1da30*/  FSETP.NE.FTZ.AND P1, PT, R8, RZ, PT ;  /* 0x000000ff0800720b */ /* 0x000fe20003f35000 */
[----:B------:R-:W-:Y:S01]  /*1da40*/  IMAD.MOV.U32 R11, RZ, RZ, RZ ;  /* 0x000000ffff0b7224 */ /* 0x000fe200078e00ff */
[----:B------:R-:W0:Y:S08]  /*1da50*/  @P2 MUFU.LG2 R4, R4 ;  /* 0x0000000400042308 */ /* 0x000e300000000c00 */
[----:B------:R-:W1:Y:S08]  /*1da60*/  @P3 MUFU.LG2 R6, R13 ;  /* 0x0000000d00063308 */ /* 0x000e700000000c00 */
[----:B------:R-:W3:Y:S01]  /*1da70*/  @P1 MUFU.RCP R11, R8 ;  /* 0x00000008000b1308 */ /* 0x000ee20000001000 */
[C---:B------:R-:W-:Y:S01]  /*1da80*/  @P2 FMUL.FTZ R0, R2.reuse, 0.69314718246459960938 ;  /* 0x3f31721802002820 */ /* 0x040fe20000410000 */
[----:B------:R-:W-:Y:S01]  /*1da90*/  @P3 FMUL.FTZ R15, R2, 0.69314718246459960938 ;  /* 0x3f317218020f3820 */ /* 0x000fe20000410000 */
[----:B0-----:R-:W-:Y:S01]  /*1daa0*/  @P2 FMUL.FTZ R7, R4, 0.69314718246459960938 ;  /* 0x3f31721804072820 */ /* 0x001fe20000410000 */
        /* <DEDUP_REMOVED lines=10> */
.L_x_1790:
[----:B------:R-:W-:Y:S02]  /*1db50*/  VIADD R14, R14, 0x22860 ;  /* 0x000228600e0e7836 */ /* 0x000fe40000000000 */
[-C--:B------:R-:W-:Y:S01]  /*1db60*/  FMUL.FTZ R0, R88, R9.reuse ;  /* 0x0000000958007220 */ /* 0x080fe20000410000 */
[----:B------:R-:W-:Y:S02]  /*1db70*/  IMAD.U32 R3, RZ, RZ, UR38 ;  /* 0x00000026ff037e24 */ /* 0x000fe4000f8e00ff */
[-C--:B------:R-:W-:Y:S01]  /*1db80*/  FMUL.FTZ R93, R93, R9.reuse ;  /* 0x000000095d5d7220 */ /* 0x080fe20000410000 */
[----:B------:R-:W-:Y:S02]  /*1db90*/  VIADD R23, R23, 0x1 ;  /* 0x0000000117177836 */ /* 0x000fe40000000000 */
[-C--:B------:R-:W-:Y:S01]  /*1dba0*/  FMUL.FTZ R96, R96, R9.reuse ;  /* 0x0000000960607220 */ /* 0x080fe20000410000 */
[-C--:B------:R-:W-:Y:S01]  /*1dbb0*/  FMUL.FTZ R12, R101, R9.reuse ;  /* 0x00000009650c7220 */ /* 0x080fe20000410000 */
[----:B------:R-:W-:Y:S01]  /*1dbc0*/  PRMT R14, R3, 0x654, R14 ;  /* 0x00000654030e7816 */ /* 0x000fe2000000000e */
[-C--:B------:R-:W-:Y:S01]  /*1dbd0*/  FMUL.FTZ R29, R104, R9.reuse ;  /* 0x00000009681d7220 */ /* 0x080fe20000410000 */
[----:B------:R-:W-:Y:S01]  /*1dbe0*/  ISETP.NE.AND P1, PT, R23, 0x2, PT ;  /* 0x000000021700780c */ /* 0x000fe20003f25270 */
[-C--:B------:R-:W-:Y:S01]  /*1dbf0*/  FMUL.FTZ R33, R109, R9.reuse ;  /* 0x000000096d217220 */ /* 0x080fe20000410000 */
[----:B------:R0:W-:Y:S01]  /*1dc00*/  SYNCS.ARRIVE.TRANS64.RED.A1T0 RZ, [R14+URZ], RZ ;  /* 0x000000ff0eff79a7 */ /* 0x0001e2000810043f */
[-C--:B------:R-:W-:Y:S01]  /*1dc10*/  FMUL.FTZ R112, R112, R9.reuse ;  /* 0x0000000970707220 */ /* 0x080fe20000410000 */
        /* <DEDUP_REMOVED lines=62> */
.L_x_1674:
        /* <DEDUP_REMOVED lines=9> */
[----:B------:R0:W2:Y:S01]  /*1e090*/  LDS.128 R192, [R16+0x228d0] ;  /* 0x0228d00010c07984 */ /* 0x0000a20000000c00 */
        /* <DEDUP_REMOVED lines=13> */
[----:B------:R-:W-:Y:S01]  /*1e170*/  ISETP.EQ.OR P0, PT, R2, 0x3, !P0 ;  /* 0x000000030200780c */ /* 0x000fe20004702670 */
[----:B------:R0:W5:Y:S03]  /*1e180*/  LDG.E.CONSTANT R4, desc[UR42][R4.64] ;  /* 0x0000002a04047981 */ /* 0x000166000c1e9900 */
[----:B------:R-:W-:Y:S02]  /*1e190*/  SEL R3, R0, R7, P0 ;  /* 0x0000000700037207 */ /* 0x000fe40000000000 */
[----:B------:R-:W-:Y:S01]  /*1e1a0*/  SEL R0, R7, R0, P0 ;  /* 0x0000000007007207 */ /* 0x000fe20000000000 */
[----:B------:R-:W-:Y:S01]  /*1e1b0*/  UMOV UR4, 0xffffffff ;  /* 0xffffffff00047882 */ /* 0x000fe20000000000 */
[----:B------:R-:W-:Y:S02]  /*1e1c0*/  SEL R13, R92, R93, P0 ;  /* 0x0000005d5c0d7207 */ /* 0x000fe40000000000 */
[----:B------:R-:W-:Y:S01]  /*1e1d0*/  SEL R2, R93, R92, P0 ;  /* 0x0000005c5d027207 */ /* 0x000fe20000000000 */
[----:B---3--:R-:W-:-:S03]  /*1e1e0*/  IMAD.WIDE R26, R6, 0x2, R60 ;  /* 0x00000002061a7825 */ /* 0x008fc600078e023c */
[C---:B------:R-:W-:Y:S02]  /*1e1f0*/  IADD3 R103, P5, R26.reuse, 0x4060, RZ ;  /* 0x000040601a677810 */ /* 0x040fe40007fbe0ff */
[----:B------:R-:W-:Y:S02]  /*1e200*/  IADD3 R25, P1, R26, 0x4040, RZ ;  /* 0x000040401a197810 */ /* 0x000fe40007f3e0ff */
[----:B------:R-:W-:Y:S02]  /*1e210*/  LOP3.LUT R102, R103, 0x380, RZ, 0xc0, !PT ;  /* 0x0000038067667812 */ /* 0x000fe400078ec0ff */
[----:B-----5:R-:W-:Y:S02]  /*1e220*/  LOP3.LUT R24, R25, 0x380, RZ, 0xc0, !PT ;  /* 0x0000038019187812 */ /* 0x020fe400078ec0ff */
[----:B------:R-:W-:Y:S02]  /*1e230*/  SHF.R.U64 R102, R102, 0x3, RZ ;  /* 0x0000000366667819 */ /* 0x000fe400000012ff */
[----:B------:R-:W-:-:S02]  /*1e240*/  SHF.R.U64 R24, R24, 0x3, RZ ;  /* 0x0000000318187819 */ /* 0x000fc400000012ff */
[----:B------:R-:W-:Y:S01]  /*1e250*/  LOP3.LUT R102, R102, R103, RZ, 0x3c, !PT ;  /* 0x0000006766667212 */ /* 0x000fe200078e3cff */
[--C-:B------:R-:W-:Y:S01]  /*1e260*/  IMAD.X R103, RZ, RZ, R27.reuse, P5 ;  /* 0x000000ffff677224 */ /* 0x100fe200028e061b */
[----:B------:R-:W-:Y:S01]  /*1e270*/  LOP3.LUT R24, R24, R25, RZ, 0x3c, !PT ;  /* 0x0000001918187212 */ /* 0x000fe200078e3cff */
[----:B------:R-:W-:Y:S01]  /*1e280*/  IMAD.X R25, RZ, RZ, R27, P1 ;  /* 0x000000ffff197224 */ /* 0x000fe200008e061b */
[C---:B------:R-:W-:Y:S02]  /*1e290*/  IADD3 R21, P2, R26.reuse, 0x4020, RZ ;  /* 0x000040201a157810 */ /* 0x040fe40007f5e0ff */
[C---:B------:R-:W-:Y:S02]  /*1e2a0*/  IADD3 R15, P3, R26.reuse, 0x4000, RZ ;  /* 0x000040001a0f7810 */ /* 0x040fe40007f7e0ff */
[C---:B------:R-:W-:Y:S02]  /*1e2b0*/  IADD3 R11, P4, R26.reuse, 0x60, RZ ;  /* 0x000000601a0b7810 */ /* 0x040fe40007f9e0ff */
[----:B------:R-:W-:-:S02]  /*1e2c0*/  IADD3 R9, P5, R26, 0x40, RZ ;  /* 0x000000401a097810 */ /* 0x000fc40007fbe0ff */
[----:B------:R-:W-:Y:S02]  /*1e2d0*/  IADD3 R7, P1, R26, 0x20, RZ ;  /* 0x000000201a077810 */ /* 0x000fe40007f3e0ff */
[----:B------:R-:W-:Y:S02]  /*1e2e0*/  LOP3.LUT R20, R21, 0x380, RZ, 0xc0, !PT ;  /* 0x0000038015147812 */ /* 0x000fe400078ec0ff */
[----:B------:R-:W-:Y:S02]  /*1e2f0*/  LOP3.LUT R14, R15, 0x380, RZ, 0xc0, !PT ;  /* 0x000003800f0e7812 */ /* 0x000fe400078ec0ff */
[----:B------:R-:W-:Y:S02]  /*1e300*/  LOP3.LUT R10, R11, 0x380, RZ, 0xc0, !PT ;  /* 0x000003800b0a7812 */ /* 0x000fe400078ec0ff */
[----:B------:R-:W-:Y:S02]  /*1e310*/  LOP3.LUT R8, R9, 0x380, RZ, 0xc0, !PT ;  /* 0x0000038009087812 */ /* 0x000fe400078ec0ff */
[----:B------:R-:W-:-:S02]  /*1e320*/  LOP3.LUT R6, R7, 0x380, RZ, 0xc0, !PT ;  /* 0x0000038007067812 */ /* 0x000fc400078ec0ff */
[----:B0-----:R-:W-:Y:S02]  /*1e330*/  LOP3.LUT R5, R26, 0x380, RZ, 0xc0, !PT ;  /* 0x000003801a057812 */ /* 0x001fe400078ec0ff */
[----:B------:R-:W-:Y:S02]  /*1e340*/  SHF.R.U64 R20, R20, 0x3, RZ ;  /* 0x0000000314147819 */ /* 0x000fe400000012ff */
[----:B------:R-:W-:Y:S02]  /*1e350*/  SHF.R.U64 R14, R14, 0x3, RZ ;  /* 0x000000030e0e7819 */ /* 0x000fe400000012ff */
[----:B------:R-:W-:Y:S02]  /*1e360*/  SHF.R.U64 R10, R10, 0x3, RZ ;  /* 0x000000030a0a7819 */ /* 0x000fe400000012ff */
[----:B------:R-:W-:Y:S02]  /*1e370*/  SHF.R.U64 R8, R8, 0x3, RZ ;  /* 0x0000000308087819 */ /* 0x000fe400000012ff */
[----:B------:R-:W-:-:S02]  /*1e380*/  SHF.R.U64 R6, R6, 0x3, RZ ;  /* 0x0000000306067819 */ /* 0x000fc400000012ff */
        /* <DEDUP_REMOVED lines=12> */
[----:B------:R-:W-:Y:S02]  /*1e450*/  MOV R102, R102 ;  /* 0x0000006600667202 */ /* 0x000fe40000000f00 */
[----:B------:R-:W-:Y:S02]  /*1e460*/  MOV R107, R26 ;  /* 0x0000001a006b7202 */ /* 0x000fe40000000f00 */
[----:B------:R-:W-:Y:S02]  /*1e470*/  MOV R101, R24 ;  /* 0x0000001800657202 */ /* 0x000fe40000000f00 */
[----:B------:R-:W-:Y:S02]  /*1e480*/  MOV R100, R20 ;  /* 0x0000001400647202 */ /* 0x000fe40000000f00 */
[----:B------:R-:W-:Y:S02]  /*1e490*/  MOV R103, R14 ;  /* 0x0000000e00677202 */ /* 0x000fe40000000f00 */
[----:B------:R-:W-:-:S02]  /*1e4a0*/  MOV R106, R10 ;  /* 0x0000000a006a7202 */ /* 0x000fc40000000f00 */
[----:B------:R-:W-:Y:S02]  /*1e4b0*/  MOV R105, R8 ;  /* 0x0000000800697202 */ /* 0x000fe40000000f00 */
[----:B------:R-:W-:Y:S01]  /*1e4c0*/  MOV R104, R6 ;  /* 0x0000000600687202 */ /* 0x000fe20000000f00 */
[----:B------:R-:W-:Y:S06]  /*1e4d0*/  BRA.DIV UR4, `(.L_x_1793) ;  /* 0x000000ce04907947 */ /* 0x000fec000b800000 */
[----:B------:R-:W-:Y:S01]  /*1e4e0*/  SEL R76, R108, R33, P0 ;  /* 0x000000216c4c7207 */ /* 0x000fe20000000000 */
[----:B------:R-:W-:Y:S01]  /*1e4f0*/  SHFL.IDX PT, R95, R13, R4, 0x1c1f ;  /* 0x001c1f040d5f7589 */ /* 0x000fe200000e0000 */
[----:B------:R-:W-:Y:S02]  /*1e500*/  SEL R71, R49, R41, P0 ;  /* 0x0000002931477207 */ /* 0x000fe40000000000 */
[----:B------:R-:W-:Y:S02]  /*1e510*/  LOP3.LUT R25, R4, 0x2, RZ, 0x3c, !PT ;  /* 0x0000000204197812 */ /* 0x000fe400078e3cff */
        /* <DEDUP_REMOVED lines=47> */
[----:B------:R-:W3:Y:S01]  /*1e810*/  SHFL.IDX PT, R10, R10, R25, 0x1c1f ;  /* 0x001c1f190a0a7589 */ /* 0x000ee200000e0000 */
        /* <DEDUP_REMOVED lines=8> */
[----:B------:R-:W-:Y:S01]  /*1e8a0*/  SHFL.IDX PT, R47, R76, R4, 0x1c1f ;  /* 0x001c1f044c2f7589 */ /* 0x000fe200000e0000 */
[----:B------:R-:W-:-:S02]  /*1e8b0*/  SEL R53, R114, R115, P0 ;  /* 0x0000007372357207 */ /* 0x000fc40000000000 */
[----:B------:R-:W-:Y:S01]  /*1e8c0*/  SEL R56, R118, R119, P0 ;  /* 0x0000007776387207 */ /* 0x000fe20000000000 */
[----:B------:R-:W5:Y:S01]  /*1e8d0*/  SHFL.IDX PT, R114, R31, R25, 0x1c1f ;  /* 0x001c1f191f727589 */ /* 0x000f6200000e0000 */
        /* <DEDUP_REMOVED lines=30> */
[----:B------:R-:W-:Y:S02]  /*1eac0*/  SEL R98, R95, R2, P0 ;  /* 0x000000025f627207 */ /* 0x000fe40000000000 */
[----:B---3--:R-:W-:Y:S01]  /*1ead0*/  SEL R94, R78, R10, P0 ;  /* 0x0000000a4e5e7207 */ /* 0x008fe20000000000 */
[----:B------:R-:W3:Y:S01]  /*1eae0*/  SHFL.IDX PT, R115, R9, R25, 0x1c1f ;  /* 0x001c1f1909737589 */ /* 0x000ee200000e0000 */
[----:B------:R-:W-:-:S02]  /*1eaf0*/  SEL R95, R2, R95, P0 ;  /* 0x0000005f025f7207 */ /* 0x000fc40000000000 */
[----:B----4-:R-:W-:Y:S01]  /*1eb00*/  SEL R2, R3, R33, P0 ;  /* 0x0000002103027207 */ /* 0x010fe20000000000 */
[----:B------:R-:W-:Y:S01]  /*1eb10*/  SHFL.IDX PT, R43, R30, R25, 0x1c1f ;  /* 0x001c1f191e2b7589 */ /* 0x000fe200000e0000 */
[----:B------:R-:W-:-:S03]  /*1eb20*/  SEL R3, R33, R3, P0 ;  /* 0x0000000321037207 */ /* 0x000fc60000000000 */
[----:B------:R5:W4:Y:S04]  /*1eb30*/  SHFL.IDX PT, R31, R39, R25, 0x1c1f ;  /* 0x001c1f19271f7589 */ /* 0x000b2800000e0000 */
[----:B------:R3:W1:Y:S04]  /*1eb40*/  SHFL.IDX PT, R117, R40, R25, 0x1c1f ;  /* 0x001c1f1928757589 */ /* 0x00066800000e0000 */
[----:B------:R-:W2:Y:S01]  /*1eb50*/  SHFL.IDX PT, R118, R7, R25, 0x1c1f ;  /* 0x001c1f1907767589 */ /* 0x000ea200000e0000 */
[----:B-----5:R-:W-:-:S03]  /*1eb60*/  SEL R39, R114, R112, P0 ;  /* 0x0000007072277207 */ /* 0x020fc60000000000 */
[----:B------:R-:W5:Y:S01]  /*1eb70*/  SHFL.IDX PT, R28, R28, R25, 0x1c1f ;  /* 0x001c1f191c1c7589 */ /* 0x000f6200000e0000 */
[----:B0-----:R-:W-:Y:S02]  /*1eb80*/  SEL R93, R108, R20, P0 ;  /* 0x000000146c5d7207 */ /* 0x001fe40000000000 */
[----:B------:R-:W-:Y:S01]  /*1eb90*/  SEL R76, R20, R108, P0 ;  /* 0x0000006c144c7207 */ /* 0x000fe20000000000 */
[----:B------:R-:W-:Y:S01]  /*1eba0*/  SHFL.IDX PT, R27, R27, R25, 0x1c1f ;  /* 0x001c1f191b1b7589 */ /* 0x000fe200000e0000 */
[----:B---3--:R-:W-:-:S03]  /*1ebb0*/  SEL R40, R44, R115, P0 ;  /* 0x000000732c287207 */ /* 0x008fc60000000000 */
[----:B------:R-:W-:Y:S04]  /*1ebc0*/  SHFL.IDX PT, R26, R26, R25, 0x1c1f ;  /* 0x001c1f191a1a7589 */ /* 0x000fe800000e0000 */
[----:B------:R0:W3:Y:S01]  /*1ebd0*/  SHFL.IDX PT, R96, R77, R4, 0x1c1f ;  /* 0x001c1f044d607589 */ /* 0x0000e200000e0000 */
[----:B----4-:R-:W-:-:S03]  /*1ebe0*/  SEL R80, R84, R31, P0 ;  /* 0x0000001f54507207 */ /* 0x010fc60000000000 */
[----:B------:R4:W-:Y:S01]  /*1ebf0*/  SHFL.IDX PT, R85, R81, R4, 0x1c1f ;  /* 0x001c1f0451557589 */ /* 0x0009e200000e0000 */
[----:B-1----:R-:W-:Y:S02]  /*1ec00*/  SEL R49, R91, R117, P0 ;  /* 0x000000755b317207 */ /* 0x002fe40000000000 */
[----:B------:R-:W-:Y:S01]  /*1ec10*/  SEL R50, R117, R91, P0 ;  /* 0x0000005b75327207 */ /* 0x000fe20000000000 */
[----:B------:R1:W-:Y:S01]  /*1ec20*/  SHFL.IDX PT, R72, R55, R4, 0x1c1f ;  /* 0x001c1f0437487589 */ /* 0x0003e200000e0000 */
[----:B--2---:R-:W-:Y:S02]  /*1ec30*/  SEL R53, R89, R118, P0 ;  /* 0x0000007659357207 */ /* 0x004fe40000000000 */
[----:B0-----:R-:W-:Y:S01]  /*1ec40*/  SEL R77, R10, R78, P0 ;  /* 0x0000004e0a4d7207 */ /* 0x001fe20000000000 */
[----:B------:R0:W-:Y:S01]  /*1ec50*/  SHFL.IDX PT, R70, R58, R4, 0x1c1f ;  /* 0x001c1f043a467589 */ /* 0x0001e200000e0000 */
[----:B------:R-:W-:Y:S02]  /*1ec60*/  SEL R78, R47, R0, P0 ;  /* 0x000000002f4e7207 */ /* 0x000fe40000000000 */
[----:B----4-:R-:W-:Y:S01]  /*1ec70*/  SEL R81, R31, R84, P0 ;  /* 0x000000541f517207 */ /* 0x010fe20000000000 */
[----:B------:R2:W-:Y:S01]  /*1ec80*/  SHFL.IDX PT, R88, R57, R4, 0x1c1f ;  /* 0x001c1f0439587589 */ /* 0x0005e200000e0000 */
[----:B-----5:R-:W-:-:S02]  /*1ec90*/  SEL R56, R28, R87, P0 ;  /* 0x000000571c387207 */ /* 0x020fc40000000000 */
[----:B-1----:R-:W-:Y:S01]  /*1eca0*/  SEL R55, R87, R28, P0 ;  /* 0x0000001c57377207 */ /* 0x002fe20000000000 */
[----:B------:R1:W-:Y:S01]  /*1ecb0*/  SHFL.IDX PT, R86, R66, R4, 0x1c1f ;  /* 0x001c1f0442567589 */ /* 0x0003e200000e0000 */
[----:B------:R-:W-:Y:S02]  /*1ecc0*/  SEL R0, R0, R47, P0 ;  /* 0x0000002f00007207 */ /* 0x000fe40000000000 */
[----:B0-----:R-:W-:Y:S01]  /*1ecd0*/  SEL R58, R24, R73, P0 ;  /* 0x00000049183a7207 */ /* 0x001fe20000000000 */
[----:B------:R-:W-:Y:S01]  /*1ece0*/  SHFL.IDX PT, R92, R65, R4, 0x1c1f ;  /* 0x001c1f04415c7589 */ /* 0x000fe200000e0000 */
[----:B---3--:R-:W-:Y:S02]  /*1ecf0*/  SEL R20, R96, R29, P0 ;  /* 0x0000001d60147207 */ /* 0x008fe40000000000 */
[----:B--2---:R-:W-:Y:S01]  /*1ed00*/  SEL R57, R73, R24, P0 ;  /* 0x0000001849397207 */ /* 0x004fe20000000000 */
[----:B------:R0:W-:Y:S01]  /*1ed10*/  SHFL.IDX PT, R90, R67, R4, 0x1c1f ;  /* 0x001c1f04435a7589 */ /* 0x0001e200000e0000 */
[----:B-1----:R-:W-:-:S03]  /*1ed20*/  SEL R66, R27, R69, P0 ;  /* 0x000000451b427207 */ /* 0x002fc60000000000 */
[----:B------:R1:W2:Y:S04]  /*1ed30*/  SHFL.IDX PT, R45, R21, R25, 0x1c1f ;  /* 0x001c1f19152d7589 */ /* 0x0002a800000e0000 */
[----:B------:R3:W-:Y:S01]  /*1ed40*/  SHFL.IDX PT, R116, R38, R25, 0x1c1f ;  /* 0x001c1f1926747589 */ /* 0x0007e200000e0000 */
[----:B0-----:R-:W-:-:S03]  /*1ed50*/  SEL R67, R71, R26, P0 ;  /* 0x0000001a47437207 */ /* 0x001fc60000000000 */
[----:B------:R0:W4:Y:S01]  /*1ed60*/  SHFL.IDX PT, R30, R42, R25, 0x1c1f ;  /* 0x001c1f192a1e7589 */ /* 0x00012200000e0000 */
[----:B-1----:R-:W-:Y:S01]  /*1ed70*/  SEL R21, R29, R96, P0 ;  /* 0x000000601d157207 */ /* 0x002fe20000000000 */
[----:B------:R-:W-:Y:S02]  /*1ed80*/  IMAD.MOV.U32 R96, RZ, RZ, RZ ;  /* 0x000000ffff607224 */ /* 0x000fe400078e00ff */
[----:B------:R1:W5:Y:S01]  /*1ed90*/  SHFL.IDX PT, R9, R41, R25, 0x1c1f ;  /* 0x001c1f1929097589 */ /* 0x00036200000e0000 */
[----:B---3--:R-:W-:-:S03]  /*1eda0*/  SEL R38, R112, R114, P0 ;  /* 0x0000007270267207 */ /* 0x008fc60000000000 */
[----:B------:R-:W3:Y:S01]  /*1edb0*/  SHFL.IDX PT, R35, R35, R25, 0x1c1f ;  /* 0x001c1f1923237589 */ /* 0x000ee200000e0000 */
[----:B0-----:R-:W-:-:S03]  /*1edc0*/  SEL R42, R46, R43, P0 ;  /* 0x0000002b2e2a7207 */ /* 0x001fc60000000000 */
[----:B------:R-:W0:Y:S01]  /*1edd0*/  SHFL.IDX PT, R32, R32, R25, 0x1c1f ;  /* 0x001c1f1920207589 */ /* 0x000e2200000e0000 */
[----:B------:R-:W-:Y:S02]  /*1ede0*/  SEL R43, R43, R46, P0 ;  /* 0x0000002e2b2b7207 */ /* 0x000fe40000000000 */
[----:B-1----:R-:W-:Y:S01]  /*1edf0*/  SEL R41, R115, R44, P0 ;  /* 0x0000002c73297207 */ /* 0x002fe20000000000 */
[----:B------:R1:W0:Y:S01]  /*1ee00*/  SHFL.IDX PT, R8, R59, R25, 0x1c1f ;  /* 0x001c1f193b087589 */ /* 0x00022200000e0000 */
[----:B--2---:R-:W-:Y:S02]  /*1ee10*/  SEL R44, R111, R45, P0 ;  /* 0x0000002d6f2c7207 */ /* 0x004fe40000000000 */
[----:B------:R-:W-:Y:S01]  /*1ee20*/  SEL R45, R45, R111, P0 ;  /* 0x0000006f2d2d7207 */ /* 0x000fe20000000000 */
[----:B------:R2:W0:Y:S04]  /*1ee30*/  SHFL.IDX PT, R119, R54, R25, 0x1c1f ;  /* 0x001c1f1936777589 */ /* 0x00042800000e0000 */
[----:B------:R3:W-:Y:S01]  /*1ee40*/  SHFL.IDX PT, R7, R68, R25, 0x1c1f ;  /* 0x001c1f1944077589 */ /* 0x0007e200000e0000 */
[----:B----4-:R-:W-:-:S02]  /*1ee50*/  SEL R84, R85, R30, P0 ;  /* 0x0000001e55547207 */ /* 0x010fc40000000000 */
[----:B-1----:R-:W-:Y:S01]  /*1ee60*/  SEL R59, R69, R27, P0 ;  /* 0x0000001b453b7207 */ /* 0x002fe20000000000 */
[----:B------:R-:W1:Y:S01]  /*1ee70*/  SHFL.IDX PT, R62, R62, R25, 0x1c1f ;  /* 0x001c1f193e3e7589 */ /* 0x000e6200000e0000 */
[----:B-----5:R-:W-:Y:S02]  /*1ee80*/  SEL R51, R52, R9, P0 ;  /* 0x0000000934337207 */ /* 0x020fe40000000000 */
[----:B--2---:R-:W-:Y:S01]  /*1ee90*/  SEL R54, R118, R89, P0 ;  /* 0x0000005976367207 */ /* 0x004fe20000000000 */
[----:B------:R-:W-:Y:S01]  /*1eea0*/  SHFL.IDX PT, R109, R48, R4, 0x1c1f ;  /* 0x001c1f04306d7589 */ /* 0x000fe200000e0000 */
[----:B---3--:R-:W-:Y:S02]  /*1eeb0*/  SEL R69, R70, R35, P0 ;  /* 0x0000002346457207 */ /* 0x008fe40000000000 */
[----:B------:R-:W-:Y:S01]  /*1eec0*/  SEL R68, R26, R71, P0 ;  /* 0x000000471a447207 */ /* 0x000fe20000000000 */
[----:B------:R2:W3:Y:S01]  /*1eed0*/  SHFL.IDX PT, R113, R36, R25, 0x1c1f ;  /* 0x001c1f1924717589 */ /* 0x0004e200000e0000 */
[----:B0-----:R-:W-:-:S02]  /*1eee0*/  SEL R71, R72, R32, P0 ;  /* 0x0000002048477207 */ /* 0x001fc40000000000 */
[----:B------:R-:W-:Y:S01]  /*1eef0*/  SEL R85, R30, R85, P0 ;  /* 0x000000551e557207 */ /* 0x000fe20000000000 */
[----:B------:R-:W0:Y:S01]  /*1ef00*/  SHFL.IDX PT, R34, R34, R25, 0x1c1f ;  /* 0x001c1f1922227589 */ /* 0x000e2200000e0000 */
[----:B------:R-:W-:Y:S02]  /*1ef10*/  SEL R73, R86, R8, P0 ;  /* 0x0000000856497207 */ /* 0x000fe40000000000 */
[----:B------:R-:W-:Y:S01]  /*1ef20*/  SEL R52, R9, R52, P0 ;  /* 0x0000003409347207 */ /* 0x000fe20000000000 */
[----:B------:R4:W4:Y:S01]  /*1ef30*/  SHFL.IDX PT, R5, R5, R4, 0x1c1f ;  /* 0x001c1f0405057589 */ /* 0x00092200000e0000 */
[----:B------:R-:W-:Y:S02]  /*1ef40*/  SEL R87, R88, R119, P0 ;  /* 0x0000007758577207 */ /* 0x000fe40000000000 */
[----:B--2---:R-:W-:Y:S01]  /*1ef50*/  SEL R36, R82, R37, P0 ;  /* 0x0000002552247207 */ /* 0x004fe20000000000 */
[----:B------:R2:W2:Y:S01]  /*1ef60*/  SHFL.IDX PT, R65, R63, R4, 0x1c1f ;  /* 0x001c1f043f417589 */ /* 0x0004a200000e0000 */
[----:B------:R-:W-:-:S02]  /*1ef70*/  SEL R37, R37, R82, P0 ;  /* 0x0000005225257207 */ /* 0x000fc40000000000 */
[----:B------:R-:W-:Y:S01]  /*1ef80*/  SEL R82, R83, R116, P0 ;  /* 0x0000007453527207 */ /* 0x000fe20000000000 */
[----:B------:R0:W2:Y:S01]  /*1ef90*/  SHFL.IDX PT, R4, R64, R25, 0x1c1f ;  /* 0x001c1f1940047589 */ /* 0x0000a200000e0000 */
[----:B-1----:R-:W-:Y:S02]  /*1efa0*/  SEL R91, R92, R62, P0 ;  /* 0x0000003e5c5b7207 */ /* 0x002fe40000000000 */
[----:B------:R-:W-:Y:S01]  /*1efb0*/  SEL R89, R90, R7, P0 ;  /* 0x000000075a597207 */ /* 0x000fe20000000000 */
[----:B------:R1:W1:Y:S01]  /*1efc0*/  SHFL.IDX PT, R14, R6, R25, 0x1c1f ;  /* 0x001c1f19060e7589 */ /* 0x00026200000e0000 */
[----:B------:R-:W-:Y:S02]  /*1efd0*/  SEL R83, R116, R83, P0 ;  /* 0x0000005374537207 */ /* 0x000fe40000000000 */
[----:B------:R-:W-:Y:S02]  /*1efe0*/  SEL R72, R32, R72, P0 ;  /* 0x0000004820487207 */ /* 0x000fe40000000000 */
[----:B---3--:R-:W-:-:S02]  /*1eff0*/  SEL R46, R110, R113, P0 ;  /* 0x000000716e2e7207 */ /* 0x008fc40000000000 */
[----:B------:R-:W-:Y:S02]  /*1f000*/  SEL R47, R113, R110, P0 ;  /* 0x0000006e712f7207 */ /* 0x000fe40000000000 */
[----:B0-----:R-:W-:Y:S02]  /*1f010*/  SEL R48, R109, R34, P0 ;  /* 0x000000226d307207 */ /* 0x001fe40000000000 */
[----:B------:R-:W-:Y:S02]  /*1f020*/  SEL R79, R34, R109, P0 ;  /* 0x0000006d224f7207 */ /* 0x000fe40000000000 */
[----:B------:R-:W-:Y:S02]  /*1f030*/  SEL R70, R35, R70, P0 ;  /* 0x0000004623467207 */ /* 0x000fe40000000000 */
[----:B------:R-:W-:Y:S02]  /*1f040*/  SEL R88, R119, R88, P0 ;  /* 0x0000005877587207 */ /* 0x000fe40000000000 */
[----:B------:R-:W-:-:S02]  /*1f050*/  SEL R86, R8, R86, P0 ;  /* 0x0000005608567207 */ /* 0x000fc40000000000 */
[----:B------:R-:W-:Y:S02]  /*1f060*/  SEL R92, R62, R92, P0 ;  /* 0x0000005c3e5c7207 */ /* 0x000fe40000000000 */
[----:B--2-4-:R-:W-:-:S07]  /*1f070*/  SEL R90, R7, R90, P0 ;  /* 0x0000005a075a7207 */ /* 0x014fce0000000000 */
.L_x_2080:
[----:B------:R-:W-:Y:S05]  /*1f080*/  WARPSYNC.ALL ;  /* 0x0000000000007948 */ /* 0x000fea0003800000 */
[----:B------:R-:W-:Y:S01]  /*1f090*/  BAR.SYNC.DEFER_BLOCKING 0x1, 0x100 ;  /* 0x0044000000007b1d */ /* 0x000fe20000010000 */
[----:B------:R-:W-:Y:S02]  /*1f0a0*/  SEL R63, R65, R4, P0 ;  /* 0x00000004413f7207 */ /* 0x000fe40000000000 */
[----:B-1----:R-:W-:Y:S02]  /*1f0b0*/  SEL R62, R5, R14, P0 ;  /* 0x0000000e053e7207 */ /* 0x002fe40000000000 */
[----:B------:R-:W-:-:S03]  /*1f0c0*/  SEL R64, R14, R5, P0 ;  /* 0x000000050e407207 */ /* 0x000fc60000000000 */
[----:B------:R-:W0:Y:S01]  /*1f0d0*/  LDC.64 R108, c[0x0][0xc00] ;  /* 0x00030000ff6c7b82 */ /* 0x000e220000000a00 */
[----:B------:R-:W-:Y:S01]  /*1f0e0*/  SEL R65, R4, R65, P0 ;  /* 0x0000004104417207 */ /* 0x000fe20000000000 */
[----:B------:R-:W-:Y:S01]  /*1f0f0*/  ULDC.64 UR4, c[0x0][0xc00] ;  /* 0x0003000000047ab9 */ /* 0x000fe20000000a00 */
[----:B------:R-:W-:Y:S01]  /*1f100*/  F2FP.BF16.F32.PACK_AB R4, R98, R99 ;  /* 0x000000636204723e */ /* 0x000fe200000010ff */
[----:B------:R-:W-:Y:S01]  /*1f110*/  ULDC.64 UR6, c[0x0][0xc08] ;  /* 0x0003020000067ab9 */ /* 0x000fe20000000a00 */
[----:B------:R-:W-:Y:S02]  /*1f120*/  F2FP.BF16.F32.PACK_AB R5, R84, R49 ;  /* 0x000000315405723e */ /* 0x000fe400000010ff */
[----:B------:R-:W-:Y:S02]  /*1f130*/  F2FP.BF16.F32.PACK_AB R6, R95, R97 ;  /* 0x000000615f06723e */ /* 0x000fe400000010ff */
[----:B------:R-:W-:Y:S02]  /*1f140*/  F2FP.BF16.F32.PACK_AB R7, R85, R50 ;  /* 0x000000325507723e */ /* 0x000fe400000010ff */
[----:B------:R-:W-:-:S02]  /*1f150*/  F2FP.BF16.F32.PACK_AB R8, R93, R94 ;  /* 0x0000005e5d08723e */ /* 0x000fc400000010ff */
[----:B------:R-:W-:Y:S02]  /*1f160*/  F2FP.BF16.F32.PACK_AB R9, R51, R53 ;  /* 0x000000353309723e */ /* 0x000fe400000010ff */
[----:B------:R-:W-:Y:S02]  /*1f170*/  F2FP.BF16.F32.PACK_AB R10, R76, R77 ;  /* 0x0000004d4c0a723e */ /* 0x000fe400000010ff */
[----:B------:R-:W-:Y:S01]  /*1f180*/  F2FP.BF16.F32.PACK_AB R11, R52, R54 ;  /* 0x00000036340b723e */ /* 0x000fe200000010ff */
[----:B------:R-:W-:Y:S01]  /*1f190*/  STSM.16.M88.4 [R107], R4 ;  /* 0x000000046b007844 */ /* 0x000fe20000000200 */
[----:B------:R-:W-:Y:S02]  /*1f1a0*/  F2FP.BF16.F32.PACK_AB R12, R78, R2 ;  /* 0x000000024e0c723e */ /* 0x000fe400000010ff */
[----:B------:R-:W-:Y:S01]  /*1f1b0*/  F2FP.BF16.F32.PACK_AB R13, R55, R57 ;  /* 0x00000039370d723e */ /* 0x000fe200000010ff */
[----:B------:R-:W-:Y:S01]  /*1f1c0*/  STSM.16.M88.4 [R104], R8 ;  /* 0x0000000868007844 */ /* 0x000fe20000000200 */
[----:B------:R-:W-:-:S02]  /*1f1d0*/  F2FP.BF16.F32.PACK_AB R14, R0, R3 ;  /* 0x00000003000e723e */ /* 0x000fc400000010ff */
[----:B------:R-:W-:Y:S02]  /*1f1e0*/  F2FP.BF16.F32.PACK_AB R15, R56, R58 ;  /* 0x0000003a380f723e */ /* 0x000fe400000010ff */
[----:B------:R-:W-:Y:S02]  /*1f1f0*/  F2FP.BF16.F32.PACK_AB R24, R20, R36 ;  /* 0x000000241418723e */ /* 0x000fe400000010ff */
[----:B------:R-:W-:Y:S01]  /*1f200*/  F2FP.BF16.F32.PACK_AB R25, R59, R67 ;  /* 0x000000433b19723e */ /* 0x000fe200000010ff */
[----:B------:R0:W-:Y:S01]  /*1f210*/  STSM.16.M88.4 [R105], R12 ;  /* 0x0000000c69007844 */ /* 0x0001e20000000200 */
[----:B------:R-:W-:Y:S02]  /*1f220*/  F2FP.BF16.F32.PACK_AB R26, R21, R37 ;  /* 0x00000025151a723e */ /* 0x000fe400000010ff */
[----:B------:R-:W-:Y:S02]  /*1f230*/  F2FP.BF16.F32.PACK_AB R27, R66, R68 ;  /* 0x00000044421b723e */ /* 0x000fe400000010ff */
[----:B------:R-:W-:-:S02]  /*1f240*/  F2FP.BF16.F32.PACK_AB R28, R38, R40 ;  /* 0x00000028261c723e */ /* 0x000fc400000010ff */
[----:B------:R-:W-:Y:S01]  /*1f250*/  F2FP.BF16.F32.PACK_AB R29, R69, R71 ;  /* 0x00000047451d723e */ /* 0x000fe200000010ff */
[----:B------:R-:W-:Y:S01]  /*1f260*/  STSM.16.M88.4 [R106], R24 ;  /* 0x000000186a007844 */ /* 0x000fe20000000200 */
[----:B------:R-:W-:Y:S02]  /*1f270*/  F2FP.BF16.F32.PACK_AB R30, R39, R41 ;  /* 0x00000029271e723e */ /* 0x000fe400000010ff */
[----:B------:R-:W-:Y:S02]  /*1f280*/  F2FP.BF16.F32.PACK_AB R31, R70, R72 ;  /* 0x00000048461f723e */ /* 0x000fe400000010ff */
[----:B------:R-:W-:Y:S02]  /*1f290*/  F2FP.BF16.F32.PACK_AB R32, R42, R44 ;  /* 0x0000002c2a20723e */ /* 0x000fe400000010ff */
[----:B------:R-:W-:Y:S01]  /*1f2a0*/  F2FP.BF16.F32.PACK_AB R33, R73, R87 ;  /* 0x000000574921723e */ /* 0x000fe200000010ff */
[----:B------:R-:W-:Y:S01]  /*1f2b0*/  STSM.16.M88.4 [R103], R28 ;  /* 0x0000001c67007844 */ /* 0x000fe20000000200 */
[----:B------:R-:W-:Y:S01]  /*1f2c0*/  F2FP.BF16.F32.PACK_AB R34, R43, R45 ;  /* 0x0000002d2b22723e */ /* 0x000fe200000010ff */
[----:B0-----:R-:W-:Y:S01]  /*1f2d0*/  IMAD.WIDE R12, R208, 0x4, R108 ;  /* 0x00000004d00c7825 */ /* 0x001fe200078e026c */
[----:B------:R-:W-:Y:S01]  /*1f2e0*/  F2FP.BF16.F32.PACK_AB R35, R86, R88 ;  /* 0x000000585623723e */ /* 0x000fe200000010ff */
[----:B------:R-:W0:Y:S01]  /*1f2f0*/  LDC R14, c[0x0][0xbe8] ;  /* 0x0002fa00ff0e7b82 */ /* 0x000e220000000800 */
        /* <DEDUP_REMOVED lines=8> */
[----:B------:R-:W-:-:S02]  /*1f380*/  F2FP.BF16.F32.PACK_AB R9, R63, R62 ;  /* 0x0000003e3f09723e */ /* 0x000fc400000010ff */
[----:B------:R-:W-:Y:S02]  /*1f390*/  F2FP.BF16.F32.PACK_AB R11, R65, R64 ;  /* 0x00000040410b723e */ /* 0x000fe400000010ff */
[----:B------:R-:W-:-:S03]  /*1f3a0*/  ISETP.NE.U32.AND P3, PT, RZ, UR4, PT ;  /* 0x00000004ff007c0c */ /* 0x000fc6000bf65070 */
[----:B------:R1:W-:Y:S01]  /*1f3b0*/  STSM.16.M88.4 [R102], R8 ;  /* 0x0000000866007844 */ /* 0x0003e20000000200 */
[----:B------:R-:W-:Y:S01]  /*1f3c0*/  BAR.SYNC.DEFER_BLOCKING 0x1, 0x100 ;  /* 0x0044000000007b1d */ /* 0x000fe20000010000 */
[----:B------:R-:W-:-:S13]  /*1f3d0*/  ISETP.NE.AND.EX P3, PT, RZ, UR5, PT, P3 ;  /* 0x00000005ff007c0c */ /* 0x000fda000bf65330 */
[----:B------:R-:W5:Y:S01]  /*1f3e0*/  @P3 LDG.E R96, desc[UR42][R12.64] ;  /* 0x0000002a0c603981 */ /* 0x000f62000c1e1900 */
[----:B------:R-:W-:Y:S01]  /*1f3f0*/  ISETP.NE.U32.AND P0, PT, RZ, UR6, PT ;  /* 0x00000006ff007c0c */ /* 0x000fe2000bf05070 */
[----:B------:R-:W-:Y:S01]  /*1f400*/  ULDC UR6, c[0x0][0xa88] ;  /* 0x0002a20000067ab9 */ /* 0x000fe20000000800 */
[----:B-1----:R-:W-:Y:S02]  /*1f410*/  IMAD.MOV.U32 R10, RZ, RZ, 0x9b8 ;  /* 0x000009b8ff0a7424 */ /* 0x002fe400078e00ff */
[----:B------:R-:W-:Y:S01]  /*1f420*/  ISETP.NE.AND.EX P0, PT, RZ, UR7, PT, P0 ;  /* 0x00000007ff007c0c */ /* 0x000fe2000bf05300 */
[----:B------:R-:W-:-:S12]  /*1f430*/  IMAD.U32 R27, RZ, RZ, UR6 ;  /* 0x00000006ff1b7e24 */ /* 0x000fd8000f8e00ff */
[----:B------:R-:W1:Y:S01]  /*1f440*/  @P0 LDC.64 R4, c[0x0][0xc08] ;  /* 0x00030200ff040b82 */ /* 0x000e620000000a00 */
[----:B------:R-:W-:-:S04]  /*1f450*/  ISETP.GT.AND P1, PT, R207, 0x1, PT ;  /* 0x00000001cf00780c */ /* 0x000fc80003f24270 */
[----:B------:R-:W-:-:S04]  /*1f460*/  SEL R10, R10, 0x978, P1 ;  /* 0x000009780a0a7807 */ /* 0x000fc80000800000 */
[----:B------:R2:W3:Y:S08]  /*1f470*/  LDC.64 R6, c[0x0][R10+0x218] ;  /* 0x000086000a067b82 */ /* 0x0004f00000000a00 */
[----:B------:R2:W4:Y:S01]  /*1f480*/  LDC.64 R8, c[0x0][R10+0x228] ;  /* 0x00008a000a087b82 */ /* 0x0005220000000a00 */
[----:B-1----:R-:W-:-:S05]  /*1f490*/  @P0 IMAD.WIDE R4, R208, 0x4, R4 ;  /* 0x00000004d0040825 */ /* 0x002fca00078e0204 */
[----:B------:R1:W5:Y:S01]  /*1f4a0*/  @P0 LDG.E R27, desc[UR42][R4.64] ;  /* 0x0000002a041b0981 */ /* 0x000362000c1e1900 */
[----:B0-----:R-:W-:Y:S01]  /*1f4b0*/  ISETP.NE.AND P2, PT, R14, 0x1, PT ;  /* 0x000000010e00780c */ /* 0x001fe20003f45270 */
[----:B-1----:R2:W0:Y:S01]  /*1f4c0*/  LDC.64 R4, c[0x0][R10+0x220] ;  /* 0x000088000a047b82 */ /* 0x0024220000000a00 */
[----:B---3--:R-:W-:Y:S11]  /*1f4d0*/  @P0 BRA `(.L_x_1794) ;  /* 0x0000000000100947 */ /* 0x008ff60003800000 */
[----:B------:R-:W-:Y:S05]  /*1f4e0*/  @!P3 BRA `(.L_x_1794) ;  /* 0x00000000000cb947 */ /* 0x000fea0003800000 */
[----:B------:R-:W3:Y:S04]  /*1f4f0*/  LDG.E R24, desc[UR42][R12.64] ;  /* 0x0000002a0c187981 */ /* 0x000ee8000c1e1900 */
[----:B-----5:R-:W3:Y:S02]  /*1f500*/  LDG.E R27, desc[UR42][R12.64+0x4] ;  /* 0x0000042a0c1b7981 */ /* 0x020ee4000c1e1900 */
[----:B---3--:R-:W-:-:S07]  /*1f510*/  IMAD.IADD R27, R27, 0x1, -R24 ;  /* 0x000000011b1b7824 */ /* 0x008fce00078e0a18 */
.L_x_1794:
[----:B------:R-:W3:Y:S01]  /*1f520*/  LDL R26, [R1+0x54] ;  /* 0x00005400011a7983 */ /* 0x000ee20000100800 */
[----:B--2---:R-:W1:Y:S01]  /*1f530*/  LDC.64 R10, c[0x0][R10+0x210] ;  /* 0x000084000a0a7b82 */ /* 0x004e620000000a00 */
[----:B------:R-:W-:Y:S01]  /*1f540*/  ISETP.NE.U32.AND P0, PT, RZ, UR4, PT ;  /* 0x00000004ff007c0c */ /* 0x000fe2000bf05070 */
[-C--:B------:R-:W-:Y:S01]  /*1f550*/  IMAD R31, R7, R169.reuse, RZ ;  /* 0x000000a9071f7224 */ /* 0x080fe200078e02ff */
[----:B------:R-:W-:Y:S01]  /*1f560*/  SHF.R.S32.HI R25, RZ, 0x1f, R208 ;  /* 0x0000001fff197819 */ /* 0x000fe200000114d0 */
[----:B------:R-:W-:Y:S01]  /*1f570*/  IMAD.WIDE.U32 R6, R6, R169, RZ ;  /* 0x000000a906067225 */ /* 0x000fe200078e00ff */
[----:B------:R-:W-:Y:S02]  /*1f580*/  ISETP.NE.AND.EX P0, PT, RZ, UR5, PT, P0 ;  /* 0x00000005ff007c0c */ /* 0x000fe4000bf05300 */
[----:B------:R-:W-:Y:S01]  /*1f590*/  SEL R29, R209, RZ, P1 ;  /* 0x000000ffd11d7207 */ /* 0x000fe20000800000 */
[----:B------:R-:W2:Y:S01]  /*1f5a0*/  @P2 LDC R24, c[0x0][0xbec] ;  /* 0x0002fb00ff182b82 */ /* 0x000ea20000000800 */
[----:B------:R-:W-:Y:S01]  /*1f5b0*/  SEL R15, R208, RZ, !P0 ;  /* 0x000000ffd00f7207 */ /* 0x000fe20004000000 */
[----:B------:R-:W-:Y:S01]  /*1f5c0*/  IMAD.IADD R7, R7, 0x1, R31 ;  /* 0x0000000107077824 */ /* 0x000fe200078e021f */
[----:B------:R-:W-:Y:S01]  /*1f5d0*/  SEL R25, R25, RZ, !P0 ;  /* 0x000000ff19197207 */ /* 0x000fe20004000000 */
[----:B----4-:R-:W-:Y:S01]  /*1f5e0*/  IMAD R31, R9, R29, RZ ;  /* 0x0000001d091f7224 */ /* 0x010fe200078e02ff */
[----:B-----5:R-:W-:Y:S01]  /*1f5f0*/  SHF.R.S32.HI R100, RZ, 0x1f, R96 ;  /* 0x0000001fff647819 */ /* 0x020fe20000011460 */
[----:B0-----:R-:W-:-:S02]  /*1f600*/  IMAD R5, R5, R15, RZ ;  /* 0x0000000f05057224 */ /* 0x001fc400078e02ff */
[----:B------:R-:W0:Y:S01]  /*1f610*/  @P2 LDC R35, c[0x0][0xbf0] ;  /* 0x0002fc00ff232b82 */ /* 0x000e220000000800 */
[----:B------:R-:W-:-:S04]  /*1f620*/  IMAD.WIDE.U32 R8, R8, R29, RZ ;  /* 0x0000001d08087225 */ /* 0x000fc800078e00ff */
[C---:B------:R-:W-:Y:S02]  /*1f630*/  IMAD R33, R4.reuse, R25, R5 ;  /* 0x0000001904217224 */ /* 0x040fe400078e0205 */
[----:B------:R-:W-:Y:S01]  /*1f640*/  IMAD.WIDE.U32 R4, R4, R15, RZ ;  /* 0x0000000f04047225 */ /* 0x000fe200078e00ff */
[----:B------:R-:W4:Y:S03]  /*1f650*/  LDC.64 R12, c[0x0][0xba8] ;  /* 0x0002ea00ff0c7b82 */ /* 0x000f260000000a00 */
[----:B------:R-:W-:Y:S01]  /*1f660*/  IMAD.IADD R25, R198, 0x1, R178 ;  /* 0x00000001c6197824 */ /* 0x000fe200078e02b2 */
[----:B------:R-:W-:Y:S01]  /*1f670*/  IADD3 R6, P0, P3, R4, R6, R96 ;  /* 0x0000000604067210 */ /* 0x000fe20007b1e060 */
[----:B------:R-:W-:Y:S02]  /*1f680*/  IMAD.IADD R33, R5, 0x1, R33 ;  /* 0x0000000105217824 */ /* 0x000fe400078e0221 */
[----:B------:R-:W-:-:S02]  /*1f690*/  IMAD.MOV.U32 R5, RZ, RZ, R25 ;  /* 0x000000ffff057224 */ /* 0x000fc400078e0019 */
[----:B--2---:R-:W-:Y:S01]  /*1f6a0*/  @P2 IMAD.HI.U32 R4, R25, R24, RZ ;  /* 0x0000001819042227 */ /* 0x004fe200078e00ff */
[----:B------:R-:W-:-:S03]  /*1f6b0*/  IADD3.X R7, R33, R7, R100, P0, P3 ;  /* 0x0000000721077210 */ /* 0x000fc600007e6464 */
[----:B------:R-:W-:Y:S01]  /*1f6c0*/  IMAD.IADD R31, R9, 0x1, R31 ;  /* 0x00000001091f7824 */ /* 0x000fe200078e021f */
[----:B0-----:R-:W-:-:S04]  /*1f6d0*/  @P2 SHF.R.U32.HI R5, RZ, R35, R4 ;  /* 0x00000023ff052219 */ /* 0x001fc80000011604 */
[----:B------:R-:W-:Y:S01]  /*1f6e0*/  IADD3 R8, P0, P3, R5, R6, R8 ;  /* 0x0000000605087210 */ /* 0x000fe20007b1e008 */
[--C-:B------:R-:W-:Y:S01]  /*1f6f0*/  IMAD.MOV R24, RZ, RZ, -R5.reuse ;  /* 0x000000ffff187224 */ /* 0x100fe200078e0a05 */
[----:B------:R-:W-:Y:S01]  /*1f700*/  SHF.R.S32.HI R4, RZ, 0x1f, R5 ;  /* 0x0000001fff047819 */ /* 0x000fe20000011405 */
[----:B----4-:R-:W0:Y:S02]  /*1f710*/  @!P1 LDC R12, c[0x0][0xb50] ;  /* 0x0002d400ff0c9b82 */ /* 0x010e240000000800 */
[----:B------:R-:W-:Y:S01]  /*1f720*/  IMAD R5, R14, R24, R25 ;  /* 0x000000180e057224 */ /* 0x000fe200078e0219 */
[----:B------:R-:W-:-:S03]  /*1f730*/  IADD3.X R9, R4, R7, R31, P0, P3 ;  /* 0x0000000704097210 */ /* 0x000fc600007e641f */
[-C--:B-1----:R-:W-:Y:S01]  /*1f740*/  IMAD R4, R11, R5.reuse, RZ ;  /* 0x000000050b047224 */ /* 0x082fe200078e02ff */
[----:B------:R-:W-:Y:S01]  /*1f750*/  SHF.R.S32.HI R7, RZ, 0x1f, R5 ;  /* 0x0000001fff077819 */ /* 0x000fe20000011405 */
[C---:B------:R-:W-:Y:S01]  /*1f760*/  IMAD.WIDE.U32 R8, R10.reuse, R5, R8 ;  /* 0x000000050a087225 */ /* 0x040fe200078e0008 */
[----:B------:R-:W1:Y:S03]  /*1f770*/  @!P1 LDC R13, c[0x0][0xb54] ;  /* 0x0002d500ff0d9b82 */ /* 0x000e660000000800 */
[----:B------:R-:W-:Y:S02]  /*1f780*/  IMAD R7, R10, R7, R4 ;  /* 0x000000070a077224 */ /* 0x000fe400078e0204 */
[----:B------:R-:W-:Y:S02]  /*1f790*/  IMAD R10, R27, R14, RZ ;  /* 0x0000000e1b0a7224 */ /* 0x000fe400078e02ff */
[----:B------:R-:W-:Y:S01]  /*1f7a0*/  IMAD.IADD R4, R9, 0x1, R7 ;  /* 0x0000000109047824 */ /* 0x000fe200078e0207 */
[----:B0-----:R-:W-:-:S05]  /*1f7b0*/  LEA R12, P0, R8, R12, 0x2 ;  /* 0x0000000c080c7211 */ /* 0x001fca00078010ff */
[----:B------:R-:W-:Y:S01]  /*1f7c0*/  SHFL.IDX PT, R6, R12, 0x1, 0x1c1f ;  /* 0x003c1f000c067f89 */ /* 0x000fe200000e0000 */
[----:B-1----:R-:W-:-:S03]  /*1f7d0*/  LEA.HI.X R13, R8, R13, R4, 0x2, P0 ;  /* 0x0000000d080d7211 */ /* 0x002fc600000f1404 */
[----:B------:R-:W-:Y:S01]  /*1f7e0*/  SHFL.IDX PT, R4, R12, RZ, 0x1c1f ;  /* 0x001c1fff0c047589 */ /* 0x000fe200000e0000 */
[----:B------:R-:W-:-:S03]  /*1f7f0*/  LOP3.LUT P0, RZ, R228, 0x3, RZ, 0xc0, !PT ;  /* 0x00000003e4ff7812 */ /* 0x000fc6000780c0ff */
[----:B------:R-:W0:Y:S04]  /*1f800*/  SHFL.IDX PT, R5, R13, RZ, 0x1c1f ;  /* 0x001c1fff0d057589 */ /* 0x000e2800000e0000 */
[----:B------:R-:W1:Y:S01]  /*1f810*/  SHFL.IDX PT, R7, R13, 0x1, 0x1c1f ;  /* 0x003c1f000d077f89 */ /* 0x000e6200000e0000 */
[----:B---3--:R-:W-:-:S04]  /*1f820*/  IMAD.IADD R29, R26, 0x1, R178 ;  /* 0x000000011a1d7824 */ /* 0x008fc800078e02b2 */
[C---:B------:R-:W-:Y:S01]  /*1f830*/  VIADD R24, R29.reuse, 0x8 ;  /* 0x000000081d187836 */ /* 0x040fe20000000000 */
[----:B------:R-:W-:-:S04]  /*1f840*/  ISETP.GE.OR P3, PT, R29, R10, P0 ;  /* 0x0000000a1d00720c */ /* 0x000fc80000766670 */
[----:B------:R-:W-:-:S09]  /*1f850*/  ISETP.GE.OR P0, PT, R24, R10, P0 ;  /* 0x0000000a1800720c */ /* 0x000fd20000706670 */
[----:B0-----:R0:W-:Y:S04]  /*1f860*/  @!P3 ST.E desc[UR42][R4.64], R74 ;  /* 0x0000004a0400b985 */ /* 0x0011e8000c10192a */
[----:B-1----:R0:W-:Y:S01]  /*1f870*/  @!P0 ST.E desc[UR42][R6.64], R75 ;  /* 0x0000004b06008985 */ /* 0x0021e2000c10192a */
[----:B------:R-:W-:Y:S05]  /*1f880*/  @P1 BRA `(.L_x_1795) ;  /* 0x0000000800bc1947 */ /* 0x000fea0003800000 */
[----:B------:R-:W-:Y:S01]  /*1f890*/  IMAD R3, R226, 0x40, R201 ;  /* 0x00000040e2037824 */ /* 0x000fe200078e02c9 */
[----:B------:R-:W1:Y:S01]  /*1f8a0*/  @P2 LDC R11, c[0x0][0xbec] ;  /* 0x0002fb00ff0b2b82 */ /* 0x000e620000000800 */
[----:B------:R-:W-:Y:S02]  /*1f8b0*/  ULDC.64 UR4, c[0x0][0xaa0] ;  /* 0x0002a80000047ab9 */ /* 0x000fe40000000a00 */
[----:B------:R-:W-:-:S03]  /*1f8c0*/  IMAD.WIDE R60, R3, 0x2, R60 ;  /* 0x00000002033c7825 */ /* 0x000fc600078e023c */
[C---:B------:R-:W-:Y:S02]  /*1f8d0*/  IADD3 R29, P0, R60.reuse, 0x2000, RZ ;  /* 0x000020003c1d7810 */ /* 0x040fe40007f1e0ff */
[----:B------:R-:W2:Y:S01]  /*1f8e0*/  @P2 LDC R13, c[0x0][0xbf0] ;  /* 0x0002fc00ff0d2b82 */ /* 0x000ea20000000800 */
[----:B------:R-:W-:Y:S02]  /*1f8f0*/  IADD3 R25, P5, R60, 0x1000, RZ ;  /* 0x000010003c197810 */ /* 0x000fe40007fbe0ff */
[----:B------:R-:W-:Y:S02]  /*1f900*/  LOP3.LUT R28, R29, 0x380, RZ, 0xc0, !PT ;  /* 0x000003801d1c7812 */ /* 0x000fe400078ec0ff */
[----:B------:R-:W-:Y:S02]  /*1f910*/  LOP3.LUT R24, R25, 0x380, RZ, 0xc0, !PT ;  /* 0x0000038019187812 */ /* 0x000fe400078ec0ff */
[----:B------:R-:W-:Y:S02]  /*1f920*/  SHF.R.U64 R28, R28, 0x3, RZ ;  /* 0x000000031c1c7819 */ /* 0x000fe400000012ff */
[----:B------:R-:W-:-:S02]  /*1f930*/  SHF.R.U64 R24, R24, 0x3, RZ ;  /* 0x0000000318187819 */ /* 0x000fc400000012ff */
[----:B------:R-:W-:Y:S01]  /*1f940*/  LOP3.LUT R28, R28, R29, RZ, 0x3c, !PT ;  /* 0x0000001d1c1c7212 */ /* 0x000fe200078e3cff */
[--C-:B------:R-:W-:Y:S01]  /*1f950*/  IMAD.X R29, RZ, RZ, R61.reuse, P0 ;  /* 0x000000ffff1d7224 */ /* 0x100fe200000e063d */
[----:B------:R-:W-:Y:S02]  /*1f960*/  IADD3 R3, P0, R60, 0x7000, RZ ;  /* 0x000070003c037810 */ /* 0x000fe40007f1e0ff */
[----:B------:R-:W-:Y:S01]  /*1f970*/  LOP3.LUT R24, R24, R25, RZ, 0x3c, !PT ;  /* 0x0000001918187212 */ /* 0x000fe200078e3cff */
[--C-:B------:R-:W-:Y:S01]  /*1f980*/  IMAD.X R25, RZ, RZ, R61.reuse, P5 ;  /* 0x000000ffff197224 */ /* 0x100fe200028e063d */
[----:B------:R-:W-:Y:S01]  /*1f990*/  LOP3.LUT R0, R3, 0x380, RZ, 0xc0, !PT ;  /* 0x0000038003007812 */ /* 0x000fe200078ec0ff */
[----:B------:R-:W-:Y:S01]  /*1f9a0*/  IMAD.X R49, RZ, RZ, R61, P0 ;  /* 0x000000ffff317224 */ /* 0x000fe200000e063d */
[C---:B------:R-:W-:Y:S01]  /*1f9b0*/  IADD3 R33, P1, R60.reuse, 0x3000, RZ ;  /* 0x000030003c217810 */ /* 0x040fe20007f3e0ff */
[----:B------:R-:W5:Y:S01]  /*1f9c0*/  LD.E.128 R28, desc[UR42][R28.64] ;  /* 0x0000002a1c1c7980 */ /* 0x000f62000c101d00 */
[----:B------:R-:W-:-:S02]  /*1f9d0*/  IADD3 R37, P3, R60, 0x4000, RZ ;  /* 0x000040003c257810 */ /* 0x000fc40007f7e0ff */
[C---:B------:R-:W-:Y:S01]  /*1f9e0*/  IADD3 R41, P4, R60.reuse, 0x5000, RZ ;  /* 0x000050003c297810 */ /* 0x040fe20007f9e0ff */
[----:B------:R-:W5:Y:S01]  /*1f9f0*/  LD.E.128 R24, desc[UR42][R24.64] ;  /* 0x0000002a18187980 */ /* 0x000f62000c101d00 */
[----:B------:R-:W-:Y:S02]  /*1fa00*/  IADD3 R45, P5, R60, 0x6000, RZ ;  /* 0x000060003c2d7810 */ /* 0x000fe40007fbe0ff */
[----:B------:R-:W-:Y:S02]  /*1fa10*/  SHF.R.U64 R0, R0, 0x3, RZ ;  /* 0x0000000300007819 */ /* 0x000fe400000012ff */
[----:B------:R-:W-:Y:S02]  /*1fa20*/  LOP3.LUT R32, R33, 0x380, RZ, 0xc0, !PT ;  /* 0x0000038021207812 */ /* 0x000fe400078ec0ff */
[----:B------:R-:W-:Y:S02]  /*1fa30*/  LOP3.LUT R36, R37, 0x380, RZ, 0xc0, !PT ;  /* 0x0000038025247812 */ /* 0x000fe400078ec0ff */
[----:B------:R-:W-:-:S02]  /*1fa40*/  LOP3.LUT R40, R41, 0x380, RZ, 0xc0, !PT ;  /* 0x0000038029287812 */ /* 0x000fc400078ec0ff */
[----:B------:R-:W-:Y:S02]  /*1fa50*/  LOP3.LUT R44, R45, 0x380, RZ, 0xc0, !PT ;  /* 0x000003802d2c7812 */ /* 0x000fe400078ec0ff */
[----:B0-----:R-:W-:Y:S02]  /*1fa60*/  LOP3.LUT R5, R60, 0x380, RZ, 0xc0, !PT ;  /* 0x000003803c057812 */ /* 0x001fe400078ec0ff */
[----:B------:R-:W-:Y:S01]  /*1fa70*/  LOP3.LUT R48, R0, R3, RZ, 0x3c, !PT ;  /* 0x0000000300307212 */ /* 0x000fe200078e3cff */
[----:B------:R-:W-:Y:S01]  /*1fa80*/  IMAD R3, R100, UR4, RZ ;  /* 0x0000000464037c24 */ /* 0x000fe2000f8e02ff */
[----:B------:R-:W-:Y:S02]  /*1fa90*/  SHF.R.U64 R32, R32, 0x3, RZ ;  /* 0x0000000320207819 */ /* 0x000fe400000012ff */
[----:B------:R-:W-:Y:S02]  /*1faa0*/  SHF.R.U64 R36, R36, 0x3, RZ ;  /* 0x0000000324247819 */ /* 0x000fe400000012ff */
[----:B------:R-:W-:-:S02]  /*1fab0*/  SHF.R.U64 R40, R40, 0x3, RZ ;  /* 0x0000000328287819 */ /* 0x000fc400000012ff */
[----:B------:R-:W-:Y:S01]  /*1fac0*/  SHF.R.U64 R44, R44, 0x3, RZ ;  /* 0x000000032c2c7819 */ /* 0x000fe200000012ff */
[C---:B------:R-:W-:Y:S01]  /*1fad0*/  IMAD R9, R96.reuse, UR5, R3 ;  /* 0x0000000560097c24 */ /* 0x040fe2000f8e0203 */
[----:B------:R-:W-:Y:S01]  /*1fae0*/  SHF.R.U64 R5, R5, 0x3, RZ ;  /* 0x0000000305057819 */ /* 0x000fe200000012ff */
[----:B------:R-:W-:Y:S01]  /*1faf0*/  IMAD.WIDE.U32 R2, R96, UR4, RZ ;  /* 0x0000000460027c25 */ /* 0x000fe2000f8e00ff */
[----:B------:R-:W-:Y:S01]  /*1fb00*/  LOP3.LUT R32, R32, R33, RZ, 0x3c, !PT ;  /* 0x0000002120207212 */ /* 0x000fe200078e3cff */
[----:B------:R-:W-:Y:S01]  /*1fb10*/  ULDC.64 UR4, c[0x0][0xae8] ;  /* 0x0002ba0000047ab9 */ /* 0x000fe20000000a00 */
        /* <DEDUP_REMOVED lines=8> */
[----:B------:R-:W5:Y:S01]  /*1fba0*/  LD.E.128 R32, desc[UR42][R32.64] ;  /* 0x0000002a20207980 */ /* 0x000f62000c101d00 */
[----:B------:R-:W-:-:S02]  /*1fbb0*/  IMAD.IADD R3, R3, 0x1, R9 ;  /* 0x0000000103037824 */ /* 0x000fc400078e0209 */
[----:B------:R-:W-:Y:S01]  /*1fbc0*/  IMAD R9, R206, 0x20, R226 ;  /* 0x00000020ce097824 */ /* 0x000fe200078e02e2 */
[----:B------:R0:W5:Y:S01]  /*1fbd0*/  LD.E.128 R4, desc[UR42][R60.64] ;  /* 0x0000002a3c047980 */ /* 0x000162000c101d00 */
[----:B------:R-:W-:-:S03]  /*1fbe0*/  IMAD.WIDE.U32 R2, R169, UR4, R2 ;  /* 0x00000004a9027c25 */ /* 0x000fc6000f8e0002 */
[----:B------:R-:W5:Y:S01]  /*1fbf0*/  LD.E.128 R36, desc[UR42][R36.64] ;  /* 0x0000002a24247980 */ /* 0x000f62000c101d00 */
[----:B------:R-:W-:-:S03]  /*1fc00*/  SHF.R.S32.HI R8, RZ, 0x1f, R15 ;  /* 0x0000001fff087819 */ /* 0x000fc6000001140f */
[----:B------:R-:W5:Y:S01]  /*1fc10*/  LD.E.128 R40, desc[UR42][R40.64] ;  /* 0x0000002a28287980 */ /* 0x000f62000c101d00 */
[----:B------:R-:W-:-:S03]  /*1fc20*/  IMAD.IADD R12, R178, 0x1, R9 ;  /* 0x00000001b20c7824 */ /* 0x000fc600078e0209 */
[----:B------:R-:W5:Y:S04]  /*1fc30*/  LD.E.128 R44, desc[UR42][R44.64] ;  /* 0x0000002a2c2c7980 */ /* 0x000f68000c101d00 */
[----:B------:R-:W5:Y:S01]  /*1fc40*/  LD.E.128 R48, desc[UR42][R48.64] ;  /* 0x0000002a30307980 */ /* 0x000f62000c101d00 */
[----:B------:R-:W-:Y:S01]  /*1fc50*/  @!PT LDS RZ, [RZ] ;  /* 0x00000000fffff984 */ /* 0x000fe20000000800 */
[----:B------:R-:W-:Y:S01]  /*1fc60*/  @!PT LDS RZ, [RZ] ;  /* 0x00000000fffff984 */ /* 0x000fe20000000800 */
[----:B------:R-:W-:Y:S01]  /*1fc70*/  @!PT LDS RZ, [RZ] ;  /* 0x00000000fffff984 */ /* 0x000fe20000000800 */
[----:B------:R-:W-:Y:S01]  /*1fc80*/  @!PT LDS RZ, [RZ] ;  /* 0x00000000fffff984 */ /* 0x000fe20000000800 */
[----:B------:R3:W-:Y:S06]  /*1fc90*/  MEMBAR.ALL.CTA ;  /* 0x0000000000007992 */ /* 0x0007ec0000008000 */
[----:B---3--:R-:W3:Y:S01]  /*1fca0*/  FENCE.VIEW.ASYNC.S ;  /* 0x00000000000073c6 */ /* 0x008ee20000000000 */
[----:B------:R-:W-:Y:S01]  /*1fcb0*/  IMAD R3, R169, UR5, R3 ;  /* 0x00000005a9037c24 */ /* 0x000fe2000f8e0203 */
[----:B------:R-:W-:Y:S01]  /*1fcc0*/  ULDC.64 UR4, c[0x0][0xaf0] ;  /* 0x0002bc0000047ab9 */ /* 0x000fe20000000a00 */
[----:B-1----:R-:W-:-:S04]  /*1fcd0*/  @P2 IMAD.HI.U32 R0, R12, R11, RZ ;  /* 0x0000000b0c002227 */ /* 0x002fc800078e00ff */
[----:B------:R-:W-:Y:S02]  /*1fce0*/  IMAD R8, R8, UR4, RZ ;  /* 0x0000000408087c24 */ /* 0x000fe4000f8e02ff */
[----:B------:R-:W-:Y:S01]  /*1fcf0*/  IMAD.MOV.U32 R9, RZ, RZ, R12 ;  /* 0x000000ffff097224 */ /* 0x000fe200078e000c */
[----:B--2---:R-:W-:Y:S01]  /*1fd00*/  @P2 SHF.R.U32.HI R9, RZ, R13, R0 ;  /* 0x0000000dff092219 */ /* 0x004fe20000011600 */
[C---:B------:R-:W-:Y:S02]  /*1fd10*/  IMAD R11, R15.reuse, UR5, R8 ;  /* 0x000000050f0b7c24 */ /* 0x040fe4000f8e0208 */
[----:B------:R-:W-:Y:S01]  /*1fd20*/  IMAD.WIDE.U32 R2, R15, UR4, R2 ;  /* 0x000000040f027c25 */ /* 0x000fe2000f8e0002 */
[----:B------:R-:W-:Y:S01]  /*1fd30*/  SHF.R.S32.HI R8, RZ, 0x1f, R9 ;  /* 0x0000001fff087819 */ /* 0x000fe20000011409 */
[----:B------:R-:W-:Y:S02]  /*1fd40*/  ULDC.64 UR4, c[0x0][0xae0] ;  /* 0x0002b80000047ab9 */ /* 0x000fe40000000a00 */
[----:B------:R-:W-:-:S02]  /*1fd50*/  IMAD.IADD R3, R3, 0x1, R11 ;  /* 0x0000000103037824 */ /* 0x000fc400078e020b */
[----:B------:R-:W-:Y:S02]  /*1fd60*/  VIADD R0, R16, 0x22820 ;  /* 0x0002282010007836 */ /* 0x000fe40000000000 */
[----:B------:R-:W-:Y:S02]  /*1fd70*/  IMAD.MOV R11, RZ, RZ, -R9 ;  /* 0x000000ffff0b7224 */ /* 0x000fe400078e0a09 */
[----:B------:R-:W-:Y:S01]  /*1fd80*/  IMAD R8, R8, UR4, RZ ;  /* 0x0000000408087c24 */ /* 0x000fe2000f8e02ff */
[----:B------:R-:W-:Y:S01]  /*1fd90*/  PRMT R0, RZ, 0x654, R0 ;  /* 0x00000654ff007816 */ /* 0x000fe20000000000 */
[----:B------:R-:W-:Y:S02]  /*1fda0*/  IMAD R11, R14, R11, R12 ;  /* 0x0000000b0e0b7224 */ /* 0x000fe400078e020c */
[C---:B------:R-:W-:Y:S01]  /*1fdb0*/  IMAD R13, R9.reuse, UR5, R8 ;  /* 0x00000005090d7c24 */ /* 0x040fe2000f8e0208 */
[----:B---3--:R1:W-:Y:S01]  /*1fdc0*/  SYNCS.ARRIVE.TRANS64.RED.A1T0 RZ, [R0+URZ], RZ ;  /* 0x000000ff00ff79a7 */ /* 0x0083e2000810043f */
[----:B------:R-:W-:Y:S01]  /*1fdd0*/  IMAD.WIDE.U32 R2, R9, UR4, R2 ;  /* 0x0000000409027c25 */ /* 0x000fe2000f8e0002 */
[----:B------:R-:W-:Y:S01]  /*1fde0*/  ULDC.64 UR4, c[0x0][0xad8] ;  /* 0x0002b60000047ab9 */ /* 0x000fe20000000a00 */
[----:B-1----:R-:W-:-:S02]  /*1fdf0*/  SHF.R.S32.HI R0, RZ, 0x1f, R11 ;  /* 0x0000001fff007819 */ /* 0x002fc4000001140b */
[----:B------:R-:W-:-:S03]  /*1fe00*/  IMAD.IADD R3, R3, 0x1, R13 ;  /* 0x0000000103037824 */ /* 0x000fc600078e020d */
[----:B------:R-:W-:Y:S02]  /*1fe10*/  IMAD R0, R0, UR4, RZ ;  /* 0x0000000400007c24 */ /* 0x000fe4000f8e02ff */
        /* <DEDUP_REMOVED lines=8> */
[----:B------:R0:W1:Y:S04]  /*1fea0*/  SHFL.IDX PT, R0, R3, RZ, 0x181f ;  /* 0x00181fff03007589 */ /* 0x00006800000e0000 */
[----:B------:R0:W2:Y:S02]  /*1feb0*/  SHFL.IDX PT, R14, R2, RZ, 0x181f ;  /* 0x00181fff020e7589 */ /* 0x0000a400000e0000 */
.L_x_2083:
[----:B------:R-:W-:Y:S01]  /*1fec0*/  IMAD.IADD R21, R226, 0x1, R178 ;  /* 0x00000001e2157824 */ /* 0x000fe200078e02b2 */
[----:B------:R-:W-:Y:S04]  /*1fed0*/  BSSY B1, `(.L_x_1797) ;  /* 0x000000e000017945 */ /* 0x000fe80003800000 */
[----:B------:R-:W-:-:S13]  /*1fee0*/  ISETP.GE.AND P0, PT, R21, R10, PT ;  /* 0x0000000a1500720c */ /* 0x000fda0003f06270 */
[----:B------:R-:W-:Y:S05]  /*1fef0*/  @P0 BRA `(.L_x_1798) ;  /* 0x00000000002c0947 */ /* 0x000fea0003800000 */
[----:B------:R-:W-:Y:S01]  /*1ff00*/  ULDC UR4, c[0x0][0xac8] ;  /* 0x0002b20000047ab9 */ /* 0x000fe20000000800 */
[----:B------:R-:W-:Y:S02]  /*1ff10*/  SHF.R.S32.HI R12, RZ, 0x1f, R201 ;  /* 0x0000001fff0c7819 */ /* 0x000fe400000114c9 */
[----:B------:R-:W-:Y:S02]  /*1ff20*/  ISETP.GE.AND P0, PT, R201, UR4, PT ;  /* 0x00000004c9007c0c */ /* 0x000fe4000bf06270 */
[----:B------:R-:W-:Y:S02]  /*1ff30*/  ISETP.GE.AND P1, PT, R205, UR4, PT ;  /* 0x00000004cd007c0c */ /* 0x000fe4000bf26270 */
[----:B------:R-:W-:-:S09]  /*1ff40*/  SHF.R.S32.HI R11, RZ, 0x1f, R205 ;  /* 0x0000001fff0b7819 */ /* 0x000fd200000114cd */
[-C--:B--2---:R-:W-:Y:S02]  /*1ff50*/  @!P0 LEA R8, P2, R201, R14.reuse, 0x1 ;  /* 0x0000000ec9088211 */ /* 0x084fe400078408ff */
[----:B------:R-:W-:Y:S02]  /*1ff60*/  @!P1 LEA R14, P3, R205, R14, 0x1 ;  /* 0x0000000ecd0e9211 */ /* 0x000fe400078608ff */
[-C--:B-1----:R-:W-:Y:S02]  /*1ff70*/  @!P0 LEA.HI.X R9, R201, R0.reuse, R12, 0x1, P2 ;  /* 0x00000000c9098211 */ /* 0x082fe400010f0c0c */
[----:B------:R-:W-:-:S03]  /*1ff80*/  @!P1 LEA.HI.X R15, R205, R0, R11, 0x1, P3 ;  /* 0x00000000cd0f9211 */ /* 0x000fc600018f0c0b */
[----:B-----5:R3:W-:Y:S04]  /*1ff90*/  @!P0 ST.E.128 desc[UR42][R8.64], R4 ;  /* 0x0000000408008985 */ /* 0x0207e8000c101d2a */
[----:B------:R3:W-:Y:S02]  /*1ffa0*/  @!P1 ST.E.128 desc[UR42][R14.64], R36 ;  /* 0x000000240e009985 */ /* 0x0007e4000c101d2a */
.L_x_1798:
[----:B------:R-:W-:Y:S05]  /*1ffb0*/  BSYNC B1 ;  /* 0x0000000000017941 */ /* 0x000fea0003800000 */
.L_x_1797:
[----:B------:R-:W-:-:S03]  /*1ffc0*/  UMOV UR4, 0xffffffff ;  /* 0xffffffff00047882 */ /* 0x000fc60000000000 */
[----:B------:R-:W-:Y:S05]  /*1ffd0*/  BRA.DIV UR4, `(.L_x_1799) ;  /* 0x000000d204707947 */ /* 0x000fea000b800000 */
[----:B-1----:R1:W4:Y:S04]  /*1ffe0*/  SHFL.IDX PT, R0, R3, 0x1, 0x181f ;  /* 0x00381f0003007f89 */ /* 0x00232800000e0000 */
[----:B--23--:R1:W2:Y:S02]  /*1fff0*/  SHFL.IDX PT, R14, R2, 0x1, 0x181f ;  /* 0x00381f00020e7f89 */ /* 0x00c2a400000e0000 */
.L_x_2087:
[----:B-----5:R-:W-:Y:S01]  /*20000*/  VIADD R5, R21, 0x20 ;  /* 0x0000002015057836 */ /* 0x020fe20000000000 */
        /* <DEDUP_REMOVED lines=10> */
[-C--:B----4-:R-:W-:Y:S02]  /*200b0*/  @!P2 LEA.HI.X R5, R201, R0.reuse, R7, 0x1, P0 ;  /* 0x00000000c905a211 */ /* 0x090fe400000f0c07 */
[----:B------:R-:W-:-:S03]  /*200c0*/  @!P3 LEA.HI.X R15, R205, R0, R6, 0x1, P1 ;  /* 0x00000000cd0fb211 */ /* 0x000fc600008f0c06 */
[----:B------:R3:W-:Y:S04]  /*200d0*/  @!P2 ST.E.128 desc[UR42][R4.64], R24 ;  /* 0x000000180400a985 */ /* 0x0007e8000c101d2a */
[----:B------:R3:W-:Y:S02]  /*200e0*/  @!P3 ST.E.128 desc[UR42][R14.64], R40 ;  /* 0x000000280e00b985 */ /* 0x0007e4000c101d2a */
.L_x_1801:
[----:B------:R-:W-:Y:S05]  /*200f0*/  BSYNC B1 ;  /* 0x0000000000017941 */ /* 0x000fea0003800000 */
.L_x_1800:
[----:B------:R-:W-:-:S03]  /*20100*/  UMOV UR4, 0xffffffff ;  /* 0xffffffff00047882 */ /* 0x000fc60000000000 */
[----:B------:R-:W-:Y:S05]  /*20110*/  BRA.DIV UR4, `(.L_x_1802) ;  /* 0x000000d204687947 */ /* 0x000fea000b800000 */
[----:B----4-:R4:W0:Y:S04]  /*20120*/  SHFL.IDX PT, R0, R3, 0x2, 0x181f ;  /* 0x00581f0003007f89 */ /* 0x01082800000e0000 */
[----:B--23--:R4:W2:Y:S02]  /*20130*/  SHFL.IDX PT, R14, R2, 0x2, 0x181f ;  /* 0x00581f00020e7f89 */ /* 0x00c8a400000e0000 */
.L_x_2091:
[----:B------:R-:W-:Y:S01]  /*20140*/  VIADD R5, R21, 0x40 ;  /* 0x0000004015057836 */ /* 0x000fe20000000000 */
        /* <DEDUP_REMOVED lines=10> */
[-C--:B0-----:R-:W-:Y:S02]  /*201f0*/  @!P2 LEA.HI.X R5, R201, R0.reuse, R7, 0x1, P0 ;  /* 0x00000000c905a211 */ /* 0x081fe400000f0c07 */
[----:B------:R-:W-:-:S03]  /*20200*/  @!P3 LEA.HI.X R15, R205, R0, R6, 0x1, P1 ;  /* 0x00000000cd0fb211 */ /* 0x000fc600008f0c06 */
[----:B------:R3:W-:Y:S04]  /*20210*/  @!P2 ST.E.128 desc[UR42][R4.64], R28 ;  /* 0x0000001c0400a985 */ /* 0x0007e8000c101d2a */
[----:B------:R3:W-:Y:S02]  /*20220*/  @!P3 ST.E.128 desc[UR42][R14.64], R44 ;  /* 0x0000002c0e00b985 */ /* 0x0007e4000c101d2a */
.L_x_1804:
[----:B------:R-:W-:Y:S05]  /*20230*/  BSYNC B1 ;  /* 0x0000000000017941 */ /* 0x000fea0003800000 */
.L_x_1803:
[----:B------:R-:W-:-:S03]  /*20240*/  UMOV UR4, 0xffffffff ;  /* 0xffffffff00047882 */ /* 0x000fc60000000000 */
[----:B------:R-:W-:Y:S05]  /*20250*/  BRA.DIV UR4, `(.L_x_1805) ;  /* 0x000000d204607947 */ /* 0x000fea000b800000 */
[----:B0-----:R0:W0:Y:S04]  /*20260*/  SHFL.IDX PT, R0, R3, 0x3, 0x181f ;  /* 0x00781f0003007f89 */ /* 0x00102800000e0000 */
[----:B--23--:R2:W3:Y:S02]  /*20270*/  SHFL.IDX PT, R14, R2, 0x3, 0x181f ;  /* 0x00781f00020e7f89 */ /* 0x00c4e400000e0000 */
.L_x_2095:
[----:B01--4-:R-:W-:-:S05]  /*20280*/  VIADD R3, R21, 0x60 ;  /* 0x0000006015037836 */ /* 0x013fca0000000000 */
[----:B------:R-:W-:-:S13]  /*20290*/  ISETP.GE.AND P0, PT, R3, R10, PT ;  /* 0x0000000a0300720c */ /* 0x000fda0003f06270 */
[----:B------:R-:W-:Y:S05]  /*202a0*/  @P0 BRA `(.L_x_1806) ;  /* 0x0000001c00900947 */ /* 0x000fea0003800000 */
[----:B------:R-:W-:Y:S01]  /*202b0*/  ULDC UR4, c[0x0][0xac8] ;  /* 0x0002b20000047ab9 */ /* 0x000fe20000000800 */
[----:B------:R-:W-:Y:S02]  /*202c0*/  SHF.R.S32.HI R4, RZ, 0x1f, R201 ;  /* 0x0000001fff047819 */ /* 0x000fe400000114c9 */
[----:B------:R-:W-:-:S13]  /*202d0*/  ISETP.GE.AND P1, PT, R201, UR4, PT ;  /* 0x00000004c9007c0c */ /* 0x000fda000bf26270 */
[----:B--23--:R-:W-:-:S04]  /*202e0*/  @!P1 LEA R2, P0, R201, R14, 0x1 ;  /* 0x0000000ec9029211 */ /* 0x00cfc800078008ff */
[----:B------:R-:W-:Y:S02]  /*202f0*/  @!P1 LEA.HI.X R3, R201, R0, R4, 0x1, P0 ;  /* 0x00000000c9039211 */ /* 0x000fe400000f0c04 */
[----:B------:R-:W-:-:S03]  /*20300*/  ISETP.GE.AND P0, PT, R205, UR4, PT ;  /* 0x00000004cd007c0c */ /* 0x000fc6000bf06270 */
[----:B------:R0:W-:Y:S10]  /*20310*/  @!P1 ST.E.128 desc[UR42][R2.64], R32 ;  /* 0x0000002002009985 */ /* 0x0001f4000c101d2a */
[----:B------:R-:W-:Y:S05]  /*20320*/  @P0 BRA `(.L_x_1806) ;  /* 0x0000001c00700947 */ /* 0x000fea0003800000 */
[----:B------:R-:W-:Y:S02]  /*20330*/  SHF.R.S32.HI R4, RZ, 0x1f, R205 ;  /* 0x0000001fff047819 */ /* 0x000fe400000114cd */
[----:B------:R-:W-:-:S04]  /*20340*/  LEA R14, P0, R205, R14, 0x1 ;  /* 0x0000000ecd0e7211 */ /* 0x000fc800078008ff */
[----:B------:R-:W-:-:S05]  /*20350*/  LEA.HI.X R15, R205, R0, R4, 0x1, P0 ;  /* 0x00000000cd0f7211 */ /* 0x000fca00000f0c04 */
[----:B------:R1:W-:Y:S01]  /*20360*/  ST.E.128 desc[UR42][R14.64], R48 ;  /* 0x000000300e007985 */ /* 0x0003e2000c101d2a */
[----:B------:R-:W-:Y:S05]  /*20370*/  BRA `(.L_x_1806) ;  /* 0x0000001c005c7947 */ /* 0x000fea0003800000 */
.L_x_1795:
[----:B------:R-:W-:Y:S01]  /*20380*/  ULDC.64 UR4, c[0x0][0xb08] ;  /* 0x0002c20000047ab9 */ /* 0x000fe20000000a00 */
[----:B------:R-:W1:Y:S01]  /*20390*/  @P2 LDC R8, c[0x0][0xbec] ;  /* 0x0002fb00ff082b82 */ /* 0x000e620000000800 */
[----:B0-----:R-:W-:Y:S01]  /*203a0*/  IMAD R7, R100, UR4, RZ ;  /* 0x0000000464077c24 */ /* 0x001fe2000f8e02ff */
[----:B------:R-:W-:Y:S01]  /*203b0*/  SHF.R.S32.HI R6, RZ, 0x1f, R15 ;  /* 0x0000001fff067819 */ /* 0x000fe2000001140f */
[----:B------:R-:W-:-:S04]  /*203c0*/  IMAD.WIDE.U32 R4, R96, UR4, RZ ;  /* 0x0000000460047c25 */ /* 0x000fc8000f8e00ff */
[----:B------:R-:W-:Y:S01]  /*203d0*/  IMAD R7, R96, UR5, R7 ;  /* 0x0000000560077c24 */ /* 0x000fe2000f8e0207 */
[----:B------:R-:W0:Y:S01]  /*203e0*/  @P2 LDC R11, c[0x0][0xbf0] ;  /* 0x0002fc00ff0b2b82 */ /* 0x000e220000000800 */
[----:B------:R-:W-:Y:S02]  /*203f0*/  ULDC.64 UR4, c[0x0][0xb38] ;  /* 0x0002ce0000047ab9 */ /* 0x000fe40000000a00 */
[----:B------:R-:W-:Y:S02]  /*20400*/  IMAD.IADD R5, R5, 0x1, R7 ;  /* 0x0000000105057824 */ /* 0x000fe400078e0207 */
[----:B------:R-:W-:Y:S02]  /*20410*/  IMAD.MOV.U32 R7, RZ, RZ, R25 ;  /* 0x000000ffff077224 */ /* 0x000fe400078e0019 */
        /* <DEDUP_REMOVED lines=11> */
[C---:B------:R-:W-:Y:S01]  /*204d0*/  IMAD.WIDE.U32 R4, R209.reuse, UR4, R4 ;  /* 0x00000004d1047c25 */ /* 0x040fe2000f8e0004 */
[--C-:B------:R-:W-:Y:S02]  /*204e0*/  SHF.R.S32.HI R6, RZ, 0x1f, R7.reuse ;  /* 0x0000001fff067819 */ /* 0x100fe40000011407 */
[----:B------:R-:W-:Y:S01]  /*204f0*/  PRMT R8, RZ, 0x654, R8 ;  /* 0x00000654ff087816 */ /* 0x000fe20000000008 */
[----:B------:R-:W-:Y:S02]  /*20500*/  IMAD.MOV R9, RZ, RZ, -R7 ;  /* 0x000000ffff097224 */ /* 0x000fe400078e0a07 */
[----:B------:R-:W-:Y:S01]  /*20510*/  IMAD R5, R209, UR5, R5 ;  /* 0x00000005d1057c24 */ /* 0x000fe2000f8e0205 */
[----:B------:R-:W-:Y:S01]  /*20520*/  ULDC.64 UR4, c[0x0][0xb30] ;  /* 0x0002cc0000047ab9 */ /* 0x000fe20000000a00 */
[----:B------:R-:W-:Y:S01]  /*20530*/  IMAD R9, R14, R9, R25 ;  /* 0x000000090e097224 */ /* 0x000fe200078e0219 */
[----:B------:R0:W-:Y:S01]  /*20540*/  SYNCS.ARRIVE.TRANS64.RED.A1T0 RZ, [R8+URZ], RZ ;  /* 0x000000ff08ff79a7 */ /* 0x0001e2000810043f */
[----:B------:R-:W-:-:S02]  /*20550*/  IMAD R6, R6, UR4, RZ ;  /* 0x0000000406067c24 */ /* 0x000fc4000f8e02ff */
        /* <DEDUP_REMOVED lines=16> */
.L_x_2098:
[----:B------:R-:W-:Y:S01]  /*20660*/  ISETP.GE.AND P0, PT, R29, R10, PT ;  /* 0x0000000a1d00720c */ /* 0x000fe20003f06270 */
[----:B------:R-:W-:-:S12]  /*20670*/  BSSY B1, `(.L_x_1808) ;  /* 0x0000073000017945 */ /* 0x000fd80003800000 */
[----:B------:R-:W-:Y:S05]  /*20680*/  @P0 BRA `(.L_x_1809) ;  /* 0x0000000400c40947 */ /* 0x000fea0003800000 */
[----:B------:R-:W-:Y:S01]  /*20690*/  ULDC UR4, c[0x0][0xac8] ;  /* 0x0002b20000047ab9 */ /* 0x000fe20000000800 */
[----:B------:R-:W-:Y:S02]  /*206a0*/  SHF.R.S32.HI R8, RZ, 0x1f, R171 ;  /* 0x0000001fff087819 */ /* 0x000fe400000114ab */
[----:B------:R-:W-:Y:S02]  /*206b0*/  ISETP.GE.AND P0, PT, R171, UR4, PT ;  /* 0x00000004ab007c0c */ /* 0x000fe4000bf06270 */
[----:B------:R-:W-:Y:S02]  /*206c0*/  ISETP.GE.AND P3, PT, R224, UR4, PT ;  /* 0x00000004e0007c0c */ /* 0x000fe4000bf66270 */
[----:B------:R-:W-:Y:S02]  /*206d0*/  ISETP.GE.AND P2, PT, R223, UR4, PT ;  /* 0x00000004df007c0c */ /* 0x000fe4000bf46270 */
[----:B------:R-:W-:Y:S02]  /*206e0*/  ISETP.GE.AND P1, PT, R222, UR4, PT ;  /* 0x00000004de007c0c */ /* 0x000fe4000bf26270 */
[----:B------:R-:W-:-:S02]  /*206f0*/  SHF.R.S32.HI R11, RZ, 0x1f, R224 ;  /* 0x0000001fff0b7819 */ /* 0x000fc400000114e0 */
[----:B------:R-:W-:-:S03]  /*20700*/  SHF.R.S32.HI R12, RZ, 0x1f, R223 ;  /* 0x0000001fff0c7819 */ /* 0x000fc600000114df */
[CC--:B--2---:R-:W-:Y:S01]  /*20710*/  @!P0 LEA R6, P4, R171.reuse, R14.reuse, 0x2 ;  /* 0x0000000eab068211 */ /* 0x0c4fe200078810ff */
[----:B------:R-:W-:Y:S01]  /*20720*/  @!P0 IMAD.MOV.U32 R9, RZ, RZ, R98 ;  /* 0x000000ffff098224 */ /* 0x000fe200078e0062 */
[C---:B------:R-:W-:Y:S02]  /*20730*/  @!P3 LEA R4, P5, R224.reuse, R14, 0x2 ;  /* 0x0000000ee004b211 */ /* 0x040fe400078a10ff */
[-C--:B-1----:R-:W-:Y:S01]  /*20740*/  @!P0 LEA.HI.X R7, R171, R28.reuse, R8, 0x2, P4 ;  /* 0x0000001cab078211 */ /* 0x082fe200020f1408 */
[----:B------:R-:W-:Y:S01]  /*20750*/  @!P0 IMAD.MOV.U32 R8, RZ, RZ, R99 ;  /* 0x000000ffff088224 */ /* 0x000fe200078e0063 */
[----:B------:R-:W-:Y:S02]  /*20760*/  @!P3 LEA.HI.X R5, R224, R28, R11, 0x2, P5 ;  /* 0x0000001ce005b211 */ /* 0x000fe400028f140b */
[----:B------:R-:W-:Y:S02]  /*20770*/  @!P1 LOP3.LUT R77, R77, R76, RZ, 0x3c, !PT ;  /* 0x0000004c4d4d9212 */ /* 0x000fe400078e3cff */
[----:B------:R1:W-:Y:S01]  /*20780*/  @!P0 ST.E.64 desc[UR42][R6.64], R8 ;  /* 0x0000000806008985 */ /* 0x0003e2000c101b2a */
[----:B------:R-:W-:-:S02]  /*20790*/  ISETP.GE.AND P0, PT, R221, UR4, PT ;  /* 0x00000004dd007c0c */ /* 0x000fc4000bf06270 */
[----:B------:R-:W-:Y:S02]  /*207a0*/  SHF.R.S32.HI R11, RZ, 0x1f, R222 ;  /* 0x0000001fff0b7819 */ /* 0x000fe400000114de */
[----:B------:R-:W-:-:S04]  /*207b0*/  @!P1 LOP3.LUT R76, R77, R76, RZ, 0x3c, !PT ;  /* 0x0000004c4d4c9212 */ /* 0x000fc800078e3cff */
[----:B------:R-:W-:Y:S01]  /*207c0*/  @!P1 LOP3.LUT R77, R77, R76, RZ, 0x3c, !PT ;  /* 0x0000004c4d4d9212 */ /* 0x000fe200078e3cff */
[----:B-1----:R-:W-:Y:S01]  /*207d0*/  @!P3 IMAD.MOV.U32 R8, RZ, RZ, R97 ;  /* 0x000000ffff08b224 */ /* 0x002fe200078e0061 */
[----:B------:R-:W-:Y:S01]  /*207e0*/  @!P2 LEA R6, P4, R223, R14, 0x2 ;  /* 0x0000000edf06a211 */ /* 0x000fe200078810ff */
[----:B------:R-:W-:-:S03]  /*207f0*/  @!P3 IMAD.MOV.U32 R9, RZ, RZ, R95 ;  /* 0x000000ffff09b224 */ /* 0x000fc600078e005f */
[----:B------:R-:W-:Y:S02]  /*20800*/  @!P2 LEA.HI.X R7, R223, R28, R12, 0x2, P4 ;  /* 0x0000001cdf07a211 */ /* 0x000fe400020f140c */
[----:B------:R1:W-:Y:S01]  /*20810*/  @!P3 ST.E.64 desc[UR42][R4.64], R8 ;  /* 0x000000080400b985 */ /* 0x0003e2000c101b2a */
[----:B------:R-:W-:Y:S02]  /*20820*/  ISETP.GE.AND P3, PT, R220, UR4, PT ;  /* 0x00000004dc007c0c */ /* 0x000fe4000bf66270 */
[----:B------:R-:W-:Y:S01]  /*20830*/  SHF.R.S32.HI R12, RZ, 0x1f, R221 ;  /* 0x0000001fff0c7819 */ /* 0x000fe200000114dd */
[----:B-1----:R-:W-:Y:S01]  /*20840*/  @!P2 IMAD.MOV.U32 R8, RZ, RZ, R94 ;  /* 0x000000ffff08a224 */ /* 0x002fe200078e005e */
[----:B------:R-:W-:Y:S01]  /*20850*/  @!P1 LEA R4, P5, R222, R14, 0x2 ;  /* 0x0000000ede049211 */ /* 0x000fe200078a10ff */
[----:B------:R-:W-:-:S03]  /*20860*/  @!P2 IMAD.MOV.U32 R9, RZ, RZ, R93 ;  /* 0x000000ffff09a224 */ /* 0x000fc600078e005d */
[----:B------:R-:W-:Y:S02]  /*20870*/  @!P1 LEA.HI.X R5, R222, R28, R11, 0x2, P5 ;  /* 0x0000001cde059211 */ /* 0x000fe400028f140b */
[----:B------:R1:W-:Y:S01]  /*20880*/  @!P2 ST.E.64 desc[UR42][R6.64], R8 ;  /* 0x000000080600a985 */ /* 0x0003e2000c101b2a */
[----:B------:R-:W-:Y:S02]  /*20890*/  ISETP.GE.AND P2, PT, R219, UR4, PT ;  /* 0x00000004db007c0c */ /* 0x000fe4000bf46270 */
[----:B------:R-:W-:Y:S01]  /*208a0*/  SHF.R.S32.HI R11, RZ, 0x1f, R220 ;  /* 0x0000001fff0b7819 */ /* 0x000fe200000114dc */
[----:B------:R2:W-:Y:S01]  /*208b0*/  @!P1 ST.E.64 desc[UR42][R4.64], R76 ;  /* 0x0000004c04009985 */ /* 0x0005e2000c101b2a */
[----:B------:R-:W-:Y:S02]  /*208c0*/  ISETP.GE.AND P1, PT, R218, UR4, PT ;  /* 0x00000004da007c0c */ /* 0x000fe4000bf26270 */
[----:B-1----:R-:W-:Y:S01]  /*208d0*/  @!P0 LEA R6, P4, R221, R14, 0x2 ;  /* 0x0000000edd068211 */ /* 0x002fe200078810ff */
[----:B------:R-:W-:-:S02]  /*208e0*/  @!P0 IMAD.MOV.U32 R8, RZ, RZ, R2 ;  /* 0x000000ffff088224 */ /* 0x000fc400078e0002 */
[----:B------:R-:W-:Y:S01]  /*208f0*/  @!P0 IMAD.MOV.U32 R9, RZ, RZ, R78 ;  /* 0x000000ffff098224 */ /* 0x000fe200078e004e */
[----:B------:R-:W-:Y:S01]  /*20900*/  @!P0 LEA.HI.X R7, R221, R28, R12, 0x2, P4 ;  /* 0x0000001cdd078211 */ /* 0x000fe200020f140c */
[----:B------:R-:W-:Y:S01]  /*20910*/  @!P3 IMAD.MOV.U32 R2, RZ, RZ, R3 ;  /* 0x000000ffff02b224 */ /* 0x000fe200078e0003 */
[C---:B--2---:R-:W-:Y:S01]  /*20920*/  @!P3 LEA R4, P5, R220.reuse, R14, 0x2 ;  /* 0x0000000edc04b211 */ /* 0x044fe200078a10ff */
[----:B------:R-:W-:Y:S01]  /*20930*/  @!P3 IMAD.MOV.U32 R3, RZ, RZ, R0 ;  /* 0x000000ffff03b224 */ /* 0x000fe200078e0000 */
[----:B------:R-:W-:Y:S01]  /*20940*/  SHF.R.S32.HI R12, RZ, 0x1f, R219 ;  /* 0x0000001fff0c7819 */ /* 0x000fe200000114db */
[----:B------:R1:W-:Y:S01]  /*20950*/  @!P0 ST.E.64 desc[UR42][R6.64], R8 ;  /* 0x0000000806008985 */ /* 0x0003e2000c101b2a */
[----:B------:R-:W-:Y:S02]  /*20960*/  @!P3 LEA.HI.X R5, R220, R28, R11, 0x2, P5 ;  /* 0x0000001cdc05b211 */ /* 0x000fe400028f140b */
[----:B------:R-:W-:Y:S02]  /*20970*/  ISETP.GE.AND P0, PT, R217, UR4, PT ;  /* 0x00000004d9007c0c */ /* 0x000fe4000bf06270 */
[----:B------:R-:W-:Y:S01]  /*20980*/  SHF.R.S32.HI R11, RZ, 0x1f, R218 ;  /* 0x0000001fff0b7819 */ /* 0x000fe200000114da */
[----:B------:R2:W-:Y:S01]  /*20990*/  @!P3 ST.E.64 desc[UR42][R4.64], R2 ;  /* 0x000000020400b985 */ /* 0x0005e2000c101b2a */
[----:B------:R-:W-:-:S02]  /*209a0*/  ISETP.GE.AND P3, PT, R216, UR4, PT ;  /* 0x00000004d8007c0c */ /* 0x000fc4000bf66270 */
[----:B------:R-:W-:Y:S02]  /*209b0*/  SHF.R.S32.HI R0, RZ, 0x1f, R211 ;  /* 0x0000001fff007819 */ /* 0x000fe400000114d3 */
[----:B-1----:R-:W-:-:S04]  /*209c0*/  @!P2 LEA R6, P5, R219, R14, 0x2 ;  /* 0x0000000edb06a211 */ /* 0x002fc800078a10ff */
[----:B------:R-:W-:Y:S01]  /*209d0*/  @!P2 LEA.HI.X R7, R219, R28, R12, 0x2, P5 ;  /* 0x0000001cdb07a211 */ /* 0x000fe200028f140c */
[----:B--2---:R-:W-:Y:S01]  /*209e0*/  @!P2 IMAD.MOV.U32 R4, RZ, RZ, R36 ;  /* 0x000000ffff04a224 */ /* 0x004fe200078e0024 */
[C---:B------:R-:W-:Y:S01]  /*209f0*/  @!P1 LEA R2, P4, R218.reuse, R14, 0x2 ;  /* 0x0000000eda029211 */ /* 0x040fe200078810ff */
[----:B------:R-:W-:Y:S01]  /*20a00*/  @!P2 IMAD.MOV.U32 R5, RZ, RZ, R20 ;  /* 0x000000ffff05a224 */ /* 0x000fe200078e0014 */
[----:B------:R-:W-:Y:S02]  /*20a10*/  ISETP.GE.AND P5, PT, R215, UR4, PT ;  /* 0x00000004d7007c0c */ /* 0x000fe4000bfa6270 */
[----:B------:R-:W-:Y:S02]  /*20a20*/  @!P1 LEA.HI.X R3, R218, R28, R11, 0x2, P4 ;  /* 0x0000001cda039211 */ /* 0x000fe400020f140b */
[----:B------:R1:W-:Y:S01]  /*20a30*/  @!P2 ST.E.64 desc[UR42][R6.64], R4 ;  /* 0x000000040600a985 */ /* 0x0003e2000c101b2a */
[----:B------:R-:W-:Y:S02]  /*20a40*/  SHF.R.S32.HI R11, RZ, 0x1f, R217 ;  /* 0x0000001fff0b7819 */ /* 0x000fe400000114d9 */
[----:B------:R-:W-:Y:S01]  /*20a50*/  SHF.R.S32.HI R12, RZ, 0x1f, R214 ;  /* 0x0000001fff0c7819 */ /* 0x000fe200000114d6 */
[----:B-1----:R-:W-:Y:S01]  /*20a60*/  @!P1 IMAD.MOV.U32 R4, RZ, RZ, R37 ;  /* 0x000000ffff049224 */ /* 0x002fe200078e0025 */
[----:B------:R-:W-:Y:S01]  /*20a70*/  @!P0 LEA R6, P2, R217, R14, 0x2 ;  /* 0x0000000ed9068211 */ /* 0x000fe200078410ff */
[----:B------:R-:W-:-:S03]  /*20a80*/  @!P1 IMAD.MOV.U32 R5, RZ, RZ, R21 ;  /* 0x000000ffff059224 */ /* 0x000fc600078e0015 */
[----:B------:R-:W-:Y:S02]  /*20a90*/  @!P0 LEA.HI.X R7, R217, R28, R11, 0x2, P2 ;  /* 0x0000001cd9078211 */ /* 0x000fe400010f140b */
[----:B------:R1:W-:Y:S01]  /*20aa0*/  @!P1 ST.E.64 desc[UR42][R2.64], R4 ;  /* 0x0000000402009985 */ /* 0x0003e2000c101b2a */
[----:B------:R-:W-:Y:S02]  /*20ab0*/  SHF.R.S32.HI R11, RZ, 0x1f, R216 ;  /* 0x0000001fff0b7819 */ /* 0x000fe400000114d8 */
[----:B------:R-:W-:Y:S02]  /*20ac0*/  ISETP.GE.AND P1, PT, R214, UR4, PT ;  /* 0x00000004d6007c0c */ /* 0x000fe4000bf26270 */
[-C--:B------:R-:W-:Y:S01]  /*20ad0*/  @!P5 LEA R8, P2, R215, R14.reuse, 0x2 ;  /* 0x0000000ed708d211 */ /* 0x080fe200078410ff */
[----:B-1----:R-:W-:Y:S01]  /*20ae0*/  @!P0 IMAD.MOV.U32 R4, RZ, RZ, R40 ;  /* 0x000000ffff048224 */ /* 0x002fe200078e0028 */
[----:B------:R-:W-:Y:S01]  /*20af0*/  @!P3 LEA R2, P4, R216, R14, 0x2 ;  /* 0x0000000ed802b211 */ /* 0x000fe200078810ff */
[----:B------:R-:W-:-:S03]  /*20b00*/  @!P0 IMAD.MOV.U32 R5, RZ, RZ, R38 ;  /* 0x000000ffff058224 */ /* 0x000fc600078e0026 */
[-C--:B------:R-:W-:Y:S02]  /*20b10*/  @!P3 LEA.HI.X R3, R216, R28.reuse, R11, 0x2, P4 ;  /* 0x0000001cd803b211 */ /* 0x080fe400020f140b */
[----:B------:R1:W-:Y:S01]  /*20b20*/  @!P0 ST.E.64 desc[UR42][R6.64], R4 ;  /* 0x0000000406008985 */ /* 0x0003e2000c101b2a */
[----:B------:R-:W-:Y:S02]  /*20b30*/  ISETP.GE.AND P0, PT, R213, UR4, PT ;  /* 0x00000004d5007c0c */ /* 0x000fe4000bf06270 */
[----:B------:R-:W-:Y:S02]  /*20b40*/  SHF.R.S32.HI R11, RZ, 0x1f, R215 ;  /* 0x0000001fff0b7819 */ /* 0x000fe400000114d7 */
[----:B------:R-:W-:Y:S02]  /*20b50*/  ISETP.GE.AND P4, PT, R210, UR4, PT ;  /* 0x00000004d2007c0c */ /* 0x000fe4000bf86270 */
[----:B------:R-:W-:Y:S02]  /*20b60*/  @!P5 LEA.HI.X R9, R215, R28, R11, 0x2, P2 ;  /* 0x0000001cd709d211 */ /* 0x000fe400010f140b */
[----:B------:R-:W-:Y:S01]  /*20b70*/  SHF.R.S32.HI R11, RZ, 0x1f, R213 ;  /* 0x0000001fff0b7819 */ /* 0x000fe200000114d5 */
[----:B-1----:R-:W-:-:S02]  /*20b80*/  @!P3 IMAD.MOV.U32 R4, RZ, RZ, R41 ;  /* 0x000000ffff04b224 */ /* 0x002fc400078e0029 */
[----:B------:R-:W-:Y:S02]  /*20b90*/  @!P3 IMAD.MOV.U32 R5, RZ, RZ, R39 ;  /* 0x000000ffff05b224 */ /* 0x000fe400078e0027 */
[----:B------:R-:W-:Y:S02]  /*20ba0*/  @!P1 IMAD.MOV.U32 R6, RZ, RZ, R45 ;  /* 0x000000ffff069224 */ /* 0x000fe400078e002d */
[----:B------:R-:W-:Y:S01]  /*20bb0*/  @!P1 IMAD.MOV.U32 R7, RZ, RZ, R43 ;  /* 0x000000ffff079224 */ /* 0x000fe200078e002b */
[----:B------:R1:W-:Y:S01]  /*20bc0*/  @!P3 ST.E.64 desc[UR42][R2.64], R4 ;  /* 0x000000040200b985 */ /* 0x0003e2000c101b2a */
[----:B------:R-:W-:Y:S01]  /*20bd0*/  ISETP.GE.AND P3, PT, R212, UR4, PT ;  /* 0x00000004d4007c0c */ /* 0x000fe2000bf66270 */
[----:B-1----:R-:W-:Y:S01]  /*20be0*/  @!P5 IMAD.MOV.U32 R2, RZ, RZ, R44 ;  /* 0x000000ffff02d224 */ /* 0x002fe200078e002c */
[----:B------:R-:W-:Y:S01]  /*20bf0*/  @!P1 LEA R4, P2, R214, R14, 0x2 ;  /* 0x0000000ed6049211 */ /* 0x000fe200078410ff */
[----:B------:R-:W-:-:S03]  /*20c00*/  @!P5 IMAD.MOV.U32 R3, RZ, RZ, R42 ;  /* 0x000000ffff03d224 */ /* 0x000fc600078e002a */
[----:B------:R-:W-:Y:S02]  /*20c10*/  @!P1 LEA.HI.X R5, R214, R28, R12, 0x2, P2 ;  /* 0x0000001cd6059211 */ /* 0x000fe400010f140c */
[----:B------:R1:W-:Y:S01]  /*20c20*/  @!P5 ST.E.64 desc[UR42][R8.64], R2 ;  /* 0x000000020800d985 */ /* 0x0003e2000c101b2a */
[----:B------:R-:W-:-:S03]  /*20c30*/  ISETP.GE.AND P5, PT, R211, UR4, PT ;  /* 0x00000004d3007c0c */ /* 0x000fc6000bfa6270 */
[----:B------:R2:W-:Y:S01]  /*20c40*/  @!P1 ST.E.64 desc[UR42][R4.64], R6 ;  /* 0x0000000604009985 */ /* 0x0005e2000c101b2a */
[C---:B-1----:R-:W-:Y:S01]  /*20c50*/  @!P0 LEA R2, P2, R213.reuse, R14, 0x2 ;  /* 0x0000000ed5028211 */ /* 0x042fe200078410ff */
[----:B------:R-:W-:Y:S02]  /*20c60*/  @!P3 IMAD.MOV.U32 R8, RZ, RZ, R79 ;  /* 0x000000ffff08b224 */ /* 0x000fe400078e004f */
[----:B------:R-:W-:Y:S01]  /*20c70*/  @!P3 IMAD.MOV.U32 R9, RZ, RZ, R47 ;  /* 0x000000ffff09b224 */ /* 0x000fe200078e002f */
[----:B------:R-:W-:Y:S01]  /*20c80*/  @!P0 LEA.HI.X R3, R213, R28, R11, 0x2, P2 ;  /* 0x0000001cd5038211 */ /* 0x000fe200010f140b */
[----:B--2---:R-:W-:Y:S01]  /*20c90*/  @!P0 IMAD.MOV.U32 R6, RZ, RZ, R48 ;  /* 0x000000ffff068224 */ /* 0x004fe200078e0030 */
[----:B------:R-:W-:Y:S01]  /*20ca0*/  @!P3 LEA R4, P1, R212, R14, 0x2 ;  /* 0x0000000ed404b211 */ /* 0x000fe200078210ff */
[----:B------:R-:W-:Y:S01]  /*20cb0*/  @!P0 IMAD.MOV.U32 R7, RZ, RZ, R46 ;  /* 0x000000ffff078224 */ /* 0x000fe200078e002e */
[----:B------:R-:W-:-:S04]  /*20cc0*/  SHF.R.S32.HI R11, RZ, 0x1f, R212 ;  /* 0x0000001fff0b7819 */ /* 0x000fc800000114d4 */
[----:B------:R-:W-:Y:S01]  /*20cd0*/  @!P3 LEA.HI.X R5, R212, R28, R11, 0x2, P1 ;  /* 0x0000001cd405b211 */ /* 0x000fe200008f140b */
[----:B------:R1:W-:Y:S04]  /*20ce0*/  @!P0 ST.E.64 desc[UR42][R2.64], R6 ;  /* 0x0000000602008985 */ /* 0x0003e8000c101b2a */
[----:B------:R2:W-:Y:S01]  /*20cf0*/  @!P3 ST.E.64 desc[UR42][R4.64], R8 ;  /* 0x000000080400b985 */ /* 0x0005e2000c101b2a */
[CC--:B-1----:R-:W-:Y:S02]  /*20d00*/  @!P5 LEA R2, P0, R211.reuse, R14.reuse, 0x2 ;  /* 0x0000000ed302d211 */ /* 0x0c2fe400078010ff */
[C---:B------:R-:W-:Y:S02]  /*20d10*/  @!P4 LEA R6, P2, R210.reuse, R14, 0x2 ;  /* 0x0000000ed206c211 */ /* 0x040fe400078410ff */
[-C--:B------:R-:W-:Y:S01]  /*20d20*/  @!P5 LEA.HI.X R3, R211, R28.reuse, R0, 0x2, P0 ;  /* 0x0000001cd303d211 */ /* 0x080fe200000f1400 */
[----:B--2---:R-:W-:Y:S01]  /*20d30*/  @!P5 IMAD.MOV.U32 R4, RZ, RZ, R82 ;  /* 0x000000ffff04d224 */ /* 0x004fe200078e0052 */
[----:B------:R-:W-:Y:S01]  /*20d40*/  @!P4 LEA.HI.X R7, R210, R28, R229, 0x2, P2 ;  /* 0x0000001cd207c211 */ /* 0x000fe200010f14e5 */
[----:B------:R-:W-:-:S02]  /*20d50*/  @!P5 IMAD.MOV.U32 R5, RZ, RZ, R80 ;  /* 0x000000ffff05d224 */ /* 0x000fc400078e0050 */
[----:B------:R-:W-:Y:S02]  /*20d60*/  @!P4 IMAD.MOV.U32 R8, RZ, RZ, R83 ;  /* 0x000000ffff08c224 */ /* 0x000fe400078e0053 */
[----:B------:R-:W-:Y:S01]  /*20d70*/  @!P4 IMAD.MOV.U32 R9, RZ, RZ, R81 ;  /* 0x000000ffff09c224 */ /* 0x000fe200078e0051 */
[----:B------:R3:W-:Y:S04]  /*20d80*/  @!P5 ST.E.64 desc[UR42][R2.64], R4 ;  /* 0x000000040200d985 */ /* 0x0007e8000c101b2a */
[----:B------:R3:W-:Y:S02]  /*20d90*/  @!P4 ST.E.64 desc[UR42][R6.64], R8 ;  /* 0x000000080600c985 */ /* 0x0007e4000c101b2a */
.L_x_1809:
[----:B------:R-:W-:Y:S05]  /*20da0*/  BSYNC B1 ;  /* 0x0000000000017941 */ /* 0x000fea0003800000 */
.L_x_1808:
[----:B------:R-:W-:-:S03]  /*20db0*/  UMOV UR4, 0xffffffff ;  /* 0xffffffff00047882 */ /* 0x000fc60000000000 */
[----:B------:R-:W-:Y:S05]  /*20dc0*/  BRA.DIV UR4, `(.L_x_1810) ;  /* 0x000000ca04007947 */ /* 0x000fea000b800000 */
[----:B0-----:R-:W0:Y:S04]  /*20dd0*/  SHFL.IDX PT, R26, R26, 0x1, 0x1c1f ;  /* 0x003c1f001a1a7f89 */ /* 0x001e2800000e0000 */
[----:B--2---:R2:W4:Y:S02]  /*20de0*/  SHFL.IDX PT, R14, R25, 0x1, 0x1c1f ;  /* 0x003c1f00190e7f89 */ /* 0x00452400000e0000 */
.L_x_2102:
[----:B------:R-:W-:-:S13]  /*20df0*/  ISETP.GE.AND P0, PT, R24, R10, PT ;  /* 0x0000000a1800720c */ /* 0x000fda0003f06270 */
[----:B------:R-:W-:Y:S05]  /*20e00*/  @P0 BRA `(.L_x_1806) ;  /* 0x0000001000b80947 */ /* 0x000fea0003800000 */
[----:B------:R-:W-:Y:S01]  /*20e10*/  ULDC UR4, c[0x0][0xac8] ;  /* 0x0002b20000047ab9 */ /* 0x000fe20000000800 */
[----:B------:R-:W-:Y:S02]  /*20e20*/  SHF.R.S32.HI R0, RZ, 0x1f, R171 ;  /* 0x0000001fff007819 */ /* 0x000fe400000114ab */
[----:B------:R-:W-:Y:S02]  /*20e30*/  ISETP.GE.AND P1, PT, R171, UR4, PT ;  /* 0x00000004ab007c0c */ /* 0x000fe4000bf26270 */
[----:B------:R-:W-:Y:S02]  /*20e40*/  ISETP.GE.AND P3, PT, R224, UR4, PT ;  /* 0x00000004e0007c0c */ /* 0x000fe4000bf66270 */
[----:B------:R-:W-:Y:S02]  /*20e50*/  ISETP.GE.AND P2, PT, R223, UR4, PT ;  /* 0x00000004df007c0c */ /* 0x000fe4000bf46270 */
[----:B---3--:R-:W-:Y:S02]  /*20e60*/  SHF.R.S32.HI R8, RZ, 0x1f, R224 ;  /* 0x0000001fff087819 */ /* 0x008fe400000114e0 */
[----:B------:R-:W-:-:S02]  /*20e70*/  SHF.R.S32.HI R12, RZ, 0x1f, R222 ;  /* 0x0000001fff0c7819 */ /* 0x000fc400000114de */
[----:B------:R-:W-:-:S03]  /*20e80*/  SHF.R.S32.HI R13, RZ, 0x1f, R213 ;  /* 0x0000001fff0d7819 */ /* 0x000fc600000114d5 */
[CC--:B----4-:R-:W-:Y:S01]  /*20e90*/  @!P1 LEA R2, P0, R171.reuse, R14.reuse, 0x2 ;  /* 0x0000000eab029211 */ /* 0x0d0fe200078010ff */
[----:B------:R-:W-:Y:S01]  /*20ea0*/  @!P1 IMAD.MOV.U32 R4, RZ, RZ, R49 ;  /* 0x000000ffff049224 */ /* 0x000fe200078e0031 */
[----:B------:R-:W-:Y:S01]  /*20eb0*/  @!P3 LEA R6, P4, R224, R14, 0x2 ;  /* 0x0000000ee006b211 */ /* 0x000fe200078810ff */
[----:B------:R-:W-:Y:S01]  /*20ec0*/  @!P1 IMAD.MOV.U32 R5, RZ, RZ, R84 ;  /* 0x000000ffff059224 */ /* 0x000fe200078e0054 */
[----:B0-----:R-:W-:Y:S02]  /*20ed0*/  @!P1 LEA.HI.X R3, R171, R26, R0, 0x2, P0 ;  /* 0x0000001aab039211 */ /* 0x001fe400000f1400 */
[----:B------:R-:W-:Y:S02]  /*20ee0*/  ISETP.GE.AND P0, PT, R222, UR4, PT ;  /* 0x00000004de007c0c */ /* 0x000fe4000bf06270 */
[----:B------:R-:W-:Y:S01]  /*20ef0*/  SHF.R.S32.HI R0, RZ, 0x1f, R223 ;  /* 0x0000001fff007819 */ /* 0x000fe200000114df */
[----:B------:R0:W-:Y:S01]  /*20f00*/  @!P1 ST.E.64 desc[UR42][R2.64], R4 ;  /* 0x0000000402009985 */ /* 0x0001e2000c101b2a */
[----:B------:R-:W-:-:S02]  /*20f10*/  ISETP.GE.AND P1, PT, R221, UR4, PT ;  /* 0x00000004dd007c0c */ /* 0x000fc4000bf26270 */
[----:B------:R-:W-:Y:S02]  /*20f20*/  @!P3 LEA.HI.X R7, R224, R26, R8, 0x2, P4 ;  /* 0x0000001ae007b211 */ /* 0x000fe400020f1408 */
[----:B------:R-:W-:Y:S02]  /*20f30*/  ISETP.GE.AND P4, PT, R220, UR4, PT ;  /* 0x00000004dc007c0c */ /* 0x000fe4000bf86270 */
[C---:B0-----:R-:W-:Y:S01]  /*20f40*/  @!P2 LEA R2, P5, R223.reuse, R14, 0x2 ;  /* 0x0000000edf02a211 */ /* 0x041fe200078a10ff */
[----:B------:R-:W-:Y:S02]  /*20f50*/  @!P3 IMAD.MOV.U32 R4, RZ, RZ, R50 ;  /* 0x000000ffff04b224 */ /* 0x000fe400078e0032 */
[----:B------:R-:W-:Y:S01]  /*20f60*/  @!P3 IMAD.MOV.U32 R5, RZ, RZ, R85 ;  /* 0x000000ffff05b224 */ /* 0x000fe200078e0055 */
[----:B------:R-:W-:Y:S01]  /*20f70*/  @!P2 LEA.HI.X R3, R223, R26, R0, 0x2, P5 ;  /* 0x0000001adf03a211 */ /* 0x000fe200028f1400 */
[----:B------:R-:W-:Y:S01]  /*20f80*/  @!P2 IMAD.MOV.U32 R50, RZ, RZ, R53 ;  /* 0x000000ffff32a224 */ /* 0x000fe200078e0035 */
[CC--:B------:R-:W-:Y:S01]  /*20f90*/  @!P0 LEA R8, P5, R222.reuse, R14.reuse, 0x2 ;  /* 0x0000000ede088211 */ /* 0x0c0fe200078a10ff */
[----:B------:R-:W-:Y:S01]  /*20fa0*/  @!P0 IMAD.MOV.U32 R53, RZ, RZ, R52 ;  /* 0x000000ffff358224 */ /* 0x000fe200078e0034 */
[----:B------:R0:W-:Y:S01]  /*20fb0*/  @!P3 ST.E.64 desc[UR42][R6.64], R4 ;  /* 0x000000040600b985 */ /* 0x0001e2000c101b2a */
[----:B------:R-:W-:Y:S01]  /*20fc0*/  ISETP.GE.AND P3, PT, R219, UR4, PT ;  /* 0x00000004db007c0c */ /* 0x000fe2000bf66270 */
[----:B------:R-:W-:Y:S01]  /*20fd0*/  @!P0 IMAD.MOV.U32 R52, RZ, RZ, R54 ;  /* 0x000000ffff348224 */ /* 0x000fe200078e0036 */
[----:B------:R-:W-:Y:S01]  /*20fe0*/  SHF.R.S32.HI R0, RZ, 0x1f, R221 ;  /* 0x0000001fff007819 */ /* 0x000fe200000114dd */
[----:B------:R3:W-:Y:S01]  /*20ff0*/  @!P2 ST.E.64 desc[UR42][R2.64], R50 ;  /* 0x000000320200a985 */ /* 0x0007e2000c101b2a */
[C---:B------:R-:W-:Y:S01]  /*21000*/  @!P1 LEA R10, P2, R221.reuse, R14, 0x2 ;  /* 0x0000000edd0a9211 */ /* 0x040fe200078410ff */
[----:B------:R-:W-:Y:S01]  /*21010*/  @!P1 IMAD.MOV.U32 R54, RZ, RZ, R57 ;  /* 0x000000ffff369224 */ /* 0x000fe200078e0039 */
[-C--:B------:R-:W-:Y:S01]  /*21020*/  @!P0 LEA.HI.X R9, R222, R26.reuse, R12, 0x2, P5 ;  /* 0x0000001ade098211 */ /* 0x080fe200028f140c */
[----:B------:R-:W-:Y:S01]  /*21030*/  @!P4 IMAD.MOV.U32 R57, RZ, RZ, R56 ;  /* 0x000000ffff39c224 */ /* 0x000fe200078e0038 */
[----:B------:R-:W-:Y:S01]  /*21040*/  @!P1 LEA.HI.X R11, R221, R26, R0, 0x2, P2 ;  /* 0x0000001add0b9211 */ /* 0x000fe200010f1400 */
[----:B------:R-:W-:Y:S01]  /*21050*/  @!P4 IMAD.MOV.U32 R56, RZ, RZ, R58 ;  /* 0x000000ffff38c224 */ /* 0x000fe200078e003a */
[----:B------:R-:W-:Y:S01]  /*21060*/  ISETP.GE.AND P2, PT, R218, UR4, PT ;  /* 0x00000004da007c0c */ /* 0x000fe2000bf46270 */
[----:B------:R4:W-:Y:S01]  /*21070*/  @!P0 ST.E.64 desc[UR42][R8.64], R52 ;  /* 0x0000003408008985 */ /* 0x0009e2000c101b2a */
[----:B------:R-:W-:Y:S01]  /*21080*/  SHF.R.S32.HI R12, RZ, 0x1f, R220 ;  /* 0x0000001fff0c7819 */ /* 0x000fe200000114dc */
[----:B------:R-:W-:Y:S01]  /*21090*/  @!P3 IMAD.MOV.U32 R58, RZ, RZ, R67 ;  /* 0x000000ffff3ab224 */ /* 0x000fe200078e0043 */
[----:B0-----:R-:W-:Y:S01]  /*210a0*/  @!P4 LEA R4, P0, R220, R14, 0x2 ;  /* 0x0000000edc04c211 */ /* 0x001fe200078010ff */
[----:B------:R0:W-:Y:S01]  /*210b0*/  @!P1 ST.E.64 desc[UR42][R10.64], R54 ;  /* 0x000000360a009985 */ /* 0x0001e2000c101b2a */
[----:B------:R-:W-:-:S02]  /*210c0*/  ISETP.GE.AND P1, PT, R217, UR4, PT ;  /* 0x00000004d9007c0c */ /* 0x000fc4000bf26270 */
[----:B------:R-:W-:Y:S02]  /*210d0*/  @!P4 LEA.HI.X R5, R220, R26, R12, 0x2, P0 ;  /* 0x0000001adc05c211 */ /* 0x000fe400000f140c */
[C---:B---3--:R-:W-:Y:S02]  /*210e0*/  @!P3 LEA R2, P5, R219.reuse, R14, 0x2 ;  /* 0x0000000edb02b211 */ /* 0x048fe400078a10ff */
[----:B------:R-:W-:Y:S01]  /*210f0*/  SHF.R.S32.HI R0, RZ, 0x1f, R219 ;  /* 0x0000001fff007819 */ /* 0x000fe200000114db */
[----:B------:R-:W-:Y:S01]  /*21100*/  @!P4 ST.E.64 desc[UR42][R4.64], R56 ;  /* 0x000000380400c985 */ /* 0x000fe2000c101b2a */
[----:B------:R-:W-:Y:S01]  /*21110*/  ISETP.GE.AND P0, PT, R216, UR4, PT ;  /* 0x00000004d8007c0c */ /* 0x000fe2000bf06270 */
[----:B------:R-:W-:Y:S01]  /*21120*/  @!P2 IMAD.MOV.U32 R67, RZ, RZ, R66 ;  /* 0x000000ffff43a224 */ /* 0x000fe200078e0042 */
[----:B------:R-:W-:Y:S01]  /*21130*/  @!P3 LEA.HI.X R3, R219, R26, R0, 0x2, P5 ;  /* 0x0000001adb03b211 */ /* 0x000fe200028f1400 */
[----:B------:R-:W-:Y:S01]  /*21140*/  @!P2 IMAD.MOV.U32 R66, RZ, RZ, R68 ;  /* 0x000000ffff42a224 */ /* 0x000fe200078e0044 */
[----:B------:R-:W-:Y:S01]  /*21150*/  SHF.R.S32.HI R0, RZ, 0x1f, R218 ;  /* 0x0000001fff007819 */ /* 0x000fe200000114da */
[----:B------:R-:W-:Y:S01]  /*21160*/  @!P1 IMAD.MOV.U32 R68, RZ, RZ, R71 ;  /* 0x000000ffff449224 */ /* 0x000fe200078e0047 */
[----:B------:R-:W-:Y:S01]  /*21170*/  @!P2 LEA R6, P4, R218, R14, 0x2 ;  /* 0x0000000eda06a211 */ /* 0x000fe200078810ff */
[----:B------:R3:W-:Y:S01]  /*21180*/  @!P3 ST.E.64 desc[UR42][R2.64], R58 ;  /* 0x0000003a0200b985 */ /* 0x0007e2000c101b2a */
[----:B------:R-:W-:-:S02]  /*21190*/  ISETP.GE.AND P3, PT, R215, UR4, PT ;  /* 0x00000004d7007c0c */ /* 0x000fc4000bf66270 */
[----:B------:R-:W-:Y:S02]  /*211a0*/  @!P2 LEA.HI.X R7, R218, R26, R0, 0x2, P4 ;  /* 0x0000001ada07a211 */ /* 0x000fe400020f1400 */
[C---:B----4-:R-:W-:Y:S01]  /*211b0*/  @!P1 LEA R8, P5, R217.reuse, R14, 0x2 ;  /* 0x0000000ed9089211 */ /* 0x050fe200078a10ff */
[----:B------:R-:W-:Y:S01]  /*211c0*/  @!P0 IMAD.MOV.U32 R71, RZ, RZ, R70 ;  /* 0x000000ffff478224 */ /* 0x000fe200078e0046 */
[----:B------:R-:W-:Y:S01]  /*211d0*/  SHF.R.S32.HI R0, RZ, 0x1f, R217 ;  /* 0x0000001fff007819 */ /* 0x000fe200000114d9 */
[----:B------:R4:W-:Y:S01]  /*211e0*/  @!P2 ST.E.64 desc[UR42][R6.64], R66 ;  /* 0x000000420600a985 */ /* 0x0009e2000c101b2a */
[----:B------:R-:W-:Y:S01]  /*211f0*/  ISETP.GE.AND P2, PT, R214, UR4, PT ;  /* 0x00000004d6007c0c */ /* 0x000fe2000bf46270 */
[----:B------:R-:W-:Y:S01]  /*21200*/  @!P0 IMAD.MOV.U32 R70, RZ, RZ, R72 ;  /* 0x000000ffff468224 */ /* 0x000fe200078e0048 */
[----:B------:R-:W-:Y:S02]  /*21210*/  @!P1 LEA.HI.X R9, R217, R26, R0, 0x2, P5 ;  /* 0x0000001ad9099211 */ /* 0x000fe400028f1400 */
[-C--:B0-----:R-:W-:Y:S01]  /*21220*/  @!P0 LEA R10, P4, R216, R14.reuse, 0x2 ;  /* 0x0000000ed80a8211 */ /* 0x081fe200078810ff */
[----:B------:R-:W-:Y:S01]  /*21230*/  @!P3 IMAD.MOV.U32 R72, RZ, RZ, R87 ;  /* 0x000000ffff48b224 */ /* 0x000fe200078e0057 */
[----:B------:R-:W-:Y:S01]  /*21240*/  SHF.R.S32.HI R0, RZ, 0x1f, R216 ;  /* 0x0000001fff007819 */ /* 0x000fe200000114d8 */
[----:B------:R-:W-:Y:S01]  /*21250*/  @!P1 ST.E.64 desc[UR42][R8.64], R68 ;  /* 0x0000004408009985 */ /* 0x000fe2000c101b2a */
[----:B---3--:R-:W-:-:S02]  /*21260*/  @!P3 LEA R2, P1, R215, R14, 0x2 ;  /* 0x0000000ed702b211 */ /* 0x008fc400078210ff */
[-C--:B------:R-:W-:Y:S02]  /*21270*/  @!P0 LEA.HI.X R11, R216, R26.reuse, R0, 0x2, P4 ;  /* 0x0000001ad80b8211 */ /* 0x080fe400020f1400 */
[----:B------:R-:W-:Y:S01]  /*21280*/  SHF.R.S32.HI R12, RZ, 0x1f, R215 ;  /* 0x0000001fff0c7819 */ /* 0x000fe200000114d7 */
[----:B------:R-:W-:Y:S01]  /*21290*/  @!P2 IMAD.MOV.U32 R87, RZ, RZ, R86 ;  /* 0x000000ffff57a224 */ /* 0x000fe200078e0056 */
[----:B------:R-:W-:Y:S01]  /*212a0*/  ISETP.GE.AND P4, PT, R213, UR4, PT ;  /* 0x00000004d5007c0c */ /* 0x000fe2000bf86270 */
[----:B------:R0:W-:Y:S01]  /*212b0*/  @!P0 ST.E.64 desc[UR42][R10.64], R70 ;  /* 0x000000460a008985 */ /* 0x0001e2000c101b2a */
[----:B------:R-:W-:Y:S01]  /*212c0*/  ISETP.GE.AND P5, PT, R212, UR4, PT ;  /* 0x00000004d4007c0c */ /* 0x000fe2000bfa6270 */
[----:B------:R-:W-:Y:S01]  /*212d0*/  @!P2 IMAD.MOV.U32 R86, RZ, RZ, R88 ;  /* 0x000000ffff56a224 */ /* 0x000fe200078e0058 */
[----:B------:R-:W-:Y:S02]  /*212e0*/  ISETP.GE.AND P0, PT, R211, UR4, PT ;  /* 0x00000004d3007c0c */ /* 0x000fe4000bf06270 */
[----:B------:R-:W-:-:S02]  /*212f0*/  @!P3 LEA.HI.X R3, R215, R26, R12, 0x2, P1 ;  /* 0x0000001ad703b211 */ /* 0x000fc400008f140c */
[----:B------:R-:W-:Y:S02]  /*21300*/  SHF.R.S32.HI R0, RZ, 0x1f, R214 ;  /* 0x0000001fff007819 */ /* 0x000fe400000114d6 */
[C---:B------:R-:W-:Y:S01]  /*21310*/  @!P2 LEA R4, P1, R214.reuse, R14, 0x2 ;  /* 0x0000000ed604a211 */ /* 0x040fe200078210ff */
[----:B------:R3:W-:Y:S01]  /*21320*/  @!P3 ST.E.64 desc[UR42][R2.64], R72 ;  /* 0x000000480200b985 */ /* 0x0007e2000c101b2a */
[----:B------:R-:W-:Y:S01]  /*21330*/  SHF.R.S32.HI R12, RZ, 0x1f, R212 ;  /* 0x0000001fff0c7819 */ /* 0x000fe200000114d4 */
[----:B------:R-:W-:Y:S01]  /*21340*/  @!P4 IMAD.MOV.U32 R88, RZ, RZ, R91 ;  /* 0x000000ffff58c224 */ /* 0x000fe200078e005b */
[----:B------:R-:W-:Y:S01]  /*21350*/  @!P2 LEA.HI.X R5, R214, R26, R0, 0x2, P1 ;  /* 0x0000001ad605a211 */ /* 0x000fe200008f1400 */
[----:B------:R-:W-:Y:S01]  /*21360*/  @!P5 IMAD.MOV.U32 R93, RZ, RZ, R90 ;  /* 0x000000ffff5dd224 */ /* 0x000fe200078e005a */
[-C--:B----4-:R-:W-:Y:S02]  /*21370*/  @!P4 LEA R6, P1, R213, R14.reuse, 0x2 ;  /* 0x0000000ed506c211 */ /* 0x090fe400078210ff */
[-C--:B0-----:R-:W-:Y:S01]  /*21380*/  @!P0 LEA R10, P3, R211, R14.reuse, 0x2 ;  /* 0x0000000ed30a8211 */ /* 0x081fe200078610ff */
[----:B------:R3:W-:Y:S01]  /*21390*/  @!P2 ST.E.64 desc[UR42][R4.64], R86 ;  /* 0x000000560400a985 */ /* 0x0007e2000c101b2a */
[----:B------:R-:W-:-:S02]  /*213a0*/  @!P5 LEA R8, P2, R212, R14, 0x2 ;  /* 0x0000000ed408d211 */ /* 0x000fc400078410ff */
[----:B------:R-:W-:Y:S02]  /*213b0*/  SHF.R.S32.HI R0, RZ, 0x1f, R211 ;  /* 0x0000001fff007819 */ /* 0x000fe400000114d3 */
[-C--:B------:R-:W-:Y:S02]  /*213c0*/  @!P4 LEA.HI.X R7, R213, R26.reuse, R13, 0x2, P1 ;  /* 0x0000001ad507c211 */ /* 0x080fe400008f140d */
[-C--:B------:R-:W-:Y:S02]  /*213d0*/  @!P5 LEA.HI.X R9, R212, R26.reuse, R12, 0x2, P2 ;  /* 0x0000001ad409d211 */ /* 0x080fe400010f140c */
[----:B------:R-:W-:Y:S01]  /*213e0*/  @!P0 LEA.HI.X R11, R211, R26, R0, 0x2, P3 ;  /* 0x0000001ad30b8211 */ /* 0x000fe200018f1400 */
[----:B------:R3:W-:Y:S04]  /*213f0*/  @!P4 ST.E.64 desc[UR42][R6.64], R88 ;  /* 0x000000580600c985 */ /* 0x0007e8000c101b2a */
[----:B------:R3:W-:Y:S04]  /*21400*/  @!P5 ST.E.64 desc[UR42][R8.64], R92 ;  /* 0x0000005c0800d985 */ /* 0x0007e8000c101b2a */
[----:B------:R3:W-:Y:S01]  /*21410*/  @!P0 ST.E.64 desc[UR42][R10.64], R62 ;  /* 0x0000003e0a008985 */ /* 0x0007e2000c101b2a */
[----:B------:R-:W-:-:S13]  /*21420*/  ISETP.GE.AND P0, PT, R210, UR4, PT ;  /* 0x00000004d2007c0c */ /* 0x000fda000bf06270 */
[----:B---3--:R-:W-:Y:S05]  /*21430*/  @P0 BRA `(.L_x_1806) ;  /* 0x0000000c002c0947 */ /* 0x008fea0003800000 */
[----:B------:R-:W-:-:S04]  /*21440*/  LEA R14, P0, R210, R14, 0x2 ;  /* 0x0000000ed20e7211 */ /* 0x000fc800078010ff */
[----:B------:R-:W-:-:S05]  /*21450*/  LEA.HI.X R15, R210, R26, R229, 0x2, P0 ;  /* 0x0000001ad20f7211 */ /* 0x000fca00000f14e5 */
[----:B------:R0:W-:Y:S01]  /*21460*/  ST.E.64 desc[UR42][R14.64], R64 ;  /* 0x000000400e007985 */ /* 0x0001e2000c101b2a */
[----:B------:R-:W-:Y:S05]  /*21470*/  BRA `(.L_x_1806) ;  /* 0x0000000c001c7947 */ /* 0x000fea0003800000 */
.L_x_1792:
[----:B------:R-:W-:Y:S01]  /*21480*/  ULDC.64 UR4, c[0x0][0xc08] ;  /* 0x0003020000047ab9 */ /* 0x000fe20000000a00 */
[----:B------:R-:W3:Y:S01]  /*21490*/  LDC.64 R2, c[0x0][0xc00] ;  /* 0x00030000ff027b82 */ /* 0x000ee20000000a00 */
[----:B------:R-:W-:Y:S01]  /*214a0*/  ISETP.NE.U32.AND P0, PT, RZ, UR4, PT ;  /* 0x00000004ff007c0c */ /* 0x000fe2000bf05070 */
[----:B------:R-:W-:Y:S01]  /*214b0*/  IMAD.MOV.U32 R15, RZ, RZ, RZ ;  /* 0x000000ffff0f7224 */ /* 0x000fe200078e00ff */
[----:B------:R-:W4:Y:S02]  /*214c0*/  S2R R0, SR_TID.X ;  /* 0x0000000000007919 */ /* 0x000f240000002100 */
[----:B------:R-:W-:Y:S01]  /*214d0*/  ISETP.NE.AND.EX P1, PT, RZ, UR5, PT, P0 ;  /* 0x00000005ff007c0c */ /* 0x000fe2000bf25300 */
[----:B------:R-:W-:Y:S02]  /*214e0*/  ULDC.64 UR4, c[0x0][0xc00] ;  /* 0x0003000000047ab9 */ /* 0x000fe40000000a00 */
[----:B------:R-:W-:-:S04]  /*214f0*/  ISETP.NE.U32.AND P0, PT, RZ, UR4, PT ;  /* 0x00000004ff007c0c */ /* 0x000fc8000bf05070 */
[----:B------:R-:W-:-:S06]  /*21500*/  ISETP.NE.AND.EX P0, PT, RZ, UR5, PT, P0 ;  /* 0x00000005ff007c0c */ /* 0x000fcc000bf05300 */
[----:B------:R-:W0:Y:S01]  /*21510*/  @P1 LDC.64 R4, c[0x0][0xc08] ;  /* 0x00030200ff041b82 */ /* 0x000e220000000a00 */
[----:B------:R-:W-:Y:S02]  /*21520*/  ULDC UR4, c[0x0][0xa88] ;  /* 0x0002a20000047ab9 */ /* 0x000fe40000000800 */
[----:B------:R-:W-:Y:S02]  /*21530*/  IMAD.U32 R20, RZ, RZ, UR4 ;  /* 0x00000004ff147e24 */ /* 0x000fe4000f8e00ff */
[----:B---3--:R-:W-:-:S05]  /*21540*/  IMAD.WIDE R2, R208, 0x4, R2 ;  /* 0x00000004d0027825 */ /* 0x008fca00078e0202 */
[----:B------:R3:W5:Y:S01]  /*21550*/  @P0 LDG.E R15, desc[UR42][R2.64] ;  /* 0x0000002a020f0981 */ /* 0x000762000c1e1900 */
[----:B-1----:R-:W-:Y:S01]  /*21560*/  ISETP.GT.AND P2, PT, R207, 0x1, PT ;  /* 0x00000001cf00780c */ /* 0x002fe20003f44270 */
[----:B----4-:R-:W-:Y:S02]  /*21570*/  VIADD R0, R0, 0xffffff80 ;  /* 0xffffff8000007836 */ /* 0x010fe40000000000 */
[----:B0-----:R-:W-:-:S05]  /*21580*/  @P1 IMAD.WIDE R4, R208, 0x4, R4 ;  /* 0x00000004d0041825 */ /* 0x001fca00078e0204 */
[----:B------:R3:W5:Y:S01]  /*21590*/  @P1 LDG.E R20, desc[UR42][R4.64] ;  /* 0x0000002a04141981 */ /* 0x000762000c1e1900 */
[----:B------:R-:W-:Y:S02]  /*215a0*/  ISETP.GT.AND P3, PT, R0, 0x7f, PT ;  /* 0x0000007f0000780c */ /* 0x000fe40003f64270 */
[----:B-----5:R-:W-:Y:S01]  /*215b0*/  SHF.R.S32.HI R24, RZ, 0x1f, R208 ;  /* 0x0000001fff187819 */ /* 0x020fe200000114d0 */
[----:B------:R-:W-:Y:S10]  /*215c0*/  @P1 BRA `(.L_x_1811) ;  /* 0x0000000000101947 */ /* 0x000ff40003800000 */
[----:B------:R-:W-:Y:S05]  /*215d0*/  @!P0 BRA `(.L_x_1811) ;  /* 0x00000000000c8947 */ /* 0x000fea0003800000 */
[----:B---3--:R-:W3:Y:S04]  /*215e0*/  LDG.E R5, desc[UR42][R2.64] ;  /* 0x0000002a02057981 */ /* 0x008ee8000c1e1900 */
[----:B------:R-:W3:Y:S02]  /*215f0*/  LDG.E R20, desc[UR42][R2.64+0x4] ;  /* 0x0000042a02147981 */ /* 0x000ee4000c1e1900 */
[----:B---3--:R-:W-:-:S07]  /*21600*/  IMAD.IADD R20, R20, 0x1, -R5 ;  /* 0x0000000114147824 */ /* 0x008fce00078e0a05 */
.L_x_1811:
[----:B------:R-:W-:Y:S01]  /*21610*/  BSSY B1, `(.L_x_1812) ;  /* 0x0000036000017945 */ /* 0x000fe20003800000 */
[----:B------:R-:W-:Y:S02]  /*21620*/  SEL R25, R208, RZ, !P0 ;  /* 0x000000ffd0197207 */ /* 0x000fe40004000000 */
[----:B------:R-:W-:Y:S02]  /*21630*/  SEL R24, R24, RZ, !P0 ;  /* 0x000000ff18187207 */ /* 0x000fe40004000000 */
[----:B------:R-:W-:Y:S01]  /*21640*/  SHF.R.S32.HI R14, RZ, 0x1f, R15 ;  /* 0x0000001fff0e7819 */ /* 0x000fe2000001140f */
[----:B------:R-:W-:Y:S06]  /*21650*/  @P3 BRA `(.L_x_1813) ;  /* 0x0000000000c43947 */ /* 0x000fec0003800000 */
[----:B---3--:R-:W0:Y:S01]  /*21660*/  S2R R2, SR_TID.X ;  /* 0x0000000000027919 */ /* 0x008e220000002100 */
[----:B------:R-:W1:Y:S02]  /*21670*/  LDC R29, c[0x0][0xbe8] ;  /* 0x0002fa00ff1d7b82 */ /* 0x000e640000000800 */
[----:B-1----:R-:W-:Y:S01]  /*21680*/  IMAD R0, R20, R29, RZ ;  /* 0x0000001d14007224 */ /* 0x002fe200078e02ff */
[----:B0-----:R-:W-:-:S04]  /*21690*/  IADD3 R27, R178, -0x80, R2 ;  /* 0xffffff80b21b7810 */ /* 0x001fc80007ffe002 */
[----:B------:R-:W-:-:S13]  /*216a0*/  ISETP.GE.AND P0, PT, R27, R0, PT ;  /* 0x000000001b00720c */ /* 0x000fda0003f06270 */
[----:B------:R-:W-:Y:S05]  /*216b0*/  @P0 BRA `(.L_x_1813) ;  /* 0x0000000000ac0947 */ /* 0x000fea0003800000 */
[----:B------:R-:W-:Y:S01]  /*216c0*/  IMAD.MOV.U32 R0, RZ, RZ, 0x9b8 ;  /* 0x000009b8ff007424 */ /* 0x000fe200078e00ff */
[----:B------:R-:W-:Y:S01]  /*216d0*/  ISETP.GT.AND P3, PT, R207, 0x1, PT ;  /* 0x00000001cf00780c */ /* 0x000fe20003f64270 */
[----:B------:R-:W0:Y:S01]  /*216e0*/  LDC.64 R2, c[0x0][0xba8] ;  /* 0x0002ea00ff027b82 */ /* 0x000e220000000a00 */
[----:B------:R-:W-:Y:S01]  /*216f0*/  ISETP.NE.AND P0, PT, R29, 0x1, PT ;  /* 0x000000011d00780c */ /* 0x000fe20003f05270 */
[----:B------:R-:W-:Y:S01]  /*21700*/  IMAD.MOV.U32 R21, RZ, RZ, R27 ;  /* 0x000000ffff157224 */ /* 0x000fe200078e001b */
[----:B------:R-:W-:Y:S02]  /*21710*/  SEL R26, R0, 0x978, P3 ;  /* 0x00000978001a7807 */ /* 0x000fe40001800000 */
[----:B------:R-:W-:-:S03]  /*21720*/  SEL R209, R209, RZ, P3 ;  /* 0x000000ffd1d17207 */ /* 0x000fc60001800000 */
[----:B------:R-:W1:Y:S08]  /*21730*/  LDC.64 R10, c[0x0][R26+0x220] ;  /* 0x000088001a0a7b82 */ /* 0x000e700000000a00 */
[----:B------:R-:W3:Y:S08]  /*21740*/  LDC.64 R8, c[0x0][R26+0x218] ;  /* 0x000086001a087b82 */ /* 0x000ef00000000a00 */
[----:B------:R-:W4:Y:S08]  /*21750*/  LDC.64 R6, c[0x0][R26+0x228] ;  /* 0x00008a001a067b82 */ /* 0x000f300000000a00 */
[----:B------:R-:W5:Y:S08]  /*21760*/  LDC.64 R4, c[0x0][R26+0x210] ;  /* 0x000084001a047b82 */ /* 0x000f700000000a00 */
[----:B------:R-:W2:Y:S08]  /*21770*/  @P0 LDC R0, c[0x0][0xbec] ;  /* 0x0002fb00ff000b82 */ /* 0x000eb00000000800 */
[----:B------:R-:W4:Y:S01]  /*21780*/  @P0 LDC R33, c[0x0][0xbf0] ;  /* 0x0002fc00ff210b82 */ /* 0x000f220000000800 */
[----:B-1----:R-:W-:-:S07]  /*21790*/  IMAD R11, R11, R25, RZ ;  /* 0x000000190b0b7224 */ /* 0x002fce00078e02ff */
[----:B0-----:R-:W0:Y:S01]  /*217a0*/  @!P3 LDC R2, c[0x0][0xb50] ;  /* 0x0002d400ff02bb82 */ /* 0x001e220000000800 */
[----:B------:R-:W-:Y:S02]  /*217b0*/  IMAD R11, R10, R24, R11 ;  /* 0x000000180a0b7224 */ /* 0x000fe400078e020b */
[----:B--2---:R-:W-:-:S05]  /*217c0*/  @P0 IMAD.HI.U32 R0, R27, R0, RZ ;  /* 0x000000001b000227 */ /* 0x004fca00078e00ff */
[----:B------:R-:W1:Y:S01]  /*217d0*/  @!P3 LDC R3, c[0x0][0xb54] ;  /* 0x0002d500ff03bb82 */ /* 0x000e620000000800 */
[-C--:B---3--:R-:W-:Y:S02]  /*217e0*/  IMAD R31, R9, R169.reuse, RZ ;  /* 0x000000a9091f7224 */ /* 0x088fe400078e02ff */
[----:B------:R-:W-:Y:S01]  /*217f0*/  IMAD.WIDE.U32 R12, R8, R169, RZ ;  /* 0x000000a9080c7225 */ /* 0x000fe200078e00ff */
[----:B----4-:R-:W-:-:S03]  /*21800*/  @P0 SHF.R.U32.HI R21, RZ, R33, R0 ;  /* 0x00000021ff150219 */ /* 0x010fc60000011600 */
[----:B------:R-:W-:-:S04]  /*21810*/  IMAD.WIDE.U32 R8, R10, R25, RZ ;  /* 0x000000190a087225 */ /* 0x000fc800078e00ff */
[----:B------:R-:W-:Y:S01]  /*21820*/  IMAD.IADD R13, R31, 0x1, R13 ;  /* 0x000000011f0d7824 */ /* 0x000fe200078e020d */
[----:B------:R-:W-:Y:S01]  /*21830*/  IADD3 R12, P0, P1, R8, R12, R15 ;  /* 0x0000000c080c7210 */ /* 0x000fe2000791e00f */
[----:B------:R-:W-:Y:S02]  /*21840*/  IMAD.MOV R0, RZ, RZ, -R21 ;  /* 0x000000ffff007224 */ /* 0x000fe400078e0a15 */
[----:B------:R-:W-:Y:S02]  /*21850*/  IMAD.IADD R11, R9, 0x1, R11 ;  /* 0x00000001090b7824 */ /* 0x000fe400078e020b */
[-C--:B------:R-:W-:Y:S02]  /*21860*/  IMAD R31, R7, R209.reuse, RZ ;  /* 0x000000d1071f7224 */ /* 0x080fe400078e02ff */
[----:B------:R-:W-:-:S04]  /*21870*/  IMAD.WIDE.U32 R6, R6, R209, RZ ;  /* 0x000000d106067225 */ /* 0x000fc800078e00ff */
[----:B------:R-:W-:Y:S01]  /*21880*/  IMAD R9, R29, R0, R27 ;  /* 0x000000001d097224 */ /* 0x000fe200078e021b */
[----:B------:R-:W-:Y:S01]  /*21890*/  IADD3.X R0, R11, R13, R14, P0, P1 ;  /* 0x0000000d0b007210 */ /* 0x000fe200007e240e */
[----:B------:R-:W-:Y:S01]  /*218a0*/  IMAD.IADD R7, R31, 0x1, R7 ;  /* 0x000000011f077824 */ /* 0x000fe200078e0207 */
[----:B------:R-:W-:Y:S02]  /*218b0*/  IADD3 R6, P0, P1, R21, R12, R6 ;  /* 0x0000000c15067210 */ /* 0x000fe4000791e006 */
[----:B------:R-:W-:Y:S02]  /*218c0*/  SHF.R.S32.HI R21, RZ, 0x1f, R21 ;  /* 0x0000001fff157819 */ /* 0x000fe40000011415 */
[----:B------:R-:W-:Y:S02]  /*218d0*/  SHF.R.S32.HI R11, RZ, 0x1f, R9 ;  /* 0x0000001fff0b7819 */ /* 0x000fe40000011409 */
[----:B------:R-:W-:Y:S01]  /*218e0*/  IADD3.X R7, R21, R0, R7, P0, P1 ;  /* 0x0000000015077210 */ /* 0x000fe200007e2407 */
[----:B-----5:R-:W-:-:S04]  /*218f0*/  IMAD R0, R5, R9, RZ ;  /* 0x0000000905007224 */ /* 0x020fc800078e02ff */
[C---:B------:R-:W-:Y:S02]  /*21900*/  IMAD R11, R4.reuse, R11, R0 ;  /* 0x0000000b040b7224 */ /* 0x040fe400078e0200 */
[----:B------:R-:W-:-:S04]  /*21910*/  IMAD.WIDE.U32 R4, R4, R9, R6 ;  /* 0x0000000904047225 */ /* 0x000fc800078e0006 */
[----:B------:R-:W-:Y:S01]  /*21920*/  IMAD.IADD R0, R5, 0x1, R11 ;  /* 0x0000000105007824 */ /* 0x000fe200078e020b */
[----:B0-----:R-:W-:Y:S01]  /*21930*/  LEA R2, P0, R4, R2, 0x2 ;  /* 0x0000000204027211 */ /* 0x001fe200078010ff */
[----:B------:R-:W-:-:S03]  /*21940*/  IMAD.MOV.U32 R5, RZ, RZ, -0x800000 ;  /* 0xff800000ff057424 */ /* 0x000fc600078e00ff */
[----:B-1----:R-:W-:-:S05]  /*21950*/  LEA.HI.X R3, R4, R3, R0, 0x2, P0 ;  /* 0x0000000304037211 */ /* 0x002fca00000f1400 */
[----:B------:R0:W-:Y:S04]  /*21960*/  STG.E desc[UR42][R2.64], R5 ;  /* 0x0000000502007986 */ /* 0x0001e8000c10192a */
.L_x_1813:
[----:B------:R-:W-:Y:S05]  /*21970*/  BSYNC B1 ;  /* 0x0000000000017941 */ /* 0x000fea0003800000 */
.L_x_1812:
[----:B------:R-:W-:Y:S05]  /*21980*/  @P2 BRA `(.L_x_1806) ;  /* 0x0000000400d82947 */ /* 0x000fea0003800000 */
[----:B------:R-:W1:Y:S01]  /*21990*/  LDC R21, c[0x0][0xbe8] ;  /* 0x0002fa00ff157b82 */ /* 0x000e620000000800 */
[----:B------:R-:W-:Y:S01]  /*219a0*/  ULDC.64 UR4, c[0x0][0xaa0] ;  /* 0x0002a80000047ab9 */ /* 0x000fe20000000a00 */
[----:B------:R-:W-:Y:S01]  /*219b0*/  IMAD R7, R206, 0x20, R226 ;  /* 0x00000020ce077824 */ /* 0x000fe200078e02e2 */
[----:B------:R-:W-:Y:S01]  /*219c0*/  ULDC.64 UR6, c[0x0][0xaf0] ;  /* 0x0002bc0000067ab9 */ /* 0x000fe20000000a00 */
[----:B------:R-:W-:Y:S02]  /*219d0*/  IMAD R0, R14, UR4, RZ ;  /* 0x000000040e007c24 */ /* 0x000fe4000f8e02ff */
[----:B0--3--:R-:W-:-:S04]  /*219e0*/  IMAD.WIDE.U32 R2, R15, UR4, RZ ;  /* 0x000000040f027c25 */ /* 0x009fc8000f8e00ff */
[----:B------:R-:W-:Y:S01]  /*219f0*/  IMAD R5, R15, UR5, R0 ;  /* 0x000000050f057c24 */ /* 0x000fe2000f8e0200 */
[----:B------:R-:W-:Y:S01]  /*21a00*/  ULDC.64 UR4, c[0x0][0xae8] ;  /* 0x0002ba0000047ab9 */ /* 0x000fe20000000a00 */
[----:B------:R-:W-:Y:S02]  /*21a10*/  IMAD.IADD R9, R178, 0x1, R7 ;  /* 0x00000001b2097824 */ /* 0x000fe400078e0207 */
[----:B------:R-:W-:Y:S02]  /*21a20*/  IMAD.IADD R3, R3, 0x1, R5 ;  /* 0x0000000103037824 */ /* 0x000fe400078e0205 */
[----:B------:R-:W-:Y:S02]  /*21a30*/  IMAD.MOV.U32 R5, RZ, RZ, R9 ;  /* 0x000000ffff057224 */ /* 0x000fe400078e0009 */
[----:B------:R-:W-:-:S04]  /*21a40*/  IMAD.WIDE.U32 R2, R169, UR4, R2 ;  /* 0x00000004a9027c25 */ /* 0x000fc8000f8e0002 */
[----:B------:R-:W-:Y:S01]  /*21a50*/  IMAD R3, R169, UR5, R3 ;  /* 0x00000005a9037c24 */ /* 0x000fe2000f8e0203 */
[----:B------:R-:W-:Y:S01]  /*21a60*/  ULDC.64 UR4, c[0x0][0xae0] ;  /* 0x0002b80000047ab9 */ /* 0x000fe20000000a00 */
[----:B-1----:R-:W-:Y:S01]  /*21a70*/  ISETP.NE.AND P0, PT, R21, 0x1, PT ;  /* 0x000000011500780c */ /* 0x002fe20003f05270 */
[----:B------:R-:W-:-:S12]  /*21a80*/  IMAD.WIDE.U32 R2, R25, UR6, R2 ;  /* 0x0000000619027c25 */ /* 0x000fd8000f8e0002 */
[----:B------:R-:W0:Y:S08]  /*21a90*/  @P0 LDC R4, c[0x0][0xbec] ;  /* 0x0002fb00ff040b82 */ /* 0x000e300000000800 */
[----:B------:R-:W1:Y:S01]  /*21aa0*/  @P0 LDC R11, c[0x0][0xbf0] ;  /* 0x0002fc00ff0b0b82 */ /* 0x000e620000000800 */
[----:B0-----:R-:W-:-:S04]  /*21ab0*/  @P0 IMAD.HI.U32 R0, R9, R4, RZ ;  /* 0x0000000409000227 */ /* 0x001fc800078e00ff */
[----:B------:R-:W-:Y:S01]  /*21ac0*/  IMAD R4, R24, UR6, RZ ;  /* 0x0000000618047c24 */ /* 0x000fe2000f8e02ff */
[----:B-1----:R-:W-:-:S03]  /*21ad0*/  @P0 SHF.R.U32.HI R5, RZ, R11, R0 ;  /* 0x0000000bff050219 */ /* 0x002fc60000011600 */
        /* <DEDUP_REMOVED lines=19> */
[----:B------:R-:W-:Y:S06]  /*21c10*/  BRA.DIV UR4, `(.L_x_1814) ;  /* 0x000000ba04b47947 */ /* 0x000fec000b800000 */
[----:B------:R0:W1:Y:S04]  /*21c20*/  SHFL.IDX PT, R0, R3, RZ, 0x181f ;  /* 0x00181fff03007589 */ /* 0x00006800000e0000 */
[----:B------:R0:W3:Y:S02]  /*21c30*/  SHFL.IDX PT, R14, R2, RZ, 0x181f ;  /* 0x00181fff020e7589 */ /* 0x0000e400000e0000 */
.L_x_2105:
[----:B------:R-:W-:Y:S01]  /*21c40*/  IMAD R21, R20, R21, RZ ;  /* 0x0000001514157224 */ /* 0x000fe200078e02ff */
[----:B------:R-:W-:Y:S01]  /*21c50*/  BSSY B1, `(.L_x_1815) ;  /* 0x000000f000017945 */ /* 0x000fe20003800000 */
[----:B------:R-:W-:-:S05]  /*21c60*/  IMAD.IADD R178, R226, 0x1, R178 ;  /* 0x00000001e2b27824 */ /* 0x000fca00078e02b2 */
[----:B------:R-:W-:-:S13]  /*21c70*/  ISETP.GE.AND P0, PT, R178, R21, PT ;  /* 0x00000015b200720c */ /* 0x000fda0003f06270 */
[----:B------:R-:W-:Y:S05]  /*21c80*/  @P0 BRA `(.L_x_1816) ;  /* 0x00000000002c0947 */ /* 0x000fea0003800000 */
[----:B------:R-:W-:Y:S01]  /*21c90*/  ULDC UR4, c[0x0][0xac8] ;  /* 0x0002b20000047ab9 */ /* 0x000fe20000000800 */
[----:B------:R-:W-:Y:S02]  /*21ca0*/  SHF.R.S32.HI R7, RZ, 0x1f, R201 ;  /* 0x0000001fff077819 */ /* 0x000fe400000114c9 */
[----:B------:R-:W-:Y:S02]  /*21cb0*/  ISETP.GE.AND P2, PT, R201, UR4, PT ;  /* 0x00000004c9007c0c */ /* 0x000fe4000bf46270 */
[----:B------:R-:W-:Y:S02]  /*21cc0*/  ISETP.GE.AND P3, PT, R205, UR4, PT ;  /* 0x00000004cd007c0c */ /* 0x000fe4000bf66270 */
[----:B------:R-:W-:-:S09]  /*21cd0*/  SHF.R.S32.HI R6, RZ, 0x1f, R205 ;  /* 0x0000001fff067819 */ /* 0x000fd200000114cd */
[-C--:B---3--:R-:W-:Y:S02]  /*21ce0*/  @!P2 LEA R4, P0, R201, R14.reuse, 0x1 ;  /* 0x0000000ec904a211 */ /* 0x088fe400078008ff */
[----:B------:R-:W-:Y:S02]  /*21cf0*/  @!P3 LEA R14, P1, R205, R14, 0x1 ;  /* 0x0000000ecd0eb211 */ /* 0x000fe400078208ff */
[-C--:B-1----:R-:W-:Y:S02]  /*21d00*/  @!P2 LEA.HI.X R5, R201, R0.reuse, R7, 0x1, P0 ;  /* 0x00000000c905a211 */ /* 0x082fe400000f0c07 */
[----:B------:R-:W-:-:S03]  /*21d10*/  @!P3 LEA.HI.X R15, R205, R0, R6, 0x1, P1 ;  /* 0x00000000cd0fb211 */ /* 0x000fc600008f0c06 */
[----:B------:R4:W-:Y:S04]  /*21d20*/  @!P2 ST.E.128 desc[UR42][R4.64], RZ ;  /* 0x000000ff0400a985 */ /* 0x0009e8000c101d2a */
[----:B------:R4:W-:Y:S02]  /*21d30*/  @!P3 ST.E.128 desc[UR42][R14.64], RZ ;  /* 0x000000ff0e00b985 */ /* 0x0009e4000c101d2a */
.L_x_1816:
[----:B------:R-:W-:Y:S05]  /*21d40*/  BSYNC B1 ;  /* 0x0000000000017941 */ /* 0x000fea0003800000 */
.L_x_1815:
[----:B------:R-:W-:-:S03]  /*21d50*/  UMOV UR4, 0xffffffff ;  /* 0xffffffff00047882 */ /* 0x000fc60000000000 */
[----:B------:R-:W-:Y:S05]  /*21d60*/  BRA.DIV UR4, `(.L_x_1817) ;  /* 0x000000ba04947947 */ /* 0x000fea000b800000 */
[----:B-1----:R1:W0:Y:S04]  /*21d70*/  SHFL.IDX PT, R0, R3, 0x1, 0x181f ;  /* 0x00381f0003007f89 */ /* 0x00222800000e0000 */
[----:B---34-:R1:W3:Y:S02]  /*21d80*/  SHFL.IDX PT, R14, R2, 0x1, 0x181f ;  /* 0x00381f00020e7f89 */ /* 0x0182e400000e0000 */
.L_x_2109:
        /* <DEDUP_REMOVED lines=11> */
[-C--:B0-----:R-:W-:Y:S02]  /*21e40*/  @!P2 LEA.HI.X R5, R201, R0.reuse, R7, 0x1, P0 ;  /* 0x00000000c905a211 */ /* 0x081fe400000f0c07 */
[----:B------:R-:W-:-:S03]  /*21e50*/  @!P3 LEA.HI.X R15, R205, R0, R6, 0x1, P1 ;  /* 0x00000000cd0fb211 */ /* 0x000fc600008f0c06 */
[----:B------:R4:W-:Y:S04]  /*21e60*/  @!P2 ST.E.128 desc[UR42][R4.64], RZ ;  /* 0x000000ff0400a985 */ /* 0x0009e8000c101d2a */
[----:B------:R4:W-:Y:S02]  /*21e70*/  @!P3 ST.E.128 desc[UR42][R14.64], RZ ;  /* 0x000000ff0e00b985 */ /* 0x0009e4000c101d2a */
.L_x_1819:
[----:B------:R-:W-:Y:S05]  /*21e80*/  BSYNC B1 ;  /* 0x0000000000017941 */ /* 0x000fea0003800000 */
.L_x_1818:
[----:B------:R-:W-:-:S03]  /*21e90*/  UMOV UR4, 0xffffffff ;  /* 0xffffffff00047882 */ /* 0x000fc60000000000 */
[----:B------:R-:W-:Y:S05]  /*21ea0*/  BRA.DIV UR4, `(.L_x_1820) ;  /* 0x000000ba048c7947 */ /* 0x000fea000b800000 */
[----:B0-----:R0:W0:Y:S04]  /*21eb0*/  SHFL.IDX PT, R0, R3, 0x2, 0x181f ;  /* 0x00581f0003007f89 */ /* 0x00102800000e0000 */
[----:B---34-:R3:W4:Y:S02]  /*21ec0*/  SHFL.IDX PT, R14, R2, 0x2, 0x181f ;  /* 0x00581f00020e7f89 */ /* 0x01872400000e0000 */
.L_x_2113:
        /* <DEDUP_REMOVED lines=9> */
[-C--:B----4-:R-:W-:Y:S02]  /*21f60*/  @!P2 LEA R4, P0, R201, R14.reuse, 0x1 ;  /* 0x0000000ec904a211 */ /* 0x090fe400078008ff */
[----:B------:R-:W-:Y:S02]  /*21f70*/  @!P3 LEA R14, P1, R205, R14, 0x1 ;  /* 0x0000000ecd0eb211 */ /* 0x000fe400078208ff */
[-C--:B0-----:R-:W-:Y:S02]  /*21f80*/  @!P2 LEA.HI.X R5, R201, R0.reuse, R7, 0x1, P0 ;  /* 0x00000000c905a211 */ /* 0x081fe400000f0c07 */
[----:B------:R-:W-:-:S03]  /*21f90*/  @!P3 LEA.HI.X R15, R205, R0, R6, 0x1, P1 ;  /* 0x00000000cd0fb211 */ /* 0x000fc600008f0c06 */
[----:B------:R0:W-:Y:S04]  /*21fa0*/  @!P2 ST.E.128 desc[UR42][R4.64], RZ ;  /* 0x000000ff0400a985 */ /* 0x0001e8000c101d2a */
[----:B------:R0:W-:Y:S02]  /*21fb0*/  @!P3 ST.E.128 desc[UR42][R14.64], RZ ;  /* 0x000000ff0e00b985 */ /* 0x0001e4000c101d2a */
.L_x_1822:
[----:B------:R-:W-:Y:S05]  /*21fc0*/  BSYNC B1 ;  /* 0x0000000000017941 */ /* 0x000fea0003800000 */
.L_x_1821:
[----:B------:R-:W-:-:S03]  /*21fd0*/  UMOV UR4, 0xffffffff ;  /* 0xffffffff00047882 */ /* 0x000fc60000000000 */
[----:B------:R-:W-:Y:S05]  /*21fe0*/  BRA.DIV UR4, `(.L_x_1823) ;  /* 0x000000ba04847947 */ /* 0x000fea000b800000 */
[----:B0-----:R0:W0:Y:S04]  /*21ff0*/  SHFL.IDX PT, R0, R3, 0x3, 0x181f ;  /* 0x00781f0003007f89 */ /* 0x00102800000e0000 */
[----:B----4-:R4:W0:Y:S02]  /*22000*/  SHFL.IDX PT, R14, R2, 0x3, 0x181f ;  /* 0x00781f00020e7f89 */ /* 0x01082400000e0000 */
.L_x_2117:
[----:B-1-34-:R-:W-:-:S05]  /*22010*/  VIADD R2, R178, 0x60 ;  /* 0x00000060b2027836 */ /* 0x01afca0000000000 */
[----:B------:R-:W-:-:S13]  /*22020*/  ISETP.GE.AND P0, PT, R2, R21, PT ;  /* 0x000000150200720c */ /* 0x000fda0003f06270 */
[----:B------:R-:W-:Y:S05]  /*22030*/  @P0 BRA `(.L_x_1806) ;  /* 0x00000000002c0947 */ /* 0x000fea0003800000 */
[----:B------:R-:W-:Y:S01]  /*22040*/  ULDC UR4, c[0x0][0xac8] ;  /* 0x0002b20000047ab9 */ /* 0x000fe20000000800 */
[----:B------:R-:W-:Y:S02]  /*22050*/  SHF.R.S32.HI R5, RZ, 0x1f, R201 ;  /* 0x0000001fff057819 */ /* 0x000fe400000114c9 */
[----:B------:R-:W-:Y:S02]  /*22060*/  ISETP.GE.AND P2, PT, R201, UR4, PT ;  /* 0x00000004c9007c0c */ /* 0x000fe4000bf46270 */
[----:B------:R-:W-:Y:S02]  /*22070*/  ISETP.GE.AND P3, PT, R205, UR4, PT ;  /* 0x00000004cd007c0c */ /* 0x000fe4000bf66270 */
[----:B------:R-:W-:-:S09]  /*22080*/  SHF.R.S32.HI R4, RZ, 0x1f, R205 ;  /* 0x0000001fff047819 */ /* 0x000fd200000114cd */
[-C--:B0-----:R-:W-:Y:S02]  /*22090*/  @!P2 LEA R2, P0, R201, R14.reuse, 0x1 ;  /* 0x0000000ec902a211 */ /* 0x081fe400078008ff */
[----:B------:R-:W-:Y:S02]  /*220a0*/  @!P3 LEA R14, P1, R205, R14, 0x1 ;  /* 0x0000000ecd0eb211 */ /* 0x000fe400078208ff */
[-C--:B------:R-:W-:Y:S02]  /*220b0*/  @!P2 LEA.HI.X R3, R201, R0.reuse, R5, 0x1, P0 ;  /* 0x00000000c903a211 */ /* 0x080fe400000f0c05 */
[----:B------:R-:W-:-:S03]  /*220c0*/  @!P3 LEA.HI.X R15, R205, R0, R4, 0x1, P1 ;  /* 0x00000000cd0fb211 */ /* 0x000fc600008f0c04 */
[----:B------:R0:W-:Y:S04]  /*220d0*/  @!P2 ST.E.128 desc[UR42][R2.64], RZ ;  /* 0x000000ff0200a985 */ /* 0x0001e8000c101d2a */
[----:B------:R0:W-:Y:S02]  /*220e0*/  @!P3 ST.E.128 desc[UR42][R14.64], RZ ;  /* 0x000000ff0e00b985 */ /* 0x0001e4000c101d2a */
.L_x_1806:
[----:B------:R-:W-:Y:S05]  /*220f0*/  BSYNC B0 ;  /* 0x0000000000007941 */ /* 0x000fea0003800000 */
.L_x_1791:
[----:B------:R-:W-:Y:S02]  /*22100*/  ULDC UR4, c[0x0][0xc3c] ;  /* 0x00030f0000047ab9 */ /* 0x000fe40000000800 */
[----:B--2---:R-:W-:-:S13]  /*22110*/  ISETP.GE.AND P0, PT, R195, UR4, PT ;  /* 0x00000004c3007c0c */ /* 0x004fda000bf06270 */
[----:B------:R-:W-:Y:S05]  /*22120*/  @!P0 BRA `(.L_x_1824) ;  /* 0xfffffdf400308947 */ /* 0x000fea000383ffff */
[----:B------:R-:W-:Y:S05]  /*22130*/  BRA `(.L_x_1581) ;  /* 0x00000084005c7947 */ /* 0x000fea0003800000 */
.L_x_1579:
        /* <DEDUP_REMOVED lines=58> */
.L_x_1828:
[----:B------:R-:W0:Y:S01]  /*224e0*/  LDC R0, c[0x0][0xc3c] ;  /* 0x00030f00ff007b82 */ /* 0x000e220000000800 */
[----:B------:R-:W-:Y:S01]  /*224f0*/  UIADD3 UR4, UR4, 0x1f, URZ ;  /* 0x0000001f04047890 */ /* 0x000fe2000fffe03f */
[----:B------:R-:W-:Y:S02]  /*22500*/  ULDC UR7, c[0x0][0xc3c] ;  /* 0x00030f0000077ab9 */ /* 0x000fe40000000800 */
[----:B-1----:R-:W-:-:S03]  /*22510*/  IMAD.U32 R27, RZ, RZ, UR7 ;  /* 0x00000007ff1b7e24 */ /* 0x002fc6000f8e00ff */
        /* <DEDUP_REMOVED lines=33> */
.L_x_1826:
[----:B------:R-:W-:Y:S02]  /*22730*/  IMAD.IADD R3, R6, 0x1, -R3 ;  /* 0x0000000106037824 */ /* 0x000fe400078e0a03 */
[----:B-1----:R-:W-:Y:S02]  /*22740*/  IMAD.MOV.U32 R24, RZ, RZ, RZ ;  /* 0x000000ffff187224 */ /* 0x002fe400078e00ff */
[----:B------:R-:W-:-:S05]  /*22750*/  IMAD R2, R5, UR5, R3 ;  /* 0x0000000505027c24 */ /* 0x000fca000f8e0203 */
[----:B------:R-:W-:-:S13]  /*22760*/  ISETP.GT.AND P0, PT, R2, UR6, PT ;  /* 0x0000000602007c0c */ /* 0x000fda000bf04270 */
[----:B------:R-:W-:-:S04]  /*22770*/  VOTE.ANY R2, PT, !P0 ;  /* 0x0000000000027806 */ /* 0x000fc800040e0100 */
[----:B------:R-:W0:Y:S01]  /*22780*/  POPC R27, R2 ;  /* 0x00000002001b7309 */ /* 0x000e220000000000 */
[----:B------:R-:W-:Y:S01]  /*22790*/  ISETP.NE.AND P0, PT, R2, RZ, PT ;  /* 0x000000ff0200720c */ /* 0x000fe20003f05270 */
[----:B0-----:R-:W0:Y:S04]  /*227a0*/  SHFL.IDX PT, R9, R9, R27, 0x1f ;  /* 0x00001f1b09097589 */ /* 0x001e2800000e0000 */
[----:B------:R1:W2:Y:S01]  /*227b0*/  SHFL.IDX PT, R0, R0, R27, 0x1f ;  /* 0x00001f1b00007589 */ /* 0x0002a200000e0000 */
[----:B0-----:R-:W-:-:S07]  /*227c0*/  ISETP.NE.AND P1, PT, R9, 0x1, PT ;  /* 0x000000010900780c */ /* 0x001fce0003f25270 */
[----:B-1----:R-:W-:Y:S06]  /*227d0*/  @!P0 BRA `(.L_x_1829) ;  /* 0x0000000000088947 */ /* 0x002fec0003800000 */
[----:B------:R-:W-:-:S06]  /*227e0*/  VIADD R24, R27, 0xffffffff ;  /* 0xffffffff1b187836 */ /* 0x000fcc0000000000 */
[----:B------:R0:W1:Y:S02]  /*227f0*/  SHFL.IDX PT, R24, R5, R24, 0x1f ;  /* 0x00001f1805187589 */ /* 0x00006400000e0000 */
.L_x_1829:
[----:B-1----:R-:W-:Y:S02]  /*22800*/  IMAD R24, R24, UR5, R3 ;  /* 0x0000000518187c24 */ /* 0x002fe4000f8e0203 */
[----:B------:R-:W-:-:S03]  /*22810*/  VIADD R27, R27, UR4 ;  /* 0x000000041b1b7c36 */ /* 0x000fc60008000000 */
[----:B0-----:R-:W-:Y:S01]  /*22820*/  IADD3 R5, -R24, UR6, RZ ;  /* 0x0000000618057c10 */ /* 0x001fe2000fffe1ff */
[----:B------:R-:W-:Y:S06]  /*22830*/  @!P1 BRA `(.L_x_1830) ;  /* 0x0000000000e89947 */ /* 0x000fec0003800000 */
[-C--:B--2---:R-:W-:Y:S02]  /*22840*/  IABS R12, R0.reuse ;  /* 0x00000000000c7213 */ /* 0x084fe40000000000 */
[----:B------:R-:W-:Y:S02]  /*22850*/  IABS R4, R9 ;  /* 0x0000000900047213 */ /* 0x000fe40000000000 */
[----:B------:R-:W0:Y:S01]  /*22860*/  I2F.RP R6, R12 ;  /* 0x0000000c00067306 */ /* 0x000e220000209400 */
[----:B------:R-:W-:-:S07]  /*22870*/  IABS R10, R0 ;  /* 0x00000000000a7213 */ /* 0x000fce0000000000 */
[----:B------:R-:W1:Y:S08]  /*22880*/  I2F.RP R8, R4 ;  /* 0x0000000400087306 */ /* 0x000e700000209400 */
[----:B0-----:R-:W0:Y:S08]  /*22890*/  MUFU.RCP R6, R6 ;  /* 0x0000000600067308 */ /* 0x001e300000001000 */
[----:B-1----:R-:W-:Y:S01]  /*228a0*/  MUFU.RCP R8, R8 ;  /* 0x0000000800087308 */ /* 0x002fe20000001000 */
        /* <DEDUP_REMOVED lines=51> */
.L_x_1830:
[----:B------:R-:W0:Y:S02]  /*22be0*/  LDC.64 R2, c[0x0][0xc90] ;  /* 0x00032400ff027b82 */ /* 0x000e240000000a00 */
[----:B0-----:R-:W-:-:S05]  /*22bf0*/  IMAD.WIDE R2, R27, 0x4, R2 ;  /* 0x000000041b027825 */ /* 0x001fca00078e0202 */
        /* <DEDUP_REMOVED lines=31> */
[----:B------:R-:W-:-:S04]  /*22df0*/  VIADDMNMX R11, R3, UR5, R11, PT ;  /* 0x00000005030b7c46 */ /* 0x000fc8000b80010b */
        /* <DEDUP_REMOVED lines=27> */
.L_x_1831:
[----:B------:R-:W-:-:S05]  /*22fb0*/  LOP3.LUT R25, RZ, R2, RZ, 0x33, !PT ;  /* 0x00000002ff197212 */ /* 0x000fca00078e33ff */
[----:B------:R-:W-:Y:S01]  /*22fc0*/  IMAD.IADD R25, R0, 0x1, R25 ;  /* 0x0000000100197824 */ /* 0x000fe200078e0219 */
[----:B------:R-:W-:Y:S06]  /*22fd0*/  BRA `(.L_x_1832) ;  /* 0x00000000000c7947 */ /* 0x000fec0003800000 */
.L_x_1827:
[----:B------:R-:W-:Y:S02]  /*22fe0*/  IMAD.MOV.U32 R25, RZ, RZ, RZ ;  /* 0x000000ffff197224 */ /* 0x000fe400078e00ff */
[----:B------:R-:W-:Y:S02]  /*22ff0*/  IMAD.U32 R24, RZ, RZ, UR6 ;  /* 0x00000006ff187e24 */ /* 0x000fe4000f8e00ff */
[----:B------:R-:W-:-:S07]  /*23000*/  IMAD.MOV.U32 R26, RZ, RZ, RZ ;  /* 0x000000ffff1a7224 */ /* 0x000fce00078e00ff */
.L_x_1832:
[----:B------:R-:W-:-:S13]  /*23010*/  ISETP.NE.AND P0, PT, R7, RZ, PT ;  /* 0x000000ff0700720c */ /* 0x000fda0003f05270 */
[----:B------:R-:W0:Y:S01]  /*23020*/  @!P0 S2R R3, SR_CgaCtaId ;  /* 0x0000000000038919 */ /* 0x000e220000008800 */
[----:B------:R-:W-:-:S04]  /*23030*/  @!P0 MOV R0, 0x400 ;  /* 0x0000040000008802 */ /* 0x000fc80000000f00 */
[----:B0-----:R-:W-:-:S05]  /*23040*/  @!P0 LEA R0, R3, R0, 0x18 ;  /* 0x0000000003008211 */ /* 0x001fca00078ec0ff */
[----:B------:R2:W-:Y:S01]  /*23050*/  @!P0 STS.128 [R0+0x228d0], R24 ;  /* 0x0228d01800008388 */ /* 0x0005e20000000c00 */
[----:B------:R-:W-:Y:S06]  /*23060*/  BAR.ARV 0x5, 0x180 ;  /* 0x0146000000007b1d */ /* 0x000fec0000002000 */
.L_x_1825:
        /* <DEDUP_REMOVED lines=9> */
[----:B------:R-:W-:Y:S01]  /*23100*/  IMAD.MOV.U32 R33, RZ, RZ, 0x40 ;  /* 0x00000040ff217424 */ /* 0x000fe200078e00ff */
[----:B------:R-:W-:Y:S01]  /*23110*/  BSSY B7, `(.L_x_1833) ;  /* 0x000071a000077945 */ /* 0x000fe20003800000 */
[----:B------:R-:W-:Y:S01]  /*23120*/  IMAD.MOV.U32 R31, RZ, RZ, 0x20 ;  /* 0x00000020ff1f7424 */ /* 0x000fe200078e00ff */
[----:B------:R-:W-:Y:S01]  /*23130*/  ULDC.64 UR40, c[0x0][0x198] ;  /* 0x0000660000287ab9 */ /* 0x000fe20000000a00 */
[----:B------:R-:W-:Y:S01]  /*23140*/  IMAD.MOV.U32 R29, RZ, RZ, 0x1 ;  /* 0x00000001ff1d7424 */ /* 0x000fe200078e00ff */
[----:B------:R-:W-:Y:S01]  /*23150*/  ULOP3.LUT UR39, UR36, 0x2, URZ, 0xfc, !UPT ;  /* 0x0000000224277892 */ /* 0x000fe2000f8efc3f */
[----:B------:R-:W-:Y:S01]  /*23160*/  IMAD.MOV.U32 R22, RZ, RZ, RZ ;  /* 0x000000ffff167224 */ /* 0x000fe200078e00ff */
[----:B------:R-:W-:Y:S01]  /*23170*/  ULOP3.LUT UR37, UR36, 0x1, URZ, 0xfc, !UPT ;  /* 0x0000000124257892 */ /* 0x000fe2000f8efc3f */
[----:B------:R-:W-:Y:S01]  /*23180*/  IMAD.MOV.U32 R19, RZ, RZ, RZ ;  /* 0x000000ffff137224 */ /* 0x000fe200078e00ff */
[----:B------:R-:W-:Y:S01]  /*23190*/  ULDC UR38, c[0x0][0xc] ;  /* 0x0000030000267ab9 */ /* 0x000fe20000000800 */
[----:B------:R-:W-:-:S02]  /*231a0*/  IMAD.MOV.U32 R28, RZ, RZ, 0x1 ;  /* 0x00000001ff1c7424 */ /* 0x000fc400078e00ff */
[C---:B-1----:R-:W-:Y:S01]  /*231b0*/  IMAD.SHL.U32 R35, R12.reuse, 0x10, RZ ;  /* 0x000000100c237824 */ /* 0x042fe200078e00ff */
[C---:B------:R-:W-:Y:S01]  /*231c0*/  LOP3.LUT R11, R12.reuse, 0x7f, RZ, 0xc0, !PT ;  /* 0x0000007f0c0b7812 */ /* 0x040fe200078ec0ff */
[C---:B------:R-:W-:Y:S01]  /*231d0*/  IMAD.SHL.U32 R5, R12.reuse, 0x2, RZ ;  /* 0x000000020c057824 */ /* 0x040fe200078e00ff */
[----:B------:R-:W-:Y:S01]  /*231e0*/  SHF.R.U32.HI R4, RZ, 0x1, R12 ;  /* 0x00000001ff047819 */ /* 0x000fe2000001160c */
[C---:B0-----:R-:W-:Y:S01]  /*231f0*/  IMAD.SHL.U32 R2, R12.reuse, 0x80, RZ ;  /* 0x000000800c027824 */ /* 0x041fe200078e00ff */
[----:B------:R-:W-:Y:S01]  /*23200*/  SHF.R.U32.HI R8, RZ, 0x5, R11 ;  /* 0x00000005ff087819 */ /* 0x000fe2000001160b */
[----:B------:R-:W-:Y:S01]  /*23210*/  IMAD.SHL.U32 R7, R12, 0x4, RZ ;  /* 0x000000040c077824 */ /* 0x000fe200078e00ff */
[C---:B--2---:R-:W-:Y:S02]  /*23220*/  LOP3.LUT R0, R35.reuse, 0x1b0, RZ, 0xc0, !PT ;  /* 0x000001b023007812 */ /* 0x044fe400078ec0ff */
[----:B------:R-:W-:Y:S02]  /*23230*/  LOP3.LUT R3, R35, 0x40, RZ, 0xc0, !PT ;  /* 0x0000004023037812 */ /* 0x000fe400078ec0ff */
[----:B------:R-:W-:-:S02]  /*23240*/  LOP3.LUT R0, R0, 0x30, R5, 0x78, !PT ;  /* 0x0000003000007812 */ /* 0x000fc400078e7805 */
[----:B------:R-:W-:Y:S01]  /*23250*/  LOP3.LUT R5, R2, 0x400, RZ, 0xc0, !PT ;  /* 0x0000040002057812 */ /* 0x000fe200078ec0ff */
[----:B------:R-:W-:Y:S01]  /*23260*/  IMAD R3, R8, 0x200, R3 ;  /* 0x0000020008037824 */ /* 0x000fe200078e0203 */
[----:B------:R-:W-:-:S03]  /*23270*/  R2P PR, R12, 0x16 ;  /* 0x000000160c007804 */ /* 0x000fc60000000000 */
[----:B------:R-:W-:Y:S01]  /*23280*/  IMAD.IADD R9, R0, 0x1, R3 ;  /* 0x0000000100097824 */ /* 0x000fe200078e0203 */
[----:B------:R-:W-:Y:S01]  /*23290*/  LOP3.LUT R3, R2, 0x380, RZ, 0xc0, !PT ;  /* 0x0000038002037812 */ /* 0x000fe200078ec0ff */
[----:B------:R-:W-:Y:S01]  /*232a0*/  IMAD R5, R8, 0x800, R5 ;  /* 0x0000080008057824 */ /* 0x000fe200078e0205 */
[----:B------:R-:W-:Y:S01]  /*232b0*/  SEL R34, R33, 0xffffffc0, !P2 ;  /* 0xffffffc021227807 */ /* 0x000fe20005000000 */
[----:B------:R-:W-:Y:S01]  /*232c0*/  IMAD.SHL.U32 R0, R12, 0x20, RZ ;  /* 0x000000200c007824 */ /* 0x000fe200078e00ff */
[C---:B------:R-:W-:Y:S01]  /*232d0*/  LOP3.LUT R4, R3.reuse, 0x30, R4, 0xf8, !PT ;  /* 0x0000003003047812 */ /* 0x040fe200078ef804 */
[----:B------:R-:W-:Y:S01]  /*232e0*/  STL [R1+0x8], R9 ;  /* 0x0000080901007387 */ /* 0x000fe20000100800 */
[----:B------:R-:W-:Y:S02]  /*232f0*/  LOP3.LUT R6, R3, 0x10, R12, 0xf8, !PT ;  /* 0x0000001003067812 */ /* 0x000fe400078ef80c */
[--C-:B------:R-:W-:Y:S02]  /*23300*/  LOP3.LUT R3, R4, 0x70, R35.reuse, 0x78, !PT ;  /* 0x0000007004037812 */ /* 0x100fe400078e7823 */
[----:B------:R-:W-:-:S02]  /*23310*/  LOP3.LUT R6, R6, 0x70, R35, 0x78, !PT ;  /* 0x0000007006067812 */ /* 0x000fc400078e7823 */
[----:B------:R-:W-:Y:S02]  /*23320*/  LOP3.LUT R3, R3, 0xc00, R2, 0xf8, !PT ;  /* 0x00000c0003037812 */ /* 0x000fe400078ef802 */
[----:B------:R-:W-:Y:S01]  /*23330*/  LOP3.LUT R10, R0, 0x380, RZ, 0xc0, !PT ;  /* 0x00000380000a7812 */ /* 0x000fe200078ec0ff */
[----:B------:R-:W-:Y:S01]  /*23340*/  IMAD.IADD R2, R5, 0x1, R6 ;  /* 0x0000000105027824 */ /* 0x000fe200078e0206 */
[----:B------:R-:W-:Y:S01]  /*23350*/  SEL R33, R33, 0xffffffc0, !P4 ;  /* 0xffffffc021217807 */ /* 0x000fe20006000000 */
[----:B------:R0:W-:Y:S01]  /*23360*/  STL [R1+0x10], R3 ;  /* 0x0000100301007387 */ /* 0x0001e20000100800 */
[----:B------:R-:W-:Y:S02]  /*23370*/  LOP3.LUT R10, R10, 0x30, R35, 0xf8, !PT ;  /* 0x000000300a0a7812 */ /* 0x000fe400078ef823 */
[----:B------:R-:W-:Y:S01]  /*23380*/  LOP3.LUT R35, R35, 0x30, RZ, 0xc0, !PT ;  /* 0x0000003023237812 */ /* 0x000fe200078ec0ff */
[----:B------:R1:W-:Y:S01]  /*23390*/  STL [R1+0xc], R2 ;  /* 0x00000c0201007387 */ /* 0x0003e20000100800 */
[----:B------:R-:W-:-:S02]  /*233a0*/  LOP3.LUT R32, R10, 0x70, R7, 0x78, !PT ;  /* 0x000000700a207812 */ /* 0x000fc400078e7807 */
[----:B------:R-:W-:Y:S02]  /*233b0*/  SEL R31, R31, 0xffffffe0, !P1 ;  /* 0xffffffe01f1f7807 */ /* 0x000fe40004800000 */
[----:B0-----:R-:W-:Y:S01]  /*233c0*/  SHF.R.U32.HI R3, RZ, 0x2, R11 ;  /* 0x00000002ff037819 */ /* 0x001fe2000001160b */
[----:B-1----:R-:W-:-:S03]  /*233d0*/  IMAD.SHL.U32 R2, R8, 0x400, RZ ;  /* 0x0000040008027824 */ /* 0x002fc600078e00ff */
[----:B------:R-:W-:Y:S01]  /*233e0*/  LOP3.LUT R0, R3, 0x60, R0, 0xf8, !PT ;  /* 0x0000006003007812 */ /* 0x000fe200078ef800 */
[----:B---3--:R-:W-:Y:S01]  /*233f0*/  IMAD.U32 R2, RZ, RZ, UR4 ;  /* 0x00000004ff027e24 */ /* 0x008fe2000f8e00ff */
[----:B------:R-:W-:-:S04]  /*23400*/  LOP3.LUT R3, R35, 0x40, RZ, 0xfc, !PT ;  /* 0x0000004023037812 */ /* 0x000fc800078efcff */
[----:B------:R-:W-:Y:S01]  /*23410*/  LEA R16, R2, R16, 0x18 ;  /* 0x0000001002107211 */ /* 0x000fe200078ec0ff */
[----:B------:R0:W-:Y:S04]  /*23420*/  STL [R1+0x4], R2 ;  /* 0x0000040201007387 */ /* 0x0001e80000100800 */
[----:B------:R-:W-:Y:S01]  /*23430*/  IMAD.IADD R0, R16, 0x1, R9 ;  /* 0x0000000110007824 */ /* 0x000fe200078e0209 */
[----:B------:R1:W-:Y:S04]  /*23440*/  STL [R1+0x30], RZ ;  /* 0x000030ff01007387 */ /* 0x0003e80000100800 */
[----:B------:R1:W-:Y:S01]  /*23450*/  STL [R1+0x14], R0 ;  /* 0x0000140001007387 */ /* 0x0003e20000100800 */
[----:B0-----:R-:W-:-:S07]  /*23460*/  LOP3.LUT R2, R35, 0x80, RZ, 0xfc, !PT ;  /* 0x0000008023027812 */ /* 0x001fce00078efcff */
.L_x_1967:
[----:B------:R-:W-:Y:S05]  /*23470*/  YIELD ;  /* 0x0000000000007946 */ /* 0x000fea0003800000 */
[----:B------:R-:W-:Y:S01]  /*23480*/  ULDC.64 UR4, c[0x0][0xa28] ;  /* 0x00028a0000047ab9 */ /* 0x000fe20000000a00 */
[----:B------:R-:W-:Y:S01]  /*23490*/  IMAD.MOV.U32 R37, RZ, RZ, RZ ;  /* 0x000000ffff257224 */ /* 0x000fe200078e00ff */
[----:B------:R-:W-:Y:S01]  /*234a0*/  ISETP.NE.U32.AND P0, PT, RZ, UR4, PT ;  /* 0x00000004ff007c0c */ /* 0x000fe2000bf05070 */
[----:B0-----:R-:W0:Y:S01]  /*234b0*/  LDC.64 R4, c[0x0][0xa00] ;  /* 0x00028000ff047b82 */ /* 0x001e220000000a00 */
[----:B-12---:R-:W-:Y:S01]  /*234c0*/  IMAD.MOV.U32 R0, RZ, RZ, RZ ;  /* 0x000000ffff007224 */ /* 0x006fe200078e00ff */
[----:B------:R-:W-:Y:S01]  /*234d0*/  ULDC.64 UR6, c[0x0][0xa10] ;  /* 0x0002840000067ab9 */ /* 0x000fe20000000a00 */
[----:B------:R-:W-:Y:S01]  /*234e0*/  ISETP.NE.AND.EX P0, PT, RZ, UR5, PT, P0 ;  /* 0x00000005ff007c0c */ /* 0x000fe2000bf05300 */
[----:B------:R-:W-:-:S12]  /*234f0*/  ULDC.64 UR4, c[0x0][0xa18] ;  /* 0x0002860000047ab9 */ /* 0x000fd80000000a00 */
[----:B------:R-:W1:Y:S02]  /*23500*/  @P0 LDC.64 R2, c[0x0][0xa28] ;  /* 0x00028a00ff020b82 */ /* 0x000e640000000a00 */
[----:B-1----:R-:W-:-:S05]  /*23510*/  @P0 IMAD.WIDE R2, R27, 0x4, R2 ;  /* 0x000000041b020825 */ /* 0x002fca00078e0202 */
[----:B------:R1:W5:Y:S01]  /*23520*/  @P0 LDG.E R37, desc[UR42][R2.64] ;  /* 0x0000002a02250981 */ /* 0x000362000c1e1900 */
[----:B------:R-:W-:Y:S01]  /*23530*/  ISETP.NE.U32.AND P0, PT, RZ, UR4, PT ;  /* 0x00000004ff007c0c */ /* 0x000fe2000bf05070 */
[----:B0-----:R-:W-:Y:S01]  /*23540*/  IMAD.WIDE R4, R27, 0x4, R4 ;  /* 0x000000041b047825 */ /* 0x001fe200078e0204 */
[----:B------:R-:W-:Y:S02]  /*23550*/  ISETP.NE.U32.AND P1, PT, RZ, UR6, PT ;  /* 0x00000006ff007c0c */ /* 0x000fe4000bf25070 */
[----:B------:R-:W-:Y:S01]  /*23560*/  ISETP.NE.AND.EX P2, PT, RZ, UR5, PT, P0 ;  /* 0x00000005ff007c0c */ /* 0x000fe2000bf45300 */
[----:B------:R-:W-:Y:S01]  /*23570*/  ULDC.64 UR4, c[0x0][0xa00] ;  /* 0x0002800000047ab9 */ /* 0x000fe20000000a00 */
[----:B------:R-:W-:Y:S01]  /*23580*/  ISETP.NE.AND.EX P1, PT, RZ, UR7, PT, P1 ;  /* 0x00000007ff007c0c */ /* 0x000fe2000bf25310 */
[----:B------:R-:W-:Y:S01]  /*23590*/  IMAD.MOV.U32 R6, RZ, RZ, RZ ;  /* 0x000000ffff067224 */ /* 0x000fe200078e00ff */
[----:B------:R-:W-:Y:S01]  /*235a0*/  ISETP.NE.U32.AND P0, PT, RZ, UR4, PT ;  /* 0x00000004ff007c0c */ /* 0x000fe2000bf05070 */
[----:B-1----:R-:W0:Y:S03]  /*235b0*/  LDC.64 R2, c[0x0][0xa10] ;  /* 0x00028400ff027b82 */ /* 0x002e260000000a00 */
[----:B------:R-:W-:-:S05]  /*235c0*/  ISETP.NE.AND.EX P0, PT, RZ, UR5, PT, P0 ;  /* 0x00000005ff007c0c */ /* 0x000fca000bf05300 */
[----:B------:R-:W1:Y:S08]  /*235d0*/  @P2 LDC.64 R8, c[0x0][0xa18] ;  /* 0x00028600ff082b82 */ /* 0x000e700000000a00 */
[----:B------:R-:W2:Y:S01]  /*235e0*/  @P0 LDG.E R0, desc[UR42][R4.64] ;  /* 0x0000002a04000981 */ /* 0x000ea2000c1e1900 */
[----:B0-----:R-:W-:-:S05]  /*235f0*/  IMAD.WIDE R2, R27, 0x4, R2 ;  /* 0x000000041b027825 */ /* 0x001fca00078e0202 */
[----:B------:R-:W5:Y:S01]  /*23600*/  @P1 LDG.E R6, desc[UR42][R2.64] ;  /* 0x0000002a02061981 */ /* 0x000f62000c1e1900 */
[----:B------:R-:W-:Y:S02]  /*23610*/  ULDC UR4, c[0x0][0x288] ;  /* 0x0000a20000047ab9 */ /* 0x000fe40000000800 */
[----:B------:R-:W-:Y:S01]  /*23620*/  IMAD.U32 R23, RZ, RZ, UR4 ;  /* 0x00000004ff177e24 */ /* 0x000fe2000f8e00ff */
[----:B------:R-:W-:Y:S02]  /*23630*/  ULDC.64 UR4, c[0x0][0x418] ;  /* 0x0001060000047ab9 */ /* 0x000fe40000000a00 */
[----:B------:R-:W-:-:S03]  /*23640*/  UISETP.NE.U32.AND UP0, UPT, UR4, URZ, UPT ;  /* 0x0000003f0400728c */ /* 0x000fc6000bf05070 */
[----:B------:R-:W-:Y:S01]  /*23650*/  ULDC UR4, c[0x0][0x424] ;  /* 0x0001090000047ab9 */ /* 0x000fe20000000800 */
[----:B------:R-:W-:Y:S01]  /*23660*/  UISETP.NE.AND.EX UP0, UPT, UR5, URZ, UPT, UP0 ;  /* 0x0000003f0500728c */ /* 0x000fe2000bf05300 */
[----:B-1----:R-:W-:Y:S02]  /*23670*/  @P2 IMAD.WIDE R8, R27, 0x4, R8 ;  /* 0x000000041b082825 */ /* 0x002fe400078e0208 */
[----:B------:R-:W-:Y:S01]  /*23680*/  ULDC UR5, c[0x0][0x2f0] ;  /* 0x0000bc0000057ab9 */ /* 0x000fe20000000800 */
[----:B------:R-:W-:Y:S02]  /*23690*/  USEL UR4, UR4, 0x1, UP0 ;  /* 0x0000000104047887 */ /* 0x000fe40008000000 */
[----:B------:R0:W5:Y:S02]  /*236a0*/  @P2 LDG.E R23, desc[UR42][R8.64] ;  /* 0x0000002a08172981 */ /* 0x000164000c1e1900 */
[----:B------:R-:W-:-:S03]  /*236b0*/  UIMAD UR4, UR4, UR5, URZ ;  /* 0x00000005040472a4 */ /* 0x000fc6000f8e023f */
[----:B------:R-:W-:-:S03]  /*236c0*/  ULDC UR5, c[0x0][0x348] ;  /* 0x0000d20000057ab9 */ /* 0x000fc60000000800 */
[----:B------:R-:W-:Y:S02]  /*236d0*/  IMAD.U32 R7, RZ, RZ, UR4 ;  /* 0x00000004ff077e24 */ /* 0x000fe4000f8e00ff */
[----:B0-----:R-:W-:Y:S01]  /*236e0*/  IMAD.U32 R8, RZ, RZ, UR5 ;  /* 0x00000005ff087e24 */ /* 0x001fe2000f8e00ff */
[----:B--2---:R0:W-:Y:S01]  /*236f0*/  STL [R1+0x18], R0 ;  /* 0x0000180001007387 */ /* 0x0041e20000100800 */
[----:B------:R-:W-:Y:S05]  /*23700*/  @P2 BRA `(.L_x_1834) ;  /* 0x0000000000102947 */ /* 0x000fea0003800000 */
[----:B------:R-:W-:Y:S05]  /*23710*/  @!P0 BRA `(.L_x_1834) ;  /* 0x00000000000c8947 */ /* 0x000fea0003800000 */
[----:B-----5:R-:W2:Y:S04]  /*23720*/  LDG.E R23, desc[UR42][R4.64] ;  /* 0x0000002a04177981 */ /* 0x020ea8000c1e1900 */
[----:B------:R-:W2:Y:S02]  /*23730*/  LDG.E R4, desc[UR42][R4.64+0x4] ;  /* 0x0000042a04047981 */ /* 0x000ea4000c1e1900 */
[----:B--2---:R-:W-:-:S07]  /*23740*/  IMAD.IADD R23, R4, 0x1, -R23 ;  /* 0x0000000104177824 */ /* 0x004fce00078e0a17 */
.L_x_1834:
[----:B------:R-:W-:Y:S01]  /*23750*/  ULDC.64 UR4, c[0x0][0xa20] ;  /* 0x0002880000047ab9 */ /* 0x000fe20000000a00 */
[C---:B0-----:R-:W-:Y:S02]  /*23760*/  LOP3.LUT R0, R26.reuse, 0xff000000, RZ, 0xc0, !PT ;  /* 0xff0000001a007812 */ /* 0x041fe400078ec0ff */
[----:B------:R-:W-:Y:S02]  /*23770*/  ISETP.NE.U32.AND P0, PT, RZ, UR4, PT ;  /* 0x00000004ff007c0c */ /* 0x000fe4000bf05070 */
[----:B------:R-:W-:Y:S02]  /*23780*/  SHF.R.U32.HI R0, RZ, 0x8, R0 ;  /* 0x00000008ff007819 */ /* 0x000fe40000011600 */
[----:B------:R-:W-:Y:S02]  /*23790*/  ISETP.NE.AND.EX P0, PT, RZ, UR5, PT, P0 ;  /* 0x00000005ff007c0c */ /* 0x000fe4000bf05300 */
[C---:B------:R-:W-:Y:S02]  /*237a0*/  LOP3.LUT R4, R26.reuse, 0xff0000, RZ, 0xc0, !PT ;  /* 0x00ff00001a047812 */ /* 0x040fe400078ec0ff */
[----:B------:R-:W-:-:S02]  /*237b0*/  LOP3.LUT R26, R26, 0xffff, RZ, 0xc0, !PT ;  /* 0x0000ffff1a1a7812 */ /* 0x000fc400078ec0ff */
[----:B------:R-:W-:-:S07]  /*237c0*/  LEA.HI R0, R4, R0, RZ, 0x10 ;  /* 0x0000000004007211 */ /* 0x000fce00078f80ff */
[----:B------:R-:W-:Y:S05]  /*237d0*/  @!P0 BRA `(.L_x_1835) ;  /* 0x0000000000108947 */ /* 0x000fea0003800000 */
[----:B------:R-:W0:Y:S02]  /*237e0*/  LDC.64 R4, c[0x0][0xa20] ;  /* 0x00028800ff047b82 */ /* 0x000e240000000a00 */
[----:B0-----:R-:W-:-:S05]  /*237f0*/  IMAD.WIDE R4, R27, 0x4, R4 ;  /* 0x000000041b047825 */ /* 0x001fca00078e0204 */
[----:B------:R0:W5:Y:S01]  /*23800*/  LDG.E R7, desc[UR42][R4.64] ;  /* 0x0000002a04077981 */ /* 0x000162000c1e1900 */
[----:B------:R-:W-:Y:S05]  /*23810*/  BRA `(.L_x_1836) ;  /* 0x0000000000247947 */ /* 0x000fea0003800000 */
.L_x_1835:
        /* <DEDUP_REMOVED lines=9> */
.L_x_1836:
[----:B0-----:R-:W2:Y:S04]  /*238b0*/  @P1 LDG.E R4, desc[UR42][R2.64] ;  /* 0x0000002a02041981 */ /* 0x001ea8000c1e1900 */
[----:B------:R0:W2:Y:S01]  /*238c0*/  @P1 LDG.E R5, desc[UR42][R2.64+0x4] ;  /* 0x0000042a02051981 */ /* 0x0000a2000c1e1900 */
[----:B------:R-:W-:Y:S02]  /*238d0*/  IMAD.SHL.U32 R25, R25, 0x80, RZ ;  /* 0x0000008019197824 */ /* 0x000fe400078e00ff */
[----:B-----5:R-:W-:Y:S02]  /*238e0*/  IMAD.IADD R7, R7, 0x1, -R37 ;  /* 0x0000000107077824 */ /* 0x020fe400078e0a25 */
[----:B------:R-:W-:Y:S01]  /*238f0*/  VIADD R9, R25, 0x7f ;  /* 0x0000007f19097836 */ /* 0x000fe20000000000 */
[----:B0-----:R-:W0:Y:S02]  /*23900*/  LDC R2, c[0x0][0x448] ;  /* 0x00011200ff027b82 */ /* 0x001e240000000800 */
[----:B0-----:R-:W-:-:S13]  /*23910*/  ISETP.NE.AND P2, PT, R2, 0x1, PT ;  /* 0x000000010200780c */ /* 0x001fda0003f45270 */
[----:B------:R-:W0:Y:S08]  /*23920*/  @P2 LDC R3, c[0x0][0x44c] ;  /* 0x00011300ff032b82 */ /* 0x000e300000000800 */
[----:B------:R-:W1:Y:S01]  /*23930*/  @P2 LDC R2, c[0x0][0x450] ;  /* 0x00011400ff022b82 */ /* 0x000e620000000800 */
[----:B0-----:R-:W-:-:S05]  /*23940*/  @P2 IMAD.HI.U32 R3, R9, R3, RZ ;  /* 0x0000000309032227 */ /* 0x001fca00078e00ff */
[----:B-1----:R-:W-:Y:S01]  /*23950*/  @P2 SHF.R.U32.HI R9, RZ, R2, R3 ;  /* 0x00000002ff092219 */ /* 0x002fe20000011603 */
[----:B--2---:R-:W-:-:S04]  /*23960*/  @P1 IMAD.IADD R8, R5, 0x1, -R4 ;  /* 0x0000000105081824 */ /* 0x004fc800078e0a04 */
[----:B------:R-:W-:-:S04]  /*23970*/  IMAD.IADD R18, R7, 0x1, R8 ;  /* 0x0000000107127824 */ /* 0x000fc800078e0208 */
[C---:B------:R-:W-:Y:S01]  /*23980*/  VIADD R30, R18.reuse, 0x7f ;  /* 0x0000007f121e7836 */ /* 0x040fe20000000000 */
[----:B------:R-:W-:-:S04]  /*23990*/  IADD3 R20, R18, 0x1, -R23 ;  /* 0x0000000112147810 */ /* 0x000fc80007ffe817 */
[----:B------:R-:W-:Y:S01]  /*239a0*/  SHF.R.S32.HI R2, RZ, 0x1f, R30 ;  /* 0x0000001fff027819 */ /* 0x000fe2000001141e */
[----:B------:R-:W-:-:S03]  /*239b0*/  IMAD.IADD R9, R20, 0x1, R9 ;  /* 0x0000000114097824 */ /* 0x000fc600078e0209 */
[----:B------:R-:W-:Y:S02]  /*239c0*/  LEA.HI R30, R2, R30, RZ, 0x7 ;  /* 0x0000001e021e7211 */ /* 0x000fe400078f38ff */
[----:B------:R-:W0:Y:S02]  /*239d0*/  LDC.64 R2, c[0x0][0x9e0] ;  /* 0x00027800ff027b82 */ /* 0x000e240000000a00 */
[----:B------:R-:W-:Y:S02]  /*239e0*/  SHF.R.S32.HI R30, RZ, 0x7, R30 ;  /* 0x00000007ff1e7819 */ /* 0x000fe4000001141e */
[----:B0-----:R-:W-:Y:S01]  /*239f0*/  ISETP.GE.AND P3, PT, R3, 0x1, PT ;  /* 0x000000010300780c */ /* 0x001fe20003f66270 */
[----:B------:R-:W-:-:S12]  /*23a00*/  IMAD.IADD R2, R9, 0x1, R2 ;  /* 0x0000000109027824 */ /* 0x000fd800078e0202 */
[----:B------:R-:W-:Y:S05]  /*23a10*/  @!P3 BRA `(.L_x_1837) ;  /* 0x000000000048b947 */ /* 0x000fea0003800000 */
        /* <DEDUP_REMOVED lines=11> */
.L_x_1839:
[----:B------:R-:W-:-:S13]  /*23ad0*/  ISETP.NE.AND P0, PT, R3, 0x1, PT ;  /* 0x000000010300780c */ /* 0x000fda0003f05270 */
[----:B------:R-:W0:Y:S02]  /*23ae0*/  @P0 LDC.64 R4, c[0x0][0x9e8] ;  /* 0x00027a00ff040b82 */ /* 0x000e240000000a00 */
[----:B0-----:R-:W-:-:S05]  /*23af0*/  @P0 IMAD.HI.U32 R4, R10, R4, RZ ;  /* 0x000000040a040227 */ /* 0x001fca00078e00ff */
[----:B------:R-:W-:-:S07]  /*23b00*/  @P0 SHF.R.U32.HI R10, RZ, R5, R4 ;  /* 0x00000005ff0a0219 */ /* 0x000fce0000011604 */
.L_x_1840:
[----:B------:R-:W-:Y:S05]  /*23b10*/  BSYNC B0 ;  /* 0x0000000000007941 */ /* 0x000fea0003800000 */
.L_x_1838:
[----:B------:R-:W-:-:S05]  /*23b20*/  IMAD R10, R10, R3, R3 ;  /* 0x000000030a0a7224 */ /* 0x000fca00078e0203 */
[----:B------:R-:W-:-:S07]  /*23b30*/  VIMNMX R2, R2, R10, PT ;  /* 0x0000000a02027248 */ /* 0x000fce0003fe0100 */
.L_x_1837:
[----:B------:R-:W0:Y:S01]  /*23b40*/  @P2 LDC R5, c[0x0][0x44c] ;  /* 0x00011300ff052b82 */ /* 0x000e220000000800 */
[----:B------:R-:W-:Y:S01]  /*23b50*/  VIADD R2, R2, 0x7f ;  /* 0x0000007f02027836 */ /* 0x000fe20000000000 */
[----:B------:R-:W-:Y:S01]  /*23b60*/  ULDC UR4, c[0x0][0x9dc] ;  /* 0x0002770000047ab9 */ /* 0x000fe20000000800 */
[----:B------:R-:W-:Y:S02]  /*23b70*/  IMAD.MOV.U32 R4, RZ, RZ, R25 ;  /* 0x000000ffff047224 */ /* 0x000fe400078e0019 */
[----:B------:R-:W-:-:S03]  /*23b80*/  IMAD.IADD R21, R18, 0x1, -R23 ;  /* 0x0000000112157824 */ /* 0x000fc600078e0a17 */
[----:B------:R-:W1:Y:S01]  /*23b90*/  @P2 LDC R9, c[0x0][0x450] ;  /* 0x00011400ff092b82 */ /* 0x000e620000000800 */
[----:B0-----:R-:W-:-:S05]  /*23ba0*/  @P2 IMAD.HI.U32 R5, R25, R5, RZ ;  /* 0x0000000519052227 */ /* 0x001fca00078e00ff */
[----:B-1----:R-:W-:Y:S02]  /*23bb0*/  @P2 SHF.R.U32.HI R4, RZ, R9, R5 ;  /* 0x00000009ff042219 */ /* 0x002fe40000011605 */
[----:B------:R-:W-:-:S03]  /*23bc0*/  SHF.R.S32.HI R5, RZ, 0x1f, R2 ;  /* 0x0000001fff057819 */ /* 0x000fc60000011402 */
[----:B------:R-:W-:Y:S01]  /*23bd0*/  IMAD.IADD R10, R21, 0x1, R4 ;  /* 0x00000001150a7824 */ /* 0x000fe200078e0204 */
[----:B------:R-:W-:-:S03]  /*23be0*/  LEA.HI R5, R5, R2, RZ, 0x7 ;  /* 0x0000000205057211 */ /* 0x000fc600078f38ff */
[----:B------:R-:W-:Y:S01]  /*23bf0*/  VIADD R2, R10, -UR4 ;  /* 0x800000040a027c36 */ /* 0x000fe20008000000 */
[----:B------:R-:W-:-:S04]  /*23c00*/  SHF.R.S32.HI R9, RZ, 0x7, R5 ;  /* 0x00000007ff097819 */ /* 0x000fc80000011405 */
[----:B------:R-:W-:Y:S01]  /*23c10*/  VIMNMX R9, R30, R9, PT ;  /* 0x000000091e097248 */ /* 0x000fe20003fe0100 */
        /* <DEDUP_REMOVED lines=11> */
.L_x_1843:
[----:B------:R-:W-:-:S13]  /*23cd0*/  ISETP.NE.AND P0, PT, R3, 0x1, PT ;  /* 0x000000010300780c */ /* 0x000fda0003f05270 */
[----:B------:R-:W0:Y:S02]  /*23ce0*/  @P0 LDC.64 R4, c[0x0][0x9e8] ;  /* 0x00027a00ff040b82 */ /* 0x000e240000000a00 */
[----:B0-----:R-:W-:-:S05]  /*23cf0*/  @P0 IMAD.HI.U32 R4, R10, R4, RZ ;  /* 0x000000040a040227 */ /* 0x001fca00078e00ff */
[----:B------:R-:W-:-:S07]  /*23d00*/  @P0 SHF.R.U32.HI R10, RZ, R5, R4 ;  /* 0x00000005ff0a0219 */ /* 0x000fce0000011604 */
.L_x_1844:
[----:B------:R-:W-:Y:S05]  /*23d10*/  BSYNC B0 ;  /* 0x0000000000007941 */ /* 0x000fea0003800000 */
.L_x_1842:
[----:B------:R-:W-:-:S05]  /*23d20*/  IMAD R3, R10, R3, RZ ;  /* 0x000000030a037224 */ /* 0x000fca00078e02ff */
[----:B------:R-:W-:-:S07]  /*23d30*/  VIMNMX R2, R2, R3, !PT ;  /* 0x0000000302027248 */ /* 0x000fce0007fe0100 */
.L_x_1841:
        /* <DEDUP_REMOVED lines=13> */
[----:B------:R-:W-:Y:S02]  /*23e10*/  IABS R10, R5 ;  /* 0x00000005000a7213 */ /* 0x000fe40000000000 */
[----:B------:R-:W-:Y:S02]  /*23e20*/  IADD3 R11, R5, -0x1, R9 ;  /* 0xffffffff050b7810 */ /* 0x000fe40007ffe009 */
[----:B------:R-:W0:Y:S03]  /*23e30*/  I2F.RP R2, R10 ;  /* 0x0000000a00027306 */ /* 0x000e260000209400 */
[----:B------:R-:W-:-:S05]  /*23e40*/  IMAD.IADD R11, R11, 0x1, -R4 ;  /* 0x000000010b0b7824 */ /* 0x000fca00078e0a04 */
[----:B0-----:R-:W0:Y:S02]  /*23e50*/  MUFU.RCP R2, R2 ;  /* 0x0000000200027308 */ /* 0x001e240000001000 */
[----:B0-----:R-:W-:-:S06]  /*23e60*/  VIADD R2, R2, 0xffffffe ;  /* 0x0ffffffe02027836 */ /* 0x001fcc0000000000 */
[----:B------:R0:W1:Y:S02]  /*23e70*/  F2I.FTZ.U32.TRUNC.NTZ R3, R2 ;  /* 0x0000000200037305 */ /* 0x000064000021f000 */
[----:B0-----:R-:W-:-:S04]  /*23e80*/  LOP3.LUT R2, R11, R5, RZ, 0x3c, !PT ;  /* 0x000000050b027212 */ /* 0x001fc800078e3cff */
[----:B------:R-:W-:Y:S01]  /*23e90*/  ISETP.GE.AND P3, PT, R2, RZ, PT ;  /* 0x000000ff0200720c */ /* 0x000fe20003f66270 */
[----:B-1----:R-:W-:-:S04]  /*23ea0*/  IMAD.MOV R2, RZ, RZ, -R3 ;  /* 0x000000ffff027224 */ /* 0x002fc800078e0a03 */
[----:B------:R-:W-:Y:S02]  /*23eb0*/  IMAD R12, R2, R10, RZ ;  /* 0x0000000a020c7224 */ /* 0x000fe400078e02ff */
[----:B------:R-:W-:-:S04]  /*23ec0*/  IMAD.MOV.U32 R2, RZ, RZ, RZ ;  /* 0x000000ffff027224 */ /* 0x000fc800078e00ff */
        /* <DEDUP_REMOVED lines=14> */
[----:B------:R-:W-:-:S07]  /*23fb0*/  @!P2 LOP3.LUT R2, RZ, R5, RZ, 0x33, !PT ;  /* 0x00000005ff02a212 */ /* 0x000fce00078e33ff */
.L_x_1846:
[----:B------:R-:W-:Y:S05]  /*23fc0*/  BSYNC B0 ;  /* 0x0000000000007941 */ /* 0x000fea0003800000 */
.L_x_1845:
[-C--:B------:R-:W-:Y:S01]  /*23fd0*/  IMAD R4, R36, R2.reuse, R4 ;  /* 0x0000000224047224 */ /* 0x080fe200078e0204 */
[----:B------:R-:W-:Y:S04]  /*23fe0*/  BSSY B0, `(.L_x_1847) ;  /* 0x0000112000007945 */ /* 0x000fe80003800000 */
[C---:B------:R-:W-:Y:S01]  /*23ff0*/  VIADDMNMX R2, R4.reuse, R2, R9, PT ;  /* 0x0000000204027246 */ /* 0x040fe20003800109 */
[----:B------:R-:W-:-:S04]  /*24000*/  IMAD R4, R4, 0x80, -R7 ;  /* 0x0000008004047824 */ /* 0x000fc800078e0a07 */
[----:B------:R-:W-:Y:S01]  /*24010*/  IMAD R2, R2, 0x80, -R7 ;  /* 0x0000008002027824 */ /* 0x000fe200078e0a07 */
[----:B------:R-:W-:-:S04]  /*24020*/  VIMNMX R4, RZ, R4, !PT ;  /* 0x00000004ff047248 */ /* 0x000fc80007fe0100 */
[----:B------:R-:W-:-:S04]  /*24030*/  VIMNMX R2, R2, R8, PT ;  /* 0x0000000802027248 */ /* 0x000fc80003fe0100 */
[----:B------:R-:W-:Y:S02]  /*24040*/  ISETP.GT.AND P0, PT, R2, R4, PT ;  /* 0x000000040200720c */ /* 0x000fe40003f04270 */
[----:B------:R-:W-:-:S11]  /*24050*/  SHF.R.U32.HI R4, RZ, 0x7, R4 ;  /* 0x00000007ff047819 */ /* 0x000fd60000011604 */
[----:B------:R-:W-:-:S05]  /*24060*/  @P0 VIADD R2, R2, 0x7f ;  /* 0x0000007f02020836 */ /* 0x000fca0000000000 */
[----:B------:R-:W-:-:S04]  /*24070*/  @P0 SHF.R.S32.HI R3, RZ, 0x1f, R2 ;  /* 0x0000001fff030819 */ /* 0x000fc80000011402 */
[----:B------:R-:W-:Y:S01]  /*24080*/  @P0 LEA.HI R2, R3, R2, RZ, 0x7 ;  /* 0x0000000203020211 */ /* 0x000fe200078f38ff */
[----:B------:R-:W-:-:S03]  /*24090*/  IMAD.MOV.U32 R3, RZ, RZ, R4 ;  /* 0x000000ffff037224 */ /* 0x000fc600078e0004 */
[----:B------:R-:W-:Y:S02]  /*240a0*/  @P0 SHF.R.S32.HI R3, RZ, 0x7, R2 ;  /* 0x00000007ff030819 */ /* 0x000fe40000011402 */
        /* <DEDUP_REMOVED lines=10> */
.L_x_2120:
[----:B-1----:R-:W-:Y:S02]  /*24150*/  ISETP.NE.AND P0, PT, R14, RZ, PT ;  /* 0x000000ff0e00720c */ /* 0x002fe40003f05270 */
[----:B------:R-:W-:-:S11]  /*24160*/  PLOP3.LUT P6, PT, PT, PT, PT, 0x8, 0x0 ;  /* 0x000000000000781c */ /* 0x000fd60003fce170 */
[----:B------:R-:W-:Y:S05]  /*24170*/  @P0 BRA `(.L_x_1850) ;  /* 0x00000000000c0947 */ /* 0x000fea0003800000 */
[----:B------:R-:W-:-:S03]  /*24180*/  UMOV UR4, 0xffffffff ;  /* 0xffffffff00047882 */ /* 0x000fc60000000000 */
[----:B------:R-:W-:Y:S05]  /*24190*/  BRA.DIV UR4, `(.L_x_1851) ;  /* 0x0000009a04947947 */ /* 0x000fea000b800000 */
[----:B------:R-:W-:-:S13]  /*241a0*/  ELECT P6, URZ, PT ;  /* 0x00000000003f782f */ /* 0x000fda00038c0000 */
.L_x_1850:
[----:B0-----:R-:W2:Y:S01]  /*241b0*/  LDL R5, [R1+0x30] ;  /* 0x0000300001057983 */ /* 0x001ea20000100800 */
[----:B------:R-:W-:Y:S01]  /*241c0*/  BSSY B1, `(.L_x_1852) ;  /* 0x0000008000017945 */ /* 0x000fe20003800000 */
[----:B--2---:R-:W-:-:S05]  /*241d0*/  VIADD R5, R5, 0x1 ;  /* 0x0000000105057836 */ /* 0x004fca0000000000 */
[----:B------:R-:W-:-:S04]  /*241e0*/  LEA.HI R7, R5, R5, RZ, 0x1 ;  /* 0x0000000505077211 */ /* 0x000fc800078f08ff */
[----:B------:R-:W-:-:S05]  /*241f0*/  LOP3.LUT R7, R7, 0xfffffffe, RZ, 0xc0, !PT ;  /* 0xfffffffe07077812 */ /* 0x000fca00078ec0ff */
[----:B------:R-:W-:-:S05]  /*24200*/  IMAD.IADD R5, R5, 0x1, -R7 ;  /* 0x0000000105057824 */ /* 0x000fca00078e0a07 */
[----:B------:R-:W-:-:S04]  /*24210*/  SHF.L.U32 R5, R5, 0x1f, RZ ;  /* 0x0000001f05057819 */ /* 0x000fc800000006ff */
[----:B------:R-:W0:Y:S02]  /*24220*/  SYNCS.PHASECHK.TRANS64.TRYWAIT P0, [R16+URZ+0x22820], R5 ;  /* 0x02282005100075a7 */ /* 0x000e24000800017f */
[----:B0-----:R-:W-:Y:S05]  /*24230*/  @!P0 BRA `(.L_x_1853) ;  /* 0x00000098008c8947 */ /* 0x001fea0003800000 */
.L_x_2123:
[----:B------:R-:W-:Y:S05]  /*24240*/  BSYNC B1 ;  /* 0x0000000000017941 */ /* 0x000fea0003800000 */
.L_x_1852:
        /* <DEDUP_REMOVED lines=10> */
.L_x_2124:
[----:B------:R-:W-:Y:S05]  /*242f0*/  BSYNC B2 ;  /* 0x0000000000027941 */ /* 0x000fea0003800000 */
.L_x_1856:
        /* <DEDUP_REMOVED lines=9> */
.L_x_1859:
[----:B------:R-:W-:Y:S05]  /*24390*/  BSYNC B2 ;  /* 0x0000000000027941 */ /* 0x000fea0003800000 */
.L_x_1858:
[----:B------:R-:W-:Y:S01]  /*243a0*/  IMAD.MOV.U32 R12, RZ, RZ, RZ ;  /* 0x000000ffff0c7224 */ /* 0x000fe200078e00ff */
[----:B------:R-:W-:Y:S01]  /*243b0*/  UIADD3 UR4, UP0, UR40, 0x570, URZ ;  /* 0x0000057028047890 */ /* 0x000fe2000ff1e03f */
[----:B------:R-:W-:Y:S01]  /*243c0*/  IMAD R7, R3, 0x80, R6 ;  /* 0x0000008003077824 */ /* 0x000fe200078e0206 */
[----:B------:R-:W-:Y:S01]  /*243d0*/  PLOP3.LUT P0, PT, PT, PT, PT, 0x80, 0x0 ;  /* 0x000000000000781c */ /* 0x000fe20003f0f070 */
[----:B------:R-:W-:Y:S01]  /*243e0*/  IMAD R8, R22, 0x6000, R16 ;  /* 0x0000600016087824 */ /* 0x000fe200078e0210 */
[----:B------:R-:W-:Y:S01]  /*243f0*/  R2UR UR10, R12 ;  /* 0x000000000c0a72ca */ /* 0x000fe200000e0000 */
[----:B------:R-:W-:Y:S01]  /*24400*/  VIADD R7, R7, 0xffffff80 ;  /* 0xffffff8007077836 */ /* 0x000fe20000000000 */
[----:B------:R-:W-:Y:S01]  /*24410*/  UIADD3.X UR5, URZ, UR41, URZ, UP0, !UPT ;  /* 0x000000293f057290 */ /* 0x000fe200087fe43f */
[----:B0-----:R-:W-:Y:S01]  /*24420*/  VIADD R5, R10, 0x22890 ;  /* 0x000228900a057836 */ /* 0x001fe20000000000 */
[----:B------:R-:W-:Y:S01]  /*24430*/  UMOV UR6, 0x0 ;  /* 0x0000000000067882 */ /* 0x000fe20000000000 */
[----:B------:R-:W-:Y:S01]  /*24440*/  VIADD R11, R8, 0x16400 ;  /* 0x00016400080b7836 */ /* 0x000fe20000000000 */
[----:B------:R-:W-:-:S09]  /*24450*/  UMOV UR7, 0x12f00000 ;  /* 0x12f0000000077882 */ /* 0x000fd20000000000 */
.L_x_1860:
        /* <DEDUP_REMOVED lines=15> */
.L_x_1861:
        /* <DEDUP_REMOVED lines=15> */
.L_x_1862:
        /* <DEDUP_REMOVED lines=13> */
.L_x_2125:
[----:B------:R-:W-:Y:S05]  /*24710*/  BSYNC B2 ;  /* 0x0000000000027941 */ /* 0x000fea0003800000 */
.L_x_1863:
[----:B------:R-:W-:Y:S01]  /*24720*/  BSSY B2, `(.L_x_1865) ;  /* 0x000000b000027945 */ /* 0x000fe20003800000 */
[----:B------:R-:W-:Y:S02]  /*24730*/  IMAD.MOV.U32 R8, RZ, RZ, 0x0 ;  /* 0x00000000ff087424 */ /* 0x000fe400078e00ff */
[----:B01----:R-:W-:Y:S01]  /*24740*/  IMAD.MOV.U32 R9, RZ, RZ, 0x12f00000 ;  /* 0x12f00000ff097424 */ /* 0x003fe200078e00ff */
[----:B------:R-:W-:Y:S06]  /*24750*/  @P1 BRA `(.L_x_1866) ;  /* 0x00000000001c1947 */ /* 0x000fec0003800000 */
[----:B------:R-:W0:Y:S02]  /*24760*/  S2R R5, SR_TID.X ;  /* 0x0000000000057919 */ /* 0x000e240000002100 */
[----:B0-----:R-:W-:Y:S01]  /*24770*/  LOP3.LUT R11, R5, 0x1f, RZ, 0xc0, !PT ;  /* 0x0000001f050b7812 */ /* 0x001fe200078ec0ff */
[----:B------:R-:W-:-:S03]  /*24780*/  IMAD.MOV.U32 R5, RZ, RZ, 0x4000 ;  /* 0x00004000ff057424 */ /* 0x000fc600078e00ff */
[----:B------:R-:W-:Y:S01]  /*24790*/  ISETP.NE.AND P0, PT, R11, RZ, PT ;  /* 0x000000ff0b00720c */ /* 0x000fe20003f05270 */
[----:B------:R0:W-:-:S12]  /*247a0*/  SYNCS.ARRIVE.TRANS64 RZ, [R10+URZ+0x228b0], R5 ;  /* 0x0228b0050aff79a7 */ /* 0x0001d8000800003f */
[----:B0-----:R-:W-:Y:S05]  /*247b0*/  @!P0 BRA `(.L_x_1866) ;  /* 0x0000000000048947 */ /* 0x001fea0003800000 */
[----:B------:R-:W-:Y:S01]  /*247c0*/  BPT.TRAP 0x1 ;  /* 0x000000040000795c */ /* 0x000fe20000300000 */
.L_x_1866:
[----:B------:R-:W-:Y:S05]  /*247d0*/  BSYNC B2 ;  /* 0x0000000000027941 */ /* 0x000fea0003800000 */
.L_x_1865:
        /* <DEDUP_REMOVED lines=9> */
.L_x_1867:
        /* <DEDUP_REMOVED lines=10> */
.L_x_1855:
[----:B------:R-:W-:Y:S05]  /*24910*/  BSYNC B1 ;  /* 0x0000000000017941 */ /* 0x000fea0003800000 */
.L_x_1854:
[----:B------:R-:W-:Y:S01]  /*24920*/  VIADD R10, R3, 0xfffffffe ;  /* 0xfffffffe030a7836 */ /* 0x000fe20000000000 */
[----:B------:R-:W-:Y:S01]  /*24930*/  PLOP3.LUT P0, PT, PT, PT, PT, 0x8, 0x0 ;  /* 0x000000000000781c */ /* 0x000fe20003f0e170 */
[----:B------:R-:W-:-:S03]  /*24940*/  VIADD R22, R22, 0x1 ;  /* 0x0000000116167836 */ /* 0x000fc60000000000 */
[----:B------:R-:W-:Y:S02]  /*24950*/  ISETP.GE.AND P2, PT, R10, R4, PT ;  /* 0x000000040a00720c */ /* 0x000fe40003f46270 */
[----:B------:R-:W-:-:S04]  /*24960*/  ISETP.NE.AND P1, PT, R22, 0x2, PT ;  /* 0x000000021600780c */ /* 0x000fc80003f25270 */
[----:B------:R-:W-:Y:S02]  /*24970*/  SEL R3, RZ, 0x1, P1 ;  /* 0x00000001ff037807 */ /* 0x000fe40000800000 */
[----:B------:R-:W-:Y:S02]  /*24980*/  SEL R22, R22, RZ, P1 ;  /* 0x000000ff16167207 */ /* 0x000fe40000800000 */
[----:B------:R-:W-:-:S03]  /*24990*/  LOP3.LUT R29, R29, R3, RZ, 0x3c, !PT ;  /* 0x000000031d1d7212 */ /* 0x000fc600078e3cff */
[----:B------:R-:W-:Y:S05]  /*249a0*/  @!P2 BRA `(.L_x_1848) ;  /* 0x0000000400d4a947 */ /* 0x000fea0003800000 */
.L_x_1882:
        /* <DEDUP_REMOVED lines=11> */
.L_x_2126:
[----:B------:R-:W-:Y:S05]  /*24a60*/  BSYNC B2 ;  /* 0x0000000000027941 */ /* 0x000fea0003800000 */
.L_x_1870:
        /* <DEDUP_REMOVED lines=9> */
.L_x_1873:
[----:B------:R-:W-:Y:S05]  /*24b00*/  BSYNC B2 ;  /* 0x0000000000027941 */ /* 0x000fea0003800000 */
.L_x_1872:
[----:B------:R-:W-:Y:S01]  /*24b10*/  IMAD.MOV.U32 R12, RZ, RZ, RZ ;  /* 0x000000ffff0c7224 */ /* 0x000fe200078e00ff */
[----:B------:R-:W-:Y:S01]  /*24b20*/  UIADD3 UR4, UP0, UR40, 0x570, URZ ;  /* 0x0000057028047890 */ /* 0x000fe2000ff1e03f */
[----:B------:R-:W-:Y:S01]  /*24b30*/  IMAD R7, R22, 0x6000, R16 ;  /* 0x0000600016077824 */ /* 0x000fe200078e0210 */
[----:B------:R-:W-:Y:S01]  /*24b40*/  PLOP3.LUT P1, PT, PT, PT, PT, 0x80, 0x0 ;  /* 0x000000000000781c */ /* 0x000fe20003f2f070 */
[----:B0-----:R-:W-:Y:S01]  /*24b50*/  IMAD R5, R10, 0x80, R6 ;  /* 0x000000800a057824 */ /* 0x001fe200078e0206 */
[----:B------:R-:W-:Y:S01]  /*24b60*/  R2UR UR10, R12 ;  /* 0x000000000c0a72ca */ /* 0x000fe200000e0000 */
[----:B------:R-:W-:Y:S01]  /*24b70*/  VIADD R3, R9, 0x22890 ;  /* 0x0002289009037836 */ /* 0x000fe20000000000 */
[----:B------:R-:W-:Y:S01]  /*24b80*/  UIADD3.X UR5, URZ, UR41, URZ, UP0, !UPT ;  /* 0x000000293f057290 */ /* 0x000fe200087fe43f */
[----:B------:R-:W-:Y:S01]  /*24b90*/  VIADD R11, R7, 0x16400 ;  /* 0x00016400070b7836 */ /* 0x000fe20000000000 */
[----:B------:R-:W-:Y:S01]  /*24ba0*/  UMOV UR6, 0x0 ;  /* 0x0000000000067882 */ /* 0x000fe20000000000 */
[----:B------:R-:W-:-:S10]  /*24bb0*/  UMOV UR7, 0x12f00000 ;  /* 0x12f0000000077882 */ /* 0x000fd40000000000 */
.L_x_1874:
        /* <DEDUP_REMOVED lines=15> */
.L_x_1875:
        /* <DEDUP_REMOVED lines=15> */
.L_x_1876:
        /* <DEDUP_REMOVED lines=13> */
.L_x_2127:
[----:B------:R-:W-:Y:S05]  /*24e70*/  BSYNC B2 ;  /* 0x0000000000027941 */ /* 0x000fea0003800000 */
.L_x_1877:
[----:B------:R-:W-:Y:S01]  /*24e80*/  BSSY B2, `(.L_x_1879) ;  /* 0x000000b000027945 */ /* 0x000fe20003800000 */
[----:B------:R-:W-:Y:S02]  /*24e90*/  IMAD.MOV.U32 R14, RZ, RZ, 0x0 ;  /* 0x00000000ff0e7424 */ /* 0x000fe400078e00ff */
[----:B------:R-:W-:Y:S01]  /*24ea0*/  IMAD.MOV.U32 R15, RZ, RZ, 0x12f00000 ;  /* 0x12f00000ff0f7424 */ /* 0x000fe200078e00ff */
[----:B------:R-:W-:Y:S06]  /*24eb0*/  @P2 BRA `(.L_x_1880) ;  /* 0x00000000001c2947 */ /* 0x000fec0003800000 */
[----:B------:R-:W2:Y:S02]  /*24ec0*/  S2R R3, SR_TID.X ;  /* 0x0000000000037919 */ /* 0x000ea40000002100 */
[----:B--2---:R-:W-:Y:S01]  /*24ed0*/  LOP3.LUT R7, R3, 0x1f, RZ, 0xc0, !PT ;  /* 0x0000001f03077812 */ /* 0x004fe200078ec0ff */
[----:B------:R-:W-:-:S03]  /*24ee0*/  IMAD.MOV.U32 R3, RZ, RZ, 0x4000 ;  /* 0x00004000ff037424 */ /* 0x000fc600078e00ff */
[----:B------:R-:W-:Y:S01]  /*24ef0*/  ISETP.NE.AND P1, PT, R7, RZ, PT ;  /* 0x000000ff0700720c */ /* 0x000fe20003f25270 */
[----:B------:R2:W-:-:S12]  /*24f00*/  SYNCS.ARRIVE.TRANS64 RZ, [R9+URZ+0x228b0], R3 ;  /* 0x0228b00309ff79a7 */ /* 0x0005d8000800003f */
[----:B--2---:R-:W-:Y:S05]  /*24f10*/  @!P1 BRA `(.L_x_1880) ;  /* 0x0000000000049947 */ /* 0x004fea0003800000 */
[----:B------:R-:W-:Y:S01]  /*24f20*/  BPT.TRAP 0x1 ;  /* 0x000000040000795c */ /* 0x000fe20000300000 */
.L_x_1880:
[----:B------:R-:W-:Y:S05]  /*24f30*/  BSYNC B2 ;  /* 0x0000000000027941 */ /* 0x000fea0003800000 */
.L_x_1879:
        /* <DEDUP_REMOVED lines=9> */
.L_x_1881:
        /* <DEDUP_REMOVED lines=10> */
.L_x_1869:
[----:B------:R-:W-:Y:S05]  /*25070*/  BSYNC B1 ;  /* 0x0000000000017941 */ /* 0x000fea0003800000 */
.L_x_1868:
[----:B------:R-:W-:Y:S01]  /*25080*/  ISETP.GT.AND P2, PT, R10, R4, PT ;  /* 0x000000040a00720c */ /* 0x000fe20003f44270 */
[----:B------:R-:W-:Y:S02]  /*25090*/  VIADD R22, R22, 0x1 ;  /* 0x0000000116167836 */ /* 0x000fe40000000000 */
[----:B------:R-:W-:-:S03]  /*250a0*/  VIADD R10, R10, 0xffffffff ;  /* 0xffffffff0a0a7836 */ /* 0x000fc60000000000 */
[----:B------:R-:W-:-:S04]  /*250b0*/  ISETP.NE.AND P1, PT, R22, 0x2, PT ;  /* 0x000000021600780c */ /* 0x000fc80003f25270 */
[----:B------:R-:W-:Y:S02]  /*250c0*/  SEL R3, RZ, 0x1, P1 ;  /* 0x00000001ff037807 */ /* 0x000fe40000800000 */
[----:B------:R-:W-:Y:S02]  /*250d0*/  SEL R22, R22, RZ, P1 ;  /* 0x000000ff16167207 */ /* 0x000fe40000800000 */
[----:B------:R-:W-:Y:S01]  /*250e0*/  LOP3.LUT R29, R29, R3, RZ, 0x3c, !PT ;  /* 0x000000031d1d7212 */ /* 0x000fe200078e3cff */
[----:B------:R-:W-:Y:S06]  /*250f0*/  @P2 BRA `(.L_x_1882) ;  /* 0xfffffff8002c2947 */ /* 0x000fec000383ffff */
.L_x_1848:
[----:B------:R-:W-:Y:S05]  /*25100*/  BSYNC B0 ;  /* 0x0000000000007941 */ /* 0x000fea0003800000 */
.L_x_1847:
[----:B------:R-:W1:Y:S01]  /*25110*/  LDC R2, c[0x0][0x448] ;  /* 0x00011200ff027b82 */ /* 0x000e620000000800 */
[----:B------:R-:W-:Y:S01]  /*25120*/  VIADD R3, R25, 0x7f ;  /* 0x0000007f19037836 */ /* 0x000fe20000000000 */
[----:B------:R-:W-:Y:S06]  /*25130*/  @!P0 WARPSYNC.ALL ;  /* 0x0000000000008948 */ /* 0x000fec0003800000 */
[----:B------:R-:W-:Y:S01]  /*25140*/  @!P0 BAR.SYNC.DEFER_BLOCKING 0xc, 0x180 ;  /* 0x0306000000008b1d */ /* 0x000fe20000010000 */
[----:B-1----:R-:W-:-:S13]  /*25150*/  ISETP.NE.AND P1, PT, R2, 0x1, PT ;  /* 0x000000010200780c */ /* 0x002fda0003f25270 */
[----:B------:R-:W1:Y:S08]  /*25160*/  @P1 LDC R4, c[0x0][0x44c] ;  /* 0x00011300ff041b82 */ /* 0x000e700000000800 */
[----:B------:R-:W2:Y:S01]  /*25170*/  @P1 LDC R2, c[0x0][0x450] ;  /* 0x00011400ff021b82 */ /* 0x000ea20000000800 */
[----:B-1----:R-:W-:-:S05]  /*25180*/  @P1 IMAD.HI.U32 R4, R3, R4, RZ ;  /* 0x0000000403041227 */ /* 0x002fca00078e00ff */
[----:B--2---:R-:W-:-:S05]  /*25190*/  @P1 SHF.R.U32.HI R3, RZ, R2, R4 ;  /* 0x00000002ff031219 */ /* 0x004fca0000011604 */
[----:B------:R-:W-:Y:S02]  /*251a0*/  IMAD.IADD R20, R20, 0x1, R3 ;  /* 0x0000000114147824 */ /* 0x000fe400078e0203 */
[----:B------:R-:W1:Y:S02]  /*251b0*/  LDC.64 R2, c[0x0][0x9e0] ;  /* 0x00027800ff027b82 */ /* 0x000e640000000a00 */
[----:B-1----:R-:W-:Y:S01]  /*251c0*/  ISETP.GE.AND P2, PT, R3, 0x1, PT ;  /* 0x000000010300780c */ /* 0x002fe20003f46270 */
        /* <DEDUP_REMOVED lines=8> */
[----:B0-----:R-:W0:Y:S02]  /*25250*/  @P0 LDC.64 R4, c[0x0][0x9e8] ;  /* 0x00027a00ff040b82 */ /* 0x001e240000000a00 */
[----:B0-----:R-:W-:-:S05]  /*25260*/  @P0 IMAD.HI.U32 R4, R6, R4, RZ ;  /* 0x0000000406040227 */ /* 0x001fca00078e00ff */
[----:B------:R-:W-:-:S04]  /*25270*/  @P0 SHF.R.U32.HI R6, RZ, R5, R4 ;  /* 0x00000005ff060219 */ /* 0x000fc80000011604 */
[----:B------:R-:W-:Y:S01]  /*25280*/  LOP3.LUT R6, RZ, R6, RZ, 0x33, !PT ;  /* 0x00000006ff067212 */ /* 0x000fe200078e33ff */
[----:B------:R-:W-:Y:S06]  /*25290*/  BRA `(.L_x_1886) ;  /* 0x0000000000107947 */ /* 0x000fec0003800000 */
.L_x_1885:
[----:B------:R-:W-:-:S13]  /*252a0*/  ISETP.NE.AND P0, PT, R3, 0x1, PT ;  /* 0x000000010300780c */ /* 0x000fda0003f05270 */
[----:B0-----:R-:W0:Y:S02]  /*252b0*/  @P0 LDC.64 R4, c[0x0][0x9e8] ;  /* 0x00027a00ff040b82 */ /* 0x001e240000000a00 */
[----:B0-----:R-:W-:-:S05]  /*252c0*/  @P0 IMAD.HI.U32 R4, R6, R4, RZ ;  /* 0x0000000406040227 */ /* 0x001fca00078e00ff */
[----:B------:R-:W-:-:S07]  /*252d0*/  @P0 SHF.R.U32.HI R6, RZ, R5, R4 ;  /* 0x00000005ff060219 */ /* 0x000fce0000011604 */
.L_x_1886:
[----:B------:R-:W-:Y:S05]  /*252e0*/  BSYNC B0 ;  /* 0x0000000000007941 */ /* 0x000fea0003800000 */
.L_x_1884:
[----:B------:R-:W-:-:S05]  /*252f0*/  IMAD R6, R6, R3, R3 ;  /* 0x0000000306067224 */ /* 0x000fca00078e0203 */
[----:B------:R-:W-:-:S07]  /*25300*/  VIMNMX R2, R2, R6, PT ;  /* 0x0000000602027248 */ /* 0x000fce0003fe0100 */
.L_x_1883:
[----:B------:R-:W-:Y:S01]  /*25310*/  VIADD R2, R2, 0x7f ;  /* 0x0000007f02027836 */ /* 0x000fe20000000000 */
[----:B------:R-:W-:Y:S01]  /*25320*/  ULDC UR4, c[0x0][0x9dc] ;  /* 0x0002770000047ab9 */ /* 0x000fe20000000800 */
[----:B0-----:R-:W-:-:S03]  /*25330*/  IMAD.MOV.U32 R5, RZ, RZ, R25 ;  /* 0x000000ffff057224 */ /* 0x001fc600078e0019 */
[----:B------:R-:W-:-:S04]  /*25340*/  SHF.R.S32.HI R4, RZ, 0x1f, R2 ;  /* 0x0000001fff047819 */ /* 0x000fc80000011402 */
[----:B------:R-:W-:Y:S02]  /*25350*/  LEA.HI R4, R4, R2, RZ, 0x7 ;  /* 0x0000000204047211 */ /* 0x000fe400078f38ff */
[----:B------:R-:W0:Y:S02]  /*25360*/  @P1 LDC R2, c[0x0][0x450] ;  /* 0x00011400ff021b82 */ /* 0x000e240000000800 */
[----:B------:R-:W-:-:S04]  /*25370*/  SHF.R.S32.HI R4, RZ, 0x7, R4 ;  /* 0x00000007ff047819 */ /* 0x000fc80000011404 */
[----:B------:R-:W-:Y:S02]  /*25380*/  VIMNMX R30, R30, R4, PT ;  /* 0x000000041e1e7248 */ /* 0x000fe40003fe0100 */
[----:B------:R-:W1:Y:S02]  /*25390*/  @P1 LDC R4, c[0x0][0x44c] ;  /* 0x00011300ff041b82 */ /* 0x000e640000000800 */
[----:B-1----:R-:W-:-:S05]  /*253a0*/  @P1 IMAD.HI.U32 R4, R25, R4, RZ ;  /* 0x0000000419041227 */ /* 0x002fca00078e00ff */
[----:B0-----:R-:W-:-:S05]  /*253b0*/  @P1 SHF.R.U32.HI R5, RZ, R2, R4 ;  /* 0x00000002ff051219 */ /* 0x001fca0000011604 */
[----:B------:R-:W-:-:S04]  /*253c0*/  IMAD.IADD R6, R21, 0x1, R5 ;  /* 0x0000000115067824 */ /* 0x000fc800078e0205 */
        /* <DEDUP_REMOVED lines=12> */
.L_x_1889:
[----:B------:R-:W-:-:S13]  /*25490*/  ISETP.NE.AND P0, PT, R3, 0x1, PT ;  /* 0x000000010300780c */ /* 0x000fda0003f05270 */
[----:B------:R-:W0:Y:S02]  /*254a0*/  @P0 LDC.64 R4, c[0x0][0x9e8] ;  /* 0x00027a00ff040b82 */ /* 0x000e240000000a00 */
[----:B0-----:R-:W-:-:S05]  /*254b0*/  @P0 IMAD.HI.U32 R4, R6, R4, RZ ;  /* 0x0000000406040227 */ /* 0x001fca00078e00ff */
[----:B------:R-:W-:-:S07]  /*254c0*/  @P0 SHF.R.U32.HI R6, RZ, R5, R4 ;  /* 0x00000005ff060219 */ /* 0x000fce0000011604 */
.L_x_1890:
[----:B------:R-:W-:Y:S05]  /*254d0*/  BSYNC B0 ;  /* 0x0000000000007941 */ /* 0x000fea0003800000 */
.L_x_1888:
[----:B------:R-:W-:-:S05]  /*254e0*/  IMAD R3, R6, R3, RZ ;  /* 0x0000000306037224 */ /* 0x000fca00078e02ff */
[----:B------:R-:W-:-:S07]  /*254f0*/  VIMNMX R2, R2, R3, !PT ;  /* 0x0000000302027248 */ /* 0x000fce0007fe0100 */
.L_x_1887:
[----:B------:R-:W-:Y:S01]  /*25500*/  ISETP.NE.AND P1, PT, R0, RZ, PT ;  /* 0x000000ff0000720c */ /* 0x000fe20003f25270 */
[----:B------:R-:W-:Y:S01]  /*25510*/  BSSY B0, `(.L_x_1891) ;  /* 0x0000024000007945 */ /* 0x000fe20003800000 */
[----:B------:R-:W-:-:S04]  /*25520*/  SHF.R.S32.HI R3, RZ, 0x1f, R2 ;  /* 0x0000001fff037819 */ /* 0x000fc80000011402 */
[----:B------:R-:W-:Y:S01]  /*25530*/  LEA.HI R3, R3, R2, RZ, 0x7 ;  /* 0x0000000203037211 */ /* 0x000fe200078f38ff */
[----:B------:R-:W-:-:S03]  /*25540*/  IMAD.MOV.U32 R2, RZ, RZ, RZ ;  /* 0x000000ffff027224 */ /* 0x000fc600078e00ff */
[----:B------:R-:W-:-:S03]  /*25550*/  SHF.R.S32.HI R3, RZ, 0x7, R3 ;  /* 0x00000007ff037819 */ /* 0x000fc60000011403 */
[----:B------:R-:W0:Y:S01]  /*25560*/  @!P1 LDC R0, c[0x0][0x9f0] ;  /* 0x00027c00ff009b82 */ /* 0x000e220000000800 */
[----:B------:R-:W-:-:S04]  /*25570*/  VIMNMX R4, RZ, R3, !PT ;  /* 0x00000003ff047248 */ /* 0x000fc80007fe0100 */
[----:B------:R-:W-:-:S13]  /*25580*/  ISETP.GT.AND P0, PT, R30, R4, PT ;  /* 0x000000041e00720c */ /* 0x000fda0003f04270 */
[----:B------:R-:W-:Y:S05]  /*25590*/  @!P0 BRA `(.L_x_1892) ;  /* 0x00000000006c8947 */ /* 0x000fea0003800000 */
[-C--:B0-----:R-:W-:Y:S02]  /*255a0*/  IABS R5, R0.reuse ;  /* 0x0000000000057213 */ /* 0x081fe40000000000 */
[----:B------:R-:W-:Y:S02]  /*255b0*/  IABS R7, R0 ;  /* 0x0000000000077213 */ /* 0x000fe40000000000 */
[----:B------:R-:W0:Y:S03]  /*255c0*/  I2F.RP R2, R5 ;  /* 0x0000000500027306 */ /* 0x000e260000209400 */
[----:B------:R-:W-:-:S05]  /*255d0*/  IMAD.MOV R7, RZ, RZ, -R7 ;  /* 0x000000ffff077224 */ /* 0x000fca00078e0a07 */
[----:B0-----:R-:W0:Y:S02]  /*255e0*/  MUFU.RCP R2, R2 ;  /* 0x0000000200027308 */ /* 0x001e240000001000 */
[----:B0-----:R-:W-:-:S06]  /*255f0*/  VIADD R2, R2, 0xffffffe ;  /* 0x0ffffffe02027836 */ /* 0x001fcc0000000000 */
[----:B------:R-:W0:Y:S02]  /*25600*/  F2I.FTZ.U32.TRUNC.NTZ R3, R2 ;  /* 0x0000000200037305 */ /* 0x000e24000021f000 */
[----:B0-----:R-:W-:-:S04]  /*25610*/  IMAD.MOV R2, RZ, RZ, -R3 ;  /* 0x000000ffff027224 */ /* 0x001fc800078e0a03 */
[----:B------:R-:W-:Y:S02]  /*25620*/  IMAD R6, R2, R5, RZ ;  /* 0x0000000502067224 */ /* 0x000fe400078e02ff */
[----:B------:R-:W-:-:S04]  /*25630*/  IMAD.MOV.U32 R2, RZ, RZ, RZ ;  /* 0x000000ffff027224 */ /* 0x000fc800078e00ff */
[----:B------:R-:W-:Y:S01]  /*25640*/  IMAD.HI.U32 R6, R3, R6, R2 ;  /* 0x0000000603067227 */ /* 0x000fe200078e0002 */
[----:B------:R-:W-:-:S05]  /*25650*/  IADD3 R3, R0, -0x1, R30 ;  /* 0xffffffff00037810 */ /* 0x000fca0007ffe01e */
[----:B------:R-:W-:-:S05]  /*25660*/  IMAD.IADD R3, R3, 0x1, -R4 ;  /* 0x0000000103037824 */ /* 0x000fca00078e0a04 */
        /* <DEDUP_REMOVED lines=14> */
.L_x_1892:
[----:B------:R-:W-:Y:S05]  /*25750*/  BSYNC B0 ;  /* 0x0000000000007941 */ /* 0x000fea0003800000 */
.L_x_1891:
[----:B------:R-:W-:-:S05]  /*25760*/  IMAD R36, R36, R2, R4 ;  /* 0x0000000224247224 */ /* 0x000fca00078e0204 */
[----:B------:R-:W-:-:S04]  /*25770*/  VIADDMNMX R30, R36, R2, R30, PT ;  /* 0x00000002241e7246 */ /* 0x000fc8000380011e */
[----:B------:R-:W-:Y:S01]  /*25780*/  ISETP.GT.AND P0, PT, R30, R36, PT ;  /* 0x000000241e00720c */ /* 0x000fe20003f04270 */
[----:B------:R1:W-:-:S12]  /*25790*/  STL [R1+0x28], R30 ;  /* 0x0000281e01007387 */ /* 0x0003d80000100800 */
[----:B-1----:R-:W-:Y:S05]  /*257a0*/  @P0 BRA `(.L_x_1893) ;  /* 0x0000000000440947 */ /* 0x002fea0003800000 */
[----:B0-----:R-:W0:Y:S02]  /*257b0*/  S2R R0, SR_TID.X ;  /* 0x0000000000007919 */ /* 0x001e240000002100 */
        /* <DEDUP_REMOVED lines=16> */
.L_x_1893:
[----:B0-----:R-:W-:Y:S01]  /*258c0*/  VIADD R0, R16, 0x16400 ;  /* 0x0001640010007836 */ /* 0x001fe20000000000 */
        /* <DEDUP_REMOVED lines=19> */
.L_x_1896:
[----:B------:R-:W-:Y:S05]  /*25a00*/  BSYNC B6 ;  /* 0x0000000000067941 */ /* 0x000fea0003800000 */
.L_x_1895:
        /* <DEDUP_REMOVED lines=22> */
.L_x_1898:
[----:B------:R-:W-:Y:S05]  /*25b70*/  BSYNC B6 ;  /* 0x0000000000067941 */ /* 0x000fea0003800000 */
.L_x_1897:
        /* <DEDUP_REMOVED lines=20> */
.L_x_1900:
[----:B------:R-:W-:Y:S05]  /*25cc0*/  BSYNC B6 ;  /* 0x0000000000067941 */ /* 0x000fea0003800000 */
.L_x_1899:
        /* <DEDUP_REMOVED lines=19> */
.L_x_1902:
[----:B------:R-:W-:Y:S05]  /*25e00*/  BSYNC B6 ;  /* 0x0000000000067941 */ /* 0x000fea0003800000 */
.L_x_1901:
[----:B------:R-:W0:Y:S01]  /*25e10*/  S2R R2, SR_TID.X ;  /* 0x0000000000027919 */ /* 0x000e220000002100 */
[----:B------:R-:W-:Y:S01]  /*25e20*/  ULDC.64 UR4, c[0x0][0x9f8] ;  /* 0x00027e0000047ab9 */ /* 0x000fe20000000a00 */
[----:B------:R-:W-:Y:S01]  /*25e30*/  IMAD.MOV.U32 R21, RZ, RZ, R30 ;  /* 0x000000ffff157224 */ /* 0x000fe200078e001e */
[----:B------:R-:W-:Y:S01]  /*25e40*/  ISETP.NE.U32.AND P0, PT, RZ, UR4, PT ;  /* 0x00000004ff007c0c */ /* 0x000fe2000bf05070 */
[----:B------:R-:W1:Y:S01]  /*25e50*/  S2R R20, SR_TID.X ;  /* 0x0000000000147919 */ /* 0x000e620000002100 */
[----:B------:R-:W2:Y:S01]  /*25e60*/  LDC R9, c[0x0][0x430] ;  /* 0x00010c00ff097b82 */ /* 0x000ea20000000800 */
[----:B------:R-:W-:Y:S01]  /*25e70*/  IMAD.U32 R10, RZ, RZ, UR39 ;  /* 0x00000027ff0a7e24 */ /* 0x000fe2000f8e00ff */
[----:B------:R-:W-:Y:S01]  /*25e80*/  ISETP.NE.AND.EX P0, PT, RZ, UR5, PT, P0 ;  /* 0x00000005ff007c0c */ /* 0x000fe2000bf05300 */
[----:B------:R-:W-:Y:S01]  /*25e90*/  ULDC UR4, c[0x0][0x2f4] ;  /* 0x0000bd0000047ab9 */ /* 0x000fe20000000800 */
[----:B0-----:R-:W-:Y:S01]  /*25ea0*/  LOP3.LUT R30, R2, 0x7f, RZ, 0xc0, !PT ;  /* 0x0000007f021e7812 */ /* 0x001fe200078ec0ff */
[----:B------:R-:W-:-:S10]  /*25eb0*/  ULDC UR5, c[0x0][0x320] ;  /* 0x0000c80000057ab9 */ /* 0x000fd40000000800 */
[----:B------:R-:W0:Y:S01]  /*25ec0*/  @P0 LDC.64 R2, c[0x0][0x9f8] ;  /* 0x00027e00ff020b82 */ /* 0x000e220000000a00 */
[----:B------:R-:W-:Y:S01]  /*25ed0*/  SHF.R.U32.HI R0, RZ, 0x2, R30 ;  /* 0x00000002ff007819 */ /* 0x000fe2000001161e */
[----:B------:R-:W-:Y:S02]  /*25ee0*/  IMAD.MOV.U32 R30, RZ, RZ, R27 ;  /* 0x000000ffff1e7224 */ /* 0x000fe400078e001b */
[----:B0-----:R-:W-:-:S05]  /*25ef0*/  @P0 IMAD.WIDE R2, R27, 0x4, R2 ;  /* 0x000000041b020825 */ /* 0x001fca00078e0202 */
[----:B------:R0:W3:Y:S01]  /*25f00*/  @P0 LDG.E R30, desc[UR42][R2.64] ;  /* 0x0000002a021e0981 */ /* 0x0000e2000c1e1900 */
[----:B-1----:R-:W-:Y:S01]  /*25f10*/  IMAD.SHL.U32 R20, R20, 0x20, RZ ;  /* 0x0000002014147824 */ /* 0x002fe200078e00ff */
[----:B--2---:R-:W-:Y:S02]  /*25f20*/  ISETP.NE.AND P1, PT, R9, 0x1, PT ;  /* 0x000000010900780c */ /* 0x004fe40003f25270 */
[----:B------:R-:W-:Y:S02]  /*25f30*/  LEA R8, R21, 0xffffff80, 0x7 ;  /* 0xffffff8015087811 */ /* 0x000fe400078e38ff */
[----:B------:R-:W-:-:S04]  /*25f40*/  LOP3.LUT R20, R0, 0x60, R20, 0xf8, !PT ;  /* 0x0000006000147812 */ /* 0x000fc800078ef814 */
[----:B------:R-:W-:-:S04]  /*25f50*/  LOP3.LUT R7, R20, R8, RZ, 0xfc, !PT ;  /* 0x0000000814077212 */ /* 0x000fc800078efcff */
[C---:B------:R-:W-:Y:S01]  /*25f60*/  ISETP.GE.AND P0, PT, R7.reuse, R18, PT ;  /* 0x000000120700720c */ /* 0x040fe20003f06270 */
[----:B------:R-:W1:Y:S01]  /*25f70*/  @P1 LDC R5, c[0x0][0x434] ;  /* 0x00010d00ff051b82 */ /* 0x000e620000000800 */
[----:B------:R-:W-:-:S04]  /*25f80*/  IMAD.IADD R7, R7, 0x1, R37 ;  /* 0x0000000107077824 */ /* 0x000fc800078e0225 */
[----:B------:R-:W-:-:S03]  /*25f90*/  IMAD.MOV.U32 R0, RZ, RZ, R7 ;  /* 0x000000ffff007224 */ /* 0x000fc600078e0007 */
[----:B------:R-:W2:Y:S08]  /*25fa0*/  @P1 LDC R4, c[0x0][0x438] ;  /* 0x00010e00ff041b82 */ /* 0x000eb00000000800 */
[----:B0-----:R-:W0:Y:S01]  /*25fb0*/  @!P0 LDC.64 R2, c[0x0][0x428] ;  /* 0x00010a00ff028b82 */ /* 0x001e220000000a00 */
[----:B-1----:R-:W-:-:S05]  /*25fc0*/  @P1 IMAD.HI.U32 R5, R7, R5, RZ ;  /* 0x0000000507051227 */ /* 0x002fca00078e00ff */
[----:B--2---:R-:W-:-:S04]  /*25fd0*/  @P1 SHF.R.U32.HI R0, RZ, R4, R5 ;  /* 0x00000004ff001219 */ /* 0x004fc80000011605 */
[--C-:B------:R-:W-:Y:S01]  /*25fe0*/  @!P0 SHF.R.S32.HI R5, RZ, 0x1f, R0.reuse ;  /* 0x0000001fff058819 */ /* 0x100fe20000011400 */
[----:B------:R-:W-:Y:S01]  /*25ff0*/  @!P0 IMAD.MOV.U32 R4, RZ, RZ, R0 ;  /* 0x000000ffff048224 */ /* 0x000fe200078e0000 */
[----:B------:R-:W-:Y:S02]  /*26000*/  ISETP.NE.AND P2, PT, R10, 0x3, PT ;  /* 0x000000030a00780c */ /* 0x000fe40003f45270 */
[----:B------:R-:W-:Y:S02]  /*26010*/  LOP3.LUT R17, R17, 0xffffffdf, RZ, 0xc0, !PT ;  /* 0xffffffdf11117812 */ /* 0x000fe400078ec0ff */
[C---:B------:R-:W-:Y:S02]  /*26020*/  LOP3.LUT R10, R35.reuse, 0x40, RZ, 0xfc, !PT ;  /* 0x00000040230a7812 */ /* 0x040fe400078efcff */
[----:B------:R-:W-:-:S07]  /*26030*/  LOP3.LUT R11, R35, 0x80, RZ, 0xfc, !PT ;  /* 0x00000080230b7812 */ /* 0x000fce00078efcff */
[----:B------:R-:W-:-:S04]  /*26040*/  @P2 LOP3.LUT R17, R17, 0x20, RZ, 0xfc, !PT ;  /* 0x0000002011112812 */ /* 0x000fc800078efcff */
[----:B------:R-:W-:Y:S02]  /*26050*/  LOP3.LUT R17, R17, 0xffffffef, RZ, 0xc0, !PT ;  /* 0xffffffef11117812 */ /* 0x000fe400078ec0ff */
[----:B------:R-:W-:Y:S01]  /*26060*/  ISETP.GE.AND P3, PT, R11, UR4, PT ;  /* 0x000000040b007c0c */ /* 0x000fe2000bf66270 */
[----:B------:R-:W-:Y:S01]  /*26070*/  UMOV UR6, 0xffffffff ;  /* 0xffffffff00067882 */ /* 0x000fe20000000000 */
[----:B------:R-:W-:-:S04]  /*26080*/  IMAD.MOV R0, RZ, RZ, -R0 ;  /* 0x000000ffff007224 */ /* 0x000fc800078e0a00 */
[----:B------:R-:W-:Y:S01]  /*26090*/  IMAD R7, R9, R0, R7 ;  /* 0x0000000009077224 */ /* 0x000fe200078e0207 */
[----:B---3--:R-:W-:Y:S01]  /*260a0*/  SHF.R.S32.HI R6, RZ, 0x1f, R30 ;  /* 0x0000001fff067819 */ /* 0x008fe2000001141e */
[----:B0-----:R-:W-:-:S04]  /*260b0*/  @!P0 IMAD.WIDE.U32 R4, R30, R2, R4 ;  /* 0x000000021e048225 */ /* 0x001fc800078e0004 */
[----:B------:R0:W-:Y:S02]  /*260c0*/  STL [R1], R6 ;  /* 0x0000000601007387 */ /* 0x0001e40000100800 */
[----:B0-----:R-:W-:-:S04]  /*260d0*/  @!P0 IMAD R6, R6, R2, RZ ;  /* 0x0000000206068224 */ /* 0x001fc800078e02ff */
[----:B------:R-:W-:Y:S02]  /*260e0*/  @!P0 IMAD R6, R30, R3, R6 ;  /* 0x000000031e068224 */ /* 0x000fe400078e0206 */
[----:B------:R-:W0:Y:S02]  /*260f0*/  @!P0 LDC.64 R2, c[0x0][0x418] ;  /* 0x00010600ff028b82 */ /* 0x000e240000000a00 */
[----:B------:R-:W-:Y:S02]  /*26100*/  @!P0 IMAD.IADD R5, R5, 0x1, R6 ;  /* 0x0000000105058824 */ /* 0x000fe400078e0206 */
[----:B------:R-:W-:Y:S01]  /*26110*/  IMAD.MOV.U32 R6, RZ, RZ, RZ ;  /* 0x000000ffff067224 */ /* 0x000fe200078e00ff */
[----:B0-----:R-:W-:-:S04]  /*26120*/  @!P0 LEA R2, P1, R4, R2, 0x2 ;  /* 0x0000000204028211 */ /* 0x001fc800078210ff */
[----:B------:R-:W-:Y:S02]  /*26130*/  @!P0 LEA.HI.X R3, R4, R3, R5, 0x2, P1 ;  /* 0x0000000304038211 */ /* 0x000fe400008f1405 */
[----:B------:R-:W-:-:S03]  /*26140*/  ISETP.GE.AND P1, PT, R35, UR4, PT ;  /* 0x0000000423007c0c */ /* 0x000fc6000bf26270 */
[----:B------:R0:W5:Y:S01]  /*26150*/  @!P0 LDG.E R6, desc[UR42][R2.64] ;  /* 0x0000002a02068981 */ /* 0x000162000c1e1900 */
[----:B------:R-:W-:-:S09]  /*26160*/  ISETP.GE.AND P0, PT, R10, UR4, PT ;  /* 0x000000040a007c0c */ /* 0x000fd2000bf06270 */
[----:B------:R-:W-:Y:S02]  /*26170*/  @P1 LOP3.LUT R17, R17, 0x10, RZ, 0xfc, !PT ;  /* 0x0000001011111812 */ /* 0x000fe400078efcff */
[----:B------:R-:W-:Y:S02]  /*26180*/  ISETP.GE.AND P1, PT, R35, UR5, PT ;  /* 0x0000000523007c0c */ /* 0x000fe4000bf26270 */
        /* <DEDUP_REMOVED lines=10> */
.L_x_2130:
[----:B------:R-:W-:Y:S05]  /*26230*/  @!P2 BRA `(.L_x_1904) ;  /* 0x000000000004a947 */ /* 0x000fea0003800000 */
[----:B------:R-:W-:Y:S01]  /*26240*/  BPT.TRAP 0x1 ;  /* 0x000000040000795c */ /* 0x000fe20000300000 */
.L_x_1904:
[----:B------:R-:W0:Y:S01]  /*26250*/  S2R R0, SR_TID.X ;  /* 0x0000000000007919 */ /* 0x000e220000002100 */
[----:B------:R-:W-:Y:S01]  /*26260*/  IMAD R4, R19, 0x8, R16 ;  /* 0x0000000813047824 */ /* 0x000fe200078e0210 */
[----:B------:R-:W-:Y:S01]  /*26270*/  BSSY B0, `(.L_x_1905) ;  /* 0x0000009000007945 */ /* 0x000fe20003800000 */
[----:B0-----:R-:W-:-:S04]  /*26280*/  LOP3.LUT R0, R0, 0x7f, RZ, 0xc0, !PT ;  /* 0x0000007f00007812 */ /* 0x001fc800078ec0ff */
[----:B------:R-:W-:-:S04]  /*26290*/  SHF.R.U32.HI R0, RZ, 0x2, R0 ;  /* 0x00000002ff007819 */ /* 0x000fc80000011600 */
[----:B------:R-:W-:Y:S02]  /*262a0*/  IADD3 R8, -R0, R18, -R8 ;  /* 0x0000001200087210 */ /* 0x000fe40007ffe908 */
[----:B------:R-:W-:Y:S02]  /*262b0*/  SHF.L.U32 R0, R28, 0x1f, RZ ;  /* 0x0000001f1c007819 */ /* 0x000fe400000006ff */
[----:B------:R-:W-:Y:S02]  /*262c0*/  SHF.R.S32.HI R18, RZ, 0x1f, R7 ;  /* 0x0000001fff127819 */ /* 0x000fe40000011407 */
[----:B------:R-:W0:Y:S01]  /*262d0*/  SYNCS.PHASECHK.TRANS64.TRYWAIT P0, [R4+URZ+0x22880], R0 ;  /* 0x02288000040075a7 */ /* 0x000e22000800017f */
[----:B------:R1:W-:Y:S02]  /*262e0*/  STL [R1+0x24], R0 ;  /* 0x0000240001007387 */ /* 0x0003e40000100800 */
[----:B01----:R-:W-:Y:S05]  /*262f0*/  @!P0 BRA `(.L_x_1906) ;  /* 0x0000007800f48947 */ /* 0x003fea0003800000 */
.L_x_2131:
[----:B------:R-:W-:Y:S05]  /*26300*/  BSYNC B0 ;  /* 0x0000000000007941 */ /* 0x000fea0003800000 */
.L_x_1905:
[----:B------:R-:W-:Y:S01]  /*26310*/  ULDC.64 UR4, c[0x0][0x328] ;  /* 0x0000ca0000047ab9 */ /* 0x000fe20000000a00 */
[----:B-----5:R-:W-:Y:S01]  /*26320*/  SHF.R.S32.HI R5, RZ, 0x1f, R6 ;  /* 0x0000001fff057819 */ /* 0x020fe20000011406 */
[----:B0-----:R-:W-:Y:S01]  /*26330*/  IMAD R0, R18, UR4, RZ ;  /* 0x0000000412007c24 */ /* 0x001fe2000f8e02ff */
[----:B------:R-:W-:Y:S01]  /*26340*/  ULDC.64 UR6, c[0x0][0x318] ;  /* 0x0000c60000067ab9 */ /* 0x000fe20000000a00 */
[----:B------:R-:W-:Y:S01]  /*26350*/  IMAD.WIDE.U32 R2, R7, UR4, RZ ;  /* 0x0000000407027c25 */ /* 0x000fe2000f8e00ff */
[----:B------:R-:W-:Y:S01]  /*26360*/  LOP3.LUT P1, RZ, R17, 0x1, RZ, 0xc0, !PT ;  /* 0x0000000111ff7812 */ /* 0x000fe2000782c0ff */
[----:B------:R0:W-:Y:S01]  /*26370*/  STL [R1+0x20], R5 ;  /* 0x0000200501007387 */ /* 0x0001e20000100800 */
[----:B------:R-:W-:Y:S01]  /*26380*/  ISETP.GE.AND P4, PT, R8, 0x1, PT ;  /* 0x000000010800780c */ /* 0x000fe20003f86270 */
[----:B------:R-:W-:Y:S01]  /*26390*/  IMAD R0, R7, UR5, R0 ;  /* 0x0000000507007c24 */ /* 0x000fe2000f8e0200 */
[----:B------:R-:W-:-:S03]  /*263a0*/  ULDC.64 UR4, c[0x0][0x338] ;  /* 0x0000ce0000047ab9 */ /* 0x000fc60000000a00 */
[----:B------:R-:W-:Y:S02]  /*263b0*/  IMAD.IADD R3, R3, 0x1, R0 ;  /* 0x0000000103037824 */ /* 0x000fe400078e0200 */
[----:B------:R-:W-:Y:S02]  /*263c0*/  IMAD R0, R5, UR4, RZ ;  /* 0x0000000405007c24 */ /* 0x000fe4000f8e02ff */
[----:B0-----:R-:W0:Y:S01]  /*263d0*/  S2R R5, SR_TID.X ;  /* 0x0000000000057919 */ /* 0x001e220000002100 */
[----:B------:R-:W-:-:S04]  /*263e0*/  IMAD.WIDE.U32 R2, R6, UR4, R2 ;  /* 0x0000000406027c25 */ /* 0x000fc8000f8e0002 */
[----:B------:R-:W-:Y:S01]  /*263f0*/  IMAD R0, R6, UR5, R0 ;  /* 0x0000000506007c24 */ /* 0x000fe2000f8e0200 */
[----:B------:R-:W-:-:S03]  /*26400*/  ULDC.64 UR4, c[0x0][0x330] ;  /* 0x0000cc0000047ab9 */ /* 0x000fc60000000a00 */
[----:B------:R-:W-:Y:S02]  /*26410*/  IMAD.IADD R3, R3, 0x1, R0 ;  /* 0x0000000103037824 */ /* 0x000fe400078e0200 */
[----:B------:R-:W-:Y:S01]  /*26420*/  IMAD.WIDE.U32 R2, R26, UR4, R2 ;  /* 0x000000041a027c25 */ /* 0x000fe2000f8e0002 */
[----:B------:R-:W-:-:S03]  /*26430*/  UMOV UR4, 0xffffffff ;  /* 0xffffffff00047882 */ /* 0x000fc60000000000 */
[----:B------:R-:W-:Y:S01]  /*26440*/  IMAD R3, R26, UR5, R3 ;  /* 0x000000051a037c24 */ /* 0x000fe2000f8e0203 */
[----:B------:R-:W-:-:S04]  /*26450*/  IADD3 R0, P0, R2, UR6, RZ ;  /* 0x0000000602007c10 */ /* 0x000fc8000ff1e0ff */
[----:B------:R-:W-:Y:S02]  /*26460*/  IADD3.X R2, R3, UR7, RZ, P0, !PT ;  /* 0x0000000703027c10 */ /* 0x000fe400087fe4ff */
[----:B0-----:R-:W-:-:S04]  /*26470*/  LOP3.LUT R5, R5, 0x7f, RZ, 0xc0, !PT ;  /* 0x0000007f05057812 */ /* 0x001fc800078ec0ff */
[----:B------:R-:W-:-:S05]  /*26480*/  SHF.R.U32.HI R5, RZ, 0x5, R5 ;  /* 0x00000005ff057819 */ /* 0x000fca0000011605 */
[----:B------:R-:W-:-:S04]  /*26490*/  IMAD.SHL.U32 R5, R5, 0x400, RZ ;  /* 0x0000040005057824 */ /* 0x000fc800078e00ff */
[----:B------:R-:W-:Y:S01]  /*264a0*/  IMAD R5, R19, 0x4000, R5 ;  /* 0x0000400013057824 */ /* 0x000fe200078e0205 */
[----:B------:R-:W-:Y:S06]  /*264b0*/  BRA.DIV UR4, `(.L_x_1907) ;  /* 0x0000007a049c7947 */ /* 0x000fec000b800000 */
[----:B------:R-:W0:Y:S01]  /*264c0*/  SHFL.IDX PT, R10, R0, RZ, 0x1c1f ;  /* 0x001c1fff000a7589 */ /* 0x000e2200000e0000 */
[----:B------:R-:W-:Y:S02]  /*264d0*/  LOP3.LUT P6, RZ, R17, 0x2, RZ, 0xc0, !PT ;  /* 0x0000000211ff7812 */ /* 0x000fe400078cc0ff */
[C---:B------:R-:W-:Y:S01]  /*264e0*/  ISETP.GE.AND P3, PT, R8.reuse, 0x21, PT ;  /* 0x000000210800780c */ /* 0x040fe20003f66270 */
[----:B------:R-:W1:Y:S01]  /*264f0*/  SHFL.IDX PT, R3, R2, RZ, 0x1c1f ;  /* 0x001c1fff02037589 */ /* 0x000e6200000e0000 */
[C---:B------:R-:W-:Y:S02]  /*26500*/  ISETP.GE.AND P2, PT, R8.reuse, 0x41, PT ;  /* 0x000000410800780c */ /* 0x040fe40003f46270 */
[----:B------:R-:W-:Y:S01]  /*26510*/  ISETP.GE.AND P5, PT, R8, 0x61, PT ;  /* 0x000000610800780c */ /* 0x000fe20003fa6270 */
[----:B------:R-:W-:Y:S01]  /*26520*/  SHFL.IDX PT, R9, R2, 0x1, 0x1c1f ;  /* 0x003c1f0002097f89 */ /* 0x000fe200000e0000 */
[----:B0-----:R-:W-:-:S05]  /*26530*/  IADD3 R10, P0, R35, R10, RZ ;  /* 0x0000000a230a7210 */ /* 0x001fca0007f1e0ff */
[----:B-1----:R-:W-:Y:S01]  /*26540*/  IMAD.X R11, RZ, RZ, R3, P0 ;  /* 0x000000ffff0b7224 */ /* 0x002fe200000e0603 */
[----:B------:R-:W-:Y:S02]  /*26550*/  ISETP.LT.OR P0, PT, R8, 0x1, P6 ;  /* 0x000000010800780c */ /* 0x000fe40003701670 */
[----:B------:R-:W-:-:S05]  /*26560*/  IADD3 R3, R16, R5, R32 ;  /* 0x0000000510037210 */ /* 0x000fca0007ffe020 */
[----:B------:R-:W-:-:S06]  /*26570*/  IMAD.IADD R5, R33, 0x1, R3 ;  /* 0x0000000121057824 */ /* 0x000fcc00078e0203 */
[----:B------:R-:W-:Y:S01]  /*26580*/  LDGSTS.E.BYPASS.LTC128B.128 [R3+0x8400], desc[UR42][R10.64], !P0 ;  /* 0x084000000a037fae */ /* 0x000fe2000c101d6a */
[----:B------:R-:W-:-:S13]  /*26590*/  ISETP.LT.OR P0, PT, R8, 0x1, P1 ;  /* 0x000000010800780c */ /* 0x000fda0000f01670 */
[----:B------:R0:W-:Y:S04]  /*265a0*/  LDGSTS.E.BYPASS.LTC128B.128 [R5+0x8400], desc[UR42][R10.64+0x40], !P0 ;  /* 0x084000400a057fae */ /* 0x0001e8000c101d6a */
[----:B0-----:R-:W0:Y:S02]  /*265b0*/  SHFL.IDX PT, R10, R0, 0x1, 0x1c1f ;  /* 0x003c1f00000a7f89 */ /* 0x001e2400000e0000 */
[----:B0-----:R-:W-:-:S05]  /*265c0*/  IADD3 R10, P0, R35, R10, RZ ;  /* 0x0000000a230a7210 */ /* 0x001fca0007f1e0ff */
[----:B------:R-:W-:Y:S01]  /*265d0*/  IMAD.X R11, RZ, RZ, R9, P0 ;  /* 0x000000ffff0b7224 */ /* 0x000fe200000e0609 */
[C---:B------:R-:W-:Y:S01]  /*265e0*/  ISETP.LT.OR P0, PT, R8.reuse, 0x21, P6 ;  /* 0x000000210800780c */ /* 0x040fe20003701670 */
[----:B------:R-:W-:Y:S04]  /*265f0*/  SHFL.IDX PT, R9, R2, 0x2, 0x1c1f ;  /* 0x005c1f0002097f89 */ /* 0x000fe800000e0000 */
[----:B------:R-:W-:Y:S08]  /*26600*/  SHFL.IDX PT, R2, R2, 0x3, 0x1c1f ;  /* 0x007c1f0002027f89 */ /* 0x000ff000000e0000 */
[----:B------:R-:W-:Y:S01]  /*26610*/  LDGSTS.E.BYPASS.LTC128B.128 [R3+0x9400], desc[UR42][R10.64], !P0 ;  /* 0x094000000a037fae */ /* 0x000fe2000c101d6a */
[----:B------:R-:W-:-:S13]  /*26620*/  ISETP.LT.OR P0, PT, R8, 0x21, P1 ;  /* 0x000000210800780c */ /* 0x000fda0000f01670 */
[----:B------:R0:W-:Y:S04]  /*26630*/  LDGSTS.E.BYPASS.LTC128B.128 [R5+0x9400], desc[UR42][R10.64+0x40], !P0 ;  /* 0x094000400a057fae */ /* 0x0001e8000c101d6a */
[----:B0-----:R-:W0:Y:S04]  /*26640*/  SHFL.IDX PT, R10, R0, 0x2, 0x1c1f ;  /* 0x005c1f00000a7f89 */ /* 0x001e2800000e0000 */
[----:B------:R-:W1:Y:S01]  /*26650*/  SHFL.IDX PT, R0, R0, 0x3, 0x1c1f ;  /* 0x007c1f0000007f89 */ /* 0x000e6200000e0000 */
[----:B0-----:R-:W-:-:S05]  /*26660*/  IADD3 R10, P0, R35, R10, RZ ;  /* 0x0000000a230a7210 */ /* 0x001fca0007f1e0ff */
[----:B------:R-:W-:Y:S01]  /*26670*/  IMAD.X R11, RZ, RZ, R9, P0 ;  /* 0x000000ffff0b7224 */ /* 0x000fe200000e0609 */
[----:B------:R-:W-:-:S13]  /*26680*/  ISETP.LT.OR P0, PT, R8, 0x41, P6 ;  /* 0x000000410800780c */ /* 0x000fda0003701670 */
[----:B------:R0:W-:Y:S01]  /*26690*/  LDGSTS.E.BYPASS.LTC128B.128 [R3+0xa400], desc[UR42][R10.64], !P0 ;  /* 0x0a4000000a037fae */ /* 0x0001e2000c101d6a */
[----:B------:R-:W-:-:S13]  /*266a0*/  ISETP.LT.OR P0, PT, R8, 0x41, P1 ;  /* 0x000000410800780c */ /* 0x000fda0000f01670 */
[----:B-1----:R0:W-:Y:S02]  /*266b0*/  LDGSTS.E.BYPASS.LTC128B.128 [R5+0xa400], desc[UR42][R10.64+0x40], !P0 ;  /* 0x0a4000400a057fae */ /* 0x0021e4000c101d6a */
.L_x_2141:
[----:B0-----:R-:W-:Y:S02]  /*266c0*/  IADD3 R10, P0, R35, R0, RZ ;  /* 0x00000000230a7210 */ /* 0x001fe40007f1e0ff */
        /* <DEDUP_REMOVED lines=11> */
.L_x_1908:
[----:B------:R-:W-:Y:S02]  /*26780*/  PLOP3.LUT P1, PT, P1, P0, PT, 0xa2, 0x0 ;  /* 0x000000000000781c */ /* 0x000fe40000f21472 */
[----:B------:R-:W-:-:S08]  /*26790*/  @P0 R2UR P1, UR4, R4 ;  /* 0x00000000040402ca */ /* 0x000fd00000020000 */
[----:B------:R-:W-:-:S05]  /*267a0*/  @P0 PLOP3.LUT P0, PT, P1, PT, PT, 0x80, 0x0 ;  /* 0x000000000000081c */ /* 0x000fca0000f0f070 */
[----:B------:R-:W-:Y:S01]  /*267b0*/  @!P1 SYNCS.ARRIVE.TRANS64.RED.A0T1 RZ, [UR4+0x22870], RZ ;  /* 0x022870ffffff99a7 */ /* 0x000fe20008200404 */
[----:B------:R-:W-:Y:S07]  /*267c0*/  @!P1 ARRIVES.LDGSTSBAR.64.TRANSCNT [UR4+0x22870] ;  /* 0x02287000ff0099b0 */ /* 0x000fee0008000a84 */
[----:B------:R-:W-:Y:S05]  /*267d0*/  @P0 BRA.U.ANY `(.L_x_1908) ;  /* 0xfffffffd00e80947 */ /* 0x000fea000393ffff */
[----:B------:R-:W-:Y:S01]  /*267e0*/  NOP ;  /* 0x0000000000007918 */ /* 0x000fe20000000000 */
[----:B------:R-:W-:-:S05]  /*267f0*/  IMAD.U32 R0, RZ, RZ, UR39 ;  /* 0x00000027ff007e24 */ /* 0x000fca000f8e00ff */
[----:B------:R-:W-:-:S13]  /*26800*/  ISETP.NE.AND P6, PT, R0, 0x3, PT ;  /* 0x000000030000780c */ /* 0x000fda0003fc5270 */
[----:B------:R-:W-:Y:S05]  /*26810*/  @!P6 BRA `(.L_x_1909) ;  /* 0x000000000004e947 */ /* 0x000fea0003800000 */
[----:B------:R-:W-:Y:S01]  /*26820*/  BPT.TRAP 0x1 ;  /* 0x000000040000795c */ /* 0x000fe20000300000 */
.L_x_1909:
[----:B------:R2:W-:Y:S01]  /*26830*/  SYNCS.ARRIVE.TRANS64.A1T0 RZ, [R4+URZ+0x22870], RZ ;  /* 0x022870ff04ff79a7 */ /* 0x0005e2000810003f */
[----:B------:R-:W-:Y:S05]  /*26840*/  @!P6 BRA `(.L_x_1910) ;  /* 0x000000000004e947 */ /* 0x000fea0003800000 */
[----:B------:R-:W-:Y:S01]  /*26850*/  BPT.TRAP 0x1 ;  /* 0x000000040000795c */ /* 0x000fe20000300000 */
.L_x_1910:
[----:B------:R-:W3:Y:S01]  /*26860*/  LDL R0, [R1+0x24] ;  /* 0x0000240001007983 */ /* 0x000ee20000100800 */
[----:B------:R-:W-:Y:S01]  /*26870*/  BSSY B0, `(.L_x_1911) ;  /* 0x0000003000007945 */ /* 0x000fe20003800000 */
[----:B---3--:R-:W3:Y:S03]  /*26880*/  SYNCS.PHASECHK.TRANS64.TRYWAIT P0, [R4+URZ+0x22840], R0 ;  /* 0x02284000040075a7 */ /* 0x008ee6000800017f */
[----:B---3--:R-:W-:Y:S05]  /*26890*/  @!P0 BRA `(.L_x_1912) ;  /* 0x0000007c001c8947 */ /* 0x008fea0003800000 */
.L_x_2142:
[----:B------:R-:W-:Y:S05]  /*268a0*/  BSYNC B0 ;  /* 0x0000000000007941 */ /* 0x000fea0003800000 */
.L_x_1911:
[----:B01----:R-:W4:Y:S01]  /*268b0*/  LDL.LU R5, [R1+0x20] ;  /* 0x0000200001057983 */ /* 0x003f220000300800 */
[----:B------:R-:W-:Y:S01]  /*268c0*/  ULDC.64 UR4, c[0x0][0x300] ;  /* 0x0000c00000047ab9 */ /* 0x000fe20000000a00 */
[----:B------:R-:W-:Y:S02]  /*268d0*/  ULDC.64 UR6, c[0x0][0x2e8] ;  /* 0x0000ba0000067ab9 */ /* 0x000fe40000000a00 */
[----:B------:R-:W5:Y:S01]  /*268e0*/  LDL R8, [R1+0x8] ;  /* 0x0000080001087983 */ /* 0x000f620000100800 */
[----:B---3--:R-:W-:Y:S01]  /*268f0*/  IMAD R0, R18, UR4, RZ ;  /* 0x0000000412007c24 */ /* 0x008fe2000f8e02ff */
[----:B------:R-:W-:Y:S01]  /*26900*/  LOP3.LUT P1, RZ, R17, 0x4, RZ, 0xc0, !PT ;  /* 0x0000000411ff7812 */ /* 0x000fe2000782c0ff */
[----:B------:R-:W-:-:S04]  /*26910*/  IMAD.WIDE.U32 R2, R7, UR4, RZ ;  /* 0x0000000407027c25 */ /* 0x000fc8000f8e00ff */
[----:B------:R-:W-:Y:S01]  /*26920*/  IMAD R0, R7, UR5, R0 ;  /* 0x0000000507007c24 */ /* 0x000fe2000f8e0200 */
[----:B------:R-:W-:-:S03]  /*26930*/  ULDC.64 UR4, c[0x0][0x310] ;  /* 0x0000c40000047ab9 */ /* 0x000fc60000000a00 */
[----:B------:R-:W-:Y:S02]  /*26940*/  IMAD.IADD R3, R3, 0x1, R0 ;  /* 0x0000000103037824 */ /* 0x000fe400078e0200 */
[----:B------:R-:W-:-:S04]  /*26950*/  IMAD.WIDE.U32 R2, R6, UR4, R2 ;  /* 0x0000000406027c25 */ /* 0x000fc8000f8e0002 */
[----:B----4-:R-:W-:-:S04]  /*26960*/  IMAD R0, R5, UR4, RZ ;  /* 0x0000000405007c24 */ /* 0x010fc8000f8e02ff */
[----:B------:R-:W-:Y:S01]  /*26970*/  IMAD R0, R6, UR5, R0 ;  /* 0x0000000506007c24 */ /* 0x000fe2000f8e0200 */
[----:B------:R-:W-:Y:S01]  /*26980*/  ULDC.64 UR4, c[0x0][0x308] ;  /* 0x0000c20000047ab9 */ /* 0x000fe20000000a00 */
[----:B-----5:R-:W-:Y:S02]  /*26990*/  IMAD R6, R19, 0x6000, R8 ;  /* 0x0000600013067824 */ /* 0x020fe400078e0208 */
[----:B------:R-:W-:Y:S02]  /*269a0*/  IMAD.IADD R3, R3, 0x1, R0 ;  /* 0x0000000103037824 */ /* 0x000fe400078e0200 */
[----:B------:R-:W-:Y:S01]  /*269b0*/  IMAD.WIDE.U32 R2, R26, UR4, R2 ;  /* 0x000000041a027c25 */ /* 0x000fe2000f8e0002 */
[----:B------:R-:W-:-:S03]  /*269c0*/  UMOV UR4, 0xffffffff ;  /* 0xffffffff00047882 */ /* 0x000fc60000000000 */
[----:B------:R-:W-:Y:S01]  /*269d0*/  IMAD R5, R26, UR5, R3 ;  /* 0x000000051a057c24 */ /* 0x000fe2000f8e0203 */
[----:B------:R-:W-:-:S04]  /*269e0*/  IADD3 R0, P0, R2, UR6, RZ ;  /* 0x0000000602007c10 */ /* 0x000fc8000ff1e0ff */
[----:B------:R-:W-:Y:S01]  /*269f0*/  IADD3.X R5, R5, UR7, RZ, P0, !PT ;  /* 0x0000000705057c10 */ /* 0x000fe200087fe4ff */
[----:B------:R-:W-:Y:S08]  /*26a00*/  BRA.DIV UR4, `(.L_x_1913) ;  /* 0x0000007a04d87947 */ /* 0x000ff0000b800000 */
[----:B------:R-:W0:Y:S01]  /*26a10*/  SHFL.IDX PT, R3, R0, RZ, 0x1c1f ;  /* 0x001c1fff00037589 */ /* 0x000e2200000e0000 */
[----:B------:R-:W-:Y:S01]  /*26a20*/  LOP3.LUT P6, RZ, R17, 0x8, RZ, 0xc0, !PT ;  /* 0x0000000811ff7812 */ /* 0x000fe200078cc0ff */
[C-C-:B------:R-:W-:Y:S02]  /*26a30*/  @P4 IMAD.IADD R7, R16.reuse, 0x1, R6.reuse ;  /* 0x0000000110074824 */ /* 0x140fe400078e0206 */
[----:B------:R-:W1:Y:S01]  /*26a40*/  SHFL.IDX PT, R2, R5, RZ, 0x1c1f ;  /* 0x001c1fff05027589 */ /* 0x000e6200000e0000 */
[----:B------:R-:W-:Y:S01]  /*26a50*/  @P3 IMAD.IADD R9, R16, 0x1, R6 ;  /* 0x0000000110093824 */ /* 0x000fe200078e0206 */
[----:B0-----:R-:W-:-:S05]  /*26a60*/  @P4 IADD3 R3, P0, R35, R3, RZ ;  /* 0x0000000323034210 */ /* 0x001fca0007f1e0ff */
[----:B-1----:R-:W-:Y:S01]  /*26a70*/  @P4 IMAD.X R2, RZ, RZ, R2, P0 ;  /* 0x000000ffff024224 */ /* 0x002fe200000e0602 */
[----:B------:R-:W-:-:S04]  /*26a80*/  LOP3.LUT P0, RZ, R17, 0x10, RZ, 0xc0, !PT ;  /* 0x0000001011ff7812 */ /* 0x000fc8000780c0ff */
[----:B------:R-:W-:-:S04]  /*26a90*/  @P4 LOP3.LUT R3, R3, R2, RZ, 0x3c, !PT ;  /* 0x0000000203034212 */ /* 0x000fc800078e3cff */
[----:B------:R-:W-:-:S04]  /*26aa0*/  @P4 LOP3.LUT R2, R3, R2, RZ, 0x3c, !PT ;  /* 0x0000000203024212 */ /* 0x000fc800078e3cff */
[----:B------:R-:W-:-:S05]  /*26ab0*/  @P4 LOP3.LUT R3, R3, R2, RZ, 0x3c, !PT ;  /* 0x0000000203034212 */ /* 0x000fca00078e3cff */
[----:B------:R-:W-:Y:S01]  /*26ac0*/  @!PT LDS RZ, [RZ] ;  /* 0x00000000fffff984 */ /* 0x000fe20000000800 */
[----:B------:R-:W-:Y:S04]  /*26ad0*/  @P4 LDGSTS.E.BYPASS.LTC128B.128 [R7+0x16400], desc[UR42][R2.64], !P0 ;  /* 0x1640000002074fae */ /* 0x000fe8000c101d6a */
[----:B------:R-:W-:Y:S04]  /*26ae0*/  @P4 LDGSTS.E.BYPASS.LTC128B.128 [R7+0x18400], desc[UR42][R2.64+0x40], !P6 ;  /* 0x1840004002074fae */ /* 0x000fe8000f101d6a */
[----:B------:R0:W-:Y:S01]  /*26af0*/  @P4 LDGSTS.E.BYPASS.LTC128B.128 [R7+0x1a400], desc[UR42][R2.64+0x80], !P1 ;  /* 0x1a40008002074fae */ /* 0x0001e2000c901d6a */
[----:B------:R-:W-:-:S03]  /*26b00*/  LOP3.LUT P4, RZ, R17, 0x10, RZ, 0xc0, !PT ;  /* 0x0000001011ff7812 */ /* 0x000fc6000788c0ff */
[----:B0-----:R-:W0:Y:S01]  /*26b10*/  SHFL.IDX PT, R3, R0, 0x1, 0x1c1f ;  /* 0x003c1f0000037f89 */ /* 0x001e2200000e0000 */
[----:B------:R-:W-:-:S03]  /*26b20*/  @P2 IMAD.IADD R7, R16, 0x1, R6 ;  /* 0x0000000110072824 */ /* 0x000fc600078e0206 */
[----:B------:R-:W1:Y:S01]  /*26b30*/  SHFL.IDX PT, R2, R5, 0x1, 0x1c1f ;  /* 0x003c1f0005027f89 */ /* 0x000e6200000e0000 */
        /* <DEDUP_REMOVED lines=8> */
[----:B0-----:R-:W0:Y:S04]  /*26bc0*/  SHFL.IDX PT, R3, R0, 0x2, 0x1c1f ;  /* 0x005c1f0000037f89 */ /* 0x001e2800000e0000 */
[----:B------:R-:W1:Y:S04]  /*26bd0*/  SHFL.IDX PT, R2, R5, 0x2, 0x1c1f ;  /* 0x005c1f0005027f89 */ /* 0x000e6800000e0000 */
[----:B------:R-:W3:Y:S01]  /*26be0*/  SHFL.IDX PT, R5, R5, 0x3, 0x1c1f ;  /* 0x007c1f0005057f89 */ /* 0x000ee200000e0000 */
        /* <DEDUP_REMOVED lines=8> */
[----:B0--3--:R0:W1:Y:S02]  /*26c70*/  SHFL.IDX PT, R2, R0, 0x3, 0x1c1f ;  /* 0x007c1f0000027f89 */ /* 0x00906400000e0000 */
.L_x_2152:
[C---:B------:R-:W-:Y:S01]  /*26c80*/  LOP3.LUT P3, RZ, R17.reuse, 0x10, RZ, 0xc0, !PT ;  /* 0x0000001011ff7812 */ /* 0x040fe2000786c0ff */
[----:B------:R-:W-:Y:S01]  /*26c90*/  @P5 IMAD.IADD R6, R16, 0x1, R6 ;  /* 0x0000000110065824 */ /* 0x000fe200078e0206 */
[----:B------:R-:W-:Y:S02]  /*26ca0*/  LOP3.LUT P2, RZ, R17, 0x8, RZ, 0xc0, !PT ;  /* 0x0000000811ff7812 */ /* 0x000fe4000784c0ff */
[----:B-1----:R-:W-:-:S05]  /*26cb0*/  @P5 IADD3 R2, P0, R35, R2, RZ ;  /* 0x0000000223025210 */ /* 0x002fca0007f1e0ff */
[----:B------:R-:W-:Y:S01]  /*26cc0*/  @P5 IMAD.X R3, RZ, RZ, R5, P0 ;  /* 0x000000ffff035224 */ /* 0x000fe200000e0605 */
[----:B------:R-:W-:-:S04]  /*26cd0*/  PLOP3.LUT P0, PT, PT, PT, PT, 0x80, 0x0 ;  /* 0x000000000000781c */ /* 0x000fc80003f0f070 */
[----:B------:R-:W-:Y:S01]  /*26ce0*/  @!PT LDS RZ, [RZ] ;  /* 0x00000000fffff984 */ /* 0x000fe20000000800 */
[----:B------:R-:W-:Y:S01]  /*26cf0*/  @!PT LDS RZ, [RZ] ;  /* 0x00000000fffff984 */ /* 0x000fe20000000800 */
[----:B------:R-:W-:Y:S01]  /*26d00*/  @!PT LDS RZ, [RZ] ;  /* 0x00000000fffff984 */ /* 0x000fe20000000800 */
[----:B------:R1:W-:Y:S04]  /*26d10*/  @P5 LDGSTS.E.BYPASS.LTC128B.128 [R6+0x17c00], desc[UR42][R2.64], !P3 ;  /* 0x17c0000002065fae */ /* 0x0003e8000d901d6a */
[----:B------:R1:W-:Y:S04]  /*26d20*/  @P5 LDGSTS.E.BYPASS.LTC128B.128 [R6+0x19c00], desc[UR42][R2.64+0x40], !P2 ;  /* 0x19c0004002065fae */ /* 0x0003e8000d101d6a */
[----:B------:R1:W-:Y:S01]  /*26d30*/  @P5 LDGSTS.E.BYPASS.LTC128B.128 [R6+0x1bc00], desc[UR42][R2.64+0x80], !P1 ;  /* 0x1bc0008002065fae */ /* 0x0003e2000c901d6a */
[----:B------:R-:W-:Y:S01]  /*26d40*/  NOP ;  /* 0x0000000000007918 */ /* 0x000fe20000000000 */
.L_x_1914:
        /* <DEDUP_REMOVED lines=11> */
.L_x_1915:
[----:B-1----:R0:W5:Y:S01]  /*26e00*/  LDL.LU R2, [R1+0x18] ;  /* 0x0000180001027983 */ /* 0x0021620000300800 */
[----:B------:R0:W-:Y:S02]  /*26e10*/  SYNCS.ARRIVE.TRANS64.A1T0 RZ, [R4+URZ+0x22830], RZ ;  /* 0x022830ff04ff79a7 */ /* 0x0001e4000810003f */
[----:B------:R-:W-:Y:S05]  /*26e20*/  WARPSYNC.ALL ;  /* 0x0000000000007948 */ /* 0x000fea0003800000 */
[----:B------:R-:W-:Y:S01]  /*26e30*/  ULDC.64 UR4, c[0x0][0xa00] ;  /* 0x0002800000047ab9 */ /* 0x000fe20000000a00 */
[----:B------:R-:W-:Y:S01]  /*26e40*/  VIADD R0, R16, 0x10400 ;  /* 0x0001040010007836 */ /* 0x000fe20000000000 */
[----:B------:R-:W-:Y:S01]  /*26e50*/  BAR.SYNC.DEFER_BLOCKING 0x8, 0x180 ;  /* 0x0206000000007b1d */ /* 0x000fe20000010000 */
[----:B------:R-:W-:-:S03]  /*26e60*/  ISETP.NE.U32.AND P0, PT, RZ, UR4, PT ;  /* 0x00000004ff007c0c */ /* 0x000fc6000bf05070 */
[----:B------:R-:W-:Y:S02]  /*26e70*/  LOP3.LUT P1, RZ, R0, 0x1bf, RZ, 0xc0, !PT ;  /* 0x000001bf00ff7812 */ /* 0x000fe4000782c0ff */
[----:B------:R-:W-:Y:S01]  /*26e80*/  ISETP.NE.AND.EX P0, PT, RZ, UR5, PT, P0 ;  /* 0x00000005ff007c0c */ /* 0x000fe2000bf05300 */
[----:B------:R-:W-:Y:S01]  /*26e90*/  ULDC.64 UR4, c[0x0][0x298] ;  /* 0x0000a60000047ab9 */ /* 0x000fe20000000a00 */
[----:B------:R-:W-:Y:S01]  /*26ea0*/  SHF.R.S32.HI R0, RZ, 0x1f, R27 ;  /* 0x0000001fff007819 */ /* 0x000fe2000001141b */
[----:B------:R-:W-:Y:S01]  /*26eb0*/  BSSY B6, `(.L_x_1916) ;  /* 0x000001c000067945 */ /* 0x000fe20003800000 */
[----:B------:R-:W-:Y:S02]  /*26ec0*/  SEL R18, R27, RZ, !P0 ;  /* 0x000000ff1b127207 */ /* 0x000fe40004000000 */
[----:B------:R-:W-:-:S05]  /*26ed0*/  SEL R0, R0, RZ, !P0 ;  /* 0x000000ff00007207 */ /* 0x000fca0004000000 */
[----:B------:R1:W-:Y:S02]  /*26ee0*/  STL [R1+0x2c], R0 ;  /* 0x00002c0001007387 */ /* 0x0003e40000100800 */
[----:B-1---5:R-:W-:-:S05]  /*26ef0*/  SHF.R.S32.HI R0, RZ, 0x1f, R2 ;  /* 0x0000001fff007819 */ /* 0x022fca0000011402 */
[----:B------:R-:W-:-:S04]  /*26f00*/  IMAD R0, R0, UR4, RZ ;  /* 0x0000000400007c24 */ /* 0x000fc8000f8e02ff */
[C---:B------:R-:W-:Y:S02]  /*26f10*/  IMAD R0, R2.reuse, UR5, R0 ;  /* 0x0000000502007c24 */ /* 0x040fe4000f8e0200 */
[----:B------:R-:W-:-:S04]  /*26f20*/  IMAD.WIDE.U32 R2, R2, UR4, RZ ;  /* 0x0000000402027c25 */ /* 0x000fc8000f8e00ff */
[----:B------:R-:W-:Y:S01]  /*26f30*/  IMAD.IADD R0, R3, 0x1, R0 ;  /* 0x0000000103007824 */ /* 0x000fe200078e0200 */
[----:B------:R1:W-:Y:S04]  /*26f40*/  STL.64 [R1+0x20], R2 ;  /* 0x0000200201007387 */ /* 0x0003e80000100a00 */
[----:B------:R1:W-:Y:S01]  /*26f50*/  STL [R1+0x18], R0 ;  /* 0x0000180001007387 */ /* 0x0003e20000100800 */
[----:B------:R-:W-:Y:S05]  /*26f60*/  @!P1 BRA `(.L_x_1917) ;  /* 0x0000000000409947 */ /* 0x000fea0003800000 */
[----:B-1----:R-:W-:Y:S01]  /*26f70*/  MOV R2, 0x0 ;  /* 0x0000000000027802 */ /* 0x002fe20000000f00 */
[----:B------:R-:W-:Y:S01]  /*26f80*/  ULDC.64 UR4, c[0x4][0xc8] ;  /* 0x0100320000047ab9 */ /* 0x000fe20000000a00 */
[----:B------:R-:W-:Y:S01]  /*26f90*/  ULDC.64 UR6, c[0x4][0xd0] ;  /* 0x0100340000067ab9 */ /* 0x000fe20000000a00 */
[----:B------:R-:W-:Y:S01]  /*26fa0*/  ULDC.64 UR8, c[0x4][0x28] ;  /* 0x01000a0000087ab9 */ /* 0x000fe20000000a00 */
[----:B0-2---:R-:W-:Y:S02]  /*26fb0*/  IMAD.U32 R4, RZ, RZ, UR4 ;  /* 0x00000004ff047e24 */ /* 0x005fe4000f8e00ff */
        /* <DEDUP_REMOVED lines=11> */
.L_x_1917:
[----:B------:R-:W-:Y:S05]  /*27070*/  BSYNC B6 ;  /* 0x0000000000067941 */ /* 0x000fea0003800000 */
.L_x_1916:
[----:B------:R-:W3:Y:S01]  /*27080*/  LDL.LU R21, [R1+0x2c] ;  /* 0x00002c0001157983 */ /* 0x000ee20000300800 */
[----:B------:R-:W4:Y:S01]  /*27090*/  LDC R7, c[0x0][0x448] ;  /* 0x00011200ff077b82 */ /* 0x000f220000000800 */
[----:B------:R-:W-:Y:S02]  /*270a0*/  ULDC.64 UR4, c[0x0][0x2d8] ;  /* 0x0000b60000047ab9 */ /* 0x000fe40000000a00 */
[----:B------:R-:W2:Y:S04]  /*270b0*/  LDL.LU R20, [R1+0x18] ;  /* 0x0000180001147983 */ /* 0x000ea80000300800 */
[----:B-1----:R-:W2:Y:S04]  /*270c0*/  LDL.LU.64 R2, [R1+0x20] ;  /* 0x0000200001027983 */ /* 0x002ea80000300a00 */
[----:B------:R1:W5:Y:S01]  /*270d0*/  LDL R8, [R1+0x14] ;  /* 0x0000140001087983 */ /* 0x0003620000100800 */
[----:B----4-:R-:W-:-:S13]  /*270e0*/  ISETP.NE.AND P0, PT, R7, 0x1, PT ;  /* 0x000000010700780c */ /* 0x010fda0003f05270 */
[----:B------:R-:W4:Y:S01]  /*270f0*/  @P0 LDC R6, c[0x0][0x44c] ;  /* 0x00011300ff060b82 */ /* 0x000f220000000800 */
[C---:B------:R-:W-:Y:S02]  /*27100*/  LOP3.LUT R9, R35.reuse, 0x40, RZ, 0xfc, !PT ;  /* 0x0000004023097812 */ /* 0x040fe400078efcff */
[----:B------:R-:W-:Y:S01]  /*27110*/  LOP3.LUT R10, R35, 0x80, RZ, 0xfc, !PT ;  /* 0x00000080230a7812 */ /* 0x000fe200078efcff */
[----:B--2---:R-:W-:Y:S02]  /*27120*/  IMAD.MOV.U32 R3, RZ, RZ, R20 ;  /* 0x000000ffff037224 */ /* 0x004fe400078e0014 */
[----:B------:R-:W2:Y:S01]  /*27130*/  S2R R20, SR_TID.X ;  /* 0x0000000000147919 */ /* 0x000ea20000002100 */
[----:B------:R-:W-:-:S04]  /*27140*/  IMAD.WIDE.U32 R2, R26, UR4, R2 ;  /* 0x000000041a027c25 */ /* 0x000fc8000f8e0002 */
[----:B------:R-:W-:Y:S01]  /*27150*/  IMAD R3, R26, UR5, R3 ;  /* 0x000000051a037c24 */ /* 0x000fe2000f8e0203 */
[----:B------:R-:W-:Y:S02]  /*27160*/  ULDC.64 UR4, c[0x0][0x2e0] ;  /* 0x0000b80000047ab9 */ /* 0x000fe40000000a00 */
[----:B---3--:R-:W-:Y:S02]  /*27170*/  IMAD R0, R21, UR4, RZ ;  /* 0x0000000415007c24 */ /* 0x008fe4000f8e02ff */
[----:B------:R-:W-:-:S04]  /*27180*/  IMAD.WIDE.U32 R2, R18, UR4, R2 ;  /* 0x0000000412027c25 */ /* 0x000fc8000f8e0002 */
[----:B------:R-:W-:Y:S01]  /*27190*/  IMAD R0, R18, UR5, R0 ;  /* 0x0000000512007c24 */ /* 0x000fe2000f8e0200 */
[----:B------:R-:W-:-:S03]  /*271a0*/  ULDC.64 UR4, c[0x0][0x2d0] ;  /* 0x0000b40000047ab9 */ /* 0x000fc60000000a00 */
[----:B------:R-:W-:Y:S02]  /*271b0*/  IMAD.IADD R3, R3, 0x1, R0 ;  /* 0x0000000103037824 */ /* 0x000fe400078e0200 */
[----:B------:R-:W3:Y:S01]  /*271c0*/  @P0 LDC R0, c[0x0][0x450] ;  /* 0x00011400ff000b82 */ /* 0x000ee20000000800 */
[C---:B--2---:R-:W-:Y:S01]  /*271d0*/  LOP3.LUT R21, R20.reuse, 0x7f, RZ, 0xc0, !PT ;  /* 0x0000007f14157812 */ /* 0x044fe200078ec0ff */
[----:B------:R-:W-:-:S03]  /*271e0*/  IMAD.SHL.U32 R20, R20, 0x20, RZ ;  /* 0x0000002014147824 */ /* 0x000fc600078e00ff */
[----:B------:R-:W-:-:S04]  /*271f0*/  SHF.R.U32.HI R21, RZ, 0x2, R21 ;  /* 0x00000002ff157819 */ /* 0x000fc80000011615 */
[----:B------:R-:W-:-:S05]  /*27200*/  LOP3.LUT R20, R21, 0x60, R20, 0xf8, !PT ;  /* 0x0000006015147812 */ /* 0x000fca00078ef814 */
[----:B------:R-:W-:-:S04]  /*27210*/  IMAD.IADD R5, R20, 0x1, R25 ;  /* 0x0000000114057824 */ /* 0x000fc800078e0219 */
[----:B----4-:R-:W-:-:S04]  /*27220*/  @P0 IMAD.HI.U32 R6, R5, R6, RZ ;  /* 0x0000000605060227 */ /* 0x010fc800078e00ff */
[----:B0-----:R-:W-:Y:S01]  /*27230*/  IMAD.MOV.U32 R4, RZ, RZ, R5 ;  /* 0x000000ffff047224 */ /* 0x001fe200078e0005 */
[----:B---3--:R-:W-:Y:S01]  /*27240*/  @P0 SHF.R.U32.HI R4, RZ, R0, R6 ;  /* 0x00000000ff040219 */ /* 0x008fe20000011606 */
[----:B------:R-:W0:Y:S04]  /*27250*/  S2R R20, SR_TID.X ;  /* 0x0000000000147919 */ /* 0x000e280000002100 */
        /* <DEDUP_REMOVED lines=22> */
[----:B-1----:R-:W-:Y:S10]  /*273c0*/  BRA.DIV UR5, `(.L_x_1918) ;  /* 0x0000007605ec7947 */ /* 0x002ff4000b800000 */
[----:B------:R-:W0:Y:S01]  /*273d0*/  SHFL.IDX PT, R3, R4, RZ, 0x1c1f ;  /* 0x001c1fff04037589 */ /* 0x000e2200000e0000 */
[----:B------:R-:W-:Y:S02]  /*273e0*/  IMAD R23, R23, R7, RZ ;  /* 0x0000000717177224 */ /* 0x000fe400078e02ff */
        /* <DEDUP_REMOVED lines=9> */
[----:B-----5:R-:W-:Y:S04]  /*27480*/  @!P1 LDGSTS.E.BYPASS.LTC128B.128 [R8+0x10400], desc[UR42][R2.64], !P3 ;  /* 0x1040000002089fae */ /* 0x020fe8000d901d6a */
        /* <DEDUP_REMOVED lines=14> */
[----:B0-----:R-:W-:-:S02]  /*27570*/  VIADD R2, R25, 0x40 ;  /* 0x0000004019027836 */ /* 0x001fc40000000000 */
[----:B------:R-:W0:Y:S03]  /*27580*/  SHFL.IDX PT, R3, R4, 0x2, 0x1c1f ;  /* 0x005c1f0004037f89 */ /* 0x000e2600000e0000 */
[----:B------:R-:W-:Y:S02]  /*27590*/  ISETP.GE.AND P1, PT, R2, R23, PT ;  /* 0x000000170200720c */ /* 0x000fe40003f26270 */
[----:B------:R-:W1:Y:S04]  /*275a0*/  SHFL.IDX PT, R2, R0, 0x2, 0x1c1f ;  /* 0x005c1f0000027f89 */ /* 0x000e6800000e0000 */
[----:B------:R-:W2:Y:S07]  /*275b0*/  SHFL.IDX PT, R0, R0, 0x3, 0x1c1f ;  /* 0x007c1f0000007f89 */ /* 0x000eae00000e0000 */
[----:B0-----:R-:W-:-:S05]  /*275c0*/  @!P1 IADD3 R3, P4, R35, R3, RZ ;  /* 0x0000000323039210 */ /* 0x001fca0007f9e0ff */
[----:B-1----:R-:W-:-:S05]  /*275d0*/  @!P1 IMAD.X R2, RZ, RZ, R2, P4 ;  /* 0x000000ffff029224 */ /* 0x002fca00020e0602 */
[----:B------:R-:W-:-:S04]  /*275e0*/  @!P1 LOP3.LUT R3, R3, R2, RZ, 0x3c, !PT ;  /* 0x0000000203039212 */ /* 0x000fc800078e3cff */
[----:B------:R-:W-:-:S04]  /*275f0*/  @!P1 LOP3.LUT R2, R3, R2, RZ, 0x3c, !PT ;  /* 0x0000000203029212 */ /* 0x000fc800078e3cff */
[----:B------:R-:W-:-:S05]  /*27600*/  @!P1 LOP3.LUT R3, R3, R2, RZ, 0x3c, !PT ;  /* 0x0000000203039212 */ /* 0x000fca00078e3cff */
[----:B------:R-:W-:Y:S04]  /*27610*/  @!P1 LDGSTS.E.BYPASS.LTC128B.128 [R8+0x11400], desc[UR42][R2.64], !P3 ;  /* 0x1140000002089fae */ /* 0x000fe8000d901d6a */
[----:B------:R-:W-:Y:S04]  /*27620*/  @!P1 LDGSTS.E.BYPASS.LTC128B.128 [R8+0x13400], desc[UR42][R2.64+0x40], !P2 ;  /* 0x1340004002089fae */ /* 0x000fe8000d101d6a */
[----:B------:R0:W-:Y:S04]  /*27630*/  @!P1 LDGSTS.E.BYPASS.LTC128B.128 [R8+0x15400], desc[UR42][R2.64+0x80], !P0 ;  /* 0x1540008002089fae */ /* 0x0001e8000c101d6a */
[----:B0-2---:R0:W1:Y:S02]  /*27640*/  SHFL.IDX PT, R2, R4, 0x3, 0x1c1f ;  /* 0x007c1f0004027f89 */ /* 0x00506400000e0000 */
.L_x_2161:
[----:B------:R-:W-:Y:S01]  /*27650*/  VIADD R25, R25, 0x60 ;  /* 0x0000006019197836 */ /* 0x000fe20000000000 */
[----:B------:R-:W-:Y:S04]  /*27660*/  BSSY B0, `(.L_x_1919) ;  /* 0x000000b000007945 */ /* 0x000fe80003800000 */
[----:B------:R-:W-:-:S13]  /*27670*/  ISETP.GE.AND P1, PT, R25, R23, PT ;  /* 0x000000171900720c */ /* 0x000fda0003f26270 */
[----:B------:R-:W-:Y:S05]  /*27680*/  @P1 BRA `(.L_x_1920) ;  /* 0x0000000000201947 */ /* 0x000fea0003800000 */
        /* <DEDUP_REMOVED lines=8> */
.L_x_1920:
[----:B------:R-:W-:Y:S05]  /*27710*/  BSYNC B0 ;  /* 0x0000000000007941 */ /* 0x000fea0003800000 */
.L_x_1919:
[----:B------:R-:W-:Y:S01]  /*27720*/  NOP ;  /* 0x0000000000007918 */ /* 0x000fe20000000000 */
[----:B------:R-:W-:-:S13]  /*27730*/  PLOP3.LUT P0, PT, PT, PT, PT, 0x80, 0x0 ;  /* 0x000000000000781c */ /* 0x000fda0003f0f070 */
.L_x_1921:
[----:B------:R-:W-:Y:S02]  /*27740*/  PLOP3.LUT P1, PT, P1, P0, PT, 0xa2, 0x0 ;  /* 0x000000000000781c */ /* 0x000fe40000f21472 */
[----:B------:R-:W-:-:S08]  /*27750*/  @P0 R2UR P1, UR4, R16 ;  /* 0x00000000100402ca */ /* 0x000fd00000020000 */
[----:B------:R-:W-:-:S05]  /*27760*/  @P0 PLOP3.LUT P0, PT, P1, PT, PT, 0x80, 0x0 ;  /* 0x000000000000081c */ /* 0x000fca0000f0f070 */
[----:B------:R-:W-:Y:S01]  /*27770*/  @!P1 SYNCS.ARRIVE.TRANS64.RED.A0T1 RZ, [UR4+0x22800], RZ ;  /* 0x022800ffffff99a7 */ /* 0x000fe20008200404 */
[----:B------:R-:W-:Y:S07]  /*27780*/  @!P1 ARRIVES.LDGSTSBAR.64.TRANSCNT [UR4+0x22800] ;  /* 0x02280000ff0099b0 */ /* 0x000fee0008000a84 */
[----:B------:R-:W-:Y:S05]  /*27790*/  @P0 BRA.U.ANY `(.L_x_1921) ;  /* 0xfffffffd00e80947 */ /* 0x000fea000393ffff */
[----:B--2---:R-:W2:Y:S04]  /*277a0*/  LDL.LU R3, [R1+0x30] ;  /* 0x0000300001037983 */ /* 0x004ea80000300800 */
[----:B-1----:R-:W3:Y:S01]  /*277b0*/  LDL.LU R2, [R1+0x28] ;  /* 0x0000280001027983 */ /* 0x002ee20000300800 */
[----:B--2---:R-:W-:Y:S02]  /*277c0*/  VIADD R3, R3, 0x1 ;  /* 0x0000000103037836 */ /* 0x004fe40000000000 */
[----:B---3--:R-:W-:-:S03]  /*277d0*/  VIADD R20, R2, 0xfffffffe ;  /* 0xfffffffe02147836 */ /* 0x008fc60000000000 */
[----:B------:R-:W-:Y:S01]  /*277e0*/  LEA.HI R0, R3, R3, RZ, 0x1 ;  /* 0x0000000303007211 */ /* 0x000fe200078f08ff */
[----:B------:R1:W-:Y:S03]  /*277f0*/  STL [R1+0x30], R3 ;  /* 0x0000300301007387 */ /* 0x0003e60000100800 */
[----:B------:R-:W-:-:S05]  /*27800*/  LOP3.LUT R0, R0, 0xfffffffe, RZ, 0xc0, !PT ;  /* 0xfffffffe00007812 */ /* 0x000fca00078ec0ff */
[----:B------:R-:W-:-:S05]  /*27810*/  IMAD.IADD R0, R3, 0x1, -R0 ;  /* 0x0000000103007824 */ /* 0x000fca00078e0a00 */
[----:B-1----:R-:W-:Y:S01]  /*27820*/  SHF.L.U32 R3, R0, 0x1f, RZ ;  /* 0x0000001f00037819 */ /* 0x002fe200000006ff */
[----:B------:R-:W-:Y:S01]  /*27830*/  NOP ;  /* 0x0000000000007918 */ /* 0x000fe20000000000 */
[----:B------:R1:W-:Y:S01]  /*27840*/  SYNCS.ARRIVE.TRANS64.A1T0 RZ, [R16+URZ+0x22800], RZ ;  /* 0x022800ff10ff79a7 */ /* 0x0003e2000810003f */
[----:B------:R-:W-:Y:S01]  /*27850*/  BSSY B0, `(.L_x_1922) ;  /* 0x0000003000007945 */ /* 0x000fe20003800000 */
[----:B------:R-:W2:Y:S03]  /*27860*/  SYNCS.PHASECHK.TRANS64.TRYWAIT P0, [R16+URZ+0x22820], R3 ;  /* 0x02282003100075a7 */ /* 0x000ea6000800017f */
[----:B-12---:R-:W-:Y:S05]  /*27870*/  @!P0 BRA `(.L_x_1923) ;  /* 0x00000078001c8947 */ /* 0x006fea0003800000 */
.L_x_2162:
[----:B------:R-:W-:Y:S05]  /*27880*/  BSYNC B0 ;  /* 0x0000000000007941 */ /* 0x000fea0003800000 */
.L_x_1922:
[----:B------:R-:W-:-:S13]  /*27890*/  ISETP.GE.AND P0, PT, R20, R36, PT ;  /* 0x000000241400720c */ /* 0x000fda0003f06270 */
[----:B------:R-:W-:Y:S05]  /*278a0*/  @!P0 BRA `(.L_x_1924) ;  /* 0x00000010008c8947 */ /* 0x000fea0003800000 */
[----:B0-----:R-:W-:Y:S02]  /*278b0*/  IMAD.MOV.U32 R4, RZ, RZ, R19 ;  /* 0x000000ffff047224 */ /* 0x001fe400078e0013 */
[----:B------:R-:W-:-:S07]  /*278c0*/  IMAD.MOV.U32 R5, RZ, RZ, R28 ;  /* 0x000000ffff057224 */ /* 0x000fce00078e001c */
.L_x_1944:
[----:B--2---:R-:W2:Y:S01]  /*278d0*/  LDL R8, [R1] ;  /* 0x0000000001087983 */ /* 0x004ea20000100800 */
[----:B------:R-:W0:Y:S01]  /*278e0*/  LDC R6, c[0x0][0x430] ;  /* 0x00010c00ff067b82 */ /* 0x000e220000000800 */
[----:B---3--:R-:W3:Y:S01]  /*278f0*/  S2R R2, SR_TID.X ;  /* 0x0000000000027919 */ /* 0x008ee20000002100 */
[----:B0-----:R-:W-:Y:S02]  /*27900*/  ISETP.NE.AND P0, PT, R6, 0x1, PT ;  /* 0x000000010600780c */ /* 0x001fe40003f05270 */
[----:B---3--:R-:W-:-:S11]  /*27910*/  LOP3.LUT R0, R2, 0x7f, RZ, 0xc0, !PT ;  /* 0x0000007f02007812 */ /* 0x008fd600078ec0ff */
[----:B------:R-:W0:Y:S01]  /*27920*/  @P0 LDC R7, c[0x0][0x434] ;  /* 0x00010d00ff070b82 */ /* 0x000e220000000800 */
[----:B-1----:R-:W-:Y:S01]  /*27930*/  SHF.R.U32.HI R3, RZ, 0x2, R0 ;  /* 0x00000002ff037819 */ /* 0x002fe20000011600 */
[----:B------:R-:W-:-:S06]  /*27940*/  IMAD.SHL.U32 R2, R2, 0x20, RZ ;  /* 0x0000002002027824 */ /* 0x000fcc00078e00ff */
[----:B------:R-:W1:Y:S01]  /*27950*/  @P0 LDC R0, c[0x0][0x438] ;  /* 0x00010e00ff000b82 */ /* 0x000e620000000800 */
[----:B------:R-:W-:Y:S01]  /*27960*/  IMAD R3, R20, 0x80, R3 ;  /* 0x0000008014037824 */ /* 0x000fe200078e0203 */
[----:B------:R-:W-:-:S04]  /*27970*/  LOP3.LUT R2, R2, 0x60, RZ, 0xc0, !PT ;  /* 0x0000006002027812 */ /* 0x000fc800078ec0ff */
[----:B------:R-:W-:-:S05]  /*27980*/  IADD3 R3, R2, R3, R37 ;  /* 0x0000000302037210 */ /* 0x000fca0007ffe025 */
[----:B------:R-:W-:Y:S02]  /*27990*/  IMAD.MOV.U32 R2, RZ, RZ, R3 ;  /* 0x000000ffff027224 */ /* 0x000fe400078e0003 */
[----:B0-----:R-:W-:-:S05]  /*279a0*/  @P0 IMAD.HI.U32 R7, R3, R7, RZ ;  /* 0x0000000703070227 */ /* 0x001fca00078e00ff */
[----:B-1----:R-:W-:Y:S01]  /*279b0*/  @P0 SHF.R.U32.HI R2, RZ, R0, R7 ;  /* 0x00000000ff020219 */ /* 0x002fe20000011607 */
[----:B------:R-:W-:Y:S05]  /*279c0*/  YIELD ;  /* 0x0000000000007946 */ /* 0x000fea0003800000 */
[----:B------:R-:W-:Y:S01]  /*279d0*/  IMAD.MOV R0, RZ, RZ, -R2 ;  /* 0x000000ffff007224 */ /* 0x000fe200078e0a02 */
[----:B------:R-:W-:-:S03]  /*279e0*/  ULDC.64 UR4, c[0x0][0x428] ;  /* 0x00010a0000047ab9 */ /* 0x000fc60000000a00 */
[----:B------:R-:W-:Y:S01]  /*279f0*/  IMAD R6, R6, R0, R3 ;  /* 0x0000000006067224 */ /* 0x000fe200078e0203 */
[----:B------:R-:W-:-:S03]  /*27a00*/  SHF.R.S32.HI R3, RZ, 0x1f, R2 ;  /* 0x0000001fff037819 */ /* 0x000fc60000011402 */
        /* <DEDUP_REMOVED lines=8> */
[----:B------:R-:W-:Y:S02]  /*27a90*/  IMAD.U32 R10, RZ, RZ, UR39 ;  /* 0x00000027ff0a7e24 */ /* 0x000fe4000f8e00ff */
[----:B------:R-:W-:-:S03]  /*27aa0*/  VIADD R19, R4, 0x1 ;  /* 0x0000000104137836 */ /* 0x000fc60000000000 */
[----:B------:R-:W-:Y:S02]  /*27ab0*/  ISETP.NE.AND P1, PT, R10, 0x3, PT ;  /* 0x000000030a00780c */ /* 0x000fe40003f25270 */
[----:B------:R-:W-:-:S04]  /*27ac0*/  ISETP.NE.AND P0, PT, R19, 0x2, PT ;  /* 0x000000021300780c */ /* 0x000fc80003f05270 */
[----:B------:R-:W-:Y:S02]  /*27ad0*/  SEL R28, RZ, 0x1, P0 ;  /* 0x00000001ff1c7807 */ /* 0x000fe40000000000 */
[C---:B------:R-:W-:Y:S01]  /*27ae0*/  ISETP.GT.AND P2, PT, R20.reuse, R36, PT ;  /* 0x000000241400720c */ /* 0x040fe20003f44270 */
[----:B------:R-:W-:Y:S01]  /*27af0*/  VIADD R20, R20, 0xffffffff ;  /* 0xffffffff14147836 */ /* 0x000fe20000000000 */
[----:B------:R-:W-:Y:S02]  /*27b00*/  SEL R19, R19, RZ, P0 ;  /* 0x000000ff13137207 */ /* 0x000fe40000000000 */
[----:B------:R-:W-:Y:S02]  /*27b10*/  LOP3.LUT R28, R5, R28, RZ, 0x3c, !PT ;  /* 0x0000001c051c7212 */ /* 0x000fe400078e3cff */
[----:B--2---:R-:W-:Y:S01]  /*27b20*/  SHF.R.S32.HI R9, RZ, 0x1f, R8 ;  /* 0x0000001fff097819 */ /* 0x004fe20000011408 */
[----:B------:R-:W-:Y:S06]  /*27b30*/  @!P1 BRA `(.L_x_1925) ;  /* 0x0000000000049947 */ /* 0x000fec0003800000 */
[----:B------:R-:W-:Y:S01]  /*27b40*/  BPT.TRAP 0x1 ;  /* 0x000000040000795c */ /* 0x000fe20000300000 */
.L_x_1925:
[----:B------:R-:W-:Y:S01]  /*27b50*/  IMAD R0, R19, 0x8, R16 ;  /* 0x0000000813007824 */ /* 0x000fe200078e0210 */
[----:B------:R-:W-:Y:S01]  /*27b60*/  SHF.L.U32 R10, R28, 0x1f, RZ ;  /* 0x0000001f1c0a7819 */ /* 0x000fe200000006ff */
[----:B------:R-:W-:Y:S01]  /*27b70*/  BSSY B0, `(.L_x_1926) ;  /* 0x0000004000007945 */ /* 0x000fe20003800000 */
[----:B------:R-:W-:Y:S02]  /*27b80*/  SHF.R.S32.HI R7, RZ, 0x1f, R6 ;  /* 0x0000001fff077819 */ /* 0x000fe40000011406 */
[----:B------:R-:W0:Y:S02]  /*27b90*/  SYNCS.PHASECHK.TRANS64.TRYWAIT P0, [R0+URZ+0x22880], R10 ;  /* 0x0228800a000075a7 */ /* 0x000e24000800017f */
[----:B0-----:R-:W-:Y:S05]  /*27ba0*/  @!P0 BRA `(.L_x_1927) ;  /* 0x0000007400648947 */ /* 0x001fea0003800000 */
.L_x_2163:
[----:B------:R-:W-:Y:S05]  /*27bb0*/  BSYNC B0 ;  /* 0x0000000000007941 */ /* 0x000fea0003800000 */
.L_x_1926:
[----:B------:R-:W1:Y:S01]  /*27bc0*/  S2R R12, SR_TID.X ;  /* 0x00000000000c7919 */ /* 0x000e620000002100 */
[----:B------:R-:W-:Y:S01]  /*27bd0*/  ULDC.64 UR4, c[0x0][0x328] ;  /* 0x0000ca0000047ab9 */ /* 0x000fe20000000a00 */
[----:B------:R-:W-:Y:S01]  /*27be0*/  ULDC.64 UR6, c[0x0][0x318] ;  /* 0x0000c60000067ab9 */ /* 0x000fe20000000a00 */
[----:B------:R-:W-:Y:S01]  /*27bf0*/  IMAD R11, R7, UR4, RZ ;  /* 0x00000004070b7c24 */ /* 0x000fe2000f8e02ff */
[C---:B------:R-:W-:Y:S01]  /*27c00*/  LOP3.LUT P3, RZ, R17.reuse, 0x2, RZ, 0xc0, !PT ;  /* 0x0000000211ff7812 */ /* 0x040fe2000786c0ff */
        /* <DEDUP_REMOVED lines=43> */
.L_x_2173:
        /* <DEDUP_REMOVED lines=9> */
.L_x_1929:
        /* <DEDUP_REMOVED lines=11> */
.L_x_1930:
[----:B------:R2:W-:Y:S01]  /*28000*/  SYNCS.ARRIVE.TRANS64.A1T0 RZ, [R0+URZ+0x22870], RZ ;  /* 0x022870ff00ff79a7 */ /* 0x0005e2000810003f */
[----:B------:R-:W-:Y:S05]  /*28010*/  @!P3 BRA `(.L_x_1931) ;  /* 0x000000000004b947 */ /* 0x000fea0003800000 */
[----:B------:R-:W-:Y:S01]  /*28020*/  BPT.TRAP 0x1 ;  /* 0x000000040000795c */ /* 0x000fe20000300000 */
.L_x_1931:
[----:B------:R-:W3:Y:S01]  /*28030*/  SYNCS.PHASECHK.TRANS64.TRYWAIT P0, [R0+URZ+0x22840], R10 ;  /* 0x0228400a000075a7 */ /* 0x000ee2000800017f */
[----:B------:R-:W-:Y:S04]  /*28040*/  BSSY B0, `(.L_x_1932) ;  /* 0x0000002000007945 */ /* 0x000fe80003800000 */
[----:B---3--:R-:W-:Y:S05]  /*28050*/  @!P0 BRA `(.L_x_1933) ;  /* 0x0000007400788947 */ /* 0x008fea0003800000 */
.L_x_2174:
[----:B------:R-:W-:Y:S05]  /*28060*/  BSYNC B0 ;  /* 0x0000000000007941 */ /* 0x000fea0003800000 */
.L_x_1932:
        /* <DEDUP_REMOVED lines=47> */
.L_x_2184:
        /* <DEDUP_REMOVED lines=10> */
.L_x_1935:
        /* <DEDUP_REMOVED lines=11> */
.L_x_1936:
[----:B------:R2:W-:Y:S02]  /*284b0*/  SYNCS.ARRIVE.TRANS64.A1T0 RZ, [R0+URZ+0x22830], RZ ;  /* 0x022830ff00ff79a7 */ /* 0x0005e4000810003f */
[----:B--23--:R-:W-:-:S05]  /*284c0*/  IMAD.U32 R0, RZ, RZ, UR37 ;  /* 0x00000025ff007e24 */ /* 0x00cfca000f8e00ff */
[----:B------:R-:W-:-:S13]  /*284d0*/  ISETP.NE.AND P0, PT, R0, 0x3, PT ;  /* 0x000000030000780c */ /* 0x000fda0003f05270 */
[----:B------:R-:W-:Y:S05]  /*284e0*/  @!P0 BRA `(.L_x_1937) ;  /* 0x0000000000048947 */ /* 0x000fea0003800000 */
[----:B------:R-:W-:Y:S01]  /*284f0*/  BPT.TRAP 0x1 ;  /* 0x000000040000795c */ /* 0x000fe20000300000 */
.L_x_1937:
[----:B------:R-:W-:Y:S01]  /*28500*/  LOP3.LUT R0, R5, 0x1, RZ, 0x3c, !PT ;  /* 0x0000000105007812 */ /* 0x000fe200078e3cff */
[----:B------:R-:W-:Y:S01]  /*28510*/  IMAD R18, R4, 0x8, R16 ;  /* 0x0000000804127824 */ /* 0x000fe200078e0210 */
[----:B------:R-:W-:Y:S02]  /*28520*/  BSSY B0, `(.L_x_1938) ;  /* 0x0000004000007945 */ /* 0x000fe40003800000 */
[----:B------:R-:W-:-:S04]  /*28530*/  SHF.L.U32 R0, R0, 0x1f, RZ ;  /* 0x0000001f00007819 */ /* 0x000fc800000006ff */
[----:B------:R-:W0:Y:S02]  /*28540*/  SYNCS.PHASECHK.TRANS64.TRYWAIT P1, [R18+URZ+0x22870], R0 ;  /* 0x02287000120075a7 */ /* 0x000e24000802017f */
[----:B0-----:R-:W-:Y:S05]  /*28550*/  @!P1 BRA `(.L_x_1939) ;  /* 0x0000007400809947 */ /* 0x001fea0003800000 */
.L_x_2185:
[----:B------:R-:W-:Y:S05]  /*28560*/  BSYNC B0 ;  /* 0x0000000000007941 */ /* 0x000fea0003800000 */
.L_x_1938:
[----:B------:R-:W-:-:S05]  /*28570*/  IMAD.U32 R2, RZ, RZ, UR39 ;  /* 0x00000027ff027e24 */ /* 0x000fca000f8e00ff */
[----:B------:R-:W-:-:S13]  /*28580*/  ISETP.NE.AND P1, PT, R2, 0x3, PT ;  /* 0x000000030200780c */ /* 0x000fda0003f25270 */
[----:B------:R-:W-:Y:S05]  /*28590*/  @!P1 BRA `(.L_x_1940) ;  /* 0x0000000000049947 */ /* 0x000fea0003800000 */
[----:B------:R-:W-:Y:S01]  /*285a0*/  BPT.TRAP 0x1 ;  /* 0x000000040000795c */ /* 0x000fe20000300000 */
.L_x_1940:
[----:B0-----:R-:W-:Y:S01]  /*285b0*/  SHF.L.U32 R0, R5, 0x1f, RZ ;  /* 0x0000001f05007819 */ /* 0x001fe200000006ff */
[----:B------:R-:W-:-:S03]  /*285c0*/  IMAD.SHL.U32 R2, R4, 0x4000, RZ ;  /* 0x0000400004027824 */ /* 0x000fc600078e00ff */
[----:B------:R-:W0:Y:S02]  /*285d0*/  SYNCS.PHASECHK.TRANS64.TRYWAIT P1, [R18+URZ+0x22860], R0 ;  /* 0x02286000120075a7 */ /* 0x000e24000802017f */
[----:B0-----:R-:W-:Y:S05]  /*285e0*/  @!P1 BRA `(.L_x_1941) ;  /* 0x0000007400709947 */ /* 0x001fea0003800000 */
.L_x_2186:
        /* <DEDUP_REMOVED lines=68> */
.L_x_1942:
[----:B0-----:R0:W-:Y:S01]  /*28a30*/  SYNCS.ARRIVE.TRANS64.A1T0 RZ, [R18+URZ+0x22850], RZ ;  /* 0x022850ff12ff79a7 */ /* 0x0011e2000810003f */
[----:B------:R-:W-:Y:S06]  /*28a40*/  BAR.SYNC.DEFER_BLOCKING 0x2, 0x80 ;  /* 0x0082000000007b1d */ /* 0x000fec0000010000 */
[----:B------:R-:W-:Y:S05]  /*28a50*/  @!P0 BRA `(.L_x_1943) ;  /* 0x0000000000048947 */ /* 0x000fea0003800000 */
[----:B------:R-:W-:Y:S01]  /*28a60*/  BPT.TRAP 0x1 ;  /* 0x000000040000795c */ /* 0x000fe20000300000 */
.L_x_1943:
[----:B------:R-:W3:Y:S01]  /*28a70*/  LDL R0, [R1+0x4] ;  /* 0x0000040001007983 */ /* 0x000ee20000100800 */
[----:B0-----:R-:W-:Y:S02]  /*28a80*/  VIADD R18, R18, 0x22880 ;  /* 0x0002288012127836 */ /* 0x001fe40000000000 */
[----:B------:R-:W-:Y:S02]  /*28a90*/  IMAD.MOV.U32 R4, RZ, RZ, R19 ;  /* 0x000000ffff047224 */ /* 0x000fe400078e0013 */
[----:B------:R-:W-:Y:S01]  /*28aa0*/  IMAD.MOV.U32 R5, RZ, RZ, R28 ;  /* 0x000000ffff057224 */ /* 0x000fe200078e001c */
[----:B---3--:R-:W-:-:S04]  /*28ab0*/  PRMT R18, R0, 0x654, R18 ;  /* 0x0000065400127816 */ /* 0x008fc80000000012 */
[----:B------:R3:W-:Y:S01]  /*28ac0*/  SYNCS.ARRIVE.TRANS64.RED.A1T0 RZ, [R18+URZ], RZ ;  /* 0x000000ff12ff79a7 */ /* 0x0007e2000810043f */
[----:B------:R-:W-:Y:S05]  /*28ad0*/  @P2 BRA `(.L_x_1944) ;  /* 0xffffffec007c2947 */ /* 0x000fea000383ffff */
.L_x_1924:
        /* <DEDUP_REMOVED lines=9> */
[----:B-1----:R-:W1:Y:S01]  /*28b70*/  LDC.64 R2, c[0x0][0xc60] ;  /* 0x00031800ff027b82 */ /* 0x002e620000000a00 */
[----:B------:R-:W2:Y:S02]  /*28b80*/  FLO.U32 R0, UR4 ;  /* 0x0000000400007d00 */ /* 0x000ea400080e0000 */
[----:B--2---:R-:W-:-:S06]  /*28b90*/  ISETP.EQ.U32.AND P1, PT, R0, R5, PT ;  /* 0x000000050000720c */ /* 0x004fcc0003f22070 */
[----:B------:R-:W1:Y:S07]  /*28ba0*/  POPC R5, UR4 ;  /* 0x0000000400057d09 */ /* 0x000e6e0008000000 */
[----:B-1----:R-:W2:Y:S01]  /*28bb0*/  @P1 ATOMG.E.ADD.STRONG.GPU PT, R3, desc[UR42][R2.64], R5 ;  /* 0x00000005020319a8 */ /* 0x002ea200081ee1ea */
[----:B0-----:R-:W0:Y:S02]  /*28bc0*/  S2R R4, SR_LTMASK ;  /* 0x0000000000047919 */ /* 0x001e240000003900 */
[----:B0-----:R-:W-:-:S04]  /*28bd0*/  LOP3.LUT R4, R4, UR4, RZ, 0xc0, !PT ;  /* 0x0000000404047c12 */ /* 0x001fc8000f8ec0ff */
[----:B------:R-:W0:Y:S01]  /*28be0*/  POPC R7, R4 ;  /* 0x0000000400077309 */ /* 0x000e220000000000 */
[----:B--2---:R-:W0:Y:S02]  /*28bf0*/  SHFL.IDX PT, R0, R3, R0, 0x1f ;  /* 0x00001f0003007589 */ /* 0x004e2400000e0000 */
[----:B0-----:R-:W-:-:S07]  /*28c00*/  IADD3 R24, R0, UR38, R7 ;  /* 0x0000002600187c10 */ /* 0x001fce000fffe007 */
.L_x_1946:
[----:B------:R-:W-:Y:S05]  /*28c10*/  BSYNC B0 ;  /* 0x0000000000007941 */ /* 0x000fea0003800000 */
.L_x_1945:
[----:B------:R-:W-:Y:S05]  /*28c20*/  @!P0 BRA `(.L_x_1947) ;  /* 0x0000000000048947 */ /* 0x000fea0003800000 */
[----:B------:R-:W-:Y:S01]  /*28c30*/  BPT.TRAP 0x1 ;  /* 0x000000040000795c */ /* 0x000fe20000300000 */
.L_x_1947:
[----:B-1----:R-:W-:Y:S01]  /*28c40*/  LOP3.LUT R3, R28, 0x1, RZ, 0x3c, !PT ;  /* 0x000000011c037812 */ /* 0x002fe200078e3cff */
[----:B---3--:R-:W-:Y:S01]  /*28c50*/  IMAD R18, R19, 0x8, R16 ;  /* 0x0000000813127824 */ /* 0x008fe200078e0210 */
[----:B------:R-:W-:Y:S02]  /*28c60*/  BSSY B0, `(.L_x_1948) ;  /* 0x0000004000007945 */ /* 0x000fe40003800000 */
[----:B------:R-:W-:-:S04]  /*28c70*/  SHF.L.U32 R3, R3, 0x1f, RZ ;  /* 0x0000001f03037819 */ /* 0x000fc800000006ff */
[----:B------:R-:W1:Y:S02]  /*28c80*/  SYNCS.PHASECHK.TRANS64.TRYWAIT P1, [R18+URZ+0x22870], R3 ;  /* 0x02287003120075a7 */ /* 0x000e64000802017f */
[----:B-1----:R-:W-:Y:S05]  /*28c90*/  @!P1 BRA `(.L_x_1949) ;  /* 0x0000006c00d89947 */ /* 0x002fea0003800000 */
.L_x_2187:
[----:B------:R-:W-:Y:S05]  /*28ca0*/  BSYNC B0 ;  /* 0x0000000000007941 */ /* 0x000fea0003800000 */
.L_x_1948:
[----:B------:R-:W-:-:S05]  /*28cb0*/  IMAD.U32 R0, RZ, RZ, UR39 ;  /* 0x00000027ff007e24 */ /* 0x000fca000f8e00ff */
[----:B------:R-:W-:-:S13]  /*28cc0*/  ISETP.NE.AND P1, PT, R0, 0x3, PT ;  /* 0x000000030000780c */ /* 0x000fda0003f25270 */
[----:B------:R-:W-:Y:S05]  /*28cd0*/  @!P1 BRA `(.L_x_1950) ;  /* 0x0000000000049947 */ /* 0x000fea0003800000 */
[----:B------:R-:W-:Y:S01]  /*28ce0*/  BPT.TRAP 0x1 ;  /* 0x000000040000795c */ /* 0x000fe20000300000 */
.L_x_1950:
[----:B-1----:R-:W-:-:S04]  /*28cf0*/  SHF.L.U32 R3, R28, 0x1f, RZ ;  /* 0x0000001f1c037819 */ /* 0x002fc800000006ff */
[----:B------:R-:W1:Y:S02]  /*28d00*/  SYNCS.PHASECHK.TRANS64.TRYWAIT P1, [R18+URZ+0x22860], R3 ;  /* 0x02286003120075a7 */ /* 0x000e64000802017f */
[----:B-1----:R-:W-:Y:S05]  /*28d10*/  @!P1 BRA `(.L_x_1951) ;  /* 0x0000006c00cc9947 */ /* 0x002fea0003800000 */
.L_x_2188:
[----:B------:R-:W1:Y:S04]  /*28d20*/  LDL R0, [R1+0x10] ;  /* 0x0000100001007983 */ /* 0x000e680000100800 */
[----:B------:R-:W2:Y:S01]  /*28d30*/  LDL R12, [R1+0xc] ;  /* 0x00000c00010c7983 */ /* 0x000ea20000100800 */
[----:B------:R-:W-:Y:S01]  /*28d40*/  IMAD.SHL.U32 R2, R19, 0x4000, RZ ;  /* 0x0000400013027824 */ /* 0x000fe200078e00ff */
[----:B------:R-:W-:Y:S05]  /*28d50*/  WARPSYNC.ALL ;  /* 0x0000000000007948 */ /* 0x000fea0003800000 */
[----:B------:R-:W-:-:S05]  /*28d60*/  IMAD.U32 R21, RZ, RZ, UR39 ;  /* 0x00000027ff157e24 */ /* 0x000fca000f8e00ff */
[----:B------:R-:W-:Y:S02]  /*28d70*/  ISETP.NE.AND P1, PT, R21, 0x3, PT ;  /* 0x000000031500780c */ /* 0x000fe40003f25270 */
[----:B-1----:R-:W-:Y:S02]  /*28d80*/  LOP3.LUT R3, R2, R0, RZ, 0xfc, !PT ;  /* 0x0000000002037212 */ /* 0x002fe400078efcff */
[----:B--2---:R-:W-:-:S03]  /*28d90*/  IADD3 R2, R16, R2, R12 ;  /* 0x0000000210027210 */ /* 0x004fc60007ffe00c */
[----:B------:R-:W-:Y:S01]  /*28da0*/  IMAD.IADD R0, R16, 0x1, R3 ;  /* 0x0000000110007824 */ /* 0x000fe200078e0203 */
[----:B------:R-:W-:-:S03]  /*28db0*/  IADD3 R20, R31, 0x400, R2 ;  /* 0x000004001f147810 */ /* 0x000fc60007ffe002 */
[----:B------:R-:W-:Y:S01]  /*28dc0*/  IMAD.IADD R3, R34, 0x1, R0 ;  /* 0x0000000122037824 */ /* 0x000fe200078e0200 */
[----:B0-----:R-:W0:Y:S02]  /*28dd0*/  LDSM.16.MT88.4 R4, [R0+0x8400] ;  /* 0x008400000004783b */ /* 0x001e240000004200 */
        /* <DEDUP_REMOVED lines=11> */
[----:B------:R-:W1:Y:S01]  /*28e90*/  LDSM.16.MT88.4 R4, [R0+0x9400] ;  /* 0x009400000004783b */ /* 0x000e620000004200 */
[----:B0-----:R-:W-:Y:S02]  /*28ea0*/  IADD3 R2, R34, 0x400, R2 ;  /* 0x0000040022027810 */ /* 0x001fe40007ffe002 */
[C-C-:B-1----:R-:W-:Y:S02]  /*28eb0*/  PRMT R12, R4.reuse, 0x6420, R5.reuse ;  /* 0x00006420040c7816 */ /* 0x142fe40000000005 */
        /* <DEDUP_REMOVED lines=22> */
[----:B------:R-:W1:Y:S01]  /*29020*/  LDSM.16.MT88.4 R4, [R0+0xb400] ;  /* 0x00b400000004783b */ /* 0x000e620000004200 */
[----:B0-----:R-:W-:Y:S01]  /*29030*/  IMAD.IADD R2, R31, 0x1, R2 ;  /* 0x000000011f027824 */ /* 0x001fe200078e0202 */
[C-C-:B-1----:R-:W-:Y:S02]  /*29040*/  PRMT R12, R4.reuse, 0x6420, R5.reuse ;  /* 0x00006420040c7816 */ /* 0x142fe40000000005 */
        /* <DEDUP_REMOVED lines=18> */
.L_x_1952:
[----:B0-----:R0:W-:Y:S01]  /*29170*/  SYNCS.ARRIVE.TRANS64.A1T0 RZ, [R18+URZ+0x22850], RZ ;  /* 0x022850ff12ff79a7 */ /* 0x0011e2000810003f */
[----:B------:R-:W-:Y:S06]  /*29180*/  BAR.SYNC.DEFER_BLOCKING 0x2, 0x80 ;  /* 0x0082000000007b1d */ /* 0x000fec0000010000 */
[----:B------:R-:W-:Y:S05]  /*29190*/  @!P0 BRA `(.L_x_1953) ;  /* 0x0000000000048947 */ /* 0x000fea0003800000 */
[----:B------:R-:W-:Y:S01]  /*291a0*/  BPT.TRAP 0x1 ;  /* 0x000000040000795c */ /* 0x000fe20000300000 */
.L_x_1953:
[----:B------:R-:W2:Y:S01]  /*291b0*/  LDL R0, [R1+0x4] ;  /* 0x0000040001007983 */ /* 0x000ea20000100800 */
        /* <DEDUP_REMOVED lines=8> */
.L_x_1894:
[----:B------:R-:W-:-:S13]  /*29240*/  LOP3.LUT P0, RZ, R17, 0x40, RZ, 0xc0, !PT ;  /* 0x0000004011ff7812 */ /* 0x000fda000780c0ff */
[----:B------:R-:W-:Y:S05]  /*29250*/  @!P0 BRA `(.L_x_1954) ;  /* 0x0000000000288947 */ /* 0x000fea0003800000 */
[----:B------:R-:W-:Y:S05]  /*29260*/  WARPSYNC.ALL ;  /* 0x0000000000007948 */ /* 0x000fea0003800000 */
[----:B------:R-:W2:Y:S08]  /*29270*/  S2UR UR4, SR_CgaCtaId ;  /* 0x00000000000479c3 */ /* 0x000eb00000008800 */
[----:B------:R-:W-:Y:S01]  /*29280*/  BAR.SYNC.DEFER_BLOCKING 0x5, 0x180 ;  /* 0x0146000000007b1d */ /* 0x000fe20000010000 */
[----:B------:R-:W-:Y:S01]  /*29290*/  MOV R16, 0x400 ;  /* 0x0000040000107802 */ /* 0x000fe20000000f00 */
[----:B--2---:R-:W-:-:S05]  /*292a0*/  IMAD.U32 R0, RZ, RZ, UR4 ;  /* 0x00000004ff007e24 */ /* 0x004fca000f8e00ff */
[----:B------:R-:W-:Y:S01]  /*292b0*/  LEA R16, R0, R16, 0x18 ;  /* 0x0000001000107211 */ /* 0x000fe200078ec0ff */
[----:B------:R2:W-:Y:S04]  /*292c0*/  STL [R1+0x4], R0 ;  /* 0x0000040001007387 */ /* 0x0005e80000100800 */
[----:B------:R2:W3:Y:S01]  /*292d0*/  LDS.128 R24, [R16+0x228d0] ;  /* 0x0228d00010187984 */ /* 0x0004e20000000c00 */
[----:B------:R-:W-:Y:S06]  /*292e0*/  BAR.ARV 0x4, 0x180 ;  /* 0x0106000000007b1d */ /* 0x000fec0000002000 */
[----:B------:R-:W-:Y:S05]  /*292f0*/  BRA `(.L_x_1955) ;  /* 0x0000000c00e07947 */ /* 0x000fea0003800000 */
.L_x_1954:
[----:B------:R-:W1:Y:S01]  /*29300*/  S2R R0, SR_TID.X ;  /* 0x0000000000007919 */ /* 0x000e620000002100 */
[----:B------:R-:W-:Y:S01]  /*29310*/  UMOV UR4, 0xffffffff ;  /* 0xffffffff00047882 */ /* 0x000fe20000000000 */
[----:B-1----:R-:W-:-:S04]  /*29320*/  LOP3.LUT R8, R0, 0x1f, RZ, 0xc0, !PT ;  /* 0x0000001f00087812 */ /* 0x002fc800078ec0ff */
[----:B------:R-:W-:Y:S01]  /*29330*/  ISETP.NE.AND P0, PT, R8, 0x1f, PT ;  /* 0x0000001f0800780c */ /* 0x000fe20003f05270 */
[----:B------:R-:W-:-:S12]  /*29340*/  BRA.DIV UR4, `(.L_x_1956) ;  /* 0x0000006a04547947 */ /* 0x000fd8000b800000 */
[----:B------:R-:W-:Y:S01]  /*29350*/  IMAD.IADD R9, R27, 0x1, R8 ;  /* 0x000000011b097824 */ /* 0x000fe200078e0208 */
[----:B------:R-:W-:-:S04]  /*29360*/  ULDC UR4, c[0x0][0xc3c] ;  /* 0x00030f0000047ab9 */ /* 0x000fc80000000800 */
[----:B------:R-:W-:-:S13]  /*29370*/  ISETP.GE.OR P1, PT, R9, UR4, !P0 ;  /* 0x0000000409007c0c */ /* 0x000fda000c726670 */
[----:B------:R-:W1:Y:S08]  /*29380*/  @!P1 LDC.64 R2, c[0x0][0xc80] ;  /* 0x00032000ff029b82 */ /* 0x000e700000000a00 */
[----:B------:R-:W2:Y:S01]  /*29390*/  @!P1 LDC.64 R4, c[0x0][0xc78] ;  /* 0x00031e00ff049b82 */ /* 0x000ea20000000a00 */
[----:B-1----:R-:W-:-:S05]  /*293a0*/  @!P1 IMAD.WIDE R2, R9, 0x4, R2 ;  /* 0x0000000409029825 */ /* 0x002fca00078e0202 */
[----:B------:R2:W3:Y:S02]  /*293b0*/  @!P1 LDG.E R7, desc[UR42][R2.64] ;  /* 0x0000002a02079981 */ /* 0x0004e4000c1e1900 */
[----:B--2---:R-:W-:-:S05]  /*293c0*/  @!P1 IMAD.WIDE R2, R9, 0x4, R4 ;  /* 0x0000000409029825 */ /* 0x004fca00078e0204 */
[----:B------:R-:W2:Y:S01]  /*293d0*/  @!P1 LDG.E R4, desc[UR42][R2.64] ;  /* 0x0000002a02049981 */ /* 0x000ea2000c1e1900 */
[----:B------:R-:W-:Y:S01]  /*293e0*/  IMAD.MOV.U32 R25, RZ, RZ, RZ ;  /* 0x000000ffff197224 */ /* 0x000fe200078e00ff */
[C---:B------:R-:W-:Y:S01]  /*293f0*/  ISETP.GE.U32.AND P2, PT, R8.reuse, 0x2, PT ;  /* 0x000000020800780c */ /* 0x040fe20003f46070 */
[----:B------:R-:W-:Y:S01]  /*29400*/  IMAD.MOV.U32 R5, RZ, RZ, RZ ;  /* 0x000000ffff057224 */ /* 0x000fe200078e00ff */
[C---:B------:R-:W-:Y:S01]  /*29410*/  ISETP.GE.U32.AND P3, PT, R8.reuse, 0x4, PT ;  /* 0x000000040800780c */ /* 0x040fe20003f66070 */
[----:B------:R-:W-:Y:S01]  /*29420*/  SHFL.IDX PT, R0, R24, RZ, 0x1f ;  /* 0x00001fff18007589 */ /* 0x000fe200000e0000 */
[C---:B------:R-:W-:Y:S02]  /*29430*/  ISETP.GE.U32.AND P4, PT, R8.reuse, 0x8, PT ;  /* 0x000000080800780c */ /* 0x040fe40003f86070 */
[----:B------:R-:W-:Y:S01]  /*29440*/  ISETP.GE.U32.AND P5, PT, R8, 0x10, PT ;  /* 0x000000100800780c */ /* 0x000fe20003fa6070 */
[----:B------:R1:W-:Y:S02]  /*29450*/  SHFL.IDX PT, R6, R24, 0x1, 0x1f ;  /* 0x00201f0018067f89 */ /* 0x0003e400000e0000 */
[----:B-1----:R-:W-:-:S02]  /*29460*/  IMAD.MOV.U32 R24, RZ, RZ, RZ ;  /* 0x000000ffff187224 */ /* 0x002fc400078e00ff */
[----:B---3--:R-:W-:Y:S02]  /*29470*/  @!P1 IMAD.MOV.U32 R25, RZ, RZ, R7 ;  /* 0x000000ffff199224 */ /* 0x008fe400078e0007 */
[----:B--2---:R-:W-:Y:S01]  /*29480*/  @!P1 IMAD.MOV.U32 R5, RZ, RZ, R4 ;  /* 0x000000ffff059224 */ /* 0x004fe200078e0004 */
[----:B------:R-:W-:-:S03]  /*29490*/  ISETP.NE.AND P1, PT, R8, RZ, PT ;  /* 0x000000ff0800720c */ /* 0x000fc60003f25270 */
[----:B------:R-:W-:-:S05]  /*294a0*/  IMAD R13, R5, R25, RZ ;  /* 0x00000019050d7224 */ /* 0x000fca00078e02ff */
        /* <DEDUP_REMOVED lines=15> */
[----:B------:R1:W2:Y:S02]  /*295a0*/  SHFL.IDX PT, R14, R2, 0x1f, 0x1f ;  /* 0x03e01f00020e7f89 */ /* 0x0002a400000e0000 */
.L_x_2198:
[----:B------:R-:W-:Y:S02]  /*295b0*/  ULDC UR4, c[0x0][0xc38] ;  /* 0x00030e0000047ab9 */ /* 0x000fe40000000800 */
[----:B------:R-:W-:-:S04]  /*295c0*/  IMAD.U32 R4, RZ, RZ, UR4 ;  /* 0x00000004ff047e24 */ /* 0x000fc8000f8e00ff */
[----:B--2---:R-:W-:-:S04]  /*295d0*/  IMAD R3, R14, R4, RZ ;  /* 0x000000040e037224 */ /* 0x004fc800078e02ff */
[----:B------:R-:W-:-:S05]  /*295e0*/  IMAD.IADD R6, R6, 0x1, R3 ;  /* 0x0000000106067824 */ /* 0x000fca00078e0203 */
[----:B------:R-:W-:-:S13]  /*295f0*/  ISETP.GT.AND P6, PT, R6, R0, PT ;  /* 0x000000000600720c */ /* 0x000fda0003fc4270 */
[----:B------:R-:W-:Y:S05]  /*29600*/  @P6 BRA `(.L_x_1957) ;  /* 0x0000000000a46947 */ /* 0x000fea0003800000 */
.L_x_1960:
[----:B-1----:R-:W1:Y:S01]  /*29610*/  LDC R2, c[0x0][0xc3c] ;  /* 0x00030f00ff027b82 */ /* 0x002e620000000800 */
[----:B------:R-:W-:-:S05]  /*29620*/  VIADD R27, R27, 0x1f ;  /* 0x0000001f1b1b7836 */ /* 0x000fca0000000000 */
[----:B-1----:R-:W-:-:S13]  /*29630*/  ISETP.GE.AND P6, PT, R27, R2, PT ;  /* 0x000000021b00720c */ /* 0x002fda0003fc6270 */
[----:B------:R-:W-:Y:S05]  /*29640*/  @P6 BRA `(.L_x_1958) ;  /* 0x0000000800c06947 */ /* 0x000fea0003800000 */
[----:B------:R-:W1:Y:S01]  /*29650*/  S2R R3, SR_TID.X ;  /* 0x0000000000037919 */ /* 0x000e620000002100 */
[----:B------:R-:W-:Y:S01]  /*29660*/  IMAD.MOV.U32 R25, RZ, RZ, RZ ;  /* 0x000000ffff197224 */ /* 0x000fe200078e00ff */
[----:B-1----:R-:W-:-:S05]  /*29670*/  LOP3.LUT R3, R3, 0x1f, RZ, 0xc0, !PT ;  /* 0x0000001f03037812 */ /* 0x002fca00078ec0ff */
[----:B------:R-:W-:-:S05]  /*29680*/  IMAD.IADD R4, R27, 0x1, R3 ;  /* 0x000000011b047824 */ /* 0x000fca00078e0203 */
[----:B------:R-:W-:-:S13]  /*29690*/  ISETP.GE.OR P6, PT, R4, R2, !P0 ;  /* 0x000000020400720c */ /* 0x000fda00047c6670 */
[----:B------:R-:W1:Y:S02]  /*296a0*/  @!P6 LDC.64 R2, c[0x0][0xc80] ;  /* 0x00032000ff02eb82 */ /* 0x000e640000000a00 */
[----:B-1----:R-:W-:-:S05]  /*296b0*/  @!P6 IMAD.WIDE R2, R4, 0x4, R2 ;  /* 0x000000040402e825 */ /* 0x002fca00078e0202 */
[----:B------:R1:W2:Y:S01]  /*296c0*/  @!P6 LDG.E R25, desc[UR42][R2.64] ;  /* 0x0000002a0219e981 */ /* 0x0002a2000c1e1900 */
[----:B------:R-:W-:Y:S01]  /*296d0*/  IMAD.MOV.U32 R5, RZ, RZ, RZ ;  /* 0x000000ffff057224 */ /* 0x000fe200078e00ff */
[----:B-1----:R-:W1:Y:S02]  /*296e0*/  @!P6 LDC.64 R2, c[0x0][0xc78] ;  /* 0x00031e00ff02eb82 */ /* 0x002e640000000a00 */
[----:B-1----:R-:W-:-:S05]  /*296f0*/  @!P6 IMAD.WIDE R2, R4, 0x4, R2 ;  /* 0x000000040402e825 */ /* 0x002fca00078e0202 */
[----:B------:R-:W2:Y:S01]  /*29700*/  @!P6 LDG.E R5, desc[UR42][R2.64] ;  /* 0x0000002a0205e981 */ /* 0x000ea2000c1e1900 */
[----:B------:R-:W-:Y:S01]  /*29710*/  UMOV UR4, 0xffffffff ;  /* 0xffffffff00047882 */ /* 0x000fe20000000000 */
[----:B--2---:R-:W-:Y:S02]  /*29720*/  IMAD R13, R5, R25, RZ ;  /* 0x00000019050d7224 */ /* 0x004fe400078e02ff */
[----:B------:R-:W-:Y:S05]  /*29730*/  BRA.DIV UR4, `(.L_x_1959) ;  /* 0x0000006a04907947 */ /* 0x000fea000b800000 */
        /* <DEDUP_REMOVED lines=16> */
.L_x_2206:
[----:B------:R-:W-:Y:S02]  /*29840*/  ULDC UR4, c[0x0][0xc38] ;  /* 0x00030e0000047ab9 */ /* 0x000fe40000000800 */
[----:B------:R-:W-:-:S04]  /*29850*/  IMAD.U32 R4, RZ, RZ, UR4 ;  /* 0x00000004ff047e24 */ /* 0x000fc8000f8e00ff */
[----:B--2---:R-:W-:-:S04]  /*29860*/  IMAD R3, R14, R4, RZ ;  /* 0x000000040e037224 */ /* 0x004fc800078e02ff */
[----:B------:R-:W-:-:S05]  /*29870*/  IMAD.IADD R6, R3, 0x1, R6 ;  /* 0x0000000103067824 */ /* 0x000fca00078e0206 */
[----:B------:R-:W-:-:S13]  /*29880*/  ISETP.GT.AND P6, PT, R6, R0, PT ;  /* 0x000000000600720c */ /* 0x000fda0003fc4270 */
[----:B------:R-:W-:Y:S05]  /*29890*/  @!P6 BRA `(.L_x_1960) ;  /* 0xfffffffc005ce947 */ /* 0x000fea000383ffff */
.L_x_1957:
[----:B------:R-:W-:Y:S01]  /*298a0*/  IMAD.IADD R6, R6, 0x1, -R3 ;  /* 0x0000000106067824 */ /* 0x000fe200078e0a03 */
[----:B------:R-:W-:-:S03]  /*298b0*/  UMOV UR4, 0xffffffff ;  /* 0xffffffff00047882 */ /* 0x000fc60000000000 */
[----:B------:R-:W-:-:S05]  /*298c0*/  IMAD R3, R2, R4, R6 ;  /* 0x0000000402037224 */ /* 0x000fca00078e0206 */
[----:B------:R-:W-:Y:S01]  /*298d0*/  ISETP.GT.AND P6, PT, R3, R0, PT ;  /* 0x000000000300720c */ /* 0x000fe20003fc4270 */
[----:B------:R-:W-:-:S12]  /*298e0*/  BRA.DIV UR4, `(.L_x_1961) ;  /* 0x0000006a04dc7947 */ /* 0x000fd8000b800000 */
[----:B------:R-:W-:-:S04]  /*298f0*/  VOTE.ANY R3, PT, !P6 ;  /* 0x0000000000037806 */ /* 0x000fc800070e0100 */
[----:B------:R-:W2:Y:S02]  /*29900*/  POPC R7, R3 ;  /* 0x0000000300077309 */ /* 0x000ea40000000000 */
[----:B--2---:R2:W3:Y:S01]  /*29910*/  SHFL.IDX PT, R25, R25, R7, 0x1f ;  /* 0x00001f0719197589 */ /* 0x0044e200000e0000 */
[----:B------:R-:W-:-:S03]  /*29920*/  IMAD.IADD R27, R7, 0x1, R27 ;  /* 0x00000001071b7824 */ /* 0x000fc600078e021b */
[----:B------:R2:W4:Y:S04]  /*29930*/  SHFL.IDX PT, R5, R5, R7, 0x1f ;  /* 0x00001f0705057589 */ /* 0x00052800000e0000 */
.L_x_2211:
[----:B------:R-:W-:-:S13]  /*29940*/  ISETP.NE.AND P0, PT, R3, RZ, PT ;  /* 0x000000ff0300720c */ /* 0x000fda0003f05270 */
[----:B------:R-:W-:Y:S05]  /*29950*/  @!P0 BRA `(.L_x_1962) ;  /* 0x0000000000108947 */ /* 0x000fea0003800000 */
[----:B------:R-:W-:Y:S01]  /*29960*/  UMOV UR4, 0xffffffff ;  /* 0xffffffff00047882 */ /* 0x000fe20000000000 */
[----:B------:R-:W-:Y:S02]  /*29970*/  VIADD R12, R7, 0xffffffff ;  /* 0xffffffff070c7836 */ /* 0x000fe40000000000 */
[----:B------:R-:W-:Y:S05]  /*29980*/  BRA.DIV UR4, `(.L_x_1963) ;  /* 0x0000006e04147947 */ /* 0x000fea000b800000 */
[----:B------:R0:W0:Y:S02]  /*29990*/  SHFL.IDX PT, R24, R2, R12, 0x1f ;  /* 0x00001f0c02187589 */ /* 0x00002400000e0000 */
.L_x_1962:
[----:B----4-:R-:W-:Y:S01]  /*299a0*/  ISETP.NE.AND P0, PT, R5, 0x1, PT ;  /* 0x000000010500780c */ /* 0x010fe20003f05270 */
[----:B0-----:R-:W-:-:S04]  /*299b0*/  IMAD R24, R24, R4, R6 ;  /* 0x0000000418187224 */ /* 0x001fc800078e0206 */
[----:B------:R-:W-:-:S08]  /*299c0*/  IMAD.IADD R0, R0, 0x1, -R24 ;  /* 0x0000000100007824 */ /* 0x000fd000078e0a18 */
[----:B------:R-:W-:Y:S05]  /*299d0*/  @!P0 BRA `(.L_x_1964) ;  /* 0x0000000000dc8947 */ /* 0x000fea0003800000 */
[-C--:B---3--:R-:W-:Y:S01]  /*299e0*/  IABS R6, R25.reuse ;  /* 0x0000001900067213 */ /* 0x088fe20000000000 */
[----:B-1----:R-:W-:Y:S01]  /*299f0*/  IMAD.MOV.U32 R2, RZ, RZ, RZ ;  /* 0x000000ffff027224 */ /* 0x002fe200078e00ff */
[----:B------:R-:W-:Y:S02]  /*29a00*/  IABS R8, R25 ;  /* 0x0000001900087213 */ /* 0x000fe40000000000 */
[----:B------:R-:W0:Y:S03]  /*29a10*/  I2F.RP R4, R6 ;  /* 0x0000000600047306 */ /* 0x000e260000209400 */
[----:B------:R-:W-:-:S05]  /*29a20*/  IMAD.MOV R8, RZ, RZ, -R8 ;  /* 0x000000ffff087224 */ /* 0x000fca00078e0a08 */
[----:B0-----:R-:W2:Y:S02]  /*29a30*/  MUFU.RCP R4, R4 ;  /* 0x0000000400047308 */ /* 0x001ea40000001000 */
[----:B--2---:R-:W-:-:S06]  /*29a40*/  VIADD R7, R4, 0xffffffe ;  /* 0x0ffffffe04077836 */ /* 0x004fcc0000000000 */
[----:B------:R-:W0:Y:S02]  /*29a50*/  F2I.FTZ.U32.TRUNC.NTZ R3, R7 ;  /* 0x0000000700037305 */ /* 0x000e24000021f000 */
[----:B0-----:R-:W-:-:S04]  /*29a60*/  IMAD.MOV R9, RZ, RZ, -R3 ;  /* 0x000000ffff097224 */ /* 0x001fc800078e0a03 */
[----:B------:R-:W-:-:S04]  /*29a70*/  IMAD R9, R9, R6, RZ ;  /* 0x0000000609097224 */ /* 0x000fc800078e02ff */
[----:B------:R-:W-:Y:S01]  /*29a80*/  IMAD.HI.U32 R2, R3, R9, R2 ;  /* 0x0000000903027227 */ /* 0x000fe200078e0002 */
[----:B------:R-:W-:-:S05]  /*29a90*/  IABS R3, R0 ;  /* 0x0000000000037213 */ /* 0x000fca0000000000 */
[----:B------:R-:W-:-:S04]  /*29aa0*/  IMAD.HI.U32 R4, R2, R3, RZ ;  /* 0x0000000302047227 */ /* 0x000fc800078e00ff */
[----:B------:R-:W-:Y:S02]  /*29ab0*/  IMAD R3, R4, R8, R3 ;  /* 0x0000000804037224 */ /* 0x000fe400078e0203 */
[----:B------:R-:W-:-:S03]  /*29ac0*/  IMAD.MOV.U32 R2, RZ, RZ, RZ ;  /* 0x000000ffff027224 */ /* 0x000fc600078e00ff */
[----:B------:R-:W-:-:S13]  /*29ad0*/  ISETP.GT.U32.AND P1, PT, R6, R3, PT ;  /* 0x000000030600720c */ /* 0x000fda0003f24070 */
[----:B------:R-:W-:Y:S02]  /*29ae0*/  @!P1 IMAD.IADD R3, R3, 0x1, -R6 ;  /* 0x0000000103039824 */ /* 0x000fe400078e0a06 */
[----:B------:R-:W-:Y:S01]  /*29af0*/  @!P1 VIADD R4, R4, 0x1 ;  /* 0x0000000104049836 */ /* 0x000fe20000000000 */
[----:B------:R-:W-:Y:S02]  /*29b00*/  ISETP.NE.AND P1, PT, R25, RZ, PT ;  /* 0x000000ff1900720c */ /* 0x000fe40003f25270 */
[----:B------:R-:W-:Y:S02]  /*29b10*/  ISETP.GE.U32.AND P0, PT, R3, R6, PT ;  /* 0x000000060300720c */ /* 0x000fe40003f06070 */
[----:B------:R-:W-:-:S04]  /*29b20*/  IABS R6, R5 ;  /* 0x0000000500067213 */ /* 0x000fc80000000000 */
[----:B------:R-:W0:Y:S07]  /*29b30*/  I2F.RP R7, R6 ;  /* 0x0000000600077306 */ /* 0x000e2e0000209400 */
[----:B------:R-:W-:Y:S01]  /*29b40*/  @P0 VIADD R4, R4, 0x1 ;  /* 0x0000000104040836 */ /* 0x000fe20000000000 */
        /* <DEDUP_REMOVED lines=29> */
[----:B------:R-:W-:Y:S02]  /*29d20*/  IMAD R26, R5, 0x10000, R26 ;  /* 0x00010000051a7824 */ /* 0x000fe400078e021a */
[----:B------:R-:W-:Y:S01]  /*29d30*/  IMAD R2, R25, R2, R0 ;  /* 0x0000000219027224 */ /* 0x000fe200078e0200 */
[----:B------:R-:W-:Y:S06]  /*29d40*/  BRA `(.L_x_1965) ;  /* 0x0000000000f47947 */ /* 0x000fec0003800000 */
.L_x_1964:
[----:B-1----:R-:W0:Y:S02]  /*29d50*/  LDC.64 R2, c[0x0][0xc90] ;  /* 0x00032400ff027b82 */ /* 0x002e240000000a00 */
[----:B0-----:R-:W-:-:S05]  /*29d60*/  IMAD.WIDE R2, R27, 0x4, R2 ;  /* 0x000000041b027825 */ /* 0x001fca00078e0202 */
[----:B------:R0:W3:Y:S02]  /*29d70*/  LDG.E R6, desc[UR42][R2.64] ;  /* 0x0000002a02067981 */ /* 0x0000e4000c1e1900 */
[----:B0-----:R-:W-:Y:S02]  /*29d80*/  IMAD.MOV.U32 R2, RZ, RZ, RZ ;  /* 0x000000ffff027224 */ /* 0x001fe400078e00ff */
[----:B---3--:R-:W-:-:S05]  /*29d90*/  IMAD R5, R25, R6, RZ ;  /* 0x0000000619057224 */ /* 0x008fca00078e02ff */
[----:B--2---:R-:W-:-:S04]  /*29da0*/  IABS R7, R5 ;  /* 0x0000000500077213 */ /* 0x004fc80000000000 */
        /* <DEDUP_REMOVED lines=9> */
[----:B------:R-:W-:-:S04]  /*29e40*/  IMAD.HI.U32 R9, R9, R2, RZ ;  /* 0x0000000209097227 */ /* 0x000fc800078e00ff */
[----:B------:R-:W-:-:S04]  /*29e50*/  IMAD.MOV R3, RZ, RZ, -R3 ;  /* 0x000000ffff037224 */ /* 0x000fc800078e0a03 */
        /* <DEDUP_REMOVED lines=8> */
[----:B------:R-:W-:-:S06]  /*29ee0*/  IMAD.MOV.U32 R2, RZ, RZ, RZ ;  /* 0x000000ffff027224 */ /* 0x000fcc00078e00ff */
[----:B------:R-:W-:-:S04]  /*29ef0*/  @P0 VIADD R9, R9, 0x1 ;  /* 0x0000000109090836 */ /* 0x000fc80000000000 */
[----:B------:R-:W-:-:S04]  /*29f00*/  IMAD.MOV.U32 R7, RZ, RZ, R9 ;  /* 0x000000ffff077224 */ /* 0x000fc800078e0009 */
[----:B------:R-:W-:Y:S01]  /*29f10*/  @!P2 IMAD.MOV R7, RZ, RZ, -R7 ;  /* 0x000000ffff07a224 */ /* 0x000fe200078e0a07 */
[----:B------:R-:W-:-:S05]  /*29f20*/  @!P1 LOP3.LUT R7, RZ, R5, RZ, 0x33, !PT ;  /* 0x00000005ff079212 */ /* 0x000fca00078e33ff */
[----:B------:R-:W-:Y:S02]  /*29f30*/  IMAD R8, R6, R7, RZ ;  /* 0x0000000706087224 */ /* 0x000fe400078e02ff */
[----:B------:R-:W-:Y:S02]  /*29f40*/  IMAD.MOV R7, RZ, RZ, -R7 ;  /* 0x000000ffff077224 */ /* 0x000fe400078e0a07 */
[----:B------:R-:W-:Y:S02]  /*29f50*/  IMAD.MOV R3, RZ, RZ, -R8 ;  /* 0x000000ffff037224 */ /* 0x000fe400078e0a08 */
[----:B------:R-:W-:-:S03]  /*29f60*/  IMAD R5, R5, R7, R0 ;  /* 0x0000000705057224 */ /* 0x000fc600078e0200 */
[----:B------:R-:W-:-:S04]  /*29f70*/  VIADDMNMX R4, R3, R4, R6, PT ;  /* 0x0000000403047246 */ /* 0x000fc80003800106 */
[-C--:B------:R-:W-:Y:S02]  /*29f80*/  IABS R6, R4.reuse ;  /* 0x0000000400067213 */ /* 0x080fe40000000000 */
[----:B------:R-:W-:Y:S02]  /*29f90*/  IABS R0, R4 ;  /* 0x0000000400007213 */ /* 0x000fe40000000000 */
[----:B------:R-:W0:Y:S03]  /*29fa0*/  I2F.RP R9, R6 ;  /* 0x0000000600097306 */ /* 0x000e260000209400 */
[----:B------:R-:W-:-:S05]  /*29fb0*/  IMAD.MOV R0, RZ, RZ, -R0 ;  /* 0x000000ffff007224 */ /* 0x000fca00078e0a00 */
[----:B0-----:R-:W0:Y:S02]  /*29fc0*/  MUFU.RCP R9, R9 ;  /* 0x0000000900097308 */ /* 0x001e240000001000 */
[----:B0-----:R-:W-:-:S06]  /*29fd0*/  VIADD R10, R9, 0xffffffe ;  /* 0x0ffffffe090a7836 */ /* 0x001fcc0000000000 */
[----:B------:R-:W0:Y:S02]  /*29fe0*/  F2I.FTZ.U32.TRUNC.NTZ R3, R10 ;  /* 0x0000000a00037305 */ /* 0x000e24000021f000 */
[----:B0-----:R-:W-:-:S04]  /*29ff0*/  IMAD.MOV R7, RZ, RZ, -R3 ;  /* 0x000000ffff077224 */ /* 0x001fc800078e0a03 */
[----:B------:R-:W-:-:S04]  /*2a000*/  IMAD R7, R7, R6, RZ ;  /* 0x0000000607077224 */ /* 0x000fc800078e02ff */
[----:B------:R-:W-:Y:S01]  /*2a010*/  IMAD.HI.U32 R2, R3, R7, R2 ;  /* 0x0000000703027227 */ /* 0x000fe200078e0002 */
[----:B------:R-:W-:-:S05]  /*2a020*/  IABS R3, R5 ;  /* 0x0000000500037213 */ /* 0x000fca0000000000 */
[----:B------:R-:W-:-:S04]  /*2a030*/  IMAD.HI.U32 R2, R2, R3, RZ ;  /* 0x0000000302027227 */ /* 0x000fc800078e00ff */
[----:B------:R-:W-:Y:S01]  /*2a040*/  IMAD R3, R2, R0, R3 ;  /* 0x0000000002037224 */ /* 0x000fe200078e0203 */
[----:B------:R-:W-:Y:S02]  /*2a050*/  LOP3.LUT R0, R5, R4, RZ, 0x3c, !PT ;  /* 0x0000000405007212 */ /* 0x000fe400078e3cff */
[----:B------:R-:W-:Y:S02]  /*2a060*/  IADD3 R5, R8, 0x1000000, R5 ;  /* 0x0100000008057810 */ /* 0x000fe40007ffe005 */
[----:B------:R-:W-:Y:S02]  /*2a070*/  ISETP.GT.U32.AND P1, PT, R6, R3, PT ;  /* 0x000000030600720c */ /* 0x000fe40003f24070 */
[----:B------:R-:W-:-:S11]  /*2a080*/  ISETP.GE.AND P2, PT, R0, RZ, PT ;  /* 0x000000ff0000720c */ /* 0x000fd60003f46270 */
        /* <DEDUP_REMOVED lines=8> */
[----:B------:R-:W-:-:S07]  /*2a110*/  IMAD R26, R2, R4, R5 ;  /* 0x00000004021a7224 */ /* 0x000fce00078e0205 */
.L_x_1965:
[----:B------:R-:W-:-:S05]  /*2a120*/  LOP3.LUT R2, RZ, R2, RZ, 0x33, !PT ;  /* 0x00000002ff027212 */ /* 0x000fca00078e33ff */
[----:B------:R-:W-:Y:S01]  /*2a130*/  IMAD.IADD R25, R25, 0x1, R2 ;  /* 0x0000000119197824 */ /* 0x000fe200078e0202 */
[----:B------:R-:W-:Y:S06]  /*2a140*/  BRA `(.L_x_1966) ;  /* 0x00000000001c7947 */ /* 0x000fec0003800000 */
.L_x_1958:
[----:B------:R-:W-:Y:S01]  /*2a150*/  UMOV UR4, URZ ;  /* 0x0000003f00047c82 */ /* 0x000fe20008000000 */
[----:B------:R-:W-:Y:S01]  /*2a160*/  UMOV UR5, URZ ;  /* 0x0000003f00057c82 */ /* 0x000fe20008000000 */
[----:B------:R-:W-:Y:S01]  /*2a170*/  ULDC UR6, c[0x0][0xc3c] ;  /* 0x00030f0000067ab9 */ /* 0x000fe20000000800 */
[----:B------:R-:W-:Y:S02]  /*2a180*/  IMAD.MOV.U32 R24, RZ, RZ, R0 ;  /* 0x000000ffff187224 */ /* 0x000fe400078e0000 */
[----:B------:R-:W-:Y:S02]  /*2a190*/  IMAD.U32 R25, RZ, RZ, UR4 ;  /* 0x00000004ff197e24 */ /* 0x000fe4000f8e00ff */
[----:B------:R-:W-:Y:S02]  /*2a1a0*/  IMAD.U32 R26, RZ, RZ, UR5 ;  /* 0x00000005ff1a7e24 */ /* 0x000fe4000f8e00ff */
[----:B------:R-:W-:-:S07]  /*2a1b0*/  IMAD.U32 R27, RZ, RZ, UR6 ;  /* 0x00000006ff1b7e24 */ /* 0x000fce000f8e00ff */
.L_x_1966:
[----:B------:R1:W2:Y:S01]  /*2a1c0*/  LDL R2, [R1+0x4] ;  /* 0x0000040001027983 */ /* 0x0002a20000100800 */
[----:B------:R-:W3:Y:S01]  /*2a1d0*/  S2R R0, SR_TID.X ;  /* 0x0000000000007919 */ /* 0x000ee20000002100 */
[----:B------:R-:W-:Y:S05]  /*2a1e0*/  WARPSYNC.ALL ;  /* 0x0000000000007948 */ /* 0x000fea0003800000 */
[----:B---3--:R-:W-:Y:S01]  /*2a1f0*/  LOP3.LUT R0, R0, 0x1f, RZ, 0xc0, !PT ;  /* 0x0000001f00007812 */ /* 0x008fe200078ec0ff */
[----:B------:R-:W-:Y:S03]  /*2a200*/  BAR.SYNC.DEFER_BLOCKING 0x4, 0x180 ;  /* 0x0106000000007b1d */ /* 0x000fe60000010000 */
[----:B------:R-:W-:-:S13]  /*2a210*/  ISETP.NE.AND P0, PT, R0, RZ, PT ;  /* 0x000000ff0000720c */ /* 0x000fda0003f05270 */
[----:B------:R-:W-:Y:S01]  /*2a220*/  @!P0 MOV R0, 0x400 ;  /* 0x0000040000008802 */ /* 0x000fe20000000f00 */
[----:B--2---:R-:W2:Y:S03]  /*2a230*/  @!P0 S2R R2, SR_CgaCtaId ;  /* 0x0000000000028919 */ /* 0x004ea60000008800 */
[----:B--2---:R-:W-:Y:S01]  /*2a240*/  @!P0 LEA R16, R2, R0, 0x18 ;  /* 0x0000000002108211 */ /* 0x004fe200078ec0ff */
[----:B------:R1:W-:Y:S04]  /*2a250*/  @!P0 STL [R1+0x4], R2 ;  /* 0x0000040201008387 */ /* 0x0003e80000100800 */
[----:B------:R1:W-:Y:S01]  /*2a260*/  @!P0 STS.128 [R16+0x228d0], R24 ;  /* 0x0228d01810008388 */ /* 0x0003e20000000c00 */
[----:B------:R-:W-:Y:S06]  /*2a270*/  BAR.ARV 0x5, 0x180 ;  /* 0x0146000000007b1d */ /* 0x000fec0000002000 */
.L_x_1955:
[----:B------:R-:W-:Y:S02]  /*2a280*/  ULDC UR4, c[0x0][0xc3c] ;  /* 0x00030f0000047ab9 */ /* 0x000fe40000000800 */
[----:B---3--:R-:W-:-:S13]  /*2a290*/  ISETP.GE.AND P0, PT, R27, UR4, PT ;  /* 0x000000041b007c0c */ /* 0x008fda000bf06270 */
[----:B------:R-:W-:Y:S05]  /*2a2a0*/  @!P0 BRA `(.L_x_1967) ;  /* 0xffffff9000708947 */ /* 0x000fea000383ffff */
[----:B------:R-:W-:Y:S05]  /*2a2b0*/  BSYNC B7 ;  /* 0x0000000000077941 */ /* 0x000fea0003800000 */
.L_x_1833:
[----:B--2---:R-:W2:Y:S01]  /*2a2c0*/  LDL.LU R0, [R1+0x30] ;  /* 0x0000300001007983 */ /* 0x004ea20000300800 */
[----:B------:R-:W-:Y:S01]  /*2a2d0*/  BSSY B0, `(.L_x_1968) ;  /* 0x000000b000007945 */ /* 0x000fe20003800000 */
[----:B------:R-:W3:Y:S01]  /*2a2e0*/  S2R R5, SR_CgaCtaId ;  /* 0x0000000000057919 */ /* 0x000ee20000008800 */
[----:B--2---:R-:W-:-:S05]  /*2a2f0*/  VIADD R0, R0, 0x1 ;  /* 0x0000000100007836 */ /* 0x004fca0000000000 */
[----:B01----:R-:W-:-:S04]  /*2a300*/  LEA.HI R2, R0, R0, RZ, 0x1 ;  /* 0x0000000000027211 */ /* 0x003fc800078f08ff */
[----:B------:R-:W-:Y:S02]  /*2a310*/  LOP3.LUT R3, R2, 0xfffffffe, RZ, 0xc0, !PT ;  /* 0xfffffffe02037812 */ /* 0x000fe400078ec0ff */
[----:B------:R-:W-:-:S03]  /*2a320*/  MOV R2, 0x400 ;  /* 0x0000040000027802 */ /* 0x000fc60000000f00 */
[----:B------:R-:W-:Y:S01]  /*2a330*/  IMAD.IADD R0, R0, 0x1, -R3 ;  /* 0x0000000100007824 */ /* 0x000fe200078e0a03 */
[----:B---3--:R-:W-:-:S04]  /*2a340*/  LEA R4, R5, R2, 0x18 ;  /* 0x0000000205047211 */ /* 0x008fc800078ec0ff */
[----:B------:R-:W-:-:S04]  /*2a350*/  SHF.L.U32 R0, R0, 0x1f, RZ ;  /* 0x0000001f00007819 */ /* 0x000fc800000006ff */
[----:B------:R-:W0:Y:S02]  /*2a360*/  SYNCS.PHASECHK.TRANS64.TRYWAIT P0, [R4+URZ+0x22820], R0 ;  /* 0x02282000040075a7 */ /* 0x000e24000800017f */
[----:B0-----:R-:W-:Y:S05]  /*2a370*/  @!P0 BRA `(.L_x_1969) ;  /* 0x0000006000c08947 */ /* 0x001fea0003800000 */
.L_x_2214:
[----:B------:R-:W-:Y:S05]  /*2a380*/  BSYNC B0 ;  /* 0x0000000000007941 */ /* 0x000fea0003800000 */
.L_x_1968:
[----:B------:R-:W-:-:S03]  /*2a390*/  UMOV UR4, 0xffffffff ;  /* 0xffffffff00047882 */ /* 0x000fc60000000000 */
[----:B------:R-:W-:Y:S05]  /*2a3a0*/  BRA.DIV UR4, `(.L_x_1970) ;  /* 0x0000006204c87947 */ /* 0x000fea000b800000 */
[----:B0-----:R-:W0:Y:S02]  /*2a3b0*/  S2R R0, SR_TID.X ;  /* 0x0000000000007919 */ /* 0x001e240000002100 */
[----:B0-----:R-:W-:-:S04]  /*2a3c0*/  SHF.R.U32.HI R0, RZ, 0x5, R0 ;  /* 0x00000005ff007819 */ /* 0x001fc80000011600 */
[----:B------:R-:W-:-:S05]  /*2a3d0*/  LOP3.LUT R0, R0, 0x3, RZ, 0xc0, !PT ;  /* 0x0000000300007812 */ /* 0x000fca00078ec0ff */
[----:B------:R0:W1:Y:S02]  /*2a3e0*/  SHFL.IDX PT, R14, R0, RZ, 0x1f ;  /* 0x00001fff000e7589 */ /* 0x00006400000e0000 */
.L_x_2217:
[----:B-1----:R-:W-:-:S13]  /*2a3f0*/  ISETP.NE.AND P0, PT, R14, RZ, PT ;  /* 0x000000ff0e00720c */ /* 0x002fda0003f05270 */
[----:B------:R-:W-:Y:S05]  /*2a400*/  @P0 BRA `(.L_x_1581) ;  /* 0x0000000000a80947 */ /* 0x000fea0003800000 */
[----:B------:R-:W-:-:S03]  /*2a410*/  UMOV UR4, 0xffffffff ;  /* 0xffffffff00047882 */ /* 0x000fc60000000000 */
[----:B------:R-:W-:Y:S05]  /*2a420*/  BRA.DIV UR4, `(.L_x_1971) ;  /* 0x0000006204dc7947 */ /* 0x000fea000b800000 */
[----:B------:R-:W-:-:S13]  /*2a430*/  ELECT P6, URZ, PT ;  /* 0x00000000003f782f */ /* 0x000fda00038c0000 */
.L_x_2220:
[----:B------:R-:W-:Y:S05]  /*2a440*/  @!P6 BRA `(.L_x_1581) ;  /* 0x000000000098e947 */ /* 0x000fea0003800000 */
[----:B------:R-:W-:-:S06]  /*2a450*/  ULOP3.LUT UR4, UR36, 0x2, URZ, 0xfc, !UPT ;  /* 0x0000000224047892 */ /* 0x000fcc000f8efc3f */
[----:B0-----:R-:W-:-:S05]  /*2a460*/  IMAD.U32 R0, RZ, RZ, UR4 ;  /* 0x00000004ff007e24 */ /* 0x001fca000f8e00ff */
[----:B------:R-:W-:-:S13]  /*2a470*/  ISETP.NE.AND P0, PT, R0, 0x3, PT ;  /* 0x000000030000780c */ /* 0x000fda0003f05270 */
[----:B------:R-:W-:Y:S05]  /*2a480*/  @!P0 BRA `(.L_x_1972) ;  /* 0x0000000000048947 */ /* 0x000fea0003800000 */
[----:B------:R-:W-:Y:S01]  /*2a490*/  BPT.TRAP 0x1 ;  /* 0x000000040000795c */ /* 0x000fe20000300000 */
.L_x_1972:
[C---:B------:R-:W-:Y:S01]  /*2a4a0*/  IMAD R5, R19.reuse, 0x8, R4 ;  /* 0x0000000813057824 */ /* 0x040fe200078e0204 */
[----:B------:R-:W-:Y:S01]  /*2a4b0*/  SHF.L.U32 R0, R28, 0x1f, RZ ;  /* 0x0000001f1c007819 */ /* 0x000fe200000006ff */
[----:B------:R-:W-:-:S03]  /*2a4c0*/  VIADD R19, R19, 0x1 ;  /* 0x0000000113137836 */ /* 0x000fc60000000000 */
[----:B------:R-:W0:Y:S02]  /*2a4d0*/  SYNCS.PHASECHK.TRANS64.TRYWAIT P1, [R5+URZ+0x22840], R0 ;  /* 0x02284000050075a7 */ /* 0x000e24000802017f */
[----:B------:R-:W-:-:S04]  /*2a4e0*/  ISETP.NE.AND P2, PT, R19, 0x2, PT ;  /* 0x000000021300780c */ /* 0x000fc80003f45270 */
[----:B------:R-:W-:Y:S01]  /*2a4f0*/  SEL R3, RZ, 0x1, P2 ;  /* 0x00000001ff037807 */ /* 0x000fe20001000000 */
[----:B0-----:R-:W-:Y:S08]  /*2a500*/  @!P1 BRA `(.L_x_1973) ;  /* 0x0000006000c49947 */ /* 0x001ff00003800000 */
.L_x_2221:
[----:B------:R-:W-:Y:S02]  /*2a510*/  SEL R19, R19, RZ, P2 ;  /* 0x000000ff13137207 */ /* 0x000fe40001000000 */
[----:B------:R-:W-:Y:S01]  /*2a520*/  LOP3.LUT R2, R28, R3, RZ, 0x3c, !PT ;  /* 0x000000031c027212 */ /* 0x000fe200078e3cff */
[----:B------:R-:W-:Y:S06]  /*2a530*/  @!P0 BRA `(.L_x_1974) ;  /* 0x0000000000048947 */ /* 0x000fec0003800000 */
[----:B------:R-:W-:Y:S01]  /*2a540*/  BPT.TRAP 0x1 ;  /* 0x000000040000795c */ /* 0x000fe20000300000 */
.L_x_1974:
[----:B------:R-:W-:Y:S01]  /*2a550*/  IMAD R19, R19, 0x8, R4 ;  /* 0x0000000813137824 */ /* 0x000fe200078e0204 */
[----:B------:R-:W-:-:S04]  /*2a560*/  SHF.L.U32 R2, R2, 0x1f, RZ ;  /* 0x0000001f02027819 */ /* 0x000fc800000006ff */
[----:B------:R-:W1:Y:S02]  /*2a570*/  SYNCS.PHASECHK.TRANS64.TRYWAIT P1, [R19+URZ+0x22840], R2 ;  /* 0x02284002130075a7 */ /* 0x000e64000802017f */
[----:B-1----:R-:W-:Y:S05]  /*2a580*/  @!P1 BRA `(.L_x_1975) ;  /* 0x0000006000b89947 */ /* 0x002fea0003800000 */
.L_x_2222:
[----:B------:R-:W-:Y:S05]  /*2a590*/  @!P0 BRA `(.L_x_1976) ;  /* 0x0000000000048947 */ /* 0x000fea0003800000 */
[----:B------:R-:W-:Y:S01]  /*2a5a0*/  BPT.TRAP 0x1 ;  /* 0x000000040000795c */ /* 0x000fe20000300000 */
.L_x_1976:
[----:B------:R-:W2:Y:S02]  /*2a5b0*/  SYNCS.PHASECHK.TRANS64.TRYWAIT P1, [R5+URZ+0x22860], R0 ;  /* 0x02286000050075a7 */ /* 0x000ea4000802017f */
[----:B--2---:R-:W-:Y:S05]  /*2a5c0*/  @!P1 BRA `(.L_x_1977) ;  /* 0x0000006000bc9947 */ /* 0x004fea0003800000 */
.L_x_2223:
[----:B------:R-:W-:Y:S05]  /*2a5d0*/  @!P0 BRA `(.L_x_1978) ;  /* 0x0000000000048947 */ /* 0x000fea0003800000 */
[----:B------:R-:W-:Y:S01]  /*2a5e0*/  BPT.TRAP 0x1 ;  /* 0x000000040000795c */ /* 0x000fe20000300000 */
.L_x_1978:
[----:B------:R-:W3:Y:S02]  /*2a5f0*/  SYNCS.PHASECHK.TRANS64.TRYWAIT P1, [R19+URZ+0x22860], R2 ;  /* 0x02286002130075a7 */ /* 0x000ee4000802017f */
[----:B---3--:R-:W-:Y:S05]  /*2a600*/  @!P1 BRA `(.L_x_1979) ;  /* 0x0000006000c09947 */ /* 0x008fea0003800000 */
.L_x_2224:
[----:B------:R-:W-:Y:S05]  /*2a610*/  @!P0 BRA `(.L_x_1980) ;  /* 0x0000000000048947 */ /* 0x000fea0003800000 */
[----:B------:R-:W-:Y:S01]  /*2a620*/  BPT.TRAP 0x1 ;  /* 0x000000040000795c */ /* 0x000fe20000300000 */
.L_x_1980:
[----:B------:R-:W4:Y:S02]  /*2a630*/  SYNCS.PHASECHK.TRANS64.TRYWAIT P1, [R5+URZ+0x22880], R0 ;  /* 0x02288000050075a7 */ /* 0x000f24000802017f */
[----:B----4-:R-:W-:Y:S05]  /*2a640*/  @!P1 BRA `(.L_x_1981) ;  /* 0x0000006000c49947 */ /* 0x010fea0003800000 */
.L_x_2225:
[----:B------:R-:W-:Y:S05]  /*2a650*/  @!P0 BRA `(.L_x_1982) ;  /* 0x0000000000048947 */ /* 0x000fea0003800000 */
[----:B------:R-:W-:Y:S01]  /*2a660*/  BPT.TRAP 0x1 ;  /* 0x000000040000795c */ /* 0x000fe20000300000 */
.L_x_1982:
[----:B------:R0:W0:Y:S02]  /*2a670*/  SYNCS.PHASECHK.TRANS64.TRYWAIT P0, [R19+URZ+0x22880], R2 ;  /* 0x02288002130075a7 */ /* 0x000024000800017f */
[----:B0-----:R-:W-:Y:S05]  /*2a680*/  @!P0 NANOSLEEP.SYNCS 0x989680 ;  /* 0x009896800000895d */ /* 0x001fea0003900000 */
[----:B------:R-:W0:Y:S02]  /*2a690*/  @!P0 SYNCS.PHASECHK.TRANS64 P0, [R19+URZ+0x22880], R2 ;  /* 0x02288002130085a7 */ /* 0x000e24000800007f */
[----:B0-----:R-:W-:Y:S05]  /*2a6a0*/  @!P0 BRA `(.L_x_1982) ;  /* 0xfffffffc00f08947 */ /* 0x001fea000383ffff */
.L_x_1581:
[----:B------:R-:W-:Y:S05]  /*2a6b0*/  BSYNC B8 ;  /* 0x0000000000087941 */ /* 0x000fea0003800000 */
.L_x_1578:
[----:B------:R-:W-:Y:S05]  /*2a6c0*/  EXIT ;  /* 0x000000000000794d */ /* 0x000fea0003800000 */
.L_x_1607:
[----:B-1----:R1:W2:Y:S02]  /*2a6d0*/  SYNCS.PHASECHK.TRANS64.TRYWAIT P4, [R83+URZ+0x22890], R94 ;  /* 0x0228905e530075a7 */ /* 0x0022a4000808017f */
[----:B--2---:R-:W-:Y:S05]  /*2a6e0*/  @!P4 NANOSLEEP.SYNCS 0x989680 ;  /* 0x009896800000c95d */ /* 0x004fea0003900000 */
[----:B------:R-:W2:Y:S02]  /*2a6f0*/  @!P4 SYNCS.PHASECHK.TRANS64 P4, [R83+URZ+0x22890], R94 ;  /* 0x0228905e5300c5a7 */ /* 0x000ea4000808007f */
[----:B--2---:R-:W-:Y:S05]  /*2a700*/  @!P4 BRA `(.L_x_1607) ;  /* 0xfffffffc00f0c947 */ /* 0x004fea000383ffff */
[----:B------:R-:W-:Y:S05]  /*2a710*/  BRA `(.L_x_1983) ;  /* 0xfffffd8c00b87947 */ /* 0x000fea000383ffff */
.L_x_1608:
[----:B------:R-:W-:Y:S01]  /*2a720*/  BSSY B1, `(.L_x_1984) ;  /* 0x0000008000017945 */ /* 0x000fe20003800000 */
[----:B0-----:R-:W-:Y:S02]  /*2a730*/  IMAD.MOV.U32 R13, RZ, RZ, R14 ;  /* 0x000000ffff0d7224 */ /* 0x001fe400078e000e */
[----:B------:R-:W-:Y:S02]  /*2a740*/  IMAD.MOV.U32 R12, RZ, RZ, RZ ;  /* 0x000000ffff0c7224 */ /* 0x000fe400078e00ff */
[----:B------:R-:W-:Y:S02]  /*2a750*/  IMAD.MOV.U32 R11, RZ, RZ, 0x1e1f ;  /* 0x00001e1fff0b7424 */ /* 0x000fe400078e00ff */
[----:B------:R-:W-:-:S07]  /*2a760*/  IMAD.MOV.U32 R15, RZ, RZ, -0x1 ;  /* 0xffffffffff0f7424 */ /* 0x000fce00078e00ff */
[----:B-1----:R-:W-:Y:S05]  /*2a770*/  WARPSYNC.COLLECTIVE R15, `(.L_x_1985) ;  /* 0x000000000f087348 */ /* 0x002fea0003c00000 */
[----:B------:R0:W2:Y:S02]  /*2a780*/  SHFL.IDX P6, R14, R13, R12, R11 ;  /* 0x0000000c0d0e7389 */ /* 0x0000a400000c000b */
[----:B012---:R-:W-:Y:S01]  /*2a790*/  ENDCOLLECTIVE ;  /* 0x000000000000791b */ /* 0x007fe20003800000 */
.L_x_1985:
[----:B------:R-:W-:Y:S05]  /*2a7a0*/  BSYNC B1 ;  /* 0x0000000000017941 */ /* 0x000fea0003800000 */
.L_x_1984:
[----:B------:R-:W-:Y:S02]  /*2a7b0*/  IMAD.MOV.U32 R13, RZ, RZ, R98 ;  /* 0x000000ffff0d7224 */ /* 0x000fe400078e0062 */
[----:B------:R-:W-:Y:S02]  /*2a7c0*/  IMAD.MOV.U32 R12, RZ, RZ, RZ ;  /* 0x000000ffff0c7224 */ /* 0x000fe400078e00ff */
[----:B------:R-:W-:Y:S02]  /*2a7d0*/  IMAD.MOV.U32 R11, RZ, RZ, 0x1e1f ;  /* 0x00001e1fff0b7424 */ /* 0x000fe400078e00ff */
[----:B------:R-:W-:Y:S02]  /*2a7e0*/  IMAD.MOV.U32 R15, RZ, RZ, -0x1 ;  /* 0xffffffffff0f7424 */ /* 0x000fe400078e00ff */
[----:B------:R-:W-:-:S07]  /*2a7f0*/  IMAD.MOV.U32 R99, RZ, RZ, R14 ;  /* 0x000000ffff637224 */ /* 0x000fce00078e000e */
[----:B------:R-:W-:Y:S05]  /*2a800*/  WARPSYNC.COLLECTIVE R15, `(.L_x_1986) ;  /* 0x000000000f087348 */ /* 0x000fea0003c00000 */
[----:B------:R0:W1:Y:S02]  /*2a810*/  SHFL.IDX P6, R14, R13, R12, R11 ;  /* 0x0000000c0d0e7389 */ /* 0x00006400000c000b */
[----:B01----:R-:W-:Y:S01]  /*2a820*/  ENDCOLLECTIVE ;  /* 0x000000000000791b */ /* 0x003fe20003800000 */
.L_x_1986:
[----:B------:R-:W-:Y:S01]  /*2a830*/  IMAD.MOV.U32 R98, RZ, RZ, R14 ;  /* 0x000000ffff627224 */ /* 0x000fe200078e000e */
[----:B------:R-:W-:Y:S06]  /*2a840*/  BRA `(.L_x_1987) ;  /* 0xfffffd8c00807947 */ /* 0x000fec000383ffff */
.L_x_1636:
[----:B-1----:R1:W2:Y:S02]  /*2a850*/  SYNCS.PHASECHK.TRANS64.TRYWAIT P4, [R83+URZ+0x22890], R94 ;  /* 0x0228905e530075a7 */ /* 0x0022a4000808017f */
[----:B--2---:R-:W-:Y:S05]  /*2a860*/  @!P4 NANOSLEEP.SYNCS 0x989680 ;  /* 0x009896800000c95d */ /* 0x004fea0003900000 */
[----:B------:R-:W2:Y:S02]  /*2a870*/  @!P4 SYNCS.PHASECHK.TRANS64 P4, [R83+URZ+0x22890], R94 ;  /* 0x0228905e5300c5a7 */ /* 0x000ea4000808007f */
[----:B--2---:R-:W-:Y:S05]  /*2a880*/  @!P4 BRA `(.L_x_1636) ;  /* 0xfffffffc00f0c947 */ /* 0x004fea000383ffff */
[----:B------:R-:W-:Y:S05]  /*2a890*/  BRA `(.L_x_1988) ;  /* 0xfffffdbc00407947 */ /* 0x000fea000383ffff */
.L_x_1637:
        /* <DEDUP_REMOVED lines=8> */
.L_x_1990:
[----:B------:R-:W-:Y:S05]  /*2a920*/  BSYNC B1 ;  /* 0x0000000000017941 */ /* 0x000fea0003800000 */
.L_x_1989:
        /* <DEDUP_REMOVED lines=8> */
.L_x_1991:
[----:B------:R-:W-:Y:S01]  /*2a9b0*/  IMAD.MOV.U32 R101, RZ, RZ, R14 ;  /* 0x000000ffff657224 */ /* 0x000fe200078e000e */
[----:B------:R-:W-:Y:S06]  /*2a9c0*/  BRA `(.L_x_1992) ;  /* 0xfffffdbc00087947 */ /* 0x000fec000383ffff */
.L_x_1650:
[----:B0-----:R0:W1:Y:S02]  /*2a9d0*/  SYNCS.PHASECHK.TRANS64.TRYWAIT P2, [R83+URZ+0x22890], R94 ;  /* 0x0228905e530075a7 */ /* 0x001064000804017f */
[----:B-1----:R-:W-:Y:S05]  /*2a9e0*/  @!P2 NANOSLEEP.SYNCS 0x989680 ;  /* 0x009896800000a95d */ /* 0x002fea0003900000 */
[----:B------:R-:W1:Y:S02]  /*2a9f0*/  @!P2 SYNCS.PHASECHK.TRANS64 P2, [R83+URZ+0x22890], R94 ;  /* 0x0228905e5300a5a7 */ /* 0x000e64000804007f */
[----:B-1----:R-:W-:Y:S05]  /*2aa00*/  @!P2 BRA `(.L_x_1650) ;  /* 0xfffffffc00f0a947 */ /* 0x002fea000383ffff */
[----:B------:R-:W-:Y:S05]  /*2aa10*/  BRA `(.L_x_1993) ;  /* 0xfffffde8009c7947 */ /* 0x000fea000383ffff */
.L_x_1651:
[----:B------:R-:W-:Y:S01]  /*2aa20*/  BSSY B1, `(.L_x_1994) ;  /* 0x0000007000017945 */ /* 0x000fe20003800000 */
[----:B------:R-:W-:Y:S02]  /*2aa30*/  IMAD.MOV.U32 R12, RZ, RZ, RZ ;  /* 0x000000ffff0c7224 */ /* 0x000fe400078e00ff */
[----:B------:R-:W-:Y:S02]  /*2aa40*/  IMAD.MOV.U32 R11, RZ, RZ, 0x1e1f ;  /* 0x00001e1fff0b7424 */ /* 0x000fe400078e00ff */
[----:B------:R-:W-:-:S07]  /*2aa50*/  IMAD.MOV.U32 R15, RZ, RZ, -0x1 ;  /* 0xffffffffff0f7424 */ /* 0x000fce00078e00ff */
[----:B0-----:R-:W-:Y:S05]  /*2aa60*/  WARPSYNC.COLLECTIVE R15, `(.L_x_1995) ;  /* 0x000000000f087348 */ /* 0x001fea0003c00000 */
[----:B------:R1:W2:Y:S02]  /*2aa70*/  SHFL.IDX P6, R14, R13, R12, R11 ;  /* 0x0000000c0d0e7389 */ /* 0x0002a400000c000b */
[----:B012---:R-:W-:Y:S01]  /*2aa80*/  ENDCOLLECTIVE ;  /* 0x000000000000791b */ /* 0x007fe20003800000 */
.L_x_1995:
[----:B------:R-:W-:Y:S05]  /*2aa90*/  BSYNC B1 ;  /* 0x0000000000017941 */ /* 0x000fea0003800000 */
.L_x_1994:
        /* <DEDUP_REMOVED lines=8> */
.L_x_1996:
[----:B------:R-:W-:Y:S05]  /*2ab20*/  BRA `(.L_x_1997) ;  /* 0xfffffde800bc7947 */ /* 0x000fea000383ffff */
.L_x_1655:
[----:B0-----:R0:W2:Y:S02]  /*2ab30*/  SYNCS.PHASECHK.TRANS64.TRYWAIT P1, [R83+URZ+0x228b0], R94 ;  /* 0x0228b05e530075a7 */ /* 0x0010a4000802017f */
[----:B--2---:R-:W-:Y:S05]  /*2ab40*/  @!P1 NANOSLEEP.SYNCS 0x989680 ;  /* 0x009896800000995d */ /* 0x004fea0003900000 */
[----:B------:R-:W2:Y:S02]  /*2ab50*/  @!P1 SYNCS.PHASECHK.TRANS64 P1, [R83+URZ+0x228b0], R94 ;  /* 0x0228b05e530095a7 */ /* 0x000ea4000802007f */
[----:B--2---:R-:W-:Y:S05]  /*2ab60*/  @!P1 BRA `(.L_x_1655) ;  /* 0xfffffffc00f09947 */ /* 0x004fea000383ffff */
[----:B------:R-:W-:Y:S05]  /*2ab70*/  BRA `(.L_x_1998) ;  /* 0xfffffdec00847947 */ /* 0x000fea000383ffff */
.L_x_1675:
[----:B------:R-:W0:Y:S01]  /*2ab80*/  S2R R3, SR_TID.X ;  /* 0x0000000000037919 */ /* 0x000e220000002100 */
[----:B------:R-:W-:Y:S01]  /*2ab90*/  BSSY B0, `(.L_x_1999) ;  /* 0x000000c000007945 */ /* 0x000fe20003800000 */
[----:B------:R-:W-:Y:S02]  /*2aba0*/  IMAD.MOV.U32 R12, RZ, RZ, RZ ;  /* 0x000000ffff0c7224 */ /* 0x000fe400078e00ff */
[----:B------:R-:W-:Y:S02]  /*2abb0*/  IMAD.MOV.U32 R11, RZ, RZ, 0x1f ;  /* 0x0000001fff0b7424 */ /* 0x000fe400078e00ff */
        /* <DEDUP_REMOVED lines=9> */
.L_x_2000:
[----:B------:R-:W-:Y:S05]  /*2ac50*/  BSYNC B0 ;  /* 0x0000000000007941 */ /* 0x000fea0003800000 */
.L_x_1999:
[----:B------:R-:W-:Y:S01]  /*2ac60*/  IMAD.MOV.U32 R184, RZ, RZ, R14 ;  /* 0x000000ffffb87224 */ /* 0x000fe200078e000e */
[----:B------:R-:W-:Y:S06]  /*2ac70*/  BRA `(.L_x_2001) ;  /* 0xfffffdfc00d87947 */ /* 0x000fec000383ffff */
.L_x_1685:
[----:B------:R-:W-:Y:S01]  /*2ac80*/  BSSY B1, `(.L_x_2002) ;  /* 0x0000007000017945 */ /* 0x000fe20003800000 */
[----:B------:R-:W-:Y:S02]  /*2ac90*/  IMAD.MOV.U32 R12, RZ, RZ, RZ ;  /* 0x000000ffff0c7224 */ /* 0x000fe400078e00ff */
[----:B------:R-:W-:Y:S02]  /*2aca0*/  IMAD.MOV.U32 R11, RZ, RZ, 0x1e1f ;  /* 0x00001e1fff0b7424 */ /* 0x000fe400078e00ff */
[----:B------:R-:W-:-:S07]  /*2acb0*/  IMAD.MOV.U32 R15, RZ, RZ, -0x1 ;  /* 0xffffffffff0f7424 */ /* 0x000fce00078e00ff */
[----:B------:R-:W-:Y:S05]  /*2acc0*/  WARPSYNC.COLLECTIVE R15, `(.L_x_2003) ;  /* 0x000000000f087348 */ /* 0x000fea0003c00000 */
[----:B------:R0:W1:Y:S02]  /*2acd0*/  SHFL.IDX P6, R14, R13, R12, R11 ;  /* 0x0000000c0d0e7389 */ /* 0x00006400000c000b */
[----:B01----:R-:W-:Y:S01]  /*2ace0*/  ENDCOLLECTIVE ;  /* 0x000000000000791b */ /* 0x003fe20003800000 */
.L_x_2003:
[----:B------:R-:W-:Y:S05]  /*2acf0*/  BSYNC B1 ;  /* 0x0000000000017941 */ /* 0x000fea0003800000 */
.L_x_2002:
        /* <DEDUP_REMOVED lines=8> */
.L_x_2004:
[----:B------:R-:W-:Y:S02]  /*2ad80*/  IMAD.MOV.U32 R13, RZ, RZ, R3 ;  /* 0x000000ffff0d7224 */ /* 0x000fe400078e0003 */
[----:B------:R-:W-:-:S07]  /*2ad90*/  IMAD.MOV.U32 R6, RZ, RZ, R14 ;  /* 0x000000ffff067224 */ /* 0x000fce00078e000e */
[----:B------:R-:W-:Y:S05]  /*2ada0*/  WARPSYNC.COLLECTIVE R15, `(.L_x_2005) ;  /* 0x000000000f087348 */ /* 0x000fea0003c00000 */
[----:B------:R0:W1:Y:S02]  /*2adb0*/  SHFL.IDX P6, R14, R13, R12, R11 ;  /* 0x0000000c0d0e7389 */ /* 0x00006400000c000b */
[----:B01----:R-:W-:Y:S01]  /*2adc0*/  ENDCOLLECTIVE ;  /* 0x000000000000791b */ /* 0x003fe20003800000 */
.L_x_2005:
[----:B------:R-:W-:Y:S02]  /*2add0*/  IMAD.MOV.U32 R13, RZ, RZ, R38 ;  /* 0x000000ffff0d7224 */ /* 0x000fe400078e0026 */
[----:B------:R-:W-:-:S07]  /*2ade0*/  IMAD.MOV.U32 R3, RZ, RZ, R14 ;  /* 0x000000ffff037224 */ /* 0x000fce00078e000e */
[----:B------:R-:W-:Y:S05]  /*2adf0*/  WARPSYNC.COLLECTIVE R15, `(.L_x_2006) ;  /* 0x000000000f087348 */ /* 0x000fea0003c00000 */
[----:B------:R0:W1:Y:S02]  /*2ae00*/  SHFL.IDX P6, R14, R13, R12, R11 ;  /* 0x0000000c0d0e7389 */ /* 0x00006400000c000b */
[----:B01----:R-:W-:Y:S01]  /*2ae10*/  ENDCOLLECTIVE ;  /* 0x000000000000791b */ /* 0x003fe20003800000 */
.L_x_2006:
[----:B------:R-:W-:Y:S01]  /*2ae20*/  IMAD.MOV.U32 R38, RZ, RZ, R14 ;  /* 0x000000ffff267224 */ /* 0x000fe200078e000e */
[----:B------:R-:W-:Y:S06]  /*2ae30*/  BRA `(.L_x_2007) ;  /* 0xfffffe0400247947 */ /* 0x000fec000383ffff */
.L_x_1689:
[----:B0-----:R0:W2:Y:S02]  /*2ae40*/  SYNCS.PHASECHK.TRANS64.TRYWAIT P0, [R16+URZ+0x22800], R5 ;  /* 0x02280005100075a7 */ /* 0x0010a4000800017f */
[----:B--2---:R-:W-:Y:S05]  /*2ae50*/  @!P0 NANOSLEEP.SYNCS 0x989680 ;  /* 0x009896800000895d */ /* 0x004fea0003900000 */
[----:B------:R-:W2:Y:S02]  /*2ae60*/  @!P0 SYNCS.PHASECHK.TRANS64 P0, [R16+URZ+0x22800], R5 ;  /* 0x02280005100085a7 */ /* 0x000ea4000800007f */
[----:B--2---:R-:W-:Y:S05]  /*2ae70*/  @!P0 BRA `(.L_x_1689) ;  /* 0xfffffffc00f08947 */ /* 0x004fea000383ffff */
[----:B------:R-:W-:Y:S05]  /*2ae80*/  BRA `(.L_x_2008) ;  /* 0xfffffe0800707947 */ /* 0x000fea000383ffff */
.L_x_1701:
[----:B------:R-:W-:Y:S01]  /*2ae90*/  BSSY B1, `(.L_x_2009) ;  /* 0x0000007000017945 */ /* 0x000fe20003800000 */
[----:B------:R-:W-:Y:S02]  /*2aea0*/  IMAD.MOV.U32 R12, RZ, RZ, RZ ;  /* 0x000000ffff0c7224 */ /* 0x000fe400078e00ff */
[----:B------:R-:W-:Y:S02]  /*2aeb0*/  IMAD.MOV.U32 R11, RZ, RZ, 0x1e1f ;  /* 0x00001e1fff0b7424 */ /* 0x000fe400078e00ff */
[----:B------:R-:W-:-:S07]  /*2aec0*/  IMAD.MOV.U32 R15, RZ, RZ, -0x1 ;  /* 0xffffffffff0f7424 */ /* 0x000fce00078e00ff */
[----:B------:R-:W-:Y:S05]  /*2aed0*/  WARPSYNC.COLLECTIVE R15, `(.L_x_2010) ;  /* 0x000000000f087348 */ /* 0x000fea0003c00000 */
[----:B------:R0:W1:Y:S02]  /*2aee0*/  SHFL.IDX P6, R14, R13, R12, R11 ;  /* 0x0000000c0d0e7389 */ /* 0x00006400000c000b */
[----:B01----:R-:W-:Y:S01]  /*2aef0*/  ENDCOLLECTIVE ;  /* 0x000000000000791b */ /* 0x003fe20003800000 */
.L_x_2010:
[----:B------:R-:W-:Y:S05]  /*2af00*/  BSYNC B1 ;  /* 0x0000000000017941 */ /* 0x000fea0003800000 */
.L_x_2009:
        /* <DEDUP_REMOVED lines=8> */
.L_x_2011:
[----:B------:R-:W-:Y:S02]  /*2af90*/  IMAD.MOV.U32 R13, RZ, RZ, R3 ;  /* 0x000000ffff0d7224 */ /* 0x000fe400078e0003 */
[----:B------:R-:W-:-:S07]  /*2afa0*/  IMAD.MOV.U32 R37, RZ, RZ, R14 ;  /* 0x000000ffff257224 */ /* 0x000fce00078e000e */
[----:B------:R-:W-:Y:S05]  /*2afb0*/  WARPSYNC.COLLECTIVE R15, `(.L_x_2012) ;  /* 0x000000000f087348 */ /* 0x000fea0003c00000 */
[----:B------:R0:W1:Y:S02]  /*2afc0*/  SHFL.IDX P6, R14, R13, R12, R11 ;  /* 0x0000000c0d0e7389 */ /* 0x00006400000c000b */
[----:B01----:R-:W-:Y:S01]  /*2afd0*/  ENDCOLLECTIVE ;  /* 0x000000000000791b */ /* 0x003fe20003800000 */
.L_x_2012:
[----:B------:R-:W-:Y:S02]  /*2afe0*/  IMAD.MOV.U32 R13, RZ, RZ, R39 ;  /* 0x000000ffff0d7224 */ /* 0x000fe400078e0027 */
[----:B------:R-:W-:-:S07]  /*2aff0*/  IMAD.MOV.U32 R3, RZ, RZ, R14 ;  /* 0x000000ffff037224 */ /* 0x000fce00078e000e */
[----:B------:R-:W-:Y:S05]  /*2b000*/  WARPSYNC.COLLECTIVE R15, `(.L_x_2013) ;  /* 0x000000000f087348 */ /* 0x000fea0003c00000 */
[----:B------:R0:W1:Y:S02]  /*2b010*/  SHFL.IDX P6, R14, R13, R12, R11 ;  /* 0x0000000c0d0e7389 */ /* 0x00006400000c000b */
[----:B01----:R-:W-:Y:S01]  /*2b020*/  ENDCOLLECTIVE ;  /* 0x000000000000791b */ /* 0x003fe20003800000 */
.L_x_2013:
[----:B------:R-:W-:Y:S01]  /*2b030*/  IMAD.MOV.U32 R39, RZ, RZ, R14 ;  /* 0x000000ffff277224 */ /* 0x000fe200078e000e */
[----:B------:R-:W-:Y:S06]  /*2b040*/  BRA `(.L_x_2014) ;  /* 0xfffffe38002c7947 */ /* 0x000fec000383ffff */
.L_x_1705:
[----:B0-----:R0:W3:Y:S02]  /*2b050*/  SYNCS.PHASECHK.TRANS64.TRYWAIT P0, [R16+URZ+0x22800], R21 ;  /* 0x02280015100075a7 */ /* 0x0010e4000800017f */
[----:B---3--:R-:W-:Y:S05]  /*2b060*/  @!P0 NANOSLEEP.SYNCS 0x989680 ;  /* 0x009896800000895d */ /* 0x008fea0003900000 */
[----:B------:R-:W3:Y:S02]  /*2b070*/  @!P0 SYNCS.PHASECHK.TRANS64 P0, [R16+URZ+0x22800], R21 ;  /* 0x02280015100085a7 */ /* 0x000ee4000800007f */
[----:B---3--:R-:W-:Y:S05]  /*2b080*/  @!P0 BRA `(.L_x_1705) ;  /* 0xfffffffc00f08947 */ /* 0x008fea000383ffff */
[----:B------:R-:W-:Y:S05]  /*2b090*/  BRA `(.L_x_2015) ;  /* 0xfffffe3c00287947 */ /* 0x000fea000383ffff */
.L_x_1713:
[----:B-1----:R1:W3:Y:S02]  /*2b0a0*/  SYNCS.PHASECHK.TRANS64.TRYWAIT P1, [R3+URZ+0x22830], R0 ;  /* 0x02283000030075a7 */ /* 0x0022e4000802017f */
[----:B---3--:R-:W-:Y:S05]  /*2b0b0*/  @!P1 NANOSLEEP.SYNCS 0x989680 ;  /* 0x009896800000995d */ /* 0x008fea0003900000 */
[----:B------:R-:W3:Y:S02]  /*2b0c0*/  @!P1 SYNCS.PHASECHK.TRANS64 P1, [R3+URZ+0x22830], R0 ;  /* 0x02283000030095a7 */ /* 0x000ee4000802007f */
[----:B---3--:R-:W-:Y:S05]  /*2b0d0*/  @!P1 BRA `(.L_x_1713) ;  /* 0xfffffffc00f09947 */ /* 0x008fea000383ffff */
[----:B------:R-:W-:Y:S05]  /*2b0e0*/  BRA `(.L_x_1712) ;  /* 0xfffffe6c00587947 */ /* 0x000fea000383ffff */
.L_x_1732:
[----:B-1----:R1:W2:Y:S02]  /*2b0f0*/  SYNCS.PHASECHK.TRANS64.TRYWAIT P2, [R9+URZ+0x22830], R8 ;  /* 0x02283008090075a7 */ /* 0x0022a4000804017f */
[----:B--2---:R-:W-:Y:S05]  /*2b100*/  @!P2 NANOSLEEP.SYNCS 0x989680 ;  /* 0x009896800000a95d */ /* 0x004fea0003900000 */
[----:B------:R-:W2:Y:S02]  /*2b110*/  @!P2 SYNCS.PHASECHK.TRANS64 P2, [R9+URZ+0x22830], R8 ;  /* 0x022830080900a5a7 */ /* 0x000ea4000804007f */
[----:B--2---:R-:W-:Y:S05]  /*2b120*/  @!P2 BRA `(.L_x_1732) ;  /* 0xfffffffc00f0a947 */ /* 0x004fea000383ffff */
[----:B------:R-:W-:Y:S05]  /*2b130*/  BRA `(.L_x_1731) ;  /* 0xfffffea0005c7947 */ /* 0x000fea000383ffff */
.L_x_1736:
[----:B-1----:R1:W2:Y:S02]  /*2b140*/  SYNCS.PHASECHK.TRANS64.TRYWAIT P1, [R9+URZ+0x22850], R8 ;  /* 0x02285008090075a7 */ /* 0x0022a4000802017f */
[----:B--2---:R-:W-:Y:S05]  /*2b150*/  @!P1 NANOSLEEP.SYNCS 0x989680 ;  /* 0x009896800000995d */ /* 0x004fea0003900000 */
[----:B------:R-:W2:Y:S02]  /*2b160*/  @!P1 SYNCS.PHASECHK.TRANS64 P1, [R9+URZ+0x22850], R8 ;  /* 0x02285008090095a7 */ /* 0x000ea4000802007f */
[----:B--2---:R-:W-:Y:S05]  /*2b170*/  @!P1 BRA `(.L_x_1736) ;  /* 0xfffffffc00f09947 */ /* 0x004fea000383ffff */
[----:B------:R-:W-:Y:S05]  /*2b180*/  BRA `(.L_x_1733) ;  /* 0xfffffea4002c7947 */ /* 0x000fea000383ffff */
.L_x_1757:
[----:B-1----:R1:W2:Y:S02]  /*2b190*/  SYNCS.PHASECHK.TRANS64.TRYWAIT P2, [R3+URZ+0x22830], R8 ;  /* 0x02283008030075a7 */ /* 0x0022a4000804017f */
[----:B--2---:R-:W-:Y:S05]  /*2b1a0*/  @!P2 NANOSLEEP.SYNCS 0x989680 ;  /* 0x009896800000a95d */ /* 0x004fea0003900000 */
[----:B------:R-:W2:Y:S02]  /*2b1b0*/  @!P2 SYNCS.PHASECHK.TRANS64 P2, [R3+URZ+0x22830], R8 ;  /* 0x022830080300a5a7 */ /* 0x000ea4000804007f */
[----:B--2---:R-:W-:Y:S05]  /*2b1c0*/  @!P2 BRA `(.L_x_1757) ;  /* 0xfffffffc00f0a947 */ /* 0x004fea000383ffff */
[----:B------:R-:W-:Y:S05]  /*2b1d0*/  BRA `(.L_x_1756) ;  /* 0xfffffed400147947 */ /* 0x000fea000383ffff */
.L_x_1761:
[----:B-1----:R1:W2:Y:S02]  /*2b1e0*/  SYNCS.PHASECHK.TRANS64.TRYWAIT P1, [R5+URZ+0x22850], R3 ;  /* 0x02285003050075a7 */ /* 0x0022a4000802017f */
[----:B--2---:R-:W-:Y:S05]  /*2b1f0*/  @!P1 NANOSLEEP.SYNCS 0x989680 ;  /* 0x009896800000995d */ /* 0x004fea0003900000 */
[----:B------:R-:W2:Y:S02]  /*2b200*/  @!P1 SYNCS.PHASECHK.TRANS64 P1, [R5+URZ+0x22850], R3 ;  /* 0x02285003050095a7 */ /* 0x000ea4000802007f */
[----:B--2---:R-:W-:Y:S05]  /*2b210*/  @!P1 BRA `(.L_x_1761) ;  /* 0xfffffffc00f09947 */ /* 0x004fea000383ffff */
[----:B------:R-:W-:Y:S05]  /*2b220*/  BRA `(.L_x_1758) ;  /* 0xfffffed400f07947 */ /* 0x000fea000383ffff */
.L_x_1770:
[----:B-1----:R1:W2:Y:S02]  /*2b230*/  SYNCS.PHASECHK.TRANS64.TRYWAIT P2, [R3+URZ+0x22830], R8 ;  /* 0x02283008030075a7 */ /* 0x0022a4000804017f */
[----:B--2---:R-:W-:Y:S05]  /*2b240*/  @!P2 NANOSLEEP.SYNCS 0x989680 ;  /* 0x009896800000a95d */ /* 0x004fea0003900000 */
[----:B------:R-:W2:Y:S02]  /*2b250*/  @!P2 SYNCS.PHASECHK.TRANS64 P2, [R3+URZ+0x22830], R8 ;  /* 0x022830080300a5a7 */ /* 0x000ea4000804007f */
[----:B--2---:R-:W-:Y:S05]  /*2b260*/  @!P2 BRA `(.L_x_1770) ;  /* 0xfffffffc00f0a947 */ /* 0x004fea000383ffff */
[----:B------:R-:W-:Y:S05]  /*2b270*/  BRA `(.L_x_1769) ;  /* 0xfffffef000ec7947 */ /* 0x000fea000383ffff */
.L_x_1774:
[----:B-1----:R1:W2:Y:S02]  /*2b280*/  SYNCS.PHASECHK.TRANS64.TRYWAIT P1, [R5+URZ+0x22850], R3 ;  /* 0x02285003050075a7 */ /* 0x0022a4000802017f */
[----:B--2---:R-:W-:Y:S05]  /*2b290*/  @!P1 NANOSLEEP.SYNCS 0x989680 ;  /* 0x009896800000995d */ /* 0x004fea0003900000 */
[----:B------:R-:W2:Y:S02]  /*2b2a0*/  @!P1 SYNCS.PHASECHK.TRANS64 P1, [R5+URZ+0x22850], R3 ;  /* 0x02285003050095a7 */ /* 0x000ea4000802007f */
[----:B--2---:R-:W-:Y:S05]  /*2b2b0*/  @!P1 BRA `(.L_x_1774) ;  /* 0xfffffffc00f09947 */ /* 0x004fea000383ffff */
[----:B------:R-:W-:Y:S05]  /*2b2c0*/  BRA `(.L_x_1771) ;  /* 0xfffffef400c87947 */ /* 0x000fea000383ffff */
.L_x_1789:
[----:B-1----:R1:W2:Y:S02]  /*2b2d0*/  SYNCS.PHASECHK.TRANS64.TRYWAIT P1, [R14+URZ+0x22850], R7 ;  /* 0x022850070e0075a7 */ /* 0x0022a4000802017f */
[----:B--2---:R-:W-:Y:S05]  /*2b2e0*/  @!P1 NANOSLEEP.SYNCS 0x989680 ;  /* 0x009896800000995d */ /* 0x004fea0003900000 */
[----:B------:R-:W2:Y:S02]  /*2b2f0*/  @!P1 SYNCS.PHASECHK.TRANS64 P1, [R14+URZ+0x22850], R7 ;  /* 0x022850070e0095a7 */ /* 0x000ea4000802007f */
[----:B--2---:R-:W-:Y:S05]  /*2b300*/  @!P1 BRA `(.L_x_1789) ;  /* 0xfffffffc00f09947 */ /* 0x004fea000383ffff */
[----:B------:R-:W-:Y:S05]  /*2b310*/  BRA `(.L_x_1788) ;  /* 0xffffff2000d87947 */ /* 0x000fea000383ffff */
.L_x_1793:
[----:B------:R-:W-:Y:S01]  /*2b320*/  SEL R73, R43, R12, P0 ;  /* 0x0000000c2b497207 */ /* 0x000fe20000000000 */
[----:B------:R-:W-:Y:S01]  /*2b330*/  IMAD.MOV.U32 R11, RZ, RZ, 0x1c1f ;  /* 0x00001c1fff0b7424 */ /* 0x000fe200078e00ff */
[----:B------:R-:W-:Y:S01]  /*2b340*/  SEL R20, R12, R43, P0 ;  /* 0x0000002b0c147207 */ /* 0x000fe20000000000 */
[----:B------:R-:W-:Y:S01]  /*2b350*/  IMAD.MOV.U32 R12, RZ, RZ, R4 ;  /* 0x000000ffff0c7224 */ /* 0x000fe200078e0004 */
[----:B------:R-:W-:Y:S01]  /*2b360*/  LOP3.LUT R25, R4, 0x2, RZ, 0x3c, !PT ;  /* 0x0000000204197812 */ /* 0x000fe200078e3cff */
[----:B------:R-:W-:Y:S01]  /*2b370*/  IMAD.MOV.U32 R15, RZ, RZ, -0x1 ;  /* 0xffffffffff0f7424 */ /* 0x000fe200078e00ff */
[----:B------:R-:W-:Y:S02]  /*2b380*/  SEL R47, R96, R97, P0 ;  /* 0x00000061602f7207 */ /* 0x000fe40000000000 */
[----:B------:R-:W-:-:S07]  /*2b390*/  SEL R10, R97, R96, P0 ;  /* 0x00000060610a7207 */ /* 0x000fce0000000000 */
[----:B-12---:R-:W-:Y:S05]  /*2b3a0*/  WARPSYNC.COLLECTIVE R15, `(.L_x_2016) ;  /* 0x000000000f087348 */ /* 0x006fea0003c00000 */
[----:B------:R0:W3:Y:S02]  /*2b3b0*/  SHFL.IDX P6, R14, R13, R12, R11 ;  /* 0x0000000c0d0e7389 */ /* 0x0000e400000c000b */
[----:B0123--:R-:W-:Y:S01]  /*2b3c0*/  ENDCOLLECTIVE ;  /* 0x000000000000791b */ /* 0x00ffe20003800000 */
.L_x_2016:
        /* <DEDUP_REMOVED lines=18> */
.L_x_2017:
        /* <DEDUP_REMOVED lines=19> */
.L_x_2018:
        /* <DEDUP_REMOVED lines=18> */
.L_x_2019:
        /* <DEDUP_REMOVED lines=19> */
.L_x_2020:
        /* <DEDUP_REMOVED lines=9> */
[----:B------:R-:W-:-:S07]  /*2b900*/  IMAD.MOV.U32 R108, RZ, RZ, R14 ;  /* 0x000000ffff6c7224 */ /* 0x000fce00078e000e */
[----:B------:R-:W-:Y:S05]  /*2b910*/  WARPSYNC.COLLECTIVE R15, `(.L_x_2021) ;  /* 0x000000000f087348 */ /* 0x000fea0003c00000 */
[----:B------:R0:W1:Y:S02]  /*2b920*/  SHFL.IDX P6, R14, R13, R12, R11 ;  /* 0x0000000c0d0e7389 */ /* 0x00006400000c000b */
[----:B01----:R-:W-:Y:S01]  /*2b930*/  ENDCOLLECTIVE ;  /* 0x000000000000791b */ /* 0x003fe20003800000 */
.L_x_2021:
[----:B------:R-:W-:Y:S02]  /*2b940*/  IMAD.MOV.U32 R13, RZ, RZ, R20 ;  /* 0x000000ffff0d7224 */ /* 0x000fe400078e0014 */
[----:B------:R-:W-:Y:S02]  /*2b950*/  IMAD.MOV.U32 R12, RZ, RZ, R25 ;  /* 0x000000ffff0c7224 */ /* 0x000fe400078e0019 */
[----:B------:R-:W-:-:S07]  /*2b960*/  IMAD.MOV.U32 R78, RZ, RZ, R14 ;  /* 0x000000ffff4e7224 */ /* 0x000fce00078e000e */
[----:B------:R-:W-:Y:S05]  /*2b970*/  WARPSYNC.COLLECTIVE R15, `(.L_x_2022) ;  /* 0x000000000f087348 */ /* 0x000fea0003c00000 */
[----:B------:R0:W1:Y:S02]  /*2b980*/  SHFL.IDX P6, R14, R13, R12, R11 ;  /* 0x0000000c0d0e7389 */ /* 0x00006400000c000b */
[----:B01----:R-:W-:Y:S01]  /*2b990*/  ENDCOLLECTIVE ;  /* 0x000000000000791b */ /* 0x003fe20003800000 */
.L_x_2022:
[----:B------:R-:W-:Y:S02]  /*2b9a0*/  IMAD.MOV.U32 R13, RZ, RZ, R10 ;  /* 0x000000ffff0d7224 */ /* 0x000fe400078e000a */
[----:B------:R-:W-:-:S07]  /*2b9b0*/  IMAD.MOV.U32 R20, RZ, RZ, R14 ;  /* 0x000000ffff147224 */ /* 0x000fce00078e000e */
[----:B------:R-:W-:Y:S05]  /*2b9c0*/  WARPSYNC.COLLECTIVE R15, `(.L_x_2023) ;  /* 0x000000000f087348 */ /* 0x000fea0003c00000 */
[----:B------:R0:W1:Y:S02]  /*2b9d0*/  SHFL.IDX P6, R14, R13, R12, R11 ;  /* 0x0000000c0d0e7389 */ /* 0x00006400000c000b */
[----:B01----:R-:W-:Y:S01]  /*2b9e0*/  ENDCOLLECTIVE ;  /* 0x000000000000791b */ /* 0x003fe20003800000 */
.L_x_2023:
[----:B------:R-:W-:Y:S01]  /*2b9f0*/  SEL R93, R108, R20, P0 ;  /* 0x000000146c5d7207 */ /* 0x000fe20000000000 */
[----:B------:R-:W-:Y:S01]  /*2ba00*/  IMAD.MOV.U32 R13, RZ, RZ, R76 ;  /* 0x000000ffff0d7224 */ /* 0x000fe200078e004c */
[----:B------:R-:W-:Y:S01]  /*2ba10*/  SEL R76, R20, R108, P0 ;  /* 0x0000006c144c7207 */ /* 0x000fe20000000000 */
[----:B------:R-:W-:Y:S02]  /*2ba20*/  IMAD.MOV.U32 R12, RZ, RZ, R4 ;  /* 0x000000ffff0c7224 */ /* 0x000fe400078e0004 */
[----:B------:R-:W-:-:S07]  /*2ba30*/  IMAD.MOV.U32 R10, RZ, RZ, R14 ;  /* 0x000000ffff0a7224 */ /* 0x000fce00078e000e */
[----:B------:R-:W-:Y:S05]  /*2ba40*/  WARPSYNC.COLLECTIVE R15, `(.L_x_2024) ;  /* 0x000000000f087348 */ /* 0x000fea0003c00000 */
[----:B------:R0:W1:Y:S02]  /*2ba50*/  SHFL.IDX P6, R14, R13, R12, R11 ;  /* 0x0000000c0d0e7389 */ /* 0x00006400000c000b */
[----:B01----:R-:W-:Y:S01]  /*2ba60*/  ENDCOLLECTIVE ;  /* 0x000000000000791b */ /* 0x003fe20003800000 */
.L_x_2024:
[----:B------:R-:W-:Y:S01]  /*2ba70*/  SEL R94, R78, R10, P0 ;  /* 0x0000000a4e5e7207 */ /* 0x000fe20000000000 */
[----:B------:R-:W-:Y:S02]  /*2ba80*/  IMAD.MOV.U32 R13, RZ, RZ, R70 ;  /* 0x000000ffff0d7224 */ /* 0x000fe400078e0046 */
[----:B------:R-:W-:-:S07]  /*2ba90*/  IMAD.MOV.U32 R47, RZ, RZ, R14 ;  /* 0x000000ffff2f7224 */ /* 0x000fce00078e000e */
[----:B------:R-:W-:Y:S05]  /*2baa0*/  WARPSYNC.COLLECTIVE R15, `(.L_x_2025) ;  /* 0x000000000f087348 */ /* 0x000fea0003c00000 */
[----:B------:R0:W1:Y:S02]  /*2bab0*/  SHFL.IDX P6, R14, R13, R12, R11 ;  /* 0x0000000c0d0e7389 */ /* 0x00006400000c000b */
[----:B01----:R-:W-:Y:S01]  /*2bac0*/  ENDCOLLECTIVE ;  /* 0x000000000000791b */ /* 0x003fe20003800000 */
.L_x_2025:
[----:B------:R-:W-:Y:S02]  /*2bad0*/  IMAD.MOV.U32 R13, RZ, RZ, R33 ;  /* 0x000000ffff0d7224 */ /* 0x000fe400078e0021 */
[----:B------:R-:W-:Y:S02]  /*2bae0*/  IMAD.MOV.U32 R12, RZ, RZ, R25 ;  /* 0x000000ffff0c7224 */ /* 0x000fe400078e0019 */
[----:B------:R-:W-:-:S07]  /*2baf0*/  IMAD.MOV.U32 R3, RZ, RZ, R14 ;  /* 0x000000ffff037224 */ /* 0x000fce00078e000e */
[----:B------:R-:W-:Y:S05]  /*2bb00*/  WARPSYNC.COLLECTIVE R15, `(.L_x_2026) ;  /* 0x000000000f087348 */ /* 0x000fea0003c00000 */
[----:B------:R0:W1:Y:S02]  /*2bb10*/  SHFL.IDX P6, R14, R13, R12, R11 ;  /* 0x0000000c0d0e7389 */ /* 0x00006400000c000b */
[----:B01----:R-:W-:Y:S01]  /*2bb20*/  ENDCOLLECTIVE ;  /* 0x000000000000791b */ /* 0x003fe20003800000 */
.L_x_2026:
[----:B------:R-:W-:Y:S02]  /*2bb30*/  IMAD.MOV.U32 R13, RZ, RZ, R29 ;  /* 0x000000ffff0d7224 */ /* 0x000fe400078e001d */
[----:B------:R-:W-:-:S07]  /*2bb40*/  IMAD.MOV.U32 R0, RZ, RZ, R14 ;  /* 0x000000ffff007224 */ /* 0x000fce00078e000e */
[----:B------:R-:W-:Y:S05]  /*2bb50*/  WARPSYNC.COLLECTIVE R15, `(.L_x_2027) ;  /* 0x000000000f087348 */ /* 0x000fea0003c00000 */
[----:B------:R0:W1:Y:S02]  /*2bb60*/  SHFL.IDX P6, R14, R13, R12, R11 ;  /* 0x0000000c0d0e7389 */ /* 0x00006400000c000b */
[----:B01----:R-:W-:Y:S01]  /*2bb70*/  ENDCOLLECTIVE ;  /* 0x000000000000791b */ /* 0x003fe20003800000 */
.L_x_2027:
[----:B------:R-:W-:Y:S01]  /*2bb80*/  IMAD.MOV.U32 R13, RZ, RZ, R77 ;  /* 0x000000ffff0d7224 */ /* 0x000fe200078e004d */
        /* <DEDUP_REMOVED lines=8> */
.L_x_2028:
[----:B------:R-:W-:Y:S02]  /*2bc10*/  SEL R2, R3, R33, P0 ;  /* 0x0000002103027207 */ /* 0x000fe40000000000 */
[----:B------:R-:W-:Y:S01]  /*2bc20*/  SEL R3, R33, R3, P0 ;  /* 0x0000000321037207 */ /* 0x000fe20000000000 */
[----:B------:R-:W-:Y:S02]  /*2bc30*/  IMAD.MOV.U32 R13, RZ, RZ, R72 ;  /* 0x000000ffff0d7224 */ /* 0x000fe400078e0048 */
[----:B------:R-:W-:-:S07]  /*2bc40*/  IMAD.MOV.U32 R96, RZ, RZ, R14 ;  /* 0x000000ffff607224 */ /* 0x000fce00078e000e */
[----:B------:R-:W-:Y:S05]  /*2bc50*/  WARPSYNC.COLLECTIVE R15, `(.L_x_2029) ;  /* 0x000000000f087348 */ /* 0x000fea0003c00000 */
[----:B------:R0:W1:Y:S02]  /*2bc60*/  SHFL.IDX P6, R14, R13, R12, R11 ;  /* 0x0000000c0d0e7389 */ /* 0x00006400000c000b */
[----:B01----:R-:W-:Y:S01]  /*2bc70*/  ENDCOLLECTIVE ;  /* 0x000000000000791b */ /* 0x003fe20003800000 */
.L_x_2029:
[----:B------:R-:W-:Y:S02]  /*2bc80*/  IMAD.MOV.U32 R13, RZ, RZ, R37 ;  /* 0x000000ffff0d7224 */ /* 0x000fe400078e0025 */
[----:B------:R-:W-:Y:S02]  /*2bc90*/  IMAD.MOV.U32 R12, RZ, RZ, R25 ;  /* 0x000000ffff0c7224 */ /* 0x000fe400078e0019 */
[----:B------:R-:W-:-:S07]  /*2bca0*/  IMAD.MOV.U32 R82, RZ, RZ, R14 ;  /* 0x000000ffff527224 */ /* 0x000fce00078e000e */
[----:B------:R-:W-:Y:S05]  /*2bcb0*/  WARPSYNC.COLLECTIVE R15, `(.L_x_2030) ;  /* 0x000000000f087348 */ /* 0x000fea0003c00000 */
[----:B------:R0:W1:Y:S02]  /*2bcc0*/  SHFL.IDX P6, R14, R13, R12, R11 ;  /* 0x0000000c0d0e7389 */ /* 0x00006400000c000b */
[----:B01----:R-:W-:Y:S01]  /*2bcd0*/  ENDCOLLECTIVE ;  /* 0x000000000000791b */ /* 0x003fe20003800000 */
.L_x_2030:
[----:B------:R-:W-:Y:S02]  /*2bce0*/  IMAD.MOV.U32 R13, RZ, RZ, R8 ;  /* 0x000000ffff0d7224 */ /* 0x000fe400078e0008 */
[----:B------:R-:W-:-:S07]  /*2bcf0*/  IMAD.MOV.U32 R29, RZ, RZ, R14 ;  /* 0x000000ffff1d7224 */ /* 0x000fce00078e000e */
[----:B------:R-:W-:Y:S05]  /*2bd00*/  WARPSYNC.COLLECTIVE R15, `(.L_x_2031) ;  /* 0x000000000f087348 */ /* 0x000fea0003c00000 */
[----:B------:R0:W1:Y:S02]  /*2bd10*/  SHFL.IDX P6, R14, R13, R12, R11 ;  /* 0x0000000c0d0e7389 */ /* 0x00006400000c000b */
[----:B01----:R-:W-:Y:S01]  /*2bd20*/  ENDCOLLECTIVE ;  /* 0x000000000000791b */ /* 0x003fe20003800000 */
.L_x_2031:
[----:B------:R-:W-:Y:S01]  /*2bd30*/  SEL R20, R96, R29, P0 ;  /* 0x0000001d60147207 */ /* 0x000fe20000000000 */
[----:B------:R-:W-:Y:S02]  /*2bd40*/  IMAD.MOV.U32 R13, RZ, RZ, R46 ;  /* 0x000000ffff0d7224 */ /* 0x000fe400078e002e */
[----:B------:R-:W-:Y:S02]  /*2bd50*/  IMAD.MOV.U32 R12, RZ, RZ, R4 ;  /* 0x000000ffff0c7224 */ /* 0x000fe400078e0004 */
[----:B------:R-:W-:-:S07]  /*2bd60*/  IMAD.MOV.U32 R37, RZ, RZ, R14 ;  /* 0x000000ffff257224 */ /* 0x000fce00078e000e */
[----:B------:R-:W-:Y:S05]  /*2bd70*/  WARPSYNC.COLLECTIVE R15, `(.L_x_2032) ;  /* 0x000000000f087348 */ /* 0x000fea0003c00000 */
[----:B------:R0:W1:Y:S02]  /*2bd80*/  SHFL.IDX P6, R14, R13, R12, R11 ;  /* 0x0000000c0d0e7389 */ /* 0x00006400000c000b */
[----:B01----:R-:W-:Y:S01]  /*2bd90*/  ENDCOLLECTIVE ;  /* 0x000000000000791b */ /* 0x003fe20003800000 */
.L_x_2032:
[----:B------:R-:W-:Y:S02]  /*2bda0*/  IMAD.MOV.U32 R13, RZ, RZ, R44 ;  /* 0x000000ffff0d7224 */ /* 0x000fe400078e002c */
[----:B------:R-:W-:-:S07]  /*2bdb0*/  IMAD.MOV.U32 R112, RZ, RZ, R14 ;  /* 0x000000ffff707224 */ /* 0x000fce00078e000e */
[----:B------:R-:W-:Y:S05]  /*2bdc0*/  WARPSYNC.COLLECTIVE R15, `(.L_x_2033) ;  /* 0x000000000f087348 */ /* 0x000fea0003c00000 */
[----:B------:R0:W1:Y:S02]  /*2bdd0*/  SHFL.IDX P6, R14, R13, R12, R11 ;  /* 0x0000000c0d0e7389 */ /* 0x00006400000c000b */
[----:B01----:R-:W-:Y:S01]  /*2bde0*/  ENDCOLLECTIVE ;  /* 0x000000000000791b */ /* 0x003fe20003800000 */
.L_x_2033:
[----:B------:R-:W-:Y:S02]  /*2bdf0*/  IMAD.MOV.U32 R13, RZ, RZ, R31 ;  /* 0x000000ffff0d7224 */ /* 0x000fe400078e001f */
[----:B------:R-:W-:Y:S02]  /*2be00*/  IMAD.MOV.U32 R12, RZ, RZ, R25 ;  /* 0x000000ffff0c7224 */ /* 0x000fe400078e0019 */
[----:B------:R-:W-:-:S07]  /*2be10*/  IMAD.MOV.U32 R44, RZ, RZ, R14 ;  /* 0x000000ffff2c7224 */ /* 0x000fce00078e000e */
[----:B------:R-:W-:Y:S05]  /*2be20*/  WARPSYNC.COLLECTIVE R15, `(.L_x_2034) ;  /* 0x000000000f087348 */ /* 0x000fea0003c00000 */
[----:B------:R0:W1:Y:S02]  /*2be30*/  SHFL.IDX P6, R14, R13, R12, R11 ;  /* 0x0000000c0d0e7389 */ /* 0x00006400000c000b */
[----:B01----:R-:W-:Y:S01]  /*2be40*/  ENDCOLLECTIVE ;  /* 0x000000000000791b */ /* 0x003fe20003800000 */
.L_x_2034:
[----:B------:R-:W-:Y:S02]  /*2be50*/  IMAD.MOV.U32 R13, RZ, RZ, R9 ;  /* 0x000000ffff0d7224 */ /* 0x000fe400078e0009 */
[----:B------:R-:W-:-:S07]  /*2be60*/  IMAD.MOV.U32 R114, RZ, RZ, R14 ;  /* 0x000000ffff727224 */ /* 0x000fce00078e000e */
[----:B------:R-:W-:Y:S05]  /*2be70*/  WARPSYNC.COLLECTIVE R15, `(.L_x_2035) ;  /* 0x000000000f087348 */ /* 0x000fea0003c00000 */
[----:B------:R0:W1:Y:S02]  /*2be80*/  SHFL.IDX P6, R14, R13, R12, R11 ;  /* 0x0000000c0d0e7389 */ /* 0x00006400000c000b */
[----:B01----:R-:W-:Y:S01]  /*2be90*/  ENDCOLLECTIVE ;  /* 0x000000000000791b */ /* 0x003fe20003800000 */
.L_x_2035:
[----:B------:R-:W-:Y:S02]  /*2bea0*/  IMAD.MOV.U32 R13, RZ, RZ, R45 ;  /* 0x000000ffff0d7224 */ /* 0x000fe400078e002d */
[----:B------:R-:W-:Y:S02]  /*2beb0*/  IMAD.MOV.U32 R12, RZ, RZ, R4 ;  /* 0x000000ffff0c7224 */ /* 0x000fe400078e0004 */
[----:B------:R-:W-:-:S07]  /*2bec0*/  IMAD.MOV.U32 R115, RZ, RZ, R14 ;  /* 0x000000ffff737224 */ /* 0x000fce00078e000e */
[----:B------:R-:W-:Y:S05]  /*2bed0*/  WARPSYNC.COLLECTIVE R15, `(.L_x_2036) ;  /* 0x000000000f087348 */ /* 0x000fea0003c00000 */
[----:B------:R0:W1:Y:S02]  /*2bee0*/  SHFL.IDX P6, R14, R13, R12, R11 ;  /* 0x0000000c0d0e7389 */ /* 0x00006400000c000b */
[----:B01----:R-:W-:Y:S01]  /*2bef0*/  ENDCOLLECTIVE ;  /* 0x000000000000791b */ /* 0x003fe20003800000 */
.L_x_2036:
[----:B------:R-:W-:Y:S02]  /*2bf00*/  IMAD.MOV.U32 R13, RZ, RZ, R43 ;  /* 0x000000ffff0d7224 */ /* 0x000fe400078e002b */
[----:B------:R-:W-:-:S07]  /*2bf10*/  IMAD.MOV.U32 R46, RZ, RZ, R14 ;  /* 0x000000ffff2e7224 */ /* 0x000fce00078e000e */
[----:B------:R-:W-:Y:S05]  /*2bf20*/  WARPSYNC.COLLECTIVE R15, `(.L_x_2037) ;  /* 0x000000000f087348 */ /* 0x000fea0003c00000 */
[----:B------:R0:W1:Y:S02]  /*2bf30*/  SHFL.IDX P6, R14, R13, R12, R11 ;  /* 0x0000000c0d0e7389 */ /* 0x00006400000c000b */
[----:B01----:R-:W-:Y:S01]  /*2bf40*/  ENDCOLLECTIVE ;  /* 0x000000000000791b */ /* 0x003fe20003800000 */
.L_x_2037:
[----:B------:R-:W-:Y:S02]  /*2bf50*/  IMAD.MOV.U32 R13, RZ, RZ, R30 ;  /* 0x000000ffff0d7224 */ /* 0x000fe400078e001e */
[----:B------:R-:W-:Y:S02]  /*2bf60*/  IMAD.MOV.U32 R12, RZ, RZ, R25 ;  /* 0x000000ffff0c7224 */ /* 0x000fe400078e0019 */
[----:B------:R-:W-:-:S07]  /*2bf70*/  IMAD.MOV.U32 R111, RZ, RZ, R14 ;  /* 0x000000ffff6f7224 */ /* 0x000fce00078e000e */
[----:B------:R-:W-:Y:S05]  /*2bf80*/  WARPSYNC.COLLECTIVE R15, `(.L_x_2038) ;  /* 0x000000000f087348 */ /* 0x000fea0003c00000 */
[----:B------:R0:W1:Y:S02]  /*2bf90*/  SHFL.IDX P6, R14, R13, R12, R11 ;  /* 0x0000000c0d0e7389 */ /* 0x00006400000c000b */
[----:B01----:R-:W-:Y:S01]  /*2bfa0*/  ENDCOLLECTIVE ;  /* 0x000000000000791b */ /* 0x003fe20003800000 */
.L_x_2038:
[----:B------:R-:W-:Y:S01]  /*2bfb0*/  IMAD.MOV.U32 R13, RZ, RZ, R21 ;  /* 0x000000ffff0d7224 */ /* 0x000fe200078e0015 */
[----:B------:R-:W-:Y:S01]  /*2bfc0*/  SEL R21, R29, R96, P0 ;  /* 0x000000601d157207 */ /* 0x000fe20000000000 */
[----:B------:R-:W-:Y:S02]  /*2bfd0*/  IMAD.MOV.U32 R96, RZ, RZ, RZ ;  /* 0x000000ffff607224 */ /* 0x000fe400078e00ff */
[----:B------:R-:W-:-:S07]  /*2bfe0*/  IMAD.MOV.U32 R43, RZ, RZ, R14 ;  /* 0x000000ffff2b7224 */ /* 0x000fce00078e000e */
[----:B------:R-:W-:Y:S05]  /*2bff0*/  WARPSYNC.COLLECTIVE R15, `(.L_x_2039) ;  /* 0x000000000f087348 */ /* 0x000fea0003c00000 */
[----:B------:R0:W1:Y:S02]  /*2c000*/  SHFL.IDX P6, R14, R13, R12, R11 ;  /* 0x0000000c0d0e7389 */ /* 0x00006400000c000b */
[----:B01----:R-:W-:Y:S01]  /*2c010*/  ENDCOLLECTIVE ;  /* 0x000000000000791b */ /* 0x003fe20003800000 */
.L_x_2039:
[----:B------:R-:W-:Y:S02]  /*2c020*/  IMAD.MOV.U32 R13, RZ, RZ, R69 ;  /* 0x000000ffff0d7224 */ /* 0x000fe400078e0045 */
[----:B------:R-:W-:Y:S02]  /*2c030*/  IMAD.MOV.U32 R12, RZ, RZ, R4 ;  /* 0x000000ffff0c7224 */ /* 0x000fe400078e0004 */
[----:B------:R-:W-:-:S07]  /*2c040*/  IMAD.MOV.U32 R45, RZ, RZ, R14 ;  /* 0x000000ffff2d7224 */ /* 0x000fce00078e000e */
[----:B------:R-:W-:Y:S05]  /*2c050*/  WARPSYNC.COLLECTIVE R15, `(.L_x_2040) ;  /* 0x000000000f087348 */ /* 0x000fea0003c00000 */
[----:B------:R0:W1:Y:S02]  /*2c060*/  SHFL.IDX P6, R14, R13, R12, R11 ;  /* 0x0000000c0d0e7389 */ /* 0x00006400000c000b */
[----:B01----:R-:W-:Y:S01]  /*2c070*/  ENDCOLLECTIVE ;  /* 0x000000000000791b */ /* 0x003fe20003800000 */
.L_x_2040:
[----:B------:R-:W-:Y:S02]  /*2c080*/  IMAD.MOV.U32 R13, RZ, RZ, R48 ;  /* 0x000000ffff0d7224 */ /* 0x000fe400078e0030 */
[----:B------:R-:W-:-:S07]  /*2c090*/  IMAD.MOV.U32 R110, RZ, RZ, R14 ;  /* 0x000000ffff6e7224 */ /* 0x000fce00078e000e */
[----:B------:R-:W-:Y:S05]  /*2c0a0*/  WARPSYNC.COLLECTIVE R15, `(.L_x_2041) ;  /* 0x000000000f087348 */ /* 0x000fea0003c00000 */
[----:B------:R0:W1:Y:S02]  /*2c0b0*/  SHFL.IDX P6, R14, R13, R12, R11 ;  /* 0x0000000c0d0e7389 */ /* 0x00006400000c000b */
[----:B01----:R-:W-:Y:S01]  /*2c0c0*/  ENDCOLLECTIVE ;  /* 0x000000000000791b */ /* 0x003fe20003800000 */
.L_x_2041:
[----:B------:R-:W-:Y:S01]  /*2c0d0*/  IMAD.MOV.U32 R13, RZ, RZ, R36 ;  /* 0x000000ffff0d7224 */ /* 0x000fe200078e0024 */
[----:B------:R-:W-:Y:S01]  /*2c0e0*/  SEL R36, R82, R37, P0 ;  /* 0x0000002552247207 */ /* 0x000fe20000000000 */
[----:B------:R-:W-:Y:S01]  /*2c0f0*/  IMAD.MOV.U32 R12, RZ, RZ, R25 ;  /* 0x000000ffff0c7224 */ /* 0x000fe200078e0019 */
[----:B------:R-:W-:Y:S01]  /*2c100*/  SEL R37, R37, R82, P0 ;  /* 0x0000005225257207 */ /* 0x000fe20000000000 */
[----:B------:R-:W-:-:S07]  /*2c110*/  IMAD.MOV.U32 R109, RZ, RZ, R14 ;  /* 0x000000ffff6d7224 */ /* 0x000fce00078e000e */
[----:B------:R-:W-:Y:S05]  /*2c120*/  WARPSYNC.COLLECTIVE R15, `(.L_x_2042) ;  /* 0x000000000f087348 */ /* 0x000fea0003c00000 */
[----:B------:R0:W1:Y:S02]  /*2c130*/  SHFL.IDX P6, R14, R13, R12, R11 ;  /* 0x0000000c0d0e7389 */ /* 0x00006400000c000b */
[----:B01----:R-:W-:Y:S01]  /*2c140*/  ENDCOLLECTIVE ;  /* 0x000000000000791b */ /* 0x003fe20003800000 */
.L_x_2042:
[----:B------:R-:W-:Y:S02]  /*2c150*/  IMAD.MOV.U32 R13, RZ, RZ, R34 ;  /* 0x000000ffff0d7224 */ /* 0x000fe400078e0022 */
[----:B------:R-:W-:-:S07]  /*2c160*/  IMAD.MOV.U32 R113, RZ, RZ, R14 ;  /* 0x000000ffff717224 */ /* 0x000fce00078e000e */
[----:B------:R-:W-:Y:S05]  /*2c170*/  WARPSYNC.COLLECTIVE R15, `(.L_x_2043) ;  /* 0x000000000f087348 */ /* 0x000fea0003c00000 */
[----:B------:R0:W1:Y:S02]  /*2c180*/  SHFL.IDX P6, R14, R13, R12, R11 ;  /* 0x0000000c0d0e7389 */ /* 0x00006400000c000b */
[----:B01----:R-:W-:Y:S01]  /*2c190*/  ENDCOLLECTIVE ;  /* 0x000000000000791b */ /* 0x003fe20003800000 */
.L_x_2043:
[----:B------:R-:W-:Y:S01]  /*2c1a0*/  SEL R47, R113, R110, P0 ;  /* 0x0000006e712f7207 */ /* 0x000fe20000000000 */
[----:B------:R-:W-:Y:S02]  /*2c1b0*/  IMAD.MOV.U32 R13, RZ, RZ, R80 ;  /* 0x000000ffff0d7224 */ /* 0x000fe400078e0050 */
[----:B------:R-:W-:Y:S02]  /*2c1c0*/  IMAD.MOV.U32 R12, RZ, RZ, R4 ;  /* 0x000000ffff0c7224 */ /* 0x000fe400078e0004 */
[----:B------:R-:W-:-:S07]  /*2c1d0*/  IMAD.MOV.U32 R34, RZ, RZ, R14 ;  /* 0x000000ffff227224 */ /* 0x000fce00078e000e */
[----:B------:R-:W-:Y:S05]  /*2c1e0*/  WARPSYNC.COLLECTIVE R15, `(.L_x_2044) ;  /* 0x000000000f087348 */ /* 0x000fea0003c00000 */
[----:B------:R0:W1:Y:S02]  /*2c1f0*/  SHFL.IDX P6, R14, R13, R12, R11 ;  /* 0x0000000c0d0e7389 */ /* 0x00006400000c000b */
[----:B01----:R-:W-:Y:S01]  /*2c200*/  ENDCOLLECTIVE ;  /* 0x000000000000791b */ /* 0x003fe20003800000 */
.L_x_2044:
[----:B------:R-:W-:Y:S01]  /*2c210*/  SEL R48, R109, R34, P0 ;  /* 0x000000226d307207 */ /* 0x000fe20000000000 */
[----:B------:R-:W-:Y:S02]  /*2c220*/  IMAD.MOV.U32 R13, RZ, RZ, R52 ;  /* 0x000000ffff0d7224 */ /* 0x000fe400078e0034 */
[----:B------:R-:W-:-:S07]  /*2c230*/  IMAD.MOV.U32 R84, RZ, RZ, R14 ;  /* 0x000000ffff547224 */ /* 0x000fce00078e000e */
[----:B------:R-:W-:Y:S05]  /*2c240*/  WARPSYNC.COLLECTIVE R15, `(.L_x_2045) ;  /* 0x000000000f087348 */ /* 0x000fea0003c00000 */
[----:B------:R0:W1:Y:S02]  /*2c250*/  SHFL.IDX P6, R14, R13, R12, R11 ;  /* 0x0000000c0d0e7389 */ /* 0x00006400000c000b */
[----:B01----:R-:W-:Y:S01]  /*2c260*/  ENDCOLLECTIVE ;  /* 0x000000000000791b */ /* 0x003fe20003800000 */
.L_x_2045:
[----:B------:R-:W-:Y:S01]  /*2c270*/  IMAD.MOV.U32 R13, RZ, RZ, R39 ;  /* 0x000000ffff0d7224 */ /* 0x000fe200078e0027 */
[----:B------:R-:W-:Y:S01]  /*2c280*/  SEL R39, R114, R112, P0 ;  /* 0x0000007072277207 */ /* 0x000fe20000000000 */
[----:B------:R-:W-:Y:S02]  /*2c290*/  IMAD.MOV.U32 R12, RZ, RZ, R25 ;  /* 0x000000ffff0c7224 */ /* 0x000fe400078e0019 */
[----:B------:R-:W-:-:S07]  /*2c2a0*/  IMAD.MOV.U32 R83, RZ, RZ, R14 ;  /* 0x000000ffff537224 */ /* 0x000fce00078e000e */
[----:B------:R-:W-:Y:S05]  /*2c2b0*/  WARPSYNC.COLLECTIVE R15, `(.L_x_2046) ;  /* 0x000000000f087348 */ /* 0x000fea0003c00000 */
[----:B------:R0:W1:Y:S02]  /*2c2c0*/  SHFL.IDX P6, R14, R13, R12, R11 ;  /* 0x0000000c0d0e7389 */ /* 0x00006400000c000b */
[----:B01----:R-:W-:Y:S01]  /*2c2d0*/  ENDCOLLECTIVE ;  /* 0x000000000000791b */ /* 0x003fe20003800000 */
.L_x_2046:
[----:B------:R-:W-:Y:S01]  /*2c2e0*/  IMAD.MOV.U32 R13, RZ, RZ, R38 ;  /* 0x000000ffff0d7224 */ /* 0x000fe200078e0026 */
[----:B------:R-:W-:Y:S01]  /*2c2f0*/  SEL R38, R112, R114, P0 ;  /* 0x0000007270267207 */ /* 0x000fe20000000000 */
[----:B------:R-:W-:-:S07]  /*2c300*/  IMAD.MOV.U32 R31, RZ, RZ, R14 ;  /* 0x000000ffff1f7224 */ /* 0x000fce00078e000e */
[----:B------:R-:W-:Y:S05]  /*2c310*/  WARPSYNC.COLLECTIVE R15, `(.L_x_2047) ;  /* 0x000000000f087348 */ /* 0x000fea0003c00000 */
[----:B------:R0:W1:Y:S02]  /*2c320*/  SHFL.IDX P6, R14, R13, R12, R11 ;  /* 0x0000000c0d0e7389 */ /* 0x00006400000c000b */
[----:B01----:R-:W-:Y:S01]  /*2c330*/  ENDCOLLECTIVE ;  /* 0x000000000000791b */ /* 0x003fe20003800000 */
.L_x_2047:
        /* <DEDUP_REMOVED lines=8> */
.L_x_2048:
[----:B------:R-:W-:Y:S02]  /*2c3c0*/  SEL R82, R83, R116, P0 ;  /* 0x0000007453527207 */ /* 0x000fe40000000000 */
[----:B------:R-:W-:Y:S01]  /*2c3d0*/  SEL R83, R116, R83, P0 ;  /* 0x0000005374537207 */ /* 0x000fe20000000000 */
[----:B------:R-:W-:Y:S01]  /*2c3e0*/  IMAD.MOV.U32 R13, RZ, RZ, R79 ;  /* 0x000000ffff0d7224 */ /* 0x000fe200078e004f */
[----:B------:R-:W-:Y:S01]  /*2c3f0*/  SEL R79, R34, R109, P0 ;  /* 0x0000006d224f7207 */ /* 0x000fe20000000000 */
[----:B------:R-:W-:-:S07]  /*2c400*/  IMAD.MOV.U32 R85, RZ, RZ, R14 ;  /* 0x000000ffff557224 */ /* 0x000fce00078e000e */
[----:B------:R-:W-:Y:S05]  /*2c410*/  WARPSYNC.COLLECTIVE R15, `(.L_x_2049) ;  /* 0x000000000f087348 */ /* 0x000fea0003c00000 */
[----:B------:R0:W1:Y:S02]  /*2c420*/  SHFL.IDX P6, R14, R13, R12, R11 ;  /* 0x0000000c0d0e7389 */ /* 0x00006400000c000b */
[----:B01----:R-:W-:Y:S01]  /*2c430*/  ENDCOLLECTIVE ;  /* 0x000000000000791b */ /* 0x003fe20003800000 */
.L_x_2049:
        /* <DEDUP_REMOVED lines=9> */
.L_x_2050:
[----:B------:R-:W-:Y:S01]  /*2c4d0*/  IMAD.MOV.U32 R13, RZ, RZ, R40 ;  /* 0x000000ffff0d7224 */ /* 0x000fe200078e0028 */
[----:B------:R-:W-:Y:S01]  /*2c4e0*/  SEL R40, R44, R115, P0 ;  /* 0x000000732c287207 */ /* 0x000fe20000000000 */
[----:B------:R-:W-:-:S07]  /*2c4f0*/  IMAD.MOV.U32 R30, RZ, RZ, R14 ;  /* 0x000000ffff1e7224 */ /* 0x000fce00078e000e */
[----:B------:R-:W-:Y:S05]  /*2c500*/  WARPSYNC.COLLECTIVE R15, `(.L_x_2051) ;  /* 0x000000000f087348 */ /* 0x000fea0003c00000 */
[----:B------:R0:W1:Y:S02]  /*2c510*/  SHFL.IDX P6, R14, R13, R12, R11 ;  /* 0x0000000c0d0e7389 */ /* 0x00006400000c000b */
[----:B01----:R-:W-:Y:S01]  /*2c520*/  ENDCOLLECTIVE ;  /* 0x000000000000791b */ /* 0x003fe20003800000 */
.L_x_2051:
[----:B------:R-:W-:Y:S02]  /*2c530*/  SEL R84, R85, R30, P0 ;  /* 0x0000001e55547207 */ /* 0x000fe40000000000 */
[----:B------:R-:W-:Y:S01]  /*2c540*/  SEL R85, R30, R85, P0 ;  /* 0x000000551e557207 */ /* 0x000fe20000000000 */
[----:B------:R-:W-:Y:S02]  /*2c550*/  IMAD.MOV.U32 R13, RZ, RZ, R71 ;  /* 0x000000ffff0d7224 */ /* 0x000fe400078e0047 */
[----:B------:R-:W-:Y:S02]  /*2c560*/  IMAD.MOV.U32 R12, RZ, RZ, R4 ;  /* 0x000000ffff0c7224 */ /* 0x000fe400078e0004 */
[----:B------:R-:W-:-:S07]  /*2c570*/  IMAD.MOV.U32 R117, RZ, RZ, R14 ;  /* 0x000000ffff757224 */ /* 0x000fce00078e000e */
[----:B------:R-:W-:Y:S05]  /*2c580*/  WARPSYNC.COLLECTIVE R15, `(.L_x_2052) ;  /* 0x000000000f087348 */ /* 0x000fea0003c00000 */
[----:B------:R0:W1:Y:S02]  /*2c590*/  SHFL.IDX P6, R14, R13, R12, R11 ;  /* 0x0000000c0d0e7389 */ /* 0x00006400000c000b */
[----:B01----:R-:W-:Y:S01]  /*2c5a0*/  ENDCOLLECTIVE ;  /* 0x000000000000791b */ /* 0x003fe20003800000 */
.L_x_2052:
[----:B------:R-:W-:Y:S02]  /*2c5b0*/  IMAD.MOV.U32 R13, RZ, RZ, R51 ;  /* 0x000000ffff0d7224 */ /* 0x000fe400078e0033 */
[----:B------:R-:W-:-:S07]  /*2c5c0*/  IMAD.MOV.U32 R52, RZ, RZ, R14 ;  /* 0x000000ffff347224 */ /* 0x000fce00078e000e */
[----:B------:R-:W-:Y:S05]  /*2c5d0*/  WARPSYNC.COLLECTIVE R15, `(.L_x_2053) ;  /* 0x000000000f087348 */ /* 0x000fea0003c00000 */
[----:B------:R0:W1:Y:S02]  /*2c5e0*/  SHFL.IDX P6, R14, R13, R12, R11 ;  /* 0x0000000c0d0e7389 */ /* 0x00006400000c000b */
[----:B01----:R-:W-:Y:S01]  /*2c5f0*/  ENDCOLLECTIVE ;  /* 0x000000000000791b */ /* 0x003fe20003800000 */
.L_x_2053:
        /* <DEDUP_REMOVED lines=9> */
.L_x_2054:
[----:B------:R-:W-:Y:S02]  /*2c690*/  IMAD.MOV.U32 R13, RZ, RZ, R7 ;  /* 0x000000ffff0d7224 */ /* 0x000fe400078e0007 */
[----:B------:R-:W-:-:S07]  /*2c6a0*/  IMAD.MOV.U32 R9, RZ, RZ, R14 ;  /* 0x000000ffff097224 */ /* 0x000fce00078e000e */
[----:B------:R-:W-:Y:S05]  /*2c6b0*/  WARPSYNC.COLLECTIVE R15, `(.L_x_2055) ;  /* 0x000000000f087348 */ /* 0x000fea0003c00000 */
[----:B------:R0:W1:Y:S02]  /*2c6c0*/  SHFL.IDX P6, R14, R13, R12, R11 ;  /* 0x0000000c0d0e7389 */ /* 0x00006400000c000b */
[----:B01----:R-:W-:Y:S01]  /*2c6d0*/  ENDCOLLECTIVE ;  /* 0x000000000000791b */ /* 0x003fe20003800000 */
.L_x_2055:
[----:B------:R-:W-:Y:S02]  /*2c6e0*/  SEL R51, R52, R9, P0 ;  /* 0x0000000934337207 */ /* 0x000fe40000000000 */
        /* <DEDUP_REMOVED lines=8> */
.L_x_2056:
[----:B------:R-:W-:Y:S01]  /*2c770*/  IMAD.MOV.U32 R13, RZ, RZ, R49 ;  /* 0x000000ffff0d7224 */ /* 0x000fe200078e0031 */
[----:B------:R-:W-:Y:S01]  /*2c780*/  SEL R49, R91, R117, P0 ;  /* 0x000000755b317207 */ /* 0x000fe20000000000 */
[----:B------:R-:W-:-:S07]  /*2c790*/  IMAD.MOV.U32 R87, RZ, RZ, R14 ;  /* 0x000000ffff577224 */ /* 0x000fce00078e000e */
[----:B------:R-:W-:Y:S05]  /*2c7a0*/  WARPSYNC.COLLECTIVE R15, `(.L_x_2057) ;  /* 0x000000000f087348 */ /* 0x000fea0003c00000 */
[----:B------:R0:W1:Y:S02]  /*2c7b0*/  SHFL.IDX P6, R14, R13, R12, R11 ;  /* 0x0000000c0d0e7389 */ /* 0x00006400000c000b */
[----:B01----:R-:W-:Y:S01]  /*2c7c0*/  ENDCOLLECTIVE ;  /* 0x000000000000791b */ /* 0x003fe20003800000 */
.L_x_2057:
[----:B------:R-:W-:Y:S02]  /*2c7d0*/  IMAD.MOV.U32 R13, RZ, RZ, R28 ;  /* 0x000000ffff0d7224 */ /* 0x000fe400078e001c */
[----:B------:R-:W-:Y:S02]  /*2c7e0*/  IMAD.MOV.U32 R12, RZ, RZ, R25 ;  /* 0x000000ffff0c7224 */ /* 0x000fe400078e0019 */
[----:B------:R-:W-:-:S07]  /*2c7f0*/  IMAD.MOV.U32 R73, RZ, RZ, R14 ;  /* 0x000000ffff497224 */ /* 0x000fce00078e000e */
[----:B------:R-:W-:Y:S05]  /*2c800*/  WARPSYNC.COLLECTIVE R15, `(.L_x_2058) ;  /* 0x000000000f087348 */ /* 0x000fea0003c00000 */
[----:B------:R0:W1:Y:S02]  /*2c810*/  SHFL.IDX P6, R14, R13, R12, R11 ;  /* 0x0000000c0d0e7389 */ /* 0x00006400000c000b */
[----:B01----:R-:W-:Y:S01]  /*2c820*/  ENDCOLLECTIVE ;  /* 0x000000000000791b */ /* 0x003fe20003800000 */
.L_x_2058:
[----:B------:R-:W-:Y:S02]  /*2c830*/  IMAD.MOV.U32 R13, RZ, RZ, R24 ;  /* 0x000000ffff0d7224 */ /* 0x000fe400078e0018 */
[----:B------:R-:W-:-:S07]  /*2c840*/  IMAD.MOV.U32 R28, RZ, RZ, R14 ;  /* 0x000000ffff1c7224 */ /* 0x000fce00078e000e */
[----:B------:R-:W-:Y:S05]  /*2c850*/  WARPSYNC.COLLECTIVE R15, `(.L_x_2059) ;  /* 0x000000000f087348 */ /* 0x000fea0003c00000 */
[----:B------:R0:W1:Y:S02]  /*2c860*/  SHFL.IDX P6, R14, R13, R12, R11 ;  /* 0x0000000c0d0e7389 */ /* 0x00006400000c000b */
[----:B01----:R-:W-:Y:S01]  /*2c870*/  ENDCOLLECTIVE ;  /* 0x000000000000791b */ /* 0x003fe20003800000 */
.L_x_2059:
[----:B------:R-:W-:Y:S01]  /*2c880*/  IMAD.MOV.U32 R13, RZ, RZ, R56 ;  /* 0x000000ffff0d7224 */ /* 0x000fe200078e0038 */
[----:B------:R-:W-:Y:S01]  /*2c890*/  SEL R56, R28, R87, P0 ;  /* 0x000000571c387207 */ /* 0x000fe20000000000 */
[----:B------:R-:W-:Y:S02]  /*2c8a0*/  IMAD.MOV.U32 R12, RZ, RZ, R4 ;  /* 0x000000ffff0c7224 */ /* 0x000fe400078e0004 */
[----:B------:R-:W-:-:S07]  /*2c8b0*/  IMAD.MOV.U32 R24, RZ, RZ, R14 ;  /* 0x000000ffff187224 */ /* 0x000fce00078e000e */
[----:B------:R-:W-:Y:S05]  /*2c8c0*/  WARPSYNC.COLLECTIVE R15, `(.L_x_2060) ;  /* 0x000000000f087348 */ /* 0x000fea0003c00000 */
[----:B------:R0:W1:Y:S02]  /*2c8d0*/  SHFL.IDX P6, R14, R13, R12, R11 ;  /* 0x0000000c0d0e7389 */ /* 0x00006400000c000b */
[----:B01----:R-:W-:Y:S01]  /*2c8e0*/  ENDCOLLECTIVE ;  /* 0x000000000000791b */ /* 0x003fe20003800000 */
.L_x_2060:
[----:B------:R-:W-:Y:S01]  /*2c8f0*/  IMAD.MOV.U32 R13, RZ, RZ, R53 ;  /* 0x000000ffff0d7224 */ /* 0x000fe200078e0035 */
[----:B------:R-:W-:Y:S01]  /*2c900*/  SEL R53, R89, R118, P0 ;  /* 0x0000007659357207 */ /* 0x000fe20000000000 */
[----:B------:R-:W-:-:S07]  /*2c910*/  IMAD.MOV.U32 R69, RZ, RZ, R14 ;  /* 0x000000ffff457224 */ /* 0x000fce00078e000e */
[----:B------:R-:W-:Y:S05]  /*2c920*/  WARPSYNC.COLLECTIVE R15, `(.L_x_2061) ;  /* 0x000000000f087348 */ /* 0x000fea0003c00000 */
[----:B------:R0:W1:Y:S02]  /*2c930*/  SHFL.IDX P6, R14, R13, R12, R11 ;  /* 0x0000000c0d0e7389 */ /* 0x00006400000c000b */
[----:B01----:R-:W-:Y:S01]  /*2c940*/  ENDCOLLECTIVE ;  /* 0x000000000000791b */ /* 0x003fe20003800000 */
.L_x_2061:
[----:B------:R-:W-:Y:S02]  /*2c950*/  IMAD.MOV.U32 R13, RZ, RZ, R27 ;  /* 0x000000ffff0d7224 */ /* 0x000fe400078e001b */
[----:B------:R-:W-:Y:S02]  /*2c960*/  IMAD.MOV.U32 R12, RZ, RZ, R25 ;  /* 0x000000ffff0c7224 */ /* 0x000fe400078e0019 */
[----:B------:R-:W-:-:S07]  /*2c970*/  IMAD.MOV.U32 R71, RZ, RZ, R14 ;  /* 0x000000ffff477224 */ /* 0x000fce00078e000e */
[----:B------:R-:W-:Y:S05]  /*2c980*/  WARPSYNC.COLLECTIVE R15, `(.L_x_2062) ;  /* 0x000000000f087348 */ /* 0x000fea0003c00000 */
[----:B------:R0:W1:Y:S02]  /*2c990*/  SHFL.IDX P6, R14, R13, R12, R11 ;  /* 0x0000000c0d0e7389 */ /* 0x00006400000c000b */
[----:B01----:R-:W-:Y:S01]  /*2c9a0*/  ENDCOLLECTIVE ;  /* 0x000000000000791b */ /* 0x003fe20003800000 */
.L_x_2062:
[----:B------:R-:W-:Y:S02]  /*2c9b0*/  IMAD.MOV.U32 R13, RZ, RZ, R26 ;  /* 0x000000ffff0d7224 */ /* 0x000fe400078e001a */
[----:B------:R-:W-:-:S07]  /*2c9c0*/  IMAD.MOV.U32 R27, RZ, RZ, R14 ;  /* 0x000000ffff1b7224 */ /* 0x000fce00078e000e */
[----:B------:R-:W-:Y:S05]  /*2c9d0*/  WARPSYNC.COLLECTIVE R15, `(.L_x_2063) ;  /* 0x000000000f087348 */ /* 0x000fea0003c00000 */
[----:B------:R0:W1:Y:S02]  /*2c9e0*/  SHFL.IDX P6, R14, R13, R12, R11 ;  /* 0x0000000c0d0e7389 */ /* 0x00006400000c000b */
[----:B01----:R-:W-:Y:S01]  /*2c9f0*/  ENDCOLLECTIVE ;  /* 0x000000000000791b */ /* 0x003fe20003800000 */
.L_x_2063:
[----:B------:R-:W-:Y:S01]  /*2ca00*/  IMAD.MOV.U32 R13, RZ, RZ, R58 ;  /* 0x000000ffff0d7224 */ /* 0x000fe200078e003a */
[----:B------:R-:W-:Y:S01]  /*2ca10*/  SEL R58, R24, R73, P0 ;  /* 0x00000049183a7207 */ /* 0x000fe20000000000 */
[----:B------:R-:W-:Y:S02]  /*2ca20*/  IMAD.MOV.U32 R12, RZ, RZ, R4 ;  /* 0x000000ffff0c7224 */ /* 0x000fe400078e0004 */
[----:B------:R-:W-:-:S07]  /*2ca30*/  IMAD.MOV.U32 R26, RZ, RZ, R14 ;  /* 0x000000ffff1a7224 */ /* 0x000fce00078e000e */
[----:B------:R-:W-:Y:S05]  /*2ca40*/  WARPSYNC.COLLECTIVE R15, `(.L_x_2064) ;  /* 0x000000000f087348 */ /* 0x000fea0003c00000 */
[----:B------:R0:W1:Y:S02]  /*2ca50*/  SHFL.IDX P6, R14, R13, R12, R11 ;  /* 0x0000000c0d0e7389 */ /* 0x00006400000c000b */
[----:B01----:R-:W-:Y:S01]  /*2ca60*/  ENDCOLLECTIVE ;  /* 0x000000000000791b */ /* 0x003fe20003800000 */
.L_x_2064:
[----:B------:R-:W-:Y:S01]  /*2ca70*/  IMAD.MOV.U32 R13, RZ, RZ, R55 ;  /* 0x000000ffff0d7224 */ /* 0x000fe200078e0037 */
[----:B------:R-:W-:Y:S01]  /*2ca80*/  SEL R55, R87, R28, P0 ;  /* 0x0000001c57377207 */ /* 0x000fe20000000000 */
[----:B------:R-:W-:-:S07]  /*2ca90*/  IMAD.MOV.U32 R70, RZ, RZ, R14 ;  /* 0x000000ffff467224 */ /* 0x000fce00078e000e */
[----:B------:R-:W-:Y:S05]  /*2caa0*/  WARPSYNC.COLLECTIVE R15, `(.L_x_2065) ;  /* 0x000000000f087348 */ /* 0x000fea0003c00000 */
[----:B------:R0:W1:Y:S02]  /*2cab0*/  SHFL.IDX P6, R14, R13, R12, R11 ;  /* 0x0000000c0d0e7389 */ /* 0x00006400000c000b */
[----:B01----:R-:W-:Y:S01]  /*2cac0*/  ENDCOLLECTIVE ;  /* 0x000000000000791b */ /* 0x003fe20003800000 */
.L_x_2065:
[----:B------:R-:W-:Y:S02]  /*2cad0*/  IMAD.MOV.U32 R13, RZ, RZ, R35 ;  /* 0x000000ffff0d7224 */ /* 0x000fe400078e0023 */
[----:B------:R-:W-:Y:S02]  /*2cae0*/  IMAD.MOV.U32 R12, RZ, RZ, R25 ;  /* 0x000000ffff0c7224 */ /* 0x000fe400078e0019 */
[----:B------:R-:W-:-:S07]  /*2caf0*/  IMAD.MOV.U32 R72, RZ, RZ, R14 ;  /* 0x000000ffff487224 */ /* 0x000fce00078e000e */
[----:B------:R-:W-:Y:S05]  /*2cb00*/  WARPSYNC.COLLECTIVE R15, `(.L_x_2066) ;  /* 0x000000000f087348 */ /* 0x000fea0003c00000 */
[----:B------:R0:W1:Y:S02]  /*2cb10*/  SHFL.IDX P6, R14, R13, R12, R11 ;  /* 0x0000000c0d0e7389 */ /* 0x00006400000c000b */
[----:B01----:R-:W-:Y:S01]  /*2cb20*/  ENDCOLLECTIVE ;  /* 0x000000000000791b */ /* 0x003fe20003800000 */
.L_x_2066:
[----:B------:R-:W-:Y:S02]  /*2cb30*/  IMAD.MOV.U32 R13, RZ, RZ, R32 ;  /* 0x000000ffff0d7224 */ /* 0x000fe400078e0020 */
[----:B------:R-:W-:-:S07]  /*2cb40*/  IMAD.MOV.U32 R35, RZ, RZ, R14 ;  /* 0x000000ffff237224 */ /* 0x000fce00078e000e */
[----:B------:R-:W-:Y:S05]  /*2cb50*/  WARPSYNC.COLLECTIVE R15, `(.L_x_2067) ;  /* 0x000000000f087348 */ /* 0x000fea0003c00000 */
[----:B------:R0:W1:Y:S02]  /*2cb60*/  SHFL.IDX P6, R14, R13, R12, R11 ;  /* 0x0000000c0d0e7389 */ /* 0x00006400000c000b */
[----:B01----:R-:W-:Y:S01]  /*2cb70*/  ENDCOLLECTIVE ;  /* 0x000000000000791b */ /* 0x003fe20003800000 */
.L_x_2067:
[----:B------:R-:W-:Y:S01]  /*2cb80*/  IMAD.MOV.U32 R13, RZ, RZ, R66 ;  /* 0x000000ffff0d7224 */ /* 0x000fe200078e0042 */
[----:B------:R-:W-:Y:S01]  /*2cb90*/  SEL R66, R27, R69, P0 ;  /* 0x000000451b427207 */ /* 0x000fe20000000000 */
[----:B------:R-:W-:Y:S02]  /*2cba0*/  IMAD.MOV.U32 R12, RZ, RZ, R4 ;  /* 0x000000ffff0c7224 */ /* 0x000fe400078e0004 */
[----:B------:R-:W-:-:S07]  /*2cbb0*/  IMAD.MOV.U32 R32, RZ, RZ, R14 ;  /* 0x000000ffff207224 */ /* 0x000fce00078e000e */
[----:B------:R-:W-:Y:S05]  /*2cbc0*/  WARPSYNC.COLLECTIVE R15, `(.L_x_2068) ;  /* 0x000000000f087348 */ /* 0x000fea0003c00000 */
[----:B------:R0:W1:Y:S02]  /*2cbd0*/  SHFL.IDX P6, R14, R13, R12, R11 ;  /* 0x0000000c0d0e7389 */ /* 0x00006400000c000b */
[----:B01----:R-:W-:Y:S01]  /*2cbe0*/  ENDCOLLECTIVE ;  /* 0x000000000000791b */ /* 0x003fe20003800000 */
.L_x_2068:
[----:B------:R-:W-:Y:S01]  /*2cbf0*/  IMAD.MOV.U32 R13, RZ, RZ, R57 ;  /* 0x000000ffff0d7224 */ /* 0x000fe200078e0039 */
[----:B------:R-:W-:Y:S01]  /*2cc00*/  SEL R57, R73, R24, P0 ;  /* 0x0000001849397207 */ /* 0x000fe20000000000 */
[----:B------:R-:W-:-:S07]  /*2cc10*/  IMAD.MOV.U32 R86, RZ, RZ, R14 ;  /* 0x000000ffff567224 */ /* 0x000fce00078e000e */
[----:B------:R-:W-:Y:S05]  /*2cc20*/  WARPSYNC.COLLECTIVE R15, `(.L_x_2069) ;  /* 0x000000000f087348 */ /* 0x000fea0003c00000 */
[----:B------:R0:W1:Y:S02]  /*2cc30*/  SHFL.IDX P6, R14, R13, R12, R11 ;  /* 0x0000000c0d0e7389 */ /* 0x00006400000c000b */
[----:B01----:R-:W-:Y:S01]  /*2cc40*/  ENDCOLLECTIVE ;  /* 0x000000000000791b */ /* 0x003fe20003800000 */
.L_x_2069:
        /* <DEDUP_REMOVED lines=9> */
.L_x_2070:
[----:B------:R-:W-:Y:S01]  /*2cce0*/  IMAD.MOV.U32 R13, RZ, RZ, R54 ;  /* 0x000000ffff0d7224 */ /* 0x000fe200078e0036 */
[----:B------:R-:W-:Y:S01]  /*2ccf0*/  SEL R54, R118, R89, P0 ;  /* 0x0000005976367207 */ /* 0x000fe20000000000 */
[----:B------:R-:W-:-:S07]  /*2cd00*/  IMAD.MOV.U32 R8, RZ, RZ, R14 ;  /* 0x000000ffff087224 */ /* 0x000fce00078e000e */
[----:B------:R-:W-:Y:S05]  /*2cd10*/  WARPSYNC.COLLECTIVE R15, `(.L_x_2071) ;  /* 0x000000000f087348 */ /* 0x000fea0003c00000 */
[----:B------:R0:W1:Y:S02]  /*2cd20*/  SHFL.IDX P6, R14, R13, R12, R11 ;  /* 0x0000000c0d0e7389 */ /* 0x00006400000c000b */
[----:B01----:R-:W-:Y:S01]  /*2cd30*/  ENDCOLLECTIVE ;  /* 0x000000000000791b */ /* 0x003fe20003800000 */
.L_x_2071:
        /* <DEDUP_REMOVED lines=9> */
.L_x_2072:
[----:B------:R-:W-:Y:S02]  /*2cdd0*/  SEL R87, R88, R119, P0 ;  /* 0x0000007758577207 */ /* 0x000fe40000000000 */
[----:B------:R-:W-:Y:S01]  /*2cde0*/  SEL R88, R119, R88, P0 ;  /* 0x0000005877587207 */ /* 0x000fe20000000000 */
[----:B------:R-:W-:Y:S02]  /*2cdf0*/  IMAD.MOV.U32 R13, RZ, RZ, R65 ;  /* 0x000000ffff0d7224 */ /* 0x000fe400078e0041 */
[----:B------:R-:W-:-:S07]  /*2ce00*/  IMAD.MOV.U32 R90, RZ, RZ, R14 ;  /* 0x000000ffff5a7224 */ /* 0x000fce00078e000e */
[----:B------:R-:W-:Y:S05]  /*2ce10*/  WARPSYNC.COLLECTIVE R15, `(.L_x_2073) ;  /* 0x000000000f087348 */ /* 0x000fea0003c00000 */
[----:B------:R0:W1:Y:S02]  /*2ce20*/  SHFL.IDX P6, R14, R13, R12, R11 ;  /* 0x0000000c0d0e7389 */ /* 0x00006400000c000b */
[----:B01----:R-:W-:Y:S01]  /*2ce30*/  ENDCOLLECTIVE ;  /* 0x000000000000791b */ /* 0x003fe20003800000 */
.L_x_2073:
        /* <DEDUP_REMOVED lines=9> */
.L_x_2074:
[----:B------:R-:W-:Y:S02]  /*2ced0*/  IMAD.MOV.U32 R13, RZ, RZ, R62 ;  /* 0x000000ffff0d7224 */ /* 0x000fe400078e003e */
[----:B------:R-:W-:-:S07]  /*2cee0*/  IMAD.MOV.U32 R7, RZ, RZ, R14 ;  /* 0x000000ffff077224 */ /* 0x000fce00078e000e */
[----:B------:R-:W-:Y:S05]  /*2cef0*/  WARPSYNC.COLLECTIVE R15, `(.L_x_2075) ;  /* 0x000000000f087348 */ /* 0x000fea0003c00000 */
[----:B------:R0:W1:Y:S02]  /*2cf00*/  SHFL.IDX P6, R14, R13, R12, R11 ;  /* 0x0000000c0d0e7389 */ /* 0x00006400000c000b */
[----:B01----:R-:W-:Y:S01]  /*2cf10*/  ENDCOLLECTIVE ;  /* 0x000000000000791b */ /* 0x003fe20003800000 */
.L_x_2075:
        /* <DEDUP_REMOVED lines=8> */
.L_x_2076:
[----:B------:R-:W-:Y:S02]  /*2cfa0*/  SEL R91, R92, R62, P0 ;  /* 0x0000003e5c5b7207 */ /* 0x000fe40000000000 */
[----:B------:R-:W-:Y:S01]  /*2cfb0*/  SEL R92, R62, R92, P0 ;  /* 0x0000005c3e5c7207 */ /* 0x000fe20000000000 */
[----:B------:R-:W-:Y:S02]  /*2cfc0*/  IMAD.MOV.U32 R13, RZ, RZ, R5 ;  /* 0x000000ffff0d7224 */ /* 0x000fe400078e0005 */
[----:B------:R-:W-:-:S07]  /*2cfd0*/  IMAD.MOV.U32 R65, RZ, RZ, R14 ;  /* 0x000000ffff417224 */ /* 0x000fce00078e000e */
[----:B------:R-:W-:Y:S05]  /*2cfe0*/  WARPSYNC.COLLECTIVE R15, `(.L_x_2077) ;  /* 0x000000000f087348 */ /* 0x000fea0003c00000 */
[----:B------:R0:W1:Y:S02]  /*2cff0*/  SHFL.IDX P6, R14, R13, R12, R11 ;  /* 0x0000000c0d0e7389 */ /* 0x00006400000c000b */
[----:B01----:R-:W-:Y:S01]  /*2d000*/  ENDCOLLECTIVE ;  /* 0x000000000000791b */ /* 0x003fe20003800000 */
.L_x_2077:
[----:B------:R-:W-:Y:S02]  /*2d010*/  IMAD.MOV.U32 R13, RZ, RZ, R64 ;  /* 0x000000ffff0d7224 */ /* 0x000fe400078e0040 */
[----:B------:R-:W-:Y:S02]  /*2d020*/  IMAD.MOV.U32 R12, RZ, RZ, R25 ;  /* 0x000000ffff0c7224 */ /* 0x000fe400078e0019 */
[----:B------:R-:W-:-:S07]  /*2d030*/  IMAD.MOV.U32 R5, RZ, RZ, R14 ;  /* 0x000000ffff057224 */ /* 0x000fce00078e000e */
[----:B------:R-:W-:Y:S05]  /*2d040*/  WARPSYNC.COLLECTIVE R15, `(.L_x_2078) ;  /* 0x000000000f087348 */ /* 0x000fea0003c00000 */
[----:B------:R0:W1:Y:S02]  /*2d050*/  SHFL.IDX P6, R14, R13, R12, R11 ;  /* 0x0000000c0d0e7389 */ /* 0x00006400000c000b */
[----:B01----:R-:W-:Y:S01]  /*2d060*/  ENDCOLLECTIVE ;  /* 0x000000000000791b */ /* 0x003fe20003800000 */
.L_x_2078:
[----:B------:R-:W-:Y:S02]  /*2d070*/  IMAD.MOV.U32 R13, RZ, RZ, R6 ;  /* 0x000000ffff0d7224 */ /* 0x000fe400078e0006 */
[----:B------:R-:W-:-:S07]  /*2d080*/  IMAD.MOV.U32 R4, RZ, RZ, R14 ;  /* 0x000000ffff047224 */ /* 0x000fce00078e000e */
[----:B------:R-:W-:Y:S05]  /*2d090*/  WARPSYNC.COLLECTIVE R15, `(.L_x_2079) ;  /* 0x000000000f087348 */ /* 0x000fea0003c00000 */
[----:B------:R0:W1:Y:S02]  /*2d0a0*/  SHFL.IDX P6, R14, R13, R12, R11 ;  /* 0x0000000c0d0e7389 */ /* 0x00006400000c000b */
[----:B01----:R-:W-:Y:S01]  /*2d0b0*/  ENDCOLLECTIVE ;  /* 0x000000000000791b */ /* 0x003fe20003800000 */
.L_x_2079:
[----:B------:R-:W-:Y:S05]  /*2d0c0*/  BRA `(.L_x_2080) ;  /* 0xffffff1c00ec7947 */ /* 0x000fea000383ffff */
.L_x_1796:
[----:B------:R-:W-:Y:S02]  /*2d0d0*/  IMAD.MOV.U32 R13, RZ, RZ, R3 ;  /* 0x000000ffff0d7224 */ /* 0x000fe400078e0003 */
[----:B------:R-:W-:Y:S02]  /*2d0e0*/  IMAD.MOV.U32 R12, RZ, RZ, RZ ;  /* 0x000000ffff0c7224 */ /* 0x000fe400078e00ff */
[----:B------:R-:W-:Y:S02]  /*2d0f0*/  IMAD.MOV.U32 R11, RZ, RZ, 0x181f ;  /* 0x0000181fff0b7424 */ /* 0x000fe400078e00ff */
[----:B------:R-:W-:-:S07]  /*2d100*/  IMAD.MOV.U32 R15, RZ, RZ, -0x1 ;  /* 0xffffffffff0f7424 */ /* 0x000fce00078e00ff */
[----:B-----5:R-:W-:Y:S05]  /*2d110*/  WARPSYNC.COLLECTIVE R15, `(.L_x_2081) ;  /* 0x000000000f087348 */ /* 0x020fea0003c00000 */
[----:B------:R0:W1:Y:S02]  /*2d120*/  SHFL.IDX P6, R14, R13, R12, R11 ;  /* 0x0000000c0d0e7389 */ /* 0x00006400000c000b */
[----:B01---5:R-:W-:Y:S01]  /*2d130*/  ENDCOLLECTIVE ;  /* 0x000000000000791b */ /* 0x023fe20003800000 */
.L_x_2081:
[----:B------:R-:W-:Y:S02]  /*2d140*/  IMAD.MOV.U32 R13, RZ, RZ, R2 ;  /* 0x000000ffff0d7224 */ /* 0x000fe400078e0002 */
[----:B------:R-:W-:-:S07]  /*2d150*/  IMAD.MOV.U32 R0, RZ, RZ, R14 ;  /* 0x000000ffff007224 */ /* 0x000fce00078e000e */
[----:B------:R-:W-:Y:S05]  /*2d160*/  WARPSYNC.COLLECTIVE R15, `(.L_x_2082) ;  /* 0x000000000f087348 */ /* 0x000fea0003c00000 */
[----:B------:R0:W1:Y:S02]  /*2d170*/  SHFL.IDX P6, R14, R13, R12, R11 ;  /* 0x0000000c0d0e7389 */ /* 0x00006400000c000b */
[----:B01----:R-:W-:Y:S01]  /*2d180*/  ENDCOLLECTIVE ;  /* 0x000000000000791b */ /* 0x003fe20003800000 */
.L_x_2082:
[----:B------:R-:W-:Y:S05]  /*2d190*/  BRA `(.L_x_2083) ;  /* 0xffffff2c00487947 */ /* 0x000fea000383ffff */
.L_x_1799:
[----:B------:R-:W-:Y:S01]  /*2d1a0*/  BSSY B1, `(.L_x_2084) ;  /* 0x0000008000017945 */ /* 0x000fe20003800000 */
[----:B------:R-:W-:Y:S02]  /*2d1b0*/  IMAD.MOV.U32 R13, RZ, RZ, R3 ;  /* 0x000000ffff0d7224 */ /* 0x000fe400078e0003 */
[----:B------:R-:W-:Y:S02]  /*2d1c0*/  IMAD.MOV.U32 R12, RZ, RZ, 0x1 ;  /* 0x00000001ff0c7424 */ /* 0x000fe400078e00ff */
[----:B------:R-:W-:Y:S02]  /*2d1d0*/  IMAD.MOV.U32 R11, RZ, RZ, 0x181f ;  /* 0x0000181fff0b7424 */ /* 0x000fe400078e00ff */
[----:B---3--:R-:W-:-:S07]  /*2d1e0*/  IMAD.MOV.U32 R15, RZ, RZ, -0x1 ;  /* 0xffffffffff0f7424 */ /* 0x008fce00078e00ff */
[----:B012--5:R-:W-:Y:S05]  /*2d1f0*/  WARPSYNC.COLLECTIVE R15, `(.L_x_2085) ;  /* 0x000000000f087348 */ /* 0x027fea0003c00000 */
[----:B--2---:R2:W3:Y:S02]  /*2d200*/  SHFL.IDX P6, R14, R13, R12, R11 ;  /* 0x0000000c0d0e7389 */ /* 0x0044e400000c000b */
[----:B0123-5:R-:W-:Y:S01]  /*2d210*/  ENDCOLLECTIVE ;  /* 0x000000000000791b */ /* 0x02ffe20003800000 */
.L_x_2085:
[----:B------:R-:W-:Y:S05]  /*2d220*/  BSYNC B1 ;  /* 0x0000000000017941 */ /* 0x000fea0003800000 */
.L_x_2084:
[----:B------:R-:W-:Y:S02]  /*2d230*/  IMAD.MOV.U32 R13, RZ, RZ, R2 ;  /* 0x000000ffff0d7224 */ /* 0x000fe400078e0002 */
[----:B------:R-:W-:Y:S02]  /*2d240*/  IMAD.MOV.U32 R12, RZ, RZ, 0x1 ;  /* 0x00000001ff0c7424 */ /* 0x000fe400078e00ff */
[----:B------:R-:W-:Y:S02]  /*2d250*/  IMAD.MOV.U32 R11, RZ, RZ, 0x181f ;  /* 0x0000181fff0b7424 */ /* 0x000fe400078e00ff */
[----:B------:R-:W-:Y:S02]  /*2d260*/  IMAD.MOV.U32 R15, RZ, RZ, -0x1 ;  /* 0xffffffffff0f7424 */ /* 0x000fe400078e00ff */
[----:B------:R-:W-:-:S07]  /*2d270*/  IMAD.MOV.U32 R0, RZ, RZ, R14 ;  /* 0x000000ffff007224 */ /* 0x000fce00078e000e */
[----:B------:R-:W-:Y:S05]  /*2d280*/  WARPSYNC.COLLECTIVE R15, `(.L_x_2086) ;  /* 0x000000000f087348 */ /* 0x000fea0003c00000 */
[----:B------:R0:W1:Y:S02]  /*2d290*/  SHFL.IDX P6, R14, R13, R12, R11 ;  /* 0x0000000c0d0e7389 */ /* 0x00006400000c000b */
[----:B01----:R-:W-:Y:S01]  /*2d2a0*/  ENDCOLLECTIVE ;  /* 0x000000000000791b */ /* 0x003fe20003800000 */
.L_x_2086:
[----:B------:R-:W-:Y:S05]  /*2d2b0*/  BRA `(.L_x_2087) ;  /* 0xffffff2c00507947 */ /* 0x000fea000383ffff */
.L_x_1802:
        /* <DEDUP_REMOVED lines=8> */
.L_x_2089:
[----:B------:R-:W-:Y:S05]  /*2d340*/  BSYNC B1 ;  /* 0x0000000000017941 */ /* 0x000fea0003800000 */
.L_x_2088:
        /* <DEDUP_REMOVED lines=8> */
.L_x_2090:
[----:B------:R-:W-:Y:S05]  /*2d3d0*/  BRA `(.L_x_2091) ;  /* 0xffffff2c00587947 */ /* 0x000fea000383ffff */
.L_x_1805:
        /* <DEDUP_REMOVED lines=8> */
.L_x_2093:
[----:B------:R-:W-:Y:S05]  /*2d460*/  BSYNC B1 ;  /* 0x0000000000017941 */ /* 0x000fea0003800000 */
.L_x_2092:
        /* <DEDUP_REMOVED lines=8> */
.L_x_2094:
[----:B------:R-:W-:Y:S05]  /*2d4f0*/  BRA `(.L_x_2095) ;  /* 0xffffff2c00607947 */ /* 0x000fea000383ffff */
.L_x_1807:
[----:B------:R-:W-:Y:S02]  /*2d500*/  IMAD.MOV.U32 R13, RZ, RZ, R26 ;  /* 0x000000ffff0d7224 */ /* 0x000fe400078e001a */
[----:B------:R-:W-:Y:S02]  /*2d510*/  IMAD.MOV.U32 R12, RZ, RZ, RZ ;  /* 0x000000ffff0c7224 */ /* 0x000fe400078e00ff */
[----:B------:R-:W-:Y:S02]  /*2d520*/  IMAD.MOV.U32 R11, RZ, RZ, 0x1c1f ;  /* 0x00001c1fff0b7424 */ /* 0x000fe400078e00ff */
[----:B------:R-:W-:-:S07]  /*2d530*/  IMAD.MOV.U32 R15, RZ, RZ, -0x1 ;  /* 0xffffffffff0f7424 */ /* 0x000fce00078e00ff */
[----:B------:R-:W-:Y:S05]  /*2d540*/  WARPSYNC.COLLECTIVE R15, `(.L_x_2096) ;  /* 0x000000000f087348 */ /* 0x000fea0003c00000 */
[----:B------:R0:W1:Y:S02]  /*2d550*/  SHFL.IDX P6, R14, R13, R12, R11 ;  /* 0x0000000c0d0e7389 */ /* 0x00006400000c000b */
[----:B01----:R-:W-:Y:S01]  /*2d560*/  ENDCOLLECTIVE ;  /* 0x000000000000791b */ /* 0x003fe20003800000 */
.L_x_2096:
[----:B------:R-:W-:Y:S02]  /*2d570*/  IMAD.MOV.U32 R13, RZ, RZ, R25 ;  /* 0x000000ffff0d7224 */ /* 0x000fe400078e0019 */
[----:B------:R-:W-:-:S07]  /*2d580*/  IMAD.MOV.U32 R28, RZ, RZ, R14 ;  /* 0x000000ffff1c7224 */ /* 0x000fce00078e000e */
[----:B------:R-:W-:Y:S05]  /*2d590*/  WARPSYNC.COLLECTIVE R15, `(.L_x_2097) ;  /* 0x000000000f087348 */ /* 0x000fea0003c00000 */
[----:B------:R0:W1:Y:S02]  /*2d5a0*/  SHFL.IDX P6, R14, R13, R12, R11 ;  /* 0x0000000c0d0e7389 */ /* 0x00006400000c000b */
[----:B01----:R-:W-:Y:S01]  /*2d5b0*/  ENDCOLLECTIVE ;  /* 0x000000000000791b */ /* 0x003fe20003800000 */
.L_x_2097:
[----:B------:R-:W-:Y:S05]  /*2d5c0*/  BRA `(.L_x_2098) ;  /* 0xffffff3000247947 */ /* 0x000fea000383ffff */
.L_x_1810:
[----:B------:R-:W-:Y:S01]  /*2d5d0*/  BSSY B1, `(.L_x_2099) ;  /* 0x0000008000017945 */ /* 0x000fe20003800000 */
[----:B------:R-:W-:Y:S02]  /*2d5e0*/  IMAD.MOV.U32 R13, RZ, RZ, R26 ;  /* 0x000000ffff0d7224 */ /* 0x000fe400078e001a */
[----:B------:R-:W-:Y:S02]  /*2d5f0*/  IMAD.MOV.U32 R12, RZ, RZ, 0x1 ;  /* 0x00000001ff0c7424 */ /* 0x000fe400078e00ff */
[----:B------:R-:W-:Y:S02]  /*2d600*/  IMAD.MOV.U32 R11, RZ, RZ, 0x1c1f ;  /* 0x00001c1fff0b7424 */ /* 0x000fe400078e00ff */
[----:B------:R-:W-:-:S07]  /*2d610*/  IMAD.MOV.U32 R15, RZ, RZ, -0x1 ;  /* 0xffffffffff0f7424 */ /* 0x000fce00078e00ff */
[----:B0123--:R-:W-:Y:S05]  /*2d620*/  WARPSYNC.COLLECTIVE R15, `(.L_x_2100) ;  /* 0x000000000f087348 */ /* 0x00ffea0003c00000 */
[----:B--2---:R2:W4:Y:S02]  /*2d630*/  SHFL.IDX P6, R14, R13, R12, R11 ;  /* 0x0000000c0d0e7389 */ /* 0x00452400000c000b */
[----:B01234-:R-:W-:Y:S01]  /*2d640*/  ENDCOLLECTIVE ;  /* 0x000000000000791b */ /* 0x01ffe20003800000 */
.L_x_2100:
[----:B------:R-:W-:Y:S05]  /*2d650*/  BSYNC B1 ;  /* 0x0000000000017941 */ /* 0x000fea0003800000 */
.L_x_2099:
        /* <DEDUP_REMOVED lines=8> */
.L_x_2101:
[----:B------:R-:W-:Y:S05]  /*2d6e0*/  BRA `(.L_x_2102) ;  /* 0xffffff3400c07947 */ /* 0x000fea000383ffff */
.L_x_1814:
[----:B------:R-:W-:Y:S02]  /*2d6f0*/  IMAD.MOV.U32 R13, RZ, RZ, R3 ;  /* 0x000000ffff0d7224 */ /* 0x000fe400078e0003 */
[----:B------:R-:W-:Y:S02]  /*2d700*/  IMAD.MOV.U32 R12, RZ, RZ, RZ ;  /* 0x000000ffff0c7224 */ /* 0x000fe400078e00ff */
[----:B------:R-:W-:Y:S02]  /*2d710*/  IMAD.MOV.U32 R11, RZ, RZ, 0x181f ;  /* 0x0000181fff0b7424 */ /* 0x000fe400078e00ff */
[----:B------:R-:W-:-:S07]  /*2d720*/  IMAD.MOV.U32 R15, RZ, RZ, -0x1 ;  /* 0xffffffffff0f7424 */ /* 0x000fce00078e00ff */
[----:B--2---:R-:W-:Y:S05]  /*2d730*/  WARPSYNC.COLLECTIVE R15, `(.L_x_2103) ;  /* 0x000000000f087348 */ /* 0x004fea0003c00000 */
[----:B------:R0:W1:Y:S02]  /*2d740*/  SHFL.IDX P6, R14, R13, R12, R11 ;  /* 0x0000000c0d0e7389 */ /* 0x00006400000c000b */
[----:B012---:R-:W-:Y:S01]  /*2d750*/  ENDCOLLECTIVE ;  /* 0x000000000000791b */ /* 0x007fe20003800000 */
.L_x_2103:
[----:B------:R-:W-:Y:S02]  /*2d760*/  IMAD.MOV.U32 R13, RZ, RZ, R2 ;  /* 0x000000ffff0d7224 */ /* 0x000fe400078e0002 */
[----:B------:R-:W-:-:S07]  /*2d770*/  IMAD.MOV.U32 R0, RZ, RZ, R14 ;  /* 0x000000ffff007224 */ /* 0x000fce00078e000e */
[----:B------:R-:W-:Y:S05]  /*2d780*/  WARPSYNC.COLLECTIVE R15, `(.L_x_2104) ;  /* 0x000000000f087348 */ /* 0x000fea0003c00000 */
[----:B------:R0:W1:Y:S02]  /*2d790*/  SHFL.IDX P6, R14, R13, R12, R11 ;  /* 0x0000000c0d0e7389 */ /* 0x00006400000c000b */
[----:B01----:R-:W-:Y:S01]  /*2d7a0*/  ENDCOLLECTIVE ;  /* 0x000000000000791b */ /* 0x003fe20003800000 */
.L_x_2104:
[----:B------:R-:W-:Y:S05]  /*2d7b0*/  BRA `(.L_x_2105) ;  /* 0xffffff4400207947 */ /* 0x000fea000383ffff */
.L_x_1817:
[----:B------:R-:W-:Y:S01]  /*2d7c0*/  BSSY B1, `(.L_x_2106) ;  /* 0x0000008000017945 */ /* 0x000fe20003800000 */
[----:B------:R-:W-:Y:S02]  /*2d7d0*/  IMAD.MOV.U32 R13, RZ, RZ, R3 ;  /* 0x000000ffff0d7224 */ /* 0x000fe400078e0003 */
[----:B------:R-:W-:Y:S02]  /*2d7e0*/  IMAD.MOV.U32 R12, RZ, RZ, 0x1 ;  /* 0x00000001ff0c7424 */ /* 0x000fe400078e00ff */
[----:B------:R-:W-:Y:S02]  /*2d7f0*/  IMAD.MOV.U32 R11, RZ, RZ, 0x181f ;  /* 0x0000181fff0b7424 */ /* 0x000fe400078e00ff */
[----:B----4-:R-:W-:-:S07]  /*2d800*/  IMAD.MOV.U32 R15, RZ, RZ, -0x1 ;  /* 0xffffffffff0f7424 */ /* 0x010fce00078e00ff */
[----:B0123--:R-:W-:Y:S05]  /*2d810*/  WARPSYNC.COLLECTIVE R15, `(.L_x_2107) ;  /* 0x000000000f087348 */ /* 0x00ffea0003c00000 */
[----:B---3--:R3:W4:Y:S02]  /*2d820*/  SHFL.IDX P6, R14, R13, R12, R11 ;  /* 0x0000000c0d0e7389 */ /* 0x00872400000c000b */
[----:B01234-:R-:W-:Y:S01]  /*2d830*/  ENDCOLLECTIVE ;  /* 0x000000000000791b */ /* 0x01ffe20003800000 */
.L_x_2107:
[----:B------:R-:W-:Y:S05]  /*2d840*/  BSYNC B1 ;  /* 0x0000000000017941 */ /* 0x000fea0003800000 */
.L_x_2106:
        /* <DEDUP_REMOVED lines=8> */
.L_x_2108:
[----:B------:R-:W-:Y:S05]  /*2d8d0*/  BRA `(.L_x_2109) ;  /* 0xffffff44002c7947 */ /* 0x000fea000383ffff */
.L_x_1820:
        /* <DEDUP_REMOVED lines=8> */
.L_x_2111:
[----:B------:R-:W-:Y:S05]  /*2d960*/  BSYNC B1 ;  /* 0x0000000000017941 */ /* 0x000fea0003800000 */
.L_x_2110:
        /* <DEDUP_REMOVED lines=8> */
.L_x_2112:
[----:B------:R-:W-:Y:S05]  /*2d9f0*/  BRA `(.L_x_2113) ;  /* 0xffffff4400347947 */ /* 0x000fea000383ffff */
.L_x_1823:
[----:B------:R-:W-:Y:S01]  /*2da00*/  BSSY B1, `(.L_x_2114) ;  /* 0x0000008000017945 */ /* 0x000fe20003800000 */
[----:B------:R-:W-:Y:S02]  /*2da10*/  IMAD.MOV.U32 R13, RZ, RZ, R3 ;  /* 0x000000ffff0d7224 */ /* 0x000fe400078e0003 */
[----:B------:R-:W-:Y:S02]  /*2da20*/  IMAD.MOV.U32 R12, RZ, RZ, 0x3 ;  /* 0x00000003ff0c7424 */ /* 0x000fe400078e00ff */
[----:B------:R-:W-:Y:S02]  /*2da30*/  IMAD.MOV.U32 R11, RZ, RZ, 0x181f ;  /* 0x0000181fff0b7424 */ /* 0x000fe400078e00ff */
[----:B0-----:R-:W-:-:S07]  /*2da40*/  IMAD.MOV.U32 R15, RZ, RZ, -0x1 ;  /* 0xffffffffff0f7424 */ /* 0x001fce00078e00ff */
[----:B-1234-:R-:W-:Y:S05]  /*2da50*/  WARPSYNC.COLLECTIVE R15, `(.L_x_2115) ;  /* 0x000000000f087348 */ /* 0x01efea0003c00000 */
[----:B----4-:R0:W4:Y:S02]  /*2da60*/  SHFL.IDX P6, R14, R13, R12, R11 ;  /* 0x0000000c0d0e7389 */ /* 0x01012400000c000b */
[----:B01234-:R-:W-:Y:S01]  /*2da70*/  ENDCOLLECTIVE ;  /* 0x000000000000791b */ /* 0x01ffe20003800000 */
.L_x_2115:
[----:B------:R-:W-:Y:S05]  /*2da80*/  BSYNC B1 ;  /* 0x0000000000017941 */ /* 0x000fea0003800000 */
.L_x_2114:
        /* <DEDUP_REMOVED lines=8> */
.L_x_2116:
[----:B------:R-:W-:Y:S05]  /*2db10*/  BRA `(.L_x_2117) ;  /* 0xffffff44003c7947 */ /* 0x000fea000383ffff */
.L_x_1849:
[----:B------:R-:W0:Y:S01]  /*2db20*/  S2R R5, SR_TID.X ;  /* 0x0000000000057919 */ /* 0x000e220000002100 */
[----:B------:R-:W-:Y:S01]  /*2db30*/  BSSY B1, `(.L_x_2118) ;  /* 0x000000a000017945 */ /* 0x000fe20003800000 */
[----:B------:R-:W-:Y:S02]  /*2db40*/  IMAD.MOV.U32 R12, RZ, RZ, RZ ;  /* 0x000000ffff0c7224 */ /* 0x000fe400078e00ff */
[----:B------:R-:W-:Y:S02]  /*2db50*/  IMAD.MOV.U32 R11, RZ, RZ, 0x1f ;  /* 0x0000001fff0b7424 */ /* 0x000fe400078e00ff */
[----:B------:R-:W-:Y:S01]  /*2db60*/  IMAD.MOV.U32 R15, RZ, RZ, -0x1 ;  /* 0xffffffffff0f7424 */ /* 0x000fe200078e00ff */
[----:B0-----:R-:W-:-:S04]  /*2db70*/  SHF.R.U32.HI R5, RZ, 0x5, R5 ;  /* 0x00000005ff057819 */ /* 0x001fc80000011605 */
[----:B------:R-:W-:-:S05]  /*2db80*/  LOP3.LUT R5, R5, 0x3, RZ, 0xc0, !PT ;  /* 0x0000000305057812 */ /* 0x000fca00078ec0ff */
[----:B------:R-:W-:-:S07]  /*2db90*/  IMAD.MOV.U32 R13, RZ, RZ, R5 ;  /* 0x000000ffff0d7224 */ /* 0x000fce00078e0005 */
[----:B------:R-:W-:Y:S05]  /*2dba0*/  WARPSYNC.COLLECTIVE R15, `(.L_x_2119) ;  /* 0x000000000f087348 */ /* 0x000fea0003c00000 */
[----:B------:R0:W1:Y:S02]  /*2dbb0*/  SHFL.IDX P6, R14, R13, R12, R11 ;  /* 0x0000000c0d0e7389 */ /* 0x00006400000c000b */
[----:B01----:R-:W-:Y:S01]  /*2dbc0*/  ENDCOLLECTIVE ;  /* 0x000000000000791b */ /* 0x003fe20003800000 */
.L_x_2119:
[----:B------:R-:W-:Y:S05]  /*2dbd0*/  BSYNC B1 ;  /* 0x0000000000017941 */ /* 0x000fea0003800000 */
.L_x_2118:
[----:B------:R-:W-:Y:S05]  /*2dbe0*/  BRA `(.L_x_2120) ;  /* 0xffffff6400587947 */ /* 0x000fea000383ffff */
.L_x_1851:
[----:B------:R-:W-:Y:S01]  /*2dbf0*/  BSSY B1, `(.L_x_2121) ;  /* 0x0000006000017945 */ /* 0x000fe20003800000 */
[----:B------:R-:W-:-:S07]  /*2dc00*/  IMAD.MOV.U32 R15, RZ, RZ, -0x1 ;  /* 0xffffffffff0f7424 */ /* 0x000fce00078e00ff */
[----:B0-----:R-:W-:Y:S05]  /*2dc10*/  WARPSYNC.COLLECTIVE R15, `(.L_x_2122) ;  /* 0x000000000f0c7348 */ /* 0x001fea0003c00000 */
[----:B------:R-:W-:Y:S02]  /*2dc20*/  ELECT P6, UR62, PT ;  /* 0x00000000003e782f */ /* 0x000fe400038c0000 */
[----:B------:R-:W-:Y:S01]  /*2dc30*/  MOV R14, UR62 ;  /* 0x0000003e000e7c02 */ /* 0x000fe20008000f00 */
[----:B0-----:R-:W-:Y:S10]  /*2dc40*/  ENDCOLLECTIVE ;  /* 0x000000000000791b */ /* 0x001ff40003800000 */
.L_x_2122:
[----:B------:R-:W-:Y:S05]  /*2dc50*/  BSYNC B1 ;  /* 0x0000000000017941 */ /* 0x000fea0003800000 */
.L_x_2121:
[----:B------:R-:W-:Y:S05]  /*2dc60*/  BRA `(.L_x_1850) ;  /* 0xffffff6400507947 */ /* 0x000fea000383ffff */
.L_x_1853:
[----:B0-----:R0:W1:Y:S02]  /*2dc70*/  SYNCS.PHASECHK.TRANS64.TRYWAIT P0, [R16+URZ+0x22820], R5 ;  /* 0x02282005100075a7 */ /* 0x001064000800017f */
[----:B-1----:R-:W-:Y:S05]  /*2dc80*/  @!P0 NANOSLEEP.SYNCS 0x989680 ;  /* 0x009896800000895d */ /* 0x002fea0003900000 */
[----:B------:R-:W1:Y:S02]  /*2dc90*/  @!P0 SYNCS.PHASECHK.TRANS64 P0, [R16+URZ+0x22820], R5 ;  /* 0x02282005100085a7 */ /* 0x000e64000800007f */
[----:B-1----:R-:W-:Y:S05]  /*2dca0*/  @!P0 BRA `(.L_x_1853) ;  /* 0xfffffffc00f08947 */ /* 0x002fea000383ffff */
[----:B------:R-:W-:Y:S05]  /*2dcb0*/  BRA `(.L_x_2123) ;  /* 0xffffff6400607947 */ /* 0x000fea000383ffff */
.L_x_1857:
[----:B-1----:R1:W2:Y:S02]  /*2dcc0*/  SYNCS.PHASECHK.TRANS64.TRYWAIT P0, [R10+URZ+0x228a0], R9 ;  /* 0x0228a0090a0075a7 */ /* 0x0022a4000800017f */
[----:B--2---:R-:W-:Y:S05]  /*2dcd0*/  @!P0 NANOSLEEP.SYNCS 0x989680 ;  /* 0x009896800000895d */ /* 0x004fea0003900000 */
[----:B------:R-:W2:Y:S02]  /*2dce0*/  @!P0 SYNCS.PHASECHK.TRANS64 P0, [R10+URZ+0x228a0], R9 ;  /* 0x0228a0090a0085a7 */ /* 0x000ea4000800007f */
[----:B--2---:R-:W-:Y:S05]  /*2dcf0*/  @!P0 BRA `(.L_x_1857) ;  /* 0xfffffffc00f08947 */ /* 0x004fea000383ffff */
[----:B------:R-:W-:Y:S05]  /*2dd00*/  BRA `(.L_x_2124) ;  /* 0xffffff6400787947 */ /* 0x000fea000383ffff */
.L_x_1864:
[----:B0-----:R0:W2:Y:S02]  /*2dd10*/  SYNCS.PHASECHK.TRANS64.TRYWAIT P0, [R10+URZ+0x228c0], R9 ;  /* 0x0228c0090a0075a7 */ /* 0x0010a4000800017f */
[----:B--2---:R-:W-:Y:S05]  /*2dd20*/  @!P0 NANOSLEEP.SYNCS 0x989680 ;  /* 0x009896800000895d */ /* 0x004fea0003900000 */
[----:B------:R-:W2:Y:S02]  /*2dd30*/  @!P0 SYNCS.PHASECHK.TRANS64 P0, [R10+URZ+0x228c0], R9 ;  /* 0x0228c0090a0085a7 */ /* 0x000ea4000800007f */
[----:B--2---:R-:W-:Y:S05]  /*2dd40*/  @!P0 BRA `(.L_x_1864) ;  /* 0xfffffffc00f08947 */ /* 0x004fea000383ffff */
[----:B------:R-:W-:Y:S05]  /*2dd50*/  BRA `(.L_x_2125) ;  /* 0xffffff68006c7947 */ /* 0x000fea000383ffff */
.L_x_1871:
[----:B-1----:R1:W2:Y:S02]  /*2dd60*/  SYNCS.PHASECHK.TRANS64.TRYWAIT P1, [R9+URZ+0x228a0], R8 ;  /* 0x0228a008090075a7 */ /* 0x0022a4000802017f */
[----:B--2---:R-:W-:Y:S05]  /*2dd70*/  @!P1 NANOSLEEP.SYNCS 0x989680 ;  /* 0x009896800000995d */ /* 0x004fea0003900000 */
[----:B------:R-:W2:Y:S02]  /*2dd80*/  @!P1 SYNCS.PHASECHK.TRANS64 P1, [R9+URZ+0x228a0], R8 ;  /* 0x0228a008090095a7 */ /* 0x000ea4000802007f */
[----:B--2---:R-:W-:Y:S05]  /*2dd90*/  @!P1 BRA `(.L_x_1871) ;  /* 0xfffffffc00f09947 */ /* 0x004fea000383ffff */
[----:B------:R-:W-:Y:S05]  /*2dda0*/  BRA `(.L_x_2126) ;  /* 0xffffff6c002c7947 */ /* 0x000fea000383ffff */
.L_x_1878:
[----:B0-----:R0:W2:Y:S02]  /*2ddb0*/  SYNCS.PHASECHK.TRANS64.TRYWAIT P1, [R9+URZ+0x228c0], R8 ;  /* 0x0228c008090075a7 */ /* 0x0010a4000802017f */
[----:B--2---:R-:W-:Y:S05]  /*2ddc0*/  @!P1 NANOSLEEP.SYNCS 0x989680 ;  /* 0x009896800000995d */ /* 0x004fea0003900000 */
[----:B------:R-:W2:Y:S02]  /*2ddd0*/  @!P1 SYNCS.PHASECHK.TRANS64 P1, [R9+URZ+0x228c0], R8 ;  /* 0x0228c008090095a7 */ /* 0x000ea4000802007f */
[----:B--2---:R-:W-:Y:S05]  /*2dde0*/  @!P1 BRA `(.L_x_1878) ;  /* 0xfffffffc00f09947 */ /* 0x004fea000383ffff */
[----:B------:R-:W-:Y:S05]  /*2ddf0*/  BRA `(.L_x_2127) ;  /* 0xffffff70001c7947 */ /* 0x000fea000383ffff */
.L_x_1903:
        /* <DEDUP_REMOVED lines=11> */
.L_x_2129:
[----:B------:R-:W-:Y:S05]  /*2deb0*/  BSYNC B0 ;  /* 0x0000000000007941 */ /* 0x000fea0003800000 */
.L_x_2128:
[----:B------:R-:W-:Y:S05]  /*2dec0*/  BRA `(.L_x_2130) ;  /* 0xffffff8000d87947 */ /* 0x000fea000383ffff */
.L_x_1906:
[----:B0-----:R-:W2:Y:S02]  /*2ded0*/  LDL R0, [R1+0x24] ;  /* 0x0000240001007983 */ /* 0x001ea40000100800 */
[----:B--2---:R0:W1:Y:S02]  /*2dee0*/  SYNCS.PHASECHK.TRANS64.TRYWAIT P0, [R4+URZ+0x22880], R0 ;  /* 0x02288000040075a7 */ /* 0x004064000800017f */
[----:B-1----:R-:W-:Y:S05]  /*2def0*/  @!P0 NANOSLEEP.SYNCS 0x989680 ;  /* 0x009896800000895d */ /* 0x002fea0003900000 */
[----:B------:R-:W1:Y:S02]  /*2df00*/  @!P0 SYNCS.PHASECHK.TRANS64 P0, [R4+URZ+0x22880], R0 ;  /* 0x02288000040085a7 */ /* 0x000e64000800007f */
[----:B-1----:R-:W-:Y:S05]  /*2df10*/  @!P0 BRA `(.L_x_1906) ;  /* 0xfffffffc00ec8947 */ /* 0x002fea000383ffff */
[----:B------:R-:W-:Y:S05]  /*2df20*/  BRA `(.L_x_2131) ;  /* 0xffffff8000f47947 */ /* 0x000fea000383ffff */
.L_x_1907:
        /* <DEDUP_REMOVED lines=8> */
.L_x_2133:
[----:B------:R-:W-:Y:S05]  /*2dfb0*/  BSYNC B0 ;  /* 0x0000000000007941 */ /* 0x000fea0003800000 */
.L_x_2132:
[----:B------:R-:W-:Y:S01]  /*2dfc0*/  IMAD.MOV.U32 R13, RZ, RZ, R0 ;  /* 0x000000ffff0d7224 */ /* 0x000fe200078e0000 */
[----:B------:R-:W-:Y:S01]  /*2dfd0*/  LOP3.LUT P2, RZ, R17, 0x2, RZ, 0xc0, !PT ;  /* 0x0000000211ff7812 */ /* 0x000fe2000784c0ff */
[----:B------:R-:W-:Y:S01]  /*2dfe0*/  IMAD.MOV.U32 R12, RZ, RZ, RZ ;  /* 0x000000ffff0c7224 */ /* 0x000fe200078e00ff */
[C---:B------:R-:W-:Y:S01]  /*2dff0*/  ISETP.GE.AND P3, PT, R8.reuse, 0x21, PT ;  /* 0x000000210800780c */ /* 0x040fe20003f66270 */
[----:B------:R-:W-:Y:S01]  /*2e000*/  IMAD.MOV.U32 R11, RZ, RZ, 0x1c1f ;  /* 0x00001c1fff0b7424 */ /* 0x000fe200078e00ff */
[----:B------:R-:W-:Y:S01]  /*2e010*/  ISETP.GE.AND P5, PT, R8, 0x61, PT ;  /* 0x000000610800780c */ /* 0x000fe20003fa6270 */
[----:B------:R-:W-:Y:S02]  /*2e020*/  IMAD.MOV.U32 R15, RZ, RZ, -0x1 ;  /* 0xffffffffff0f7424 */ /* 0x000fe400078e00ff */
[----:B------:R-:W-:-:S10]  /*2e030*/  IMAD.MOV.U32 R3, RZ, RZ, R14 ;  /* 0x000000ffff037224 */ /* 0x000fd400078e000e */
[----:B------:R-:W-:Y:S05]  /*2e040*/  WARPSYNC.COLLECTIVE R15, `(.L_x_2134) ;  /* 0x000000000f087348 */ /* 0x000fea0003c00000 */
[----:B------:R0:W1:Y:S02]  /*2e050*/  SHFL.IDX P6, R14, R13, R12, R11 ;  /* 0x0000000c0d0e7389 */ /* 0x00006400000c000b */
[----:B01----:R-:W-:Y:S01]  /*2e060*/  ENDCOLLECTIVE ;  /* 0x000000000000791b */ /* 0x003fe20003800000 */
.L_x_2134:
[----:B------:R-:W-:Y:S02]  /*2e070*/  IMAD.MOV.U32 R13, RZ, RZ, R2 ;  /* 0x000000ffff0d7224 */ /* 0x000fe400078e0002 */
[----:B------:R-:W-:Y:S02]  /*2e080*/  IMAD.MOV.U32 R12, RZ, RZ, 0x1 ;  /* 0x00000001ff0c7424 */ /* 0x000fe400078e00ff */
[----:B------:R-:W-:-:S07]  /*2e090*/  IMAD.MOV.U32 R10, RZ, RZ, R14 ;  /* 0x000000ffff0a7224 */ /* 0x000fce00078e000e */
[----:B------:R-:W-:Y:S05]  /*2e0a0*/  WARPSYNC.COLLECTIVE R15, `(.L_x_2135) ;  /* 0x000000000f087348 */ /* 0x000fea0003c00000 */
[----:B------:R0:W1:Y:S02]  /*2e0b0*/  SHFL.IDX P6, R14, R13, R12, R11 ;  /* 0x0000000c0d0e7389 */ /* 0x00006400000c000b */
[----:B01----:R-:W-:Y:S01]  /*2e0c0*/  ENDCOLLECTIVE ;  /* 0x000000000000791b */ /* 0x003fe20003800000 */
.L_x_2135:
[----:B------:R-:W-:-:S05]  /*2e0d0*/  IADD3 R20, P0, R35, R10, RZ ;  /* 0x0000000a23147210 */ /* 0x000fca0007f1e0ff */
[----:B------:R-:W-:Y:S01]  /*2e0e0*/  IMAD.X R21, RZ, RZ, R3, P0 ;  /* 0x000000ffff157224 */ /* 0x000fe200000e0603 */
[----:B------:R-:W-:Y:S02]  /*2e0f0*/  ISETP.LT.OR P0, PT, R8, 0x1, P2 ;  /* 0x000000010800780c */ /* 0x000fe40001701670 */
[----:B------:R-:W-:Y:S01]  /*2e100*/  IADD3 R3, R16, R5, R32 ;  /* 0x0000000510037210 */ /* 0x000fe20007ffe020 */
[----:B------:R-:W-:-:S04]  /*2e110*/  IMAD.MOV.U32 R13, RZ, RZ, R0 ;  /* 0x000000ffff0d7224 */ /* 0x000fc800078e0000 */
[----:B------:R-:W-:-:S06]  /*2e120*/  IMAD.IADD R5, R33, 0x1, R3 ;  /* 0x0000000121057824 */ /* 0x000fcc00078e0203 */
        /* <DEDUP_REMOVED lines=9> */
.L_x_2136:
[----:B------:R-:W-:Y:S01]  /*2e1c0*/  @!PT LDS RZ, [RZ] ;  /* 0x00000000fffff984 */ /* 0x000fe20000000800 */
[----:B------:R-:W-:Y:S01]  /*2e1d0*/  @!PT LDS RZ, [RZ] ;  /* 0x00000000fffff984 */ /* 0x000fe20000000800 */
[----:B------:R-:W-:Y:S01]  /*2e1e0*/  @!PT LDS RZ, [RZ] ;  /* 0x00000000fffff984 */ /* 0x000fe20000000800 */
[----:B------:R0:W-:Y:S01]  /*2e1f0*/  LDGSTS.E.BYPASS.LTC128B.128 [R5+0x8400], desc[UR42][R20.64+0x40], !P0 ;  /* 0x0840004014057fae */ /* 0x0001e2000c101d6a */
[----:B------:R-:W-:Y:S02]  /*2e200*/  IMAD.MOV.U32 R13, RZ, RZ, R2 ;  /* 0x000000ffff0d7224 */ /* 0x000fe400078e0002 */
[----:B------:R-:W-:Y:S02]  /*2e210*/  IMAD.MOV.U32 R12, RZ, RZ, 0x2 ;  /* 0x00000002ff0c7424 */ /* 0x000fe400078e00ff */
[----:B------:R-:W-:-:S07]  /*2e220*/  IMAD.MOV.U32 R10, RZ, RZ, R14 ;  /* 0x000000ffff0a7224 */ /* 0x000fce00078e000e */
[----:B0-----:R-:W-:Y:S05]  /*2e230*/  WARPSYNC.COLLECTIVE R15, `(.L_x_2137) ;  /* 0x000000000f087348 */ /* 0x001fea0003c00000 */
[----:B------:R1:W2:Y:S02]  /*2e240*/  SHFL.IDX P6, R14, R13, R12, R11 ;  /* 0x0000000c0d0e7389 */ /* 0x0002a400000c000b */
[----:B012---:R-:W-:Y:S01]  /*2e250*/  ENDCOLLECTIVE ;  /* 0x000000000000791b */ /* 0x007fe20003800000 */
.L_x_2137:
        /* <DEDUP_REMOVED lines=13> */
.L_x_2138:
        /* <DEDUP_REMOVED lines=10> */
.L_x_2139:
        /* <DEDUP_REMOVED lines=14> */
.L_x_2140:
[----:B------:R-:W-:Y:S01]  /*2e4b0*/  @!PT LDS RZ, [RZ] ;  /* 0x00000000fffff984 */ /* 0x000fe20000000800 */
[----:B------:R-:W-:Y:S01]  /*2e4c0*/  @!PT LDS RZ, [RZ] ;  /* 0x00000000fffff984 */ /* 0x000fe20000000800 */
[----:B------:R-:W-:Y:S01]  /*2e4d0*/  @!PT LDS RZ, [RZ] ;  /* 0x00000000fffff984 */ /* 0x000fe20000000800 */
[----:B------:R1:W-:Y:S01]  /*2e4e0*/  LDGSTS.E.BYPASS.LTC128B.128 [R5+0xa400], desc[UR42][R20.64+0x40], !P0 ;  /* 0x0a40004014057fae */ /* 0x0003e2000c101d6a */
[----:B------:R-:W-:Y:S01]  /*2e4f0*/  IMAD.MOV.U32 R0, RZ, RZ, R14 ;  /* 0x000000ffff007224 */ /* 0x000fe200078e000e */
[----:B------:R-:W-:Y:S06]  /*2e500*/  BRA `(.L_x_2141) ;  /* 0xffffff80006c7947 */ /* 0x000fec000383ffff */
.L_x_1912:
[----:B---3--:R-:W3:Y:S02]  /*2e510*/  LDL R0, [R1+0x24] ;  /* 0x0000240001007983 */ /* 0x008ee40000100800 */
[----:B---3--:R3:W4:Y:S02]  /*2e520*/  SYNCS.PHASECHK.TRANS64.TRYWAIT P0, [R4+URZ+0x22840], R0 ;  /* 0x02284000040075a7 */ /* 0x008724000800017f */
[----:B----4-:R-:W-:Y:S05]  /*2e530*/  @!P0 NANOSLEEP.SYNCS 0x989680 ;  /* 0x009896800000895d */ /* 0x010fea0003900000 */
[----:B------:R-:W4:Y:S02]  /*2e540*/  @!P0 SYNCS.PHASECHK.TRANS64 P0, [R4+URZ+0x22840], R0 ;  /* 0x02284000040085a7 */ /* 0x000f24000800007f */
[----:B----4-:R-:W-:Y:S05]  /*2e550*/  @!P0 BRA `(.L_x_1912) ;  /* 0xfffffffc00ec8947 */ /* 0x010fea000383ffff */
[----:B------:R-:W-:Y:S05]  /*2e560*/  BRA `(.L_x_2142) ;  /* 0xffffff8000cc7947 */ /* 0x000fea000383ffff */
.L_x_1913:
[----:B------:R-:W-:Y:S01]  /*2e570*/  BSSY B0, `(.L_x_2143) ;  /* 0x0000008000007945 */ /* 0x000fe20003800000 */
[----:B------:R-:W-:Y:S02]  /*2e580*/  IMAD.MOV.U32 R13, RZ, RZ, R5 ;  /* 0x000000ffff0d7224 */ /* 0x000fe400078e0005 */
[----:B------:R-:W-:Y:S02]  /*2e590*/  IMAD.MOV.U32 R12, RZ, RZ, RZ ;  /* 0x000000ffff0c7224 */ /* 0x000fe400078e00ff */
[----:B------:R-:W-:Y:S02]  /*2e5a0*/  IMAD.MOV.U32 R11, RZ, RZ, 0x1c1f ;  /* 0x00001c1fff0b7424 */ /* 0x000fe400078e00ff */
[----:B------:R-:W-:-:S07]  /*2e5b0*/  IMAD.MOV.U32 R15, RZ, RZ, -0x1 ;  /* 0xffffffffff0f7424 */ /* 0x000fce00078e00ff */
[----:B--2---:R-:W-:Y:S05]  /*2e5c0*/  WARPSYNC.COLLECTIVE R15, `(.L_x_2144) ;  /* 0x000000000f087348 */ /* 0x004fea0003c00000 */
[----:B------:R0:W1:Y:S02]  /*2e5d0*/  SHFL.IDX P6, R14, R13, R12, R11 ;  /* 0x0000000c0d0e7389 */ /* 0x00006400000c000b */
[----:B012---:R-:W-:Y:S01]  /*2e5e0*/  ENDCOLLECTIVE ;  /* 0x000000000000791b */ /* 0x007fe20003800000 */
.L_x_2144:
[----:B------:R-:W-:Y:S05]  /*2e5f0*/  BSYNC B0 ;  /* 0x0000000000007941 */ /* 0x000fea0003800000 */
.L_x_2143:
        /* <DEDUP_REMOVED lines=12> */
.L_x_2145:
        /* <DEDUP_REMOVED lines=17> */
.L_x_2146:
        /* <DEDUP_REMOVED lines=12> */
.L_x_2147:
[----:B------:R-:W-:Y:S02]  /*2e890*/  IMAD.MOV.U32 R13, RZ, RZ, R5 ;  /* 0x000000ffff0d7224 */ /* 0x000fe400078e0005 */
[----:B------:R-:W-:Y:S02]  /*2e8a0*/  IMAD.MOV.U32 R12, RZ, RZ, 0x2 ;  /* 0x00000002ff0c7424 */ /* 0x000fe400078e00ff */
[----:B------:R-:W-:-:S07]  /*2e8b0*/  IMAD.MOV.U32 R3, RZ, RZ, R14 ;  /* 0x000000ffff037224 */ /* 0x000fce00078e000e */
[----:B------:R-:W-:Y:S05]  /*2e8c0*/  WARPSYNC.COLLECTIVE R15, `(.L_x_2148) ;  /* 0x000000000f087348 */ /* 0x000fea0003c00000 */
[----:B------:R0:W1:Y:S02]  /*2e8d0*/  SHFL.IDX P6, R14, R13, R12, R11 ;  /* 0x0000000c0d0e7389 */ /* 0x00006400000c000b */
[----:B01----:R-:W-:Y:S01]  /*2e8e0*/  ENDCOLLECTIVE ;  /* 0x000000000000791b */ /* 0x003fe20003800000 */
.L_x_2148:
        /* <DEDUP_REMOVED lines=16> */
.L_x_2149:
[----:B------:R-:W-:Y:S02]  /*2e9f0*/  IMAD.MOV.U32 R13, RZ, RZ, R5 ;  /* 0x000000ffff0d7224 */ /* 0x000fe400078e0005 */
[----:B------:R-:W-:Y:S02]  /*2ea00*/  IMAD.MOV.U32 R12, RZ, RZ, 0x3 ;  /* 0x00000003ff0c7424 */ /* 0x000fe400078e00ff */
[----:B------:R-:W-:-:S07]  /*2ea10*/  IMAD.MOV.U32 R3, RZ, RZ, R14 ;  /* 0x000000ffff037224 */ /* 0x000fce00078e000e */
[----:B------:R-:W-:Y:S05]  /*2ea20*/  WARPSYNC.COLLECTIVE R15, `(.L_x_2150) ;  /* 0x000000000f087348 */ /* 0x000fea0003c00000 */
[----:B------:R0:W1:Y:S02]  /*2ea30*/  SHFL.IDX P6, R14, R13, R12, R11 ;  /* 0x0000000c0d0e7389 */ /* 0x00006400000c000b */
[----:B01----:R-:W-:Y:S01]  /*2ea40*/  ENDCOLLECTIVE ;  /* 0x000000000000791b */ /* 0x003fe20003800000 */
.L_x_2150:
        /* <DEDUP_REMOVED lines=10> */
.L_x_2151:
[----:B------:R-:W-:Y:S01]  /*2eaf0*/  @!PT LDS RZ, [RZ] ;  /* 0x00000000fffff984 */ /* 0x000fe20000000800 */
[----:B------:R-:W-:Y:S01]  /*2eb00*/  @!PT LDS RZ, [RZ] ;  /* 0x00000000fffff984 */ /* 0x000fe20000000800 */
[----:B------:R-:W-:Y:S01]  /*2eb10*/  @!PT LDS RZ, [RZ] ;  /* 0x00000000fffff984 */ /* 0x000fe20000000800 */
[----:B------:R-:W-:Y:S04]  /*2eb20*/  @P2 LDGSTS.E.BYPASS.LTC128B.128 [R7+0x17400], desc[UR42][R2.64], !P4 ;  /* 0x1740000002072fae */ /* 0x000fe8000e101d6a */
[----:B------:R-:W-:Y:S01]  /*2eb30*/  @P2 LDGSTS.E.BYPASS.LTC128B.128 [R7+0x19400], desc[UR42][R2.64+0x40], !P5 ;  /* 0x1940004002072fae */ /* 0x000fe2000e901d6a */
[----:B------:R-:W-:-:S03]  /*2eb40*/  LOP3.LUT P5, RZ, R17, 0x40000000, RZ, 0xc0, !PT ;  /* 0x4000000011ff7812 */ /* 0x000fc600078ac0ff */
[----:B------:R0:W-:Y:S02]  /*2eb50*/  @P2 LDGSTS.E.BYPASS.LTC128B.128 [R7+0x1b400], desc[UR42][R2.64+0x80], !P1 ;  /* 0x1b40008002072fae */ /* 0x0001e4000c901d6a */
[----:B0-----:R-:W-:Y:S01]  /*2eb60*/  IMAD.MOV.U32 R2, RZ, RZ, R14 ;  /* 0x000000ffff027224 */ /* 0x001fe200078e000e */
[----:B------:R-:W-:Y:S07]  /*2eb70*/  BRA `(.L_x_2152) ;  /* 0xffffff8000407947 */ /* 0x000fee000383ffff */
.L_x_1918:
[----:B------:R-:W-:Y:S02]  /*2eb80*/  IMAD.MOV.U32 R13, RZ, RZ, R0 ;  /* 0x000000ffff0d7224 */ /* 0x000fe400078e0000 */
[----:B------:R-:W-:Y:S02]  /*2eb90*/  IMAD.MOV.U32 R12, RZ, RZ, RZ ;  /* 0x000000ffff0c7224 */ /* 0x000fe400078e00ff */
[----:B------:R-:W-:Y:S02]  /*2eba0*/  IMAD.MOV.U32 R11, RZ, RZ, 0x1c1f ;  /* 0x00001c1fff0b7424 */ /* 0x000fe400078e00ff */
[----:B------:R-:W-:Y:S02]  /*2ebb0*/  IMAD.MOV.U32 R15, RZ, RZ, -0x1 ;  /* 0xffffffffff0f7424 */ /* 0x000fe400078e00ff */
[----:B------:R-:W-:Y:S02]  /*2ebc0*/  IMAD R23, R23, R7, RZ ;  /* 0x0000000717177224 */ /* 0x000fe400078e02ff */
[----:B------:R-:W-:-:S07]  /*2ebd0*/  IMAD.IADD R25, R9, 0x1, R25 ;  /* 0x0000000109197824 */ /* 0x000fce00078e0219 */
[----:B-----5:R-:W-:Y:S05]  /*2ebe0*/  WARPSYNC.COLLECTIVE R15, `(.L_x_2153) ;  /* 0x000000000f087348 */ /* 0x020fea0003c00000 */
[----:B------:R0:W1:Y:S02]  /*2ebf0*/  SHFL.IDX P6, R14, R13, R12, R11 ;  /* 0x0000000c0d0e7389 */ /* 0x00006400000c000b */
[----:B01---5:R-:W-:Y:S01]  /*2ec00*/  ENDCOLLECTIVE ;  /* 0x000000000000791b */ /* 0x023fe20003800000 */
.L_x_2153:
[C---:B------:R-:W-:Y:S01]  /*2ec10*/  VIADD R6, R25.reuse, 0x20 ;  /* 0x0000002019067836 */ /* 0x040fe20000000000 */
[----:B------:R-:W-:Y:S01]  /*2ec20*/  ISETP.GE.AND P1, PT, R25, R23, PT ;  /* 0x000000171900720c */ /* 0x000fe20003f26270 */
[----:B------:R-:W-:Y:S02]  /*2ec30*/  IMAD.MOV.U32 R13, RZ, RZ, R4 ;  /* 0x000000ffff0d7224 */ /* 0x000fe400078e0004 */
[----:B------:R-:W-:-:S10]  /*2ec40*/  IMAD.MOV.U32 R2, RZ, RZ, R14 ;  /* 0x000000ffff027224 */ /* 0x000fd400078e000e */
[----:B------:R-:W-:Y:S05]  /*2ec50*/  WARPSYNC.COLLECTIVE R15, `(.L_x_2154) ;  /* 0x000000000f087348 */ /* 0x000fea0003c00000 */
[----:B------:R0:W1:Y:S02]  /*2ec60*/  SHFL.IDX P6, R14, R13, R12, R11 ;  /* 0x0000000c0d0e7389 */ /* 0x00006400000c000b */
[----:B01----:R-:W-:Y:S01]  /*2ec70*/  ENDCOLLECTIVE ;  /* 0x000000000000791b */ /* 0x003fe20003800000 */
.L_x_2154:
[----:B------:R-:W-:Y:S02]  /*2ec80*/  IMAD.MOV.U32 R13, RZ, RZ, R0 ;  /* 0x000000ffff0d7224 */ /* 0x000fe400078e0000 */
[----:B------:R-:W-:Y:S02]  /*2ec90*/  IMAD.MOV.U32 R12, RZ, RZ, 0x1 ;  /* 0x00000001ff0c7424 */ /* 0x000fe400078e00ff */
[----:B------:R-:W-:-:S07]  /*2eca0*/  IMAD.MOV.U32 R3, RZ, RZ, R14 ;  /* 0x000000ffff037224 */ /* 0x000fce00078e000e */
[----:B------:R-:W-:Y:S05]  /*2ecb0*/  WARPSYNC.COLLECTIVE R15, `(.L_x_2155) ;  /* 0x000000000f087348 */ /* 0x000fea0003c00000 */
[----:B------:R0:W1:Y:S02]  /*2ecc0*/  SHFL.IDX P6, R14, R13, R12, R11 ;  /* 0x0000000c0d0e7389 */ /* 0x00006400000c000b */
[----:B01----:R-:W-:Y:S01]  /*2ecd0*/  ENDCOLLECTIVE ;  /* 0x000000000000791b */ /* 0x003fe20003800000 */
.L_x_2155:
[----:B------:R-:W-:-:S05]  /*2ece0*/  @!P1 IADD3 R3, P4, R35, R3, RZ ;  /* 0x0000000323039210 */ /* 0x000fca0007f9e0ff */
[----:B------:R-:W-:-:S05]  /*2ecf0*/  @!P1 IMAD.X R2, RZ, RZ, R2, P4 ;  /* 0x000000ffff029224 */ /* 0x000fca00020e0602 */
        /* <DEDUP_REMOVED lines=15> */
.L_x_2156:
[----:B------:R-:W-:Y:S02]  /*2edf0*/  IMAD.MOV.U32 R13, RZ, RZ, R0 ;  /* 0x000000ffff0d7224 */ /* 0x000fe400078e0000 */
[----:B------:R-:W-:Y:S02]  /*2ee00*/  IMAD.MOV.U32 R12, RZ, RZ, 0x2 ;  /* 0x00000002ff0c7424 */ /* 0x000fe400078e00ff */
[----:B------:R-:W-:-:S07]  /*2ee10*/  IMAD.MOV.U32 R3, RZ, RZ, R14 ;  /* 0x000000ffff037224 */ /* 0x000fce00078e000e */
[----:B------:R-:W-:Y:S05]  /*2ee20*/  WARPSYNC.COLLECTIVE R15, `(.L_x_2157) ;  /* 0x000000000f087348 */ /* 0x000fea0003c00000 */
[----:B------:R0:W1:Y:S02]  /*2ee30*/  SHFL.IDX P6, R14, R13, R12, R11 ;  /* 0x0000000c0d0e7389 */ /* 0x00006400000c000b */
[----:B01----:R-:W-:Y:S01]  /*2ee40*/  ENDCOLLECTIVE ;  /* 0x000000000000791b */ /* 0x003fe20003800000 */
.L_x_2157:
        /* <DEDUP_REMOVED lines=12> */
[----:B0-----:R-:W-:-:S05]  /*2ef10*/  VIADD R2, R25, 0x40 ;  /* 0x0000004019027836 */ /* 0x001fca0000000000 */
[----:B------:R-:W-:Y:S01]  /*2ef20*/  ISETP.GE.AND P1, PT, R2, R23, PT ;  /* 0x000000170200720c */ /* 0x000fe20003f26270 */
[----:B------:R-:W-:-:S12]  /*2ef30*/  IMAD.MOV.U32 R2, RZ, RZ, R14 ;  /* 0x000000ffff027224 */ /* 0x000fd800078e000e */
[----:B------:R-:W-:Y:S05]  /*2ef40*/  WARPSYNC.COLLECTIVE R15, `(.L_x_2158) ;  /* 0x000000000f087348 */ /* 0x000fea0003c00000 */
[----:B------:R0:W1:Y:S02]  /*2ef50*/  SHFL.IDX P6, R14, R13, R12, R11 ;  /* 0x0000000c0d0e7389 */ /* 0x00006400000c000b */
[----:B01----:R-:W-:Y:S01]  /*2ef60*/  ENDCOLLECTIVE ;  /* 0x000000000000791b */ /* 0x003fe20003800000 */
.L_x_2158:
[----:B------:R-:W-:Y:S02]  /*2ef70*/  IMAD.MOV.U32 R13, RZ, RZ, R0 ;  /* 0x000000ffff0d7224 */ /* 0x000fe400078e0000 */
[----:B------:R-:W-:Y:S02]  /*2ef80*/  IMAD.MOV.U32 R12, RZ, RZ, 0x3 ;  /* 0x00000003ff0c7424 */ /* 0x000fe400078e00ff */
[----:B------:R-:W-:-:S07]  /*2ef90*/  IMAD.MOV.U32 R3, RZ, RZ, R14 ;  /* 0x000000ffff037224 */ /* 0x000fce00078e000e */
[----:B------:R-:W-:Y:S05]  /*2efa0*/  WARPSYNC.COLLECTIVE R15, `(.L_x_2159) ;  /* 0x000000000f087348 */ /* 0x000fea0003c00000 */
[----:B------:R0:W1:Y:S02]  /*2efb0*/  SHFL.IDX P6, R14, R13, R12, R11 ;  /* 0x0000000c0d0e7389 */ /* 0x00006400000c000b */
[----:B01----:R-:W-:Y:S01]  /*2efc0*/  ENDCOLLECTIVE ;  /* 0x000000000000791b */ /* 0x003fe20003800000 */
.L_x_2159:
        /* <DEDUP_REMOVED lines=10> */
.L_x_2160:
[----:B------:R-:W-:Y:S01]  /*2f070*/  @!PT LDS RZ, [RZ] ;  /* 0x00000000fffff984 */ /* 0x000fe20000000800 */
[----:B------:R-:W-:Y:S01]  /*2f080*/  @!PT LDS RZ, [RZ] ;  /* 0x00000000fffff984 */ /* 0x000fe20000000800 */
[----:B------:R-:W-:Y:S01]  /*2f090*/  @!PT LDS RZ, [RZ] ;  /* 0x00000000fffff984 */ /* 0x000fe20000000800 */
[----:B------:R-:W-:Y:S04]  /*2f0a0*/  @!P1 LDGSTS.E.BYPASS.LTC128B.128 [R8+0x11400], desc[UR42][R2.64], !P3 ;  /* 0x1140000002089fae */ /* 0x000fe8000d901d6a */
[----:B------:R-:W-:Y:S04]  /*2f0b0*/  @!P1 LDGSTS.E.BYPASS.LTC128B.128 [R8+0x13400], desc[UR42][R2.64+0x40], !P2 ;  /* 0x1340004002089fae */ /* 0x000fe8000d101d6a */
[----:B------:R0:W-:Y:S02]  /*2f0c0*/  @!P1 LDGSTS.E.BYPASS.LTC128B.128 [R8+0x15400], desc[UR42][R2.64+0x80], !P0 ;  /* 0x1540008002089fae */ /* 0x0001e4000c101d6a */
[----:B0-----:R-:W-:Y:S01]  /*2f0d0*/  IMAD.MOV.U32 R2, RZ, RZ, R14 ;  /* 0x000000ffff027224 */ /* 0x001fe200078e000e */
[----:B------:R-:W-:Y:S06]  /*2f0e0*/  BRA `(.L_x_2161) ;  /* 0xffffff8400587947 */ /* 0x000fec000383ffff */
.L_x_1923:
[----:B-1----:R1:W2:Y:S02]  /*2f0f0*/  SYNCS.PHASECHK.TRANS64.TRYWAIT P0, [R16+URZ+0x22820], R3 ;  /* 0x02282003100075a7 */ /* 0x0022a4000800017f */
[----:B--2---:R-:W-:Y:S05]  /*2f100*/  @!P0 NANOSLEEP.SYNCS 0x989680 ;  /* 0x009896800000895d */ /* 0x004fea0003900000 */
[----:B------:R-:W2:Y:S02]  /*2f110*/  @!P0 SYNCS.PHASECHK.TRANS64 P0, [R16+URZ+0x22820], R3 ;  /* 0x02282003100085a7 */ /* 0x000ea4000800007f */
[----:B--2---:R-:W-:Y:S05]  /*2f120*/  @!P0 BRA `(.L_x_1923) ;  /* 0xfffffffc00f08947 */ /* 0x004fea000383ffff */
[----:B------:R-:W-:Y:S05]  /*2f130*/  BRA `(.L_x_2162) ;  /* 0xffffff8400d07947 */ /* 0x000fea000383ffff */
.L_x_1927:
[----:B0-----:R0:W1:Y:S02]  /*2f140*/  SYNCS.PHASECHK.TRANS64.TRYWAIT P0, [R0+URZ+0x22880], R10 ;  /* 0x0228800a000075a7 */ /* 0x001064000800017f */
[----:B-1----:R-:W-:Y:S05]  /*2f150*/  @!P0 NANOSLEEP.SYNCS 0x989680 ;  /* 0x009896800000895d */ /* 0x002fea0003900000 */
[----:B------:R-:W1:Y:S02]  /*2f160*/  @!P0 SYNCS.PHASECHK.TRANS64 P0, [R0+URZ+0x22880], R10 ;  /* 0x0228800a000085a7 */ /* 0x000e64000800007f */
[----:B-1----:R-:W-:Y:S05]  /*2f170*/  @!P0 BRA `(.L_x_1927) ;  /* 0xfffffffc00f08947 */ /* 0x002fea000383ffff */
[----:B------:R-:W-:Y:S05]  /*2f180*/  BRA `(.L_x_2163) ;  /* 0xffffff8800887947 */ /* 0x000fea000383ffff */
.L_x_1928:
        /* <DEDUP_REMOVED lines=8> */
.L_x_2165:
[----:B------:R-:W-:Y:S05]  /*2f210*/  BSYNC B0 ;  /* 0x0000000000007941 */ /* 0x000fea0003800000 */
.L_x_2164:
        /* <DEDUP_REMOVED lines=10> */
.L_x_2166:
[----:B------:R-:W-:Y:S02]  /*2f2c0*/  IMAD.MOV.U32 R13, RZ, RZ, R25 ;  /* 0x000000ffff0d7224 */ /* 0x000fe400078e0019 */
[----:B------:R-:W-:Y:S02]  /*2f2d0*/  IMAD.MOV.U32 R12, RZ, RZ, 0x1 ;  /* 0x00000001ff0c7424 */ /* 0x000fe400078e00ff */
[----:B------:R-:W-:-:S07]  /*2f2e0*/  IMAD.MOV.U32 R2, RZ, RZ, R14 ;  /* 0x000000ffff027224 */ /* 0x000fce00078e000e */
[----:B------:R-:W-:Y:S05]  /*2f2f0*/  WARPSYNC.COLLECTIVE R15, `(.L_x_2167) ;  /* 0x000000000f087348 */ /* 0x000fea0003c00000 */
[----:B------:R0:W1:Y:S02]  /*2f300*/  SHFL.IDX P6, R14, R13, R12, R11 ;  /* 0x0000000c0d0e7389 */ /* 0x00006400000c000b */
[----:B01----:R-:W-:Y:S01]  /*2f310*/  ENDCOLLECTIVE ;  /* 0x000000000000791b */ /* 0x003fe20003800000 */
.L_x_2167:
        /* <DEDUP_REMOVED lines=12> */
.L_x_2168:
[----:B------:R-:W-:Y:S02]  /*2f3e0*/  IMAD.MOV.U32 R13, RZ, RZ, R25 ;  /* 0x000000ffff0d7224 */ /* 0x000fe400078e0019 */
[----:B------:R-:W-:Y:S02]  /*2f3f0*/  IMAD.MOV.U32 R12, RZ, RZ, 0x2 ;  /* 0x00000002ff0c7424 */ /* 0x000fe400078e00ff */
[----:B------:R-:W-:-:S07]  /*2f400*/  IMAD.MOV.U32 R2, RZ, RZ, R14 ;  /* 0x000000ffff027224 */ /* 0x000fce00078e000e */
[----:B------:R-:W-:Y:S05]  /*2f410*/  WARPSYNC.COLLECTIVE R15, `(.L_x_2169) ;  /* 0x000000000f087348 */ /* 0x000fea0003c00000 */
[----:B------:R0:W1:Y:S02]  /*2f420*/  SHFL.IDX P6, R14, R13, R12, R11 ;  /* 0x0000000c0d0e7389 */ /* 0x00006400000c000b */
[----:B01----:R-:W-:Y:S01]  /*2f430*/  ENDCOLLECTIVE ;  /* 0x000000000000791b */ /* 0x003fe20003800000 */
.L_x_2169:
        /* <DEDUP_REMOVED lines=12> */
.L_x_2170:
[----:B------:R-:W-:Y:S02]  /*2f500*/  IMAD.MOV.U32 R13, RZ, RZ, R25 ;  /* 0x000000ffff0d7224 */ /* 0x000fe400078e0019 */
[----:B------:R-:W-:Y:S02]  /*2f510*/  IMAD.MOV.U32 R12, RZ, RZ, 0x3 ;  /* 0x00000003ff0c7424 */ /* 0x000fe400078e00ff */
[----:B------:R-:W-:-:S07]  /*2f520*/  IMAD.MOV.U32 R2, RZ, RZ, R14 ;  /* 0x000000ffff027224 */ /* 0x000fce00078e000e */
[----:B------:R-:W-:Y:S05]  /*2f530*/  WARPSYNC.COLLECTIVE R15, `(.L_x_2171) ;  /* 0x000000000f087348 */ /* 0x000fea0003c00000 */
[----:B------:R0:W1:Y:S02]  /*2f540*/  SHFL.IDX P6, R14, R13, R12, R11 ;  /* 0x0000000c0d0e7389 */ /* 0x00006400000c000b */
[----:B01----:R-:W-:Y:S01]  /*2f550*/  ENDCOLLECTIVE ;  /* 0x000000000000791b */ /* 0x003fe20003800000 */
.L_x_2171:
        /* <DEDUP_REMOVED lines=12> */
.L_x_2172:
[----:B------:R-:W-:Y:S01]  /*2f620*/  IMAD.MOV.U32 R2, RZ, RZ, R14 ;  /* 0x000000ffff027224 */ /* 0x000fe200078e000e */
[----:B------:R-:W-:Y:S06]  /*2f630*/  BRA `(.L_x_2173) ;  /* 0xffffff8800207947 */ /* 0x000fec000383ffff */
.L_x_1933:
[----:B---3--:R3:W4:Y:S02]  /*2f640*/  SYNCS.PHASECHK.TRANS64.TRYWAIT P0, [R0+URZ+0x22840], R10 ;  /* 0x0228400a000075a7 */ /* 0x008724000800017f */
[----:B----4-:R-:W-:Y:S05]  /*2f650*/  @!P0 NANOSLEEP.SYNCS 0x989680 ;  /* 0x009896800000895d */ /* 0x010fea0003900000 */
[----:B------:R-:W4:Y:S02]  /*2f660*/  @!P0 SYNCS.PHASECHK.TRANS64 P0, [R0+URZ+0x22840], R10 ;  /* 0x0228400a000085a7 */ /* 0x000f24000800007f */
[----:B----4-:R-:W-:Y:S05]  /*2f670*/  @!P0 BRA `(.L_x_1933) ;  /* 0xfffffffc00f08947 */ /* 0x010fea000383ffff */
[----:B------:R-:W-:Y:S05]  /*2f680*/  BRA `(.L_x_2174) ;  /* 0xffffff8800747947 */ /* 0x000fea000383ffff */
.L_x_1934:
        /* <DEDUP_REMOVED lines=8> */
.L_x_2176:
[----:B------:R-:W-:Y:S05]  /*2f710*/  BSYNC B0 ;  /* 0x0000000000007941 */ /* 0x000fea0003800000 */
.L_x_2175:
        /* <DEDUP_REMOVED lines=9> */
.L_x_2177:
[----:B------:R-:W-:Y:S02]  /*2f7b0*/  IMAD.MOV.U32 R13, RZ, RZ, R8 ;  /* 0x000000ffff0d7224 */ /* 0x000fe400078e0008 */
[----:B------:R-:W-:Y:S02]  /*2f7c0*/  IMAD.MOV.U32 R12, RZ, RZ, 0x1 ;  /* 0x00000001ff0c7424 */ /* 0x000fe400078e00ff */
[----:B------:R-:W-:-:S07]  /*2f7d0*/  IMAD.MOV.U32 R2, RZ, RZ, R14 ;  /* 0x000000ffff027224 */ /* 0x000fce00078e000e */
[----:B------:R-:W-:Y:S05]  /*2f7e0*/  WARPSYNC.COLLECTIVE R15, `(.L_x_2178) ;  /* 0x000000000f087348 */ /* 0x000fea0003c00000 */
[----:B------:R0:W1:Y:S02]  /*2f7f0*/  SHFL.IDX P6, R14, R13, R12, R11 ;  /* 0x0000000c0d0e7389 */ /* 0x00006400000c000b */
[----:B01----:R-:W-:Y:S01]  /*2f800*/  ENDCOLLECTIVE ;  /* 0x000000000000791b */ /* 0x003fe20003800000 */
.L_x_2178:
        /* <DEDUP_REMOVED lines=13> */
.L_x_2179:
[----:B------:R-:W-:Y:S02]  /*2f8e0*/  IMAD.MOV.U32 R13, RZ, RZ, R8 ;  /* 0x000000ffff0d7224 */ /* 0x000fe400078e0008 */
[----:B------:R-:W-:Y:S02]  /*2f8f0*/  IMAD.MOV.U32 R12, RZ, RZ, 0x2 ;  /* 0x00000002ff0c7424 */ /* 0x000fe400078e00ff */
[----:B------:R-:W-:-:S07]  /*2f900*/  IMAD.MOV.U32 R2, RZ, RZ, R14 ;  /* 0x000000ffff027224 */ /* 0x000fce00078e000e */
[----:B------:R-:W-:Y:S05]  /*2f910*/  WARPSYNC.COLLECTIVE R15, `(.L_x_2180) ;  /* 0x000000000f087348 */ /* 0x000fea0003c00000 */
[----:B------:R0:W1:Y:S02]  /*2f920*/  SHFL.IDX P6, R14, R13, R12, R11 ;  /* 0x0000000c0d0e7389 */ /* 0x00006400000c000b */
[----:B01----:R-:W-:Y:S01]  /*2f930*/  ENDCOLLECTIVE ;  /* 0x000000000000791b */ /* 0x003fe20003800000 */
.L_x_2180:
        /* <DEDUP_REMOVED lines=13> */
.L_x_2181:
[----:B------:R-:W-:Y:S02]  /*2fa10*/  IMAD.MOV.U32 R13, RZ, RZ, R8 ;  /* 0x000000ffff0d7224 */ /* 0x000fe400078e0008 */
[----:B------:R-:W-:Y:S02]  /*2fa20*/  IMAD.MOV.U32 R12, RZ, RZ, 0x3 ;  /* 0x00000003ff0c7424 */ /* 0x000fe400078e00ff */
[----:B------:R-:W-:-:S07]  /*2fa30*/  IMAD.MOV.U32 R2, RZ, RZ, R14 ;  /* 0x000000ffff027224 */ /* 0x000fce00078e000e */
[----:B------:R-:W-:Y:S05]  /*2fa40*/  WARPSYNC.COLLECTIVE R15, `(.L_x_2182) ;  /* 0x000000000f087348 */ /* 0x000fea0003c00000 */
[----:B------:R0:W1:Y:S02]  /*2fa50*/  SHFL.IDX P6, R14, R13, R12, R11 ;  /* 0x0000000c0d0e7389 */ /* 0x00006400000c000b */
[----:B01----:R-:W-:Y:S01]  /*2fa60*/  ENDCOLLECTIVE ;  /* 0x000000000000791b */ /* 0x003fe20003800000 */
.L_x_2182:
        /* <DEDUP_REMOVED lines=13> */
.L_x_2183:
[----:B------:R-:W-:Y:S01]  /*2fb40*/  IMAD.MOV.U32 R2, RZ, RZ, R14 ;  /* 0x000000ffff027224 */ /* 0x000fe200078e000e */
[----:B------:R-:W-:Y:S06]  /*2fb50*/  BRA `(.L_x_2184) ;  /* 0xffffff8800007947 */ /* 0x000fec000383ffff */
.L_x_1939:
[----:B0-----:R0:W2:Y:S02]  /*2fb60*/  SYNCS.PHASECHK.TRANS64.TRYWAIT P1, [R18+URZ+0x22870], R0 ;  /* 0x02287000120075a7 */ /* 0x0010a4000802017f */
[----:B--2---:R-:W-:Y:S05]  /*2fb70*/  @!P1 NANOSLEEP.SYNCS 0x989680 ;  /* 0x009896800000995d */ /* 0x004fea0003900000 */
[----:B------:R-:W2:Y:S02]  /*2fb80*/  @!P1 SYNCS.PHASECHK.TRANS64 P1, [R18+URZ+0x22870], R0 ;  /* 0x02287000120095a7 */ /* 0x000ea4000802007f */
[----:B--2---:R-:W-:Y:S05]  /*2fb90*/  @!P1 BRA `(.L_x_1939) ;  /* 0xfffffffc00f09947 */ /* 0x004fea000383ffff */
[----:B------:R-:W-:Y:S05]  /*2fba0*/  BRA `(.L_x_2185) ;  /* 0xffffff88006c7947 */ /* 0x000fea000383ffff */
.L_x_1941:
[----:B0-----:R0:W2:Y:S02]  /*2fbb0*/  SYNCS.PHASECHK.TRANS64.TRYWAIT P1, [R18+URZ+0x22860], R0 ;  /* 0x02286000120075a7 */ /* 0x0010a4000802017f */
[----:B--2---:R-:W-:Y:S05]  /*2fbc0*/  @!P1 NANOSLEEP.SYNCS 0x989680 ;  /* 0x009896800000995d */ /* 0x004fea0003900000 */
[----:B------:R-:W2:Y:S02]  /*2fbd0*/  @!P1 SYNCS.PHASECHK.TRANS64 P1, [R18+URZ+0x22860], R0 ;  /* 0x02286000120095a7 */ /* 0x000ea4000802007f */
[----:B--2---:R-:W-:Y:S05]  /*2fbe0*/  @!P1 BRA `(.L_x_1941) ;  /* 0xfffffffc00f09947 */ /* 0x004fea000383ffff */
[----:B------:R-:W-:Y:S05]  /*2fbf0*/  BRA `(.L_x_2186) ;  /* 0xffffff88007c7947 */ /* 0x000fea000383ffff */
.L_x_1949:
[----:B-1----:R1:W2:Y:S02]  /*2fc00*/  SYNCS.PHASECHK.TRANS64.TRYWAIT P1, [R18+URZ+0x22870], R3 ;  /* 0x02287003120075a7 */ /* 0x0022a4000802017f */
[----:B--2---:R-:W-:Y:S05]  /*2fc10*/  @!P1 NANOSLEEP.SYNCS 0x989680 ;  /* 0x009896800000995d */ /* 0x004fea0003900000 */
[----:B------:R-:W2:Y:S02]  /*2fc20*/  @!P1 SYNCS.PHASECHK.TRANS64 P1, [R18+URZ+0x22870], R3 ;  /* 0x02287003120095a7 */ /* 0x000ea4000802007f */
[----:B--2---:R-:W-:Y:S05]  /*2fc30*/  @!P1 BRA `(.L_x_1949) ;  /* 0xfffffffc00f09947 */ /* 0x004fea000383ffff */
[----:B------:R-:W-:Y:S05]  /*2fc40*/  BRA `(.L_x_2187) ;  /* 0xffffff9000147947 */ /* 0x000fea000383ffff */
.L_x_1951:
[----:B-1----:R1:W2:Y:S02]  /*2fc50*/  SYNCS.PHASECHK.TRANS64.TRYWAIT P1, [R18+URZ+0x22860], R3 ;  /* 0x02286003120075a7 */ /* 0x0022a4000802017f */
[----:B--2---:R-:W-:Y:S05]  /*2fc60*/  @!P1 NANOSLEEP.SYNCS 0x989680 ;  /* 0x009896800000995d */ /* 0x004fea0003900000 */
[----:B------:R-:W2:Y:S02]  /*2fc70*/  @!P1 SYNCS.PHASECHK.TRANS64 P1, [R18+URZ+0x22860], R3 ;  /* 0x02286003120095a7 */ /* 0x000ea4000802007f */
[----:B--2---:R-:W-:Y:S05]  /*2fc80*/  @!P1 BRA `(.L_x_1951) ;  /* 0xfffffffc00f09947 */ /* 0x004fea000383ffff */
[----:B------:R-:W-:Y:S05]  /*2fc90*/  BRA `(.L_x_2188) ;  /* 0xffffff9000207947 */ /* 0x000fea000383ffff */
.L_x_1956:
        /* <DEDUP_REMOVED lines=8> */
.L_x_2190:
[----:B------:R-:W-:Y:S05]  /*2fd20*/  BSYNC B0 ;  /* 0x0000000000007941 */ /* 0x000fea0003800000 */
.L_x_2189:
[----:B------:R-:W-:Y:S02]  /*2fd30*/  IMAD.MOV.U32 R13, RZ, RZ, R24 ;  /* 0x000000ffff0d7224 */ /* 0x000fe400078e0018 */
[----:B------:R-:W-:Y:S02]  /*2fd40*/  IMAD.MOV.U32 R12, RZ, RZ, 0x1 ;  /* 0x00000001ff0c7424 */ /* 0x000fe400078e00ff */
[----:B------:R-:W-:Y:S02]  /*2fd50*/  IMAD.MOV.U32 R11, RZ, RZ, 0x1f ;  /* 0x0000001fff0b7424 */ /* 0x000fe400078e00ff */
[----:B------:R-:W-:Y:S02]  /*2fd60*/  IMAD.MOV.U32 R15, RZ, RZ, -0x1 ;  /* 0xffffffffff0f7424 */ /* 0x000fe400078e00ff */
[----:B------:R-:W-:Y:S02]  /*2fd70*/  IMAD.IADD R9, R27, 0x1, R8 ;  /* 0x000000011b097824 */ /* 0x000fe400078e0208 */
[----:B------:R-:W-:-:S07]  /*2fd80*/  IMAD.MOV.U32 R0, RZ, RZ, R14 ;  /* 0x000000ffff007224 */ /* 0x000fce00078e000e */
[----:B------:R-:W-:Y:S05]  /*2fd90*/  WARPSYNC.COLLECTIVE R15, `(.L_x_2191) ;  /* 0x000000000f087348 */ /* 0x000fea0003c00000 */
[----:B------:R0:W1:Y:S02]  /*2fda0*/  SHFL.IDX P6, R14, R13, R12, R11 ;  /* 0x0000000c0d0e7389 */ /* 0x00006400000c000b */
[----:B01----:R-:W-:Y:S01]  /*2fdb0*/  ENDCOLLECTIVE ;  /* 0x000000000000791b */ /* 0x003fe20003800000 */
.L_x_2191:
[----:B------:R-:W-:Y:S02]  /*2fdc0*/  ULDC UR4, c[0x0][0xc3c] ;  /* 0x00030f0000047ab9 */ /* 0x000fe40000000800 */
[----:B------:R-:W-:-:S13]  /*2fdd0*/  ISETP.GE.OR P1, PT, R9, UR4, !P0 ;  /* 0x0000000409007c0c */ /* 0x000fda000c726670 */
[----:B------:R-:W0:Y:S08]  /*2fde0*/  @!P1 LDC.64 R2, c[0x0][0xc80] ;  /* 0x00032000ff029b82 */ /* 0x000e300000000a00 */
[----:B------:R-:W1:Y:S01]  /*2fdf0*/  @!P1 LDC.64 R4, c[0x0][0xc78] ;  /* 0x00031e00ff049b82 */ /* 0x000e620000000a00 */
[----:B------:R-:W-:Y:S01]  /*2fe00*/  CS2R R24, SRZ ;  /* 0x0000000000187805 */ /* 0x000fe2000001ff00 */
[----:B------:R-:W-:-:S02]  /*2fe10*/  IMAD.MOV.U32 R11, RZ, RZ, RZ ;  /* 0x000000ffff0b7224 */ /* 0x000fc400078e00ff */
[----:B------:R-:W-:Y:S02]  /*2fe20*/  IMAD.MOV.U32 R6, RZ, RZ, R14 ;  /* 0x000000ffff067224 */ /* 0x000fe400078e000e */
[----:B0-----:R-:W-:-:S05]  /*2fe30*/  @!P1 IMAD.WIDE R2, R9, 0x4, R2 ;  /* 0x0000000409029825 */ /* 0x001fca00078e0202 */
[----:B------:R1:W2:Y:S02]  /*2fe40*/  @!P1 LDG.E R7, desc[UR42][R2.64] ;  /* 0x0000002a02079981 */ /* 0x0002a4000c1e1900 */
[----:B-1----:R-:W-:-:S05]  /*2fe50*/  @!P1 IMAD.WIDE R2, R9, 0x4, R4 ;  /* 0x0000000409029825 */ /* 0x002fca00078e0204 */
[----:B------:R-:W3:Y:S01]  /*2fe60*/  @!P1 LDG.E R4, desc[UR42][R2.64] ;  /* 0x0000002a02049981 */ /* 0x000ee2000c1e1900 */
[----:B------:R-:W-:Y:S01]  /*2fe70*/  IMAD.MOV.U32 R5, RZ, RZ, RZ ;  /* 0x000000ffff057224 */ /* 0x000fe200078e00ff */
[C---:B------:R-:W-:Y:S02]  /*2fe80*/  ISETP.GE.U32.AND P2, PT, R8.reuse, 0x2, PT ;  /* 0x000000020800780c */ /* 0x040fe40003f46070 */
[C---:B------:R-:W-:Y:S02]  /*2fe90*/  ISETP.GE.U32.AND P3, PT, R8.reuse, 0x4, PT ;  /* 0x000000040800780c */ /* 0x040fe40003f66070 */
[C---:B------:R-:W-:Y:S02]  /*2fea0*/  ISETP.GE.U32.AND P4, PT, R8.reuse, 0x8, PT ;  /* 0x000000080800780c */ /* 0x040fe40003f86070 */
[C---:B------:R-:W-:Y:S01]  /*2feb0*/  ISETP.GE.U32.AND P5, PT, R8.reuse, 0x10, PT ;  /* 0x000000100800780c */ /* 0x040fe20003fa6070 */
[----:B--2---:R-:W-:Y:S02]  /*2fec0*/  @!P1 IMAD.MOV.U32 R25, RZ, RZ, R7 ;  /* 0x000000ffff199224 */ /* 0x004fe400078e0007 */
[----:B---3--:R-:W-:Y:S01]  /*2fed0*/  @!P1 IMAD.MOV.U32 R5, RZ, RZ, R4 ;  /* 0x000000ffff059224 */ /* 0x008fe200078e0004 */
[----:B------:R-:W-:-:S03]  /*2fee0*/  ISETP.NE.AND P1, PT, R8, RZ, PT ;  /* 0x000000ff0800720c */ /* 0x000fc60003f25270 */
[----:B------:R-:W-:-:S10]  /*2fef0*/  IMAD R13, R5, R25, RZ ;  /* 0x00000019050d7224 */ /* 0x000fd400078e02ff */
[----:B------:R-:W-:Y:S05]  /*2ff00*/  WARPSYNC.COLLECTIVE R15, `(.L_x_2192) ;  /* 0x000000000f087348 */ /* 0x000fea0003c00000 */
[----:B------:R0:W1:Y:S02]  /*2ff10*/  SHFL.UP P6, R14, R13, R12, R11 ;  /* 0x0400000c0d0e7389 */ /* 0x00006400000c000b */
[----:B01----:R-:W-:Y:S01]  /*2ff20*/  ENDCOLLECTIVE ;  /* 0x000000000000791b */ /* 0x003fe20003800000 */
.L_x_2192:
[----:B------:R-:W-:Y:S01]  /*2ff30*/  IMAD.MOV.U32 R12, RZ, RZ, 0x2 ;  /* 0x00000002ff0c7424 */ /* 0x000fe200078e00ff */
[----:B------:R-:W-:-:S05]  /*2ff40*/  SEL R4, R14, RZ, P1 ;  /* 0x000000ff0e047207 */ /* 0x000fca0000800000 */
[----:B------:R-:W-:-:S04]  /*2ff50*/  IMAD.IADD R4, R13, 0x1, R4 ;  /* 0x000000010d047824 */ /* 0x000fc800078e0204 */
[----:B------:R-:W-:-:S07]  /*2ff60*/  IMAD.MOV.U32 R13, RZ, RZ, R4 ;  /* 0x000000ffff0d7224 */ /* 0x000fce00078e0004 */
[----:B------:R-:W-:Y:S05]  /*2ff70*/  WARPSYNC.COLLECTIVE R15, `(.L_x_2193) ;  /* 0x000000000f087348 */ /* 0x000fea0003c00000 */
[----:B------:R0:W1:Y:S02]  /*2ff80*/  SHFL.UP P6, R14, R13, R12, R11 ;  /* 0x0400000c0d0e7389 */ /* 0x00006400000c000b */
[----:B01----:R-:W-:Y:S01]  /*2ff90*/  ENDCOLLECTIVE ;  /* 0x000000000000791b */ /* 0x003fe20003800000 */
.L_x_2193:
[----:B------:R-:W-:Y:S01]  /*2ffa0*/  IMAD.MOV.U32 R12, RZ, RZ, 0x4 ;  /* 0x00000004ff0c7424 */ /* 0x000fe200078e00ff */
[----:B------:R-:W-:-:S05]  /*2ffb0*/  SEL R3, R14, RZ, P2 ;  /* 0x000000ff0e037207 */ /* 0x000fca0001000000 */
[----:B------:R-:W-:-:S04]  /*2ffc0*/  IMAD.IADD R2, R4, 0x1, R3 ;  /* 0x0000000104027824 */ /* 0x000fc800078e0203 */
[----:B------:R-:W-:-:S07]  /*2ffd0*/  IMAD.MOV.U32 R13, RZ, RZ, R2 ;  /* 0x000000ffff0d7224 */ /* 0x000fce00078e0002 */
[----:B------:R-:W-:Y:S05]  /*2ffe0*/  WARPSYNC.COLLECTIVE R15, `(.L_x_2194) ;  /* 0x000000000f087348 */ /* 0x000fea0003c00000 */
[----:B------:R0:W1:Y:S02]  /*2fff0*/  SHFL.UP P6, R14, R13, R12, R11 ;  /* 0x0400000c0d0e7389 */ /* 0x00006400000c000b */
[----:B01----:R-:W-:Y:S01]  /*30000*/  ENDCOLLECTIVE ;  /* 0x000000000000791b */ /* 0x003fe20003800000 */
.L_x_2194:
[----:B------:R-:W-:Y:S01]  /*30010*/  IMAD.MOV.U32 R12, RZ, RZ, 0x8 ;  /* 0x00000008ff0c7424 */ /* 0x000fe200078e00ff */
[----:B------:R-:W-:-:S05]  /*30020*/  SEL R3, R14, RZ, P3 ;  /* 0x000000ff0e037207 */ /* 0x000fca0001800000 */
[----:B------:R-:W-:-:S04]  /*30030*/  IMAD.IADD R3, R2, 0x1, R3 ;  /* 0x0000000102037824 */ /* 0x000fc800078e0203 */
[----:B------:R-:W-:-:S07]  /*30040*/  IMAD.MOV.U32 R13, RZ, RZ, R3 ;  /* 0x000000ffff0d7224 */ /* 0x000fce00078e0003 */
[----:B------:R-:W-:Y:S05]  /*30050*/  WARPSYNC.COLLECTIVE R15, `(.L_x_2195) ;  /* 0x000000000f087348 */ /* 0x000fea0003c00000 */
[----:B------:R0:W1:Y:S02]  /*30060*/  SHFL.UP P6, R14, R13, R12, R11 ;  /* 0x0400000c0d0e7389 */ /* 0x00006400000c000b */
[----:B01----:R-:W-:Y:S01]  /*30070*/  ENDCOLLECTIVE ;  /* 0x000000000000791b */ /* 0x003fe20003800000 */
.L_x_2195:
[----:B------:R-:W-:Y:S01]  /*30080*/  IMAD.MOV.U32 R12, RZ, RZ, 0x10 ;  /* 0x00000010ff0c7424 */ /* 0x000fe200078e00ff */
[----:B------:R-:W-:-:S05]  /*30090*/  SEL R4, R14, RZ, P4 ;  /* 0x000000ff0e047207 */ /* 0x000fca0002000000 */
[----:B------:R-:W-:-:S04]  /*300a0*/  IMAD.IADD R4, R3, 0x1, R4 ;  /* 0x0000000103047824 */ /* 0x000fc800078e0204 */
[----:B------:R-:W-:-:S07]  /*300b0*/  IMAD.MOV.U32 R13, RZ, RZ, R4 ;  /* 0x000000ffff0d7224 */ /* 0x000fce00078e0004 */
[----:B------:R-:W-:Y:S05]  /*300c0*/  WARPSYNC.COLLECTIVE R15, `(.L_x_2196) ;  /* 0x000000000f087348 */ /* 0x000fea0003c00000 */
[----:B------:R0:W1:Y:S02]  /*300d0*/  SHFL.UP P6, R14, R13, R12, R11 ;  /* 0x0400000c0d0e7389 */ /* 0x00006400000c000b */
[----:B01----:R-:W-:Y:S01]  /*300e0*/  ENDCOLLECTIVE ;  /* 0x000000000000791b */ /* 0x003fe20003800000 */
.L_x_2196:
[----:B------:R-:W-:Y:S02]  /*300f0*/  IMAD.MOV.U32 R12, RZ, RZ, 0x1f ;  /* 0x0000001fff0c7424 */ /* 0x000fe400078e00ff */
[----:B------:R-:W-:Y:S01]  /*30100*/  IMAD.MOV.U32 R11, RZ, RZ, 0x1f ;  /* 0x0000001fff0b7424 */ /* 0x000fe200078e00ff */
[----:B------:R-:W-:-:S05]  /*30110*/  SEL R3, R14, RZ, P5 ;  /* 0x000000ff0e037207 */ /* 0x000fca0002800000 */
[----:B------:R-:W-:-:S04]  /*30120*/  IMAD.IADD R2, R4, 0x1, R3 ;  /* 0x0000000104027824 */ /* 0x000fc800078e0203 */
[----:B------:R-:W-:-:S07]  /*30130*/  IMAD.MOV.U32 R13, RZ, RZ, R2 ;  /* 0x000000ffff0d7224 */ /* 0x000fce00078e0002 */
[----:B------:R-:W-:Y:S05]  /*30140*/  WARPSYNC.COLLECTIVE R15, `(.L_x_2197) ;  /* 0x000000000f087348 */ /* 0x000fea0003c00000 */
[----:B------:R0:W1:Y:S02]  /*30150*/  SHFL.IDX P6, R14, R13, R12, R11 ;  /* 0x0000000c0d0e7389 */ /* 0x00006400000c000b */
[----:B01----:R-:W-:Y:S01]  /*30160*/  ENDCOLLECTIVE ;  /* 0x000000000000791b */ /* 0x003fe20003800000 */
.L_x_2197:
[----:B------:R-:W-:Y:S05]  /*30170*/  BRA `(.L_x_2198) ;  /* 0xffffff94000c7947 */ /* 0x000fea000383ffff */
.L_x_1959:
[----:B------:R-:W-:Y:S01]  /*30180*/  BSSY B0, `(.L_x_2199) ;  /* 0x0000007000007945 */ /* 0x000fe20003800000 */
[----:B------:R-:W-:Y:S02]  /*30190*/  IMAD.MOV.U32 R12, RZ, RZ, 0x1 ;  /* 0x00000001ff0c7424 */ /* 0x000fe400078e00ff */
[----:B------:R-:W-:Y:S02]  /*301a0*/  IMAD.MOV.U32 R11, RZ, RZ, RZ ;  /* 0x000000ffff0b7224 */ /* 0x000fe400078e00ff */
[----:B------:R-:W-:-:S07]  /*301b0*/  IMAD.MOV.U32 R15, RZ, RZ, -0x1 ;  /* 0xffffffffff0f7424 */ /* 0x000fce00078e00ff */
[----:B0-----:R-:W-:Y:S05]  /*301c0*/  WARPSYNC.COLLECTIVE R15, `(.L_x_2200) ;  /* 0x000000000f087348 */ /* 0x001fea0003c00000 */
[----:B------:R1:W2:Y:S02]  /*301d0*/  SHFL.UP P6, R14, R13, R12, R11 ;  /* 0x0400000c0d0e7389 */ /* 0x0002a400000c000b */
[----:B012---:R-:W-:Y:S01]  /*301e0*/  ENDCOLLECTIVE ;  /* 0x000000000000791b */ /* 0x007fe20003800000 */
.L_x_2200:
[----:B------:R-:W-:Y:S05]  /*301f0*/  BSYNC B0 ;  /* 0x0000000000007941 */ /* 0x000fea0003800000 */
.L_x_2199:
[----:B------:R-:W-:Y:S01]  /*30200*/  SEL R14, R14, RZ, P1 ;  /* 0x000000ff0e0e7207 */ /* 0x000fe20000800000 */
[----:B------:R-:W-:Y:S02]  /*30210*/  IMAD.MOV.U32 R12, RZ, RZ, 0x2 ;  /* 0x00000002ff0c7424 */ /* 0x000fe400078e00ff */
[----:B------:R-:W-:Y:S02]  /*30220*/  IMAD.MOV.U32 R11, RZ, RZ, RZ ;  /* 0x000000ffff0b7224 */ /* 0x000fe400078e00ff */
[----:B------:R-:W-:Y:S02]  /*30230*/  IMAD.IADD R13, R13, 0x1, R14 ;  /* 0x000000010d0d7824 */ /* 0x000fe400078e020e */
[----:B------:R-:W-:-:S07]  /*30240*/  IMAD.MOV.U32 R15, RZ, RZ, -0x1 ;  /* 0xffffffffff0f7424 */ /* 0x000fce00078e00ff */
[----:B------:R-:W-:Y:S05]  /*30250*/  WARPSYNC.COLLECTIVE R15, `(.L_x_2201) ;  /* 0x000000000f087348 */ /* 0x000fea0003c00000 */
[----:B------:R0:W1:Y:S02]  /*30260*/  SHFL.UP P6, R14, R13, R12, R11 ;  /* 0x0400000c0d0e7389 */ /* 0x00006400000c000b */
[----:B01----:R-:W-:Y:S01]  /*30270*/  ENDCOLLECTIVE ;  /* 0x000000000000791b */ /* 0x003fe20003800000 */
.L_x_2201:
[----:B------:R-:W-:Y:S01]  /*30280*/  IMAD.MOV.U32 R12, RZ, RZ, 0x4 ;  /* 0x00000004ff0c7424 */ /* 0x000fe200078e00ff */
[----:B------:R-:W-:-:S05]  /*30290*/  SEL R14, R14, RZ, P2 ;  /* 0x000000ff0e0e7207 */ /* 0x000fca0001000000 */
[----:B------:R-:W-:-:S04]  /*302a0*/  IMAD.IADD R3, R13, 0x1, R14 ;  /* 0x000000010d037824 */ /* 0x000fc800078e020e */
[----:B------:R-:W-:-:S07]  /*302b0*/  IMAD.MOV.U32 R13, RZ, RZ, R3 ;  /* 0x000000ffff0d7224 */ /* 0x000fce00078e0003 */
[----:B------:R-:W-:Y:S05]  /*302c0*/  WARPSYNC.COLLECTIVE R15, `(.L_x_2202) ;  /* 0x000000000f087348 */ /* 0x000fea0003c00000 */
[----:B------:R0:W1:Y:S02]  /*302d0*/  SHFL.UP P6, R14, R13, R12, R11 ;  /* 0x0400000c0d0e7389 */ /* 0x00006400000c000b */
[----:B01----:R-:W-:Y:S01]  /*302e0*/  ENDCOLLECTIVE ;  /* 0x000000000000791b */ /* 0x003fe20003800000 */
.L_x_2202:
[----:B------:R-:W-:Y:S01]  /*302f0*/  IMAD.MOV.U32 R12, RZ, RZ, 0x8 ;  /* 0x00000008ff0c7424 */ /* 0x000fe200078e00ff */
[----:B------:R-:W-:-:S05]  /*30300*/  SEL R4, R14, RZ, P3 ;  /* 0x000000ff0e047207 */ /* 0x000fca0001800000 */
[----:B------:R-:W-:-:S04]  /*30310*/  IMAD.IADD R4, R3, 0x1, R4 ;  /* 0x0000000103047824 */ /* 0x000fc800078e0204 */
[----:B------:R-:W-:-:S07]  /*30320*/  IMAD.MOV.U32 R13, RZ, RZ, R4 ;  /* 0x000000ffff0d7224 */ /* 0x000fce00078e0004 */
[----:B------:R-:W-:Y:S05]  /*30330*/  WARPSYNC.COLLECTIVE R15, `(.L_x_2203) ;  /* 0x000000000f087348 */ /* 0x000fea0003c00000 */
[----:B------:R0:W1:Y:S02]  /*30340*/  SHFL.UP P6, R14, R13, R12, R11 ;  /* 0x0400000c0d0e7389 */ /* 0x00006400000c000b */
[----:B01----:R-:W-:Y:S01]  /*30350*/  ENDCOLLECTIVE ;  /* 0x000000000000791b */ /* 0x003fe20003800000 */
.L_x_2203:
[----:B------:R-:W-:Y:S01]  /*30360*/  IMAD.MOV.U32 R12, RZ, RZ, 0x10 ;  /* 0x00000010ff0c7424 */ /* 0x000fe200078e00ff */
[----:B------:R-:W-:-:S05]  /*30370*/  SEL R7, R14, RZ, P4 ;  /* 0x000000ff0e077207 */ /* 0x000fca0002000000 */
[----:B------:R-:W-:-:S04]  /*30380*/  IMAD.IADD R7, R4, 0x1, R7 ;  /* 0x0000000104077824 */ /* 0x000fc800078e0207 */
[----:B------:R-:W-:-:S07]  /*30390*/  IMAD.MOV.U32 R13, RZ, RZ, R7 ;  /* 0x000000ffff0d7224 */ /* 0x000fce00078e0007 */
[----:B------:R-:W-:Y:S05]  /*303a0*/  WARPSYNC.COLLECTIVE R15, `(.L_x_2204) ;  /* 0x000000000f087348 */ /* 0x000fea0003c00000 */
[----:B------:R0:W1:Y:S02]  /*303b0*/  SHFL.UP P6, R14, R13, R12, R11 ;  /* 0x0400000c0d0e7389 */ /* 0x00006400000c000b */
[----:B01----:R-:W-:Y:S01]  /*303c0*/  ENDCOLLECTIVE ;  /* 0x000000000000791b */ /* 0x003fe20003800000 */
.L_x_2204:
        /* <DEDUP_REMOVED lines=8> */
.L_x_2205:
[----:B------:R-:W-:Y:S05]  /*30450*/  BRA `(.L_x_2206) ;  /* 0xffffff9000f87947 */ /* 0x000fea000383ffff */
.L_x_1961:
[----:B------:R-:W-:Y:S01]  /*30460*/  BSSY B0, `(.L_x_2207) ;  /* 0x0000006000007945 */ /* 0x000fe20003800000 */
[----:B------:R-:W-:Y:S01]  /*30470*/  PLOP3.LUT P6, PT, P6, PT, PT, 0x8, 0x0 ;  /* 0x000000000000781c */ /* 0x000fe200037ce170 */
[----:B------:R-:W-:-:S12]  /*30480*/  IMAD.MOV.U32 R15, RZ, RZ, -0x1 ;  /* 0xffffffffff0f7424 */ /* 0x000fd800078e00ff */
[----:B01----:R-:W-:Y:S05]  /*30490*/  WARPSYNC.COLLECTIVE R15, `(.L_x_2208) ;  /* 0x000000000f087348 */ /* 0x003fea0003c00000 */
[----:B------:R-:W-:Y:S01]  /*304a0*/  VOTE.ANY R14, PT, P6 ;  /* 0x00000000000e7806 */ /* 0x000fe200030e0100 */
[----:B01----:R-:W-:Y:S06]  /*304b0*/  ENDCOLLECTIVE ;  /* 0x000000000000791b */ /* 0x003fec0003800000 */
.L_x_2208:
[----:B------:R-:W-:Y:S05]  /*304c0*/  BSYNC B0 ;  /* 0x0000000000007941 */ /* 0x000fea0003800000 */
.L_x_2207:
[----:B------:R-:W-:Y:S02]  /*304d0*/  IMAD.MOV.U32 R3, RZ, RZ, R14 ;  /* 0x000000ffff037224 */ /* 0x000fe400078e000e */
[----:B------:R-:W-:Y:S02]  /*304e0*/  IMAD.MOV.U32 R13, RZ, RZ, R25 ;  /* 0x000000ffff0d7224 */ /* 0x000fe400078e0019 */
[----:B------:R-:W0:Y:S01]  /*304f0*/  POPC R7, R3 ;  /* 0x0000000300077309 */ /* 0x000e220000000000 */
[----:B------:R-:W-:Y:S02]  /*30500*/  IMAD.MOV.U32 R11, RZ, RZ, 0x1f ;  /* 0x0000001fff0b7424 */ /* 0x000fe400078e00ff */
[----:B------:R-:W-:Y:S02]  /*30510*/  IMAD.MOV.U32 R15, RZ, RZ, -0x1 ;  /* 0xffffffffff0f7424 */ /* 0x000fe400078e00ff */
[----:B0-----:R-:W-:Y:S02]  /*30520*/  IMAD.MOV.U32 R12, RZ, RZ, R7 ;  /* 0x000000ffff0c7224 */ /* 0x001fe400078e0007 */
[----:B------:R-:W-:-:S07]  /*30530*/  IMAD.IADD R27, R7, 0x1, R27 ;  /* 0x00000001071b7824 */ /* 0x000fce00078e021b */
[----:B------:R-:W-:Y:S05]  /*30540*/  WARPSYNC.COLLECTIVE R15, `(.L_x_2209) ;  /* 0x000000000f087348 */ /* 0x000fea0003c00000 */
[----:B------:R0:W1:Y:S02]  /*30550*/  SHFL.IDX P6, R14, R13, R12, R11 ;  /* 0x0000000c0d0e7389 */ /* 0x00006400000c000b */
[----:B01----:R-:W-:Y:S01]  /*30560*/  ENDCOLLECTIVE ;  /* 0x000000000000791b */ /* 0x003fe20003800000 */
.L_x_2209:
[----:B------:R-:W-:Y:S02]  /*30570*/  IMAD.MOV.U32 R13, RZ, RZ, R5 ;  /* 0x000000ffff0d7224 */ /* 0x000fe400078e0005 */
[----:B------:R-:W-:-:S07]  /*30580*/  IMAD.MOV.U32 R25, RZ, RZ, R14 ;  /* 0x000000ffff197224 */ /* 0x000fce00078e000e */
[----:B------:R-:W-:Y:S05]  /*30590*/  WARPSYNC.COLLECTIVE R15, `(.L_x_2210) ;  /* 0x000000000f087348 */ /* 0x000fea0003c00000 */
[----:B------:R0:W1:Y:S02]  /*305a0*/  SHFL.IDX P6, R14, R13, R12, R11 ;  /* 0x0000000c0d0e7389 */ /* 0x00006400000c000b */
[----:B01----:R-:W-:Y:S01]  /*305b0*/  ENDCOLLECTIVE ;  /* 0x000000000000791b */ /* 0x003fe20003800000 */
.L_x_2210:
[----:B------:R-:W-:Y:S01]  /*305c0*/  IMAD.MOV.U32 R5, RZ, RZ, R14 ;  /* 0x000000ffff057224 */ /* 0x000fe200078e000e */
[----:B------:R-:W-:Y:S06]  /*305d0*/  BRA `(.L_x_2211) ;  /* 0xffffff9000d87947 */ /* 0x000fec000383ffff */
.L_x_1963:
[----:B------:R-:W-:Y:S01]  /*305e0*/  BSSY B0, `(.L_x_2212) ;  /* 0x0000007000007945 */ /* 0x000fe20003800000 */
[----:B------:R-:W-:Y:S02]  /*305f0*/  IMAD.MOV.U32 R13, RZ, RZ, R2 ;  /* 0x000000ffff0d7224 */ /* 0x000fe400078e0002 */
[----:B------:R-:W-:Y:S02]  /*30600*/  IMAD.MOV.U32 R11, RZ, RZ, 0x1f ;  /* 0x0000001fff0b7424 */ /* 0x000fe400078e00ff */
[----:B------:R-:W-:-:S07]  /*30610*/  IMAD.MOV.U32 R15, RZ, RZ, -0x1 ;  /* 0xffffffffff0f7424 */ /* 0x000fce00078e00ff */
[----:B01234-:R-:W-:Y:S05]  /*30620*/  WARPSYNC.COLLECTIVE R15, `(.L_x_2213) ;  /* 0x000000000f087348 */ /* 0x01ffea0003c00000 */
[----:B------:R0:W0:Y:S02]  /*30630*/  SHFL.IDX P6, R14, R13, R12, R11 ;  /* 0x0000000c0d0e7389 */ /* 0x00002400000c000b */
[----:B01234-:R-:W-:Y:S01]  /*30640*/  ENDCOLLECTIVE ;  /* 0x000000000000791b */ /* 0x01ffe20003800000 */
.L_x_2213:
[----:B------:R-:W-:Y:S05]  /*30650*/  BSYNC B0 ;  /* 0x0000000000007941 */ /* 0x000fea0003800000 */
.L_x_2212:
[----:B------:R-:W-:Y:S01]  /*30660*/  IMAD.MOV.U32 R24, RZ, RZ, R14 ;  /* 0x000000ffff187224 */ /* 0x000fe200078e000e */
[----:B------:R-:W-:Y:S06]  /*30670*/  BRA `(.L_x_1962) ;  /* 0xffffff9000c87947 */ /* 0x000fec000383ffff */
.L_x_1969:
[----:B0-----:R0:W1:Y:S02]  /*30680*/  SYNCS.PHASECHK.TRANS64.TRYWAIT P0, [R4+URZ+0x22820], R0 ;  /* 0x02282000040075a7 */ /* 0x001064000800017f */
[----:B-1----:R-:W-:Y:S05]  /*30690*/  @!P0 NANOSLEEP.SYNCS 0x989680 ;  /* 0x009896800000895d */ /* 0x002fea0003900000 */
[----:B------:R-:W1:Y:S02]  /*306a0*/  @!P0 SYNCS.PHASECHK.TRANS64 P0, [R4+URZ+0x22820], R0 ;  /* 0x02282000040085a7 */ /* 0x000e64000800007f */
[----:B-1----:R-:W-:Y:S05]  /*306b0*/  @!P0 BRA `(.L_x_1969) ;  /* 0xfffffffc00f08947 */ /* 0x002fea000383ffff */
[----:B------:R-:W-:Y:S05]  /*306c0*/  BRA `(.L_x_2214) ;  /* 0xffffff9c002c7947 */ /* 0x000fea000383ffff */
.L_x_1970:
[----:B------:R-:W1:Y:S01]  /*306d0*/  S2R R2, SR_TID.X ;  /* 0x0000000000027919 */ /* 0x000e620000002100 */
[----:B------:R-:W-:Y:S01]  /*306e0*/  BSSY B0, `(.L_x_2215) ;  /* 0x000000a000007945 */ /* 0x000fe20003800000 */
[----:B------:R-:W-:Y:S02]  /*306f0*/  IMAD.MOV.U32 R12, RZ, RZ, RZ ;  /* 0x000000ffff0c7224 */ /* 0x000fe400078e00ff */
[----:B------:R-:W-:Y:S02]  /*30700*/  IMAD.MOV.U32 R11, RZ, RZ, 0x1f ;  /* 0x0000001fff0b7424 */ /* 0x000fe400078e00ff */
[----:B------:R-:W-:Y:S01]  /*30710*/  IMAD.MOV.U32 R15, RZ, RZ, -0x1 ;  /* 0xffffffffff0f7424 */ /* 0x000fe200078e00ff */
[----:B-1----:R-:W-:-:S04]  /*30720*/  SHF.R.U32.HI R2, RZ, 0x5, R2 ;  /* 0x00000005ff027819 */ /* 0x002fc80000011602 */
[----:B------:R-:W-:-:S05]  /*30730*/  LOP3.LUT R2, R2, 0x3, RZ, 0xc0, !PT ;  /* 0x0000000302027812 */ /* 0x000fca00078ec0ff */
[----:B------:R-:W-:-:S07]  /*30740*/  IMAD.MOV.U32 R13, RZ, RZ, R2 ;  /* 0x000000ffff0d7224 */ /* 0x000fce00078e0002 */
[----:B0-----:R-:W-:Y:S05]  /*30750*/  WARPSYNC.COLLECTIVE R15, `(.L_x_2216) ;  /* 0x000000000f087348 */ /* 0x001fea0003c00000 */
[----:B------:R1:W2:Y:S02]  /*30760*/  SHFL.IDX P6, R14, R13, R12, R11 ;  /* 0x0000000c0d0e7389 */ /* 0x0002a400000c000b */
[----:B012---:R-:W-:Y:S01]  /*30770*/  ENDCOLLECTIVE ;  /* 0x000000000000791b */ /* 0x007fe20003800000 */
.L_x_2216:
[----:B------:R-:W-:Y:S05]  /*30780*/  BSYNC B0 ;  /* 0x0000000000007941 */ /* 0x000fea0003800000 */
.L_x_2215:
[----:B------:R-:W-:Y:S05]  /*30790*/  BRA `(.L_x_2217) ;  /* 0xffffff9c00147947 */ /* 0x000fea000383ffff */
.L_x_1971:
[----:B------:R-:W-:Y:S01]  /*307a0*/  BSSY B0, `(.L_x_2218) ;  /* 0x0000006000007945 */ /* 0x000fe20003800000 */
[----:B------:R-:W-:-:S07]  /*307b0*/  IMAD.MOV.U32 R15, RZ, RZ, -0x1 ;  /* 0xffffffffff0f7424 */ /* 0x000fce00078e00ff */
[----:B0-----:R-:W-:Y:S05]  /*307c0*/  WARPSYNC.COLLECTIVE R15, `(.L_x_2219) ;  /* 0x000000000f0c7348 */ /* 0x001fea0003c00000 */
[----:B------:R-:W-:Y:S02]  /*307d0*/  ELECT P6, UR62, PT ;  /* 0x00000000003e782f */ /* 0x000fe400038c0000 */
[----:B------:R-:W-:Y:S01]  /*307e0*/  MOV R14, UR62 ;  /* 0x0000003e000e7c02 */ /* 0x000fe20008000f00 */
[----:B0-----:R-:W-:Y:S10]  /*307f0*/  ENDCOLLECTIVE ;  /* 0x000000000000791b */ /* 0x001ff40003800000 */
.L_x_2219:
[----:B------:R-:W-:Y:S05]  /*30800*/  BSYNC B0 ;  /* 0x0000000000007941 */ /* 0x000fea0003800000 */
.L_x_2218:
[----:B------:R-:W-:Y:S05]  /*30810*/  BRA `(.L_x_2220) ;  /* 0xffffff9c00087947 */ /* 0x000fea000383ffff */
.L_x_1973:
[----:B0-----:R0:W1:Y:S02]  /*30820*/  SYNCS.PHASECHK.TRANS64.TRYWAIT P1, [R5+URZ+0x22840], R0 ;  /* 0x02284000050075a7 */ /* 0x001064000802017f */
[----:B-1----:R-:W-:Y:S05]  /*30830*/  @!P1 NANOSLEEP.SYNCS 0x989680 ;  /* 0x009896800000995d */ /* 0x002fea0003900000 */
[----:B------:R-:W1:Y:S02]  /*30840*/  @!P1 SYNCS.PHASECHK.TRANS64 P1, [R5+URZ+0x22840], R0 ;  /* 0x02284000050095a7 */ /* 0x000e64000802007f */
[----:B-1----:R-:W-:Y:S05]  /*30850*/  @!P1 BRA `(.L_x_1973) ;  /* 0xfffffffc00f09947 */ /* 0x002fea000383ffff */
[----:B------:R-:W-:Y:S05]  /*30860*/  BRA `(.L_x_2221) ;  /* 0xffffff9c00287947 */ /* 0x000fea000383ffff */
.L_x_1975:
[----:B-1----:R1:W2:Y:S02]  /*30870*/  SYNCS.PHASECHK.TRANS64.TRYWAIT P1, [R19+URZ+0x22840], R2 ;  /* 0x02284002130075a7 */ /* 0x0022a4000802017f */
[----:B--2---:R-:W-:Y:S05]  /*30880*/  @!P1 NANOSLEEP.SYNCS 0x989680 ;  /* 0x009896800000995d */ /* 0x004fea0003900000 */
[----:B------:R-:W2:Y:S02]  /*30890*/  @!P1 SYNCS.PHASECHK.TRANS64 P1, [R19+URZ+0x22840], R2 ;  /* 0x02284002130095a7 */ /* 0x000ea4000802007f */
[----:B--2---:R-:W-:Y:S05]  /*308a0*/  @!P1 BRA `(.L_x_1975) ;  /* 0xfffffffc00f09947 */ /* 0x004fea000383ffff */
[----:B------:R-:W-:Y:S05]  /*308b0*/  BRA `(.L_x_2222) ;  /* 0xffffff9c00347947 */ /* 0x000fea000383ffff */
.L_x_1977:
[----:B--2---:R2:W3:Y:S02]  /*308c0*/  SYNCS.PHASECHK.TRANS64.TRYWAIT P1, [R5+URZ+0x22860], R0 ;  /* 0x02286000050075a7 */ /* 0x0044e4000802017f */
[----:B---3--:R-:W-:Y:S05]  /*308d0*/  @!P1 NANOSLEEP.SYNCS 0x989680 ;  /* 0x009896800000995d */ /* 0x008fea0003900000 */
[----:B------:R-:W3:Y:S02]  /*308e0*/  @!P1 SYNCS.PHASECHK.TRANS64 P1, [R5+URZ+0x22860], R0 ;  /* 0x02286000050095a7 */ /* 0x000ee4000802007f */
[----:B---3--:R-:W-:Y:S05]  /*308f0*/  @!P1 BRA `(.L_x_1977) ;  /* 0xfffffffc00f09947 */ /* 0x008fea000383ffff */
[----:B------:R-:W-:Y:S05]  /*30900*/  BRA `(.L_x_2223) ;  /* 0xffffff9c00307947 */ /* 0x000fea000383ffff */
.L_x_1979:
[----:B---3--:R3:W4:Y:S02]  /*30910*/  SYNCS.PHASECHK.TRANS64.TRYWAIT P1, [R19+URZ+0x22860], R2 ;  /* 0x02286002130075a7 */ /* 0x008724000802017f */
[----:B----4-:R-:W-:Y:S05]  /*30920*/  @!P1 NANOSLEEP.SYNCS 0x989680 ;  /* 0x009896800000995d */ /* 0x010fea0003900000 */
[----:B------:R-:W4:Y:S02]  /*30930*/  @!P1 SYNCS.PHASECHK.TRANS64 P1, [R19+URZ+0x22860], R2 ;  /* 0x02286002130095a7 */ /* 0x000f24000802007f */
[----:B----4-:R-:W-:Y:S05]  /*30940*/  @!P1 BRA `(.L_x_1979) ;  /* 0xfffffffc00f09947 */ /* 0x010fea000383ffff */
[----:B------:R-:W-:Y:S05]  /*30950*/  BRA `(.L_x_2224) ;  /* 0xffffff9c002c7947 */ /* 0x000fea000383ffff */
.L_x_1981:
[----:B----4-:R4:W0:Y:S02]  /*30960*/  SYNCS.PHASECHK.TRANS64.TRYWAIT P1, [R5+URZ+0x22880], R0 ;  /* 0x02288000050075a7 */ /* 0x010824000802017f */
[----:B0-----:R-:W-:Y:S05]  /*30970*/  @!P1 NANOSLEEP.SYNCS 0x989680 ;  /* 0x009896800000995d */ /* 0x001fea0003900000 */
[----:B------:R-:W0:Y:S02]  /*30980*/  @!P1 SYNCS.PHASECHK.TRANS64 P1, [R5+URZ+0x22880], R0 ;  /* 0x02288000050095a7 */ /* 0x000e24000802007f */
[----:B0-----:R-:W-:Y:S05]  /*30990*/  @!P1 BRA `(.L_x_1981) ;  /* 0xfffffffc00f09947 */ /* 0x001fea000383ffff */
[----:B------:R-:W-:Y:S05]  /*309a0*/  BRA `(.L_x_2225) ;  /* 0xffffff9c00287947 */ /* 0x000fea000383ffff */
.L_x_2226:
        /* <DEDUP_REMOVED lines=13> */
.L_x_3319:


//--------------------- .text._ZN7cutlass13device_kernelIN5flash11enable_sm90INS1_16FlashAttnFwdSm90INS1_25CollectiveMainloopFwdSm90ILi2EN4cute5tupleIJNS5_1CILi1EEES8_S8_EEENS6_IJNS7_ILi128EEENS7_ILi160EEENS7_ILi192EEEEEELi128ENS_12float_e4m3_tEfNS_4arch4Sm90ELb1ELb0ELb0ELb0ELb1ELb0ELb0ELb1ELb1ELb1ELb1ELb0EEENS1_21CollectiveEpilogueFwdINS6_IJSA_SA_SB_EEES9_NS_10bfloat16_tESG_Li256ELb0ELb1ELb1ELb1EEENS1_19SingleTileSchedulerILb0ELb1ELb1ELi128EEEEEEEEEvNT_6ParamsE --------------------------
	.section	.text._ZN7cutlass13device_kernelIN5flash11enable_sm90INS1_16FlashAttnFwdSm90INS1_25CollectiveMainloopFwdSm90ILi2EN4cute5tupleIJNS5_1CILi1EEES8_S8_EEENS6_IJNS7_ILi128EEENS7_ILi160EEENS7_ILi192EEEEEELi128ENS_12float_e4m3_tEfNS_4arch4Sm90ELb1ELb0ELb0ELb0ELb1ELb0ELb0ELb1ELb1ELb1ELb1ELb0EEENS1_21CollectiveEpilogueFwdINS6_IJSA_SA_SB_EEES9_NS_10bfloat16_tESG_Li256ELb0ELb1ELb1ELb1EEENS1_19SingleTileSchedulerILb0ELb1ELb1ELi128EEEEEEEEEvNT_6ParamsE,"ax",@progbits
	.align	128
.text._ZN7cutlass13device_kernelIN5flash11enable_sm90INS1_16FlashAttnFwdSm90INS1_25CollectiveMainloopFwdSm90ILi2EN4cute5tupleIJNS5_1CILi1EEES8_S8_EEENS6_IJNS7_ILi128EEENS7_ILi160EEENS7_ILi192EEEEEELi128ENS_12float_e4m3_tEfNS_4arch4Sm90ELb1ELb0ELb0ELb0ELb1ELb0ELb0ELb1ELb1ELb1ELb1ELb0EEENS1_21CollectiveEpilogueFwdINS6_IJSA_SA_SB_EEES9_NS_10bfloat16_tESG_Li256ELb0ELb1ELb1ELb1EEENS1_19SingleTileSchedulerILb0ELb1ELb1ELi128EEEEEEEEEvNT_6ParamsE:
        .type           _ZN7cutlass13device_kernelIN5flash11enable_sm90INS1_16FlashAttnFwdSm90INS1_25CollectiveMainloopFwdSm90ILi2EN4cute5tupleIJNS5_1CILi1EEES8_S8_EEENS6_IJNS7_ILi128EEENS7_ILi160EEENS7_ILi192EEEEEELi128ENS_12float_e4m3_tEfNS_4arch4Sm90ELb1ELb0ELb0ELb0ELb1ELb0ELb0ELb1ELb1ELb1ELb1ELb0EEENS1_21CollectiveEpilogueFwdINS6_IJSA_SA_SB_EEES9_NS_10bfloat16_tESG_Li256ELb0ELb1ELb1ELb1EEENS1_19SingleTileSchedulerILb0ELb1ELb1ELi128EEEEEEEEEvNT_6ParamsE,@function
        .size           _ZN7cutlass13device_kernelIN5flash11enable_sm90INS1_16FlashAttnFwdSm90INS1_25CollectiveMainloopFwdSm90ILi2EN4cute5tupleIJNS5_1CILi1EEES8_S8_EEENS6_IJNS7_ILi128EEENS7_ILi160EEENS7_ILi192EEEEEELi128ENS_12float_e4m3_tEfNS_4arch4Sm90ELb1ELb0ELb0ELb0ELb1ELb0ELb0ELb1ELb1ELb1ELb1ELb0EEENS1_21CollectiveEpilogueFwdINS6_IJSA_SA_SB_EEES9_NS_10bfloat16_tESG_Li256ELb0ELb1ELb1ELb1EEENS1_19SingleTileSchedulerILb0ELb1ELb1ELi128EEEEEEEEEvNT_6ParamsE,(.L_x_3320 - _ZN7cutlass13device_kernelIN5flash11enable_sm90INS1_16FlashAttnFwdSm90INS1_25CollectiveMainloopFwdSm90ILi2EN4cute5tupleIJNS5_1CILi1EEES8_S8_EEENS6_IJNS7_ILi128EEENS7_ILi160EEENS7_ILi192EEEEEELi128ENS_12float_e4m3_tEfNS_4arch4Sm90ELb1ELb0ELb0ELb0ELb1ELb0ELb0ELb1ELb1ELb1ELb1ELb0EEENS1_21CollectiveEpilogueFwdINS6_IJSA_SA_SB_EEES9_NS_10bfloat16_tESG_Li256ELb0ELb1ELb1ELb1EEENS1_19SingleTileSchedulerILb0ELb1ELb1ELi128EEEEEEEEEvNT_6ParamsE)
        .other          _ZN7cutlass13device_kernelIN5flash11enable_sm90INS1_16FlashAttnFwdSm90INS1_25CollectiveMainloopFwdSm90ILi2EN4cute5tupleIJNS5_1CILi1EEES8_S8_EEENS6_IJNS7_ILi128EEENS7_ILi160EEENS7_ILi192EEEEEELi128ENS_12float_e4m3_tEfNS_4arch4Sm90ELb1ELb0ELb0ELb0ELb1ELb0ELb0ELb1ELb1ELb1ELb1ELb0EEENS1_21CollectiveEpilogueFwdINS6_IJSA_SA_SB_EEES9_NS_10bfloat16_tESG_Li256ELb0ELb1ELb1ELb1EEENS1_19SingleTileSchedulerILb0ELb1ELb1ELi128EEEEEEEEEvNT_6ParamsE,@"STO_CUDA_ENTRY STV_DEFAULT"
_ZN7cutlass13device_kernelIN5flash11enable_sm90INS1_16FlashAttnFwdSm90INS1_25CollectiveMainloopFwdSm90ILi2EN4cute5tupleIJNS5_1CILi1EEES8_S8_EEENS6_IJNS7_ILi128EEENS7_ILi160EEENS7_ILi192EEEEEELi128ENS_12float_e4m3_tEfNS_4arch4Sm90ELb1ELb0ELb0ELb0ELb1ELb0ELb0ELb1ELb1ELb1ELb1ELb0EEENS1_21CollectiveEpilogueFwdINS6_IJSA_SA_SB_EEES9_NS_10bfloat16_tESG_Li256ELb0ELb1ELb1ELb1EEENS1_19SingleTileSchedulerILb0ELb1ELb1ELi128EEEEEEEEEvNT_6ParamsE:
        /* <DEDUP_REMOVED lines=45> */
.L_x_2227:
        /* <DEDUP_REMOVED lines=22> */
.L_x_2228:
        /* <DEDUP_REMOVED lines=18> */
.L_x_2229:
        /* <DEDUP_REMOVED lines=22> */
.L_x_2230:
        /* <DEDUP_REMOVED lines=23> */
.L_x_2231:
[----:B------:R-:W-:Y:S01]  /*0820*/  UISETP.NE.AND UP0, UPT, UR9, URZ, UPT ;  /* 0x0000003f0900728c */ /* 0x000fe2000bf05270 */
[----:B------:R-:W-:Y:S01]  /*0830*/  NOP ;  /* 0x0000000000007918 */ /* 0x000fe20000000000 */
[----:B-1----:R-:W-:Y:S01]  /*0840*/  UMOV UR4, 0x1 ;  /* 0x0000000100047882 */ /* 0x002fe20000000000 */
[----:B------:R-:W-:Y:S01]  /*0850*/  ULDC.64 UR36, c[0x0][0x208] ;  /* 0x0000820000247ab9 */ /* 0x000fe20000000a00 */
[----:B------:R-:W-:Y:S01]  /*0860*/  USEL UR4, UR4, 0x2, !UP0 ;  /* 0x0000000204047887 */ /* 0x000fe2000c000000 */
[----:B------:R-:W-:Y:S01]  /*0870*/  BSSY B6, `(.L_x_2232) ;  /* 0x0001290000067945 */ /* 0x000fe20003800000 */
[----:B0-234-:R-:W-:Y:S01]  /*0880*/  BAR.SYNC.DEFER_BLOCKING 0x0 ;  /* 0x0000000000007b1d */ /* 0x01dfe20000010000 */
[----:B------:R-:W-:-:S03]  /*0890*/  PLOP3.LUT P0, PT, PT, PT, UP0, 0x80, 0x0 ;  /* 0x000000000000781c */ /* 0x000fc60003f0f008 */
[----:B------:R-:W-:-:S05]  /*08a0*/  IMAD.U32 R2, RZ, RZ, UR4 ;  /* 0x00000004ff027e24 */ /* 0x000fca000f8e00ff */
[----:B------:R0:W-:Y:S05]  /*08b0*/  STL [R1+0x14], R2 ;  /* 0x0000140201007387 */ /* 0x0001ea0000100800 */
[----:B------:R-:W-:Y:S05]  /*08c0*/  @!P0 BRA `(.L_x_2233) ;  /* 0x000000dc002c8947 */ /* 0x000fea0003800000 */
.L_x_2234:
[----:B------:R-:W-:-:S08]  /*08d0*/  NOP ;  /* 0x0000000000007918 */ /* 0x000fd00000000000 */
[----:B------:R-:W1:Y:S02]  /*08e0*/  USETMAXREG.TRY_ALLOC.CTAPOOL UP0, 0xe8 ;  /* 0x000000e8000079c8 */ /* 0x000e640008000600 */
[----:B-1----:R-:W-:-:S13]  /*08f0*/  PLOP3.LUT P0, PT, PT, PT, UP0, 0x80, 0x0 ;  /* 0x000000000000781c */ /* 0x002fda0003f0f008 */
[----:B------:R-:W-:Y:S05]  /*0900*/  @!P0 BRA `(.L_x_2234) ;  /* 0xfffffffc00f08947 */ /* 0x000fea000383ffff */
[----:B------:R-:W1:Y:S01]  /*0910*/  S2UR UR6, SR_CTAID.Y ;  /* 0x00000000000679c3 */ /* 0x000e620000002600 */
[----:B------:R-:W-:Y:S01]  /*0920*/  LOP3.LUT R0, R29, 0xffffff80, RZ, 0xc0, !PT ;  /* 0xffffff801d007812 */ /* 0x000fe200078ec0ff */
[----:B------:R-:W-:Y:S02]  /*0930*/  ULDC UR7, c[0x0][0xc50] ;  /* 0x0003140000077ab9 */ /* 0x000fe40000000800 */
[----:B------:R-:W-:-:S04]  /*0940*/  UISETP.NE.AND UP0, UPT, UR7, 0x1, UPT ;  /* 0x000000010700788c */ /* 0x000fc8000bf05270 */
[----:B------:R-:W-:Y:S08]  /*0950*/  BAR.ARV 0x8, 0x180 ;  /* 0x0206000000007b1d */ /* 0x000ff00000002000 */
[----:B------:R-:W2:Y:S01]  /*0960*/  S2UR UR9, SR_CTAID.Z ;  /* 0x00000000000979c3 */ /* 0x000ea20000002700 */
[----:B------:R-:W-:Y:S01]  /*0970*/  ISETP.NE.AND P0, PT, R0, 0x80, PT ;  /* 0x000000800000780c */ /* 0x000fe20003f05270 */
[----:B------:R-:W-:Y:S01]  /*0980*/  @UP0 ULDC UR4, c[0x0][0xc54] ;  /* 0x0003150000040ab9 */ /* 0x000fe20000000800 */
[----:B------:R-:W-:Y:S01]  /*0990*/  @UP0 ULDC UR8, c[0x0][0xc58] ;  /* 0x0003160000080ab9 */ /* 0x000fe20000000800 */
[----:B-1----:R-:W-:-:S10]  /*09a0*/  UIMAD.WIDE.U32 UR4, UR6, UR4, URZ ;  /* 0x00000004060472a5 */ /* 0x002fd4000f8e003f */
[----:B------:R-:W-:Y:S06]  /*09b0*/  @!P0 BAR.ARV 0x9, 0x100 ;  /* 0x0244000000008b1d */ /* 0x000fec0000002000 */
[----:B------:R-:W-:Y:S01]  /*09c0*/  UMOV UR59, UR6 ;  /* 0x00000006003b7c82 */ /* 0x000fe20008000000 */
[----:B------:R-:W-:Y:S01]  /*09d0*/  @UP0 USHF.R.U32.HI UR59, URZ, UR8, UR5 ;  /* 0x000000083f3b0299 */ /* 0x000fe20008011605 */
[----:B--2---:R-:W-:-:S03]  /*09e0*/  ISETP.LE.AND P0, PT, RZ, UR9, PT ;  /* 0x00000009ff007c0c */ /* 0x004fc6000bf03270 */
[----:B------:R-:W-:-:S04]  /*09f0*/  UIADD3 UR4, -UR59, URZ, URZ ;  /* 0x0000003f3b047290 */ /* 0x000fc8000fffe13f */
[----:B------:R-:W-:-:S06]  /*0a00*/  UIMAD UR4, UR7, UR4, UR6 ;  /* 0x00000004070472a4 */ /* 0x000fcc000f8e0206 */
[----:B------:R-:W-:Y:S06]  /*0a10*/  @!P0 BRA `(.L_x_2235) ;  /* 0x0000012400d48947 */ /* 0x000fec0003800000 */
[----:B------:R-:W1:Y:S01]  /*0a20*/  S2UR UR18, SR_CTAID.Z ;  /* 0x00000000001279c3 */ /* 0x000e620000002700 */
[----:B------:R-:W-:Y:S01]  /*0a30*/  ULDC.64 UR6, c[0x0][0x990] ;  /* 0x0002640000067ab9 */ /* 0x000fe20000000a00 */
[----:B------:R-:W-:Y:S01]  /*0a40*/  ULDC.64 UR8, c[0x0][0x998] ;  /* 0x0002660000087ab9 */ /* 0x000fe20000000a00 */
[----:B------:R-:W-:Y:S01]  /*0a50*/  UISETP.NE.U32.AND UP0, UPT, UR6, URZ, UPT ;  /* 0x0000003f0600728c */ /* 0x000fe2000bf05070 */
[----:B------:R-:W-:Y:S01]  /*0a60*/  IMAD.MOV.U32 R5, RZ, RZ, 0x3f800000 ;  /* 0x3f800000ff057424 */ /* 0x000fe200078e00ff */
[----:B------:R-:W-:Y:S01]  /*0a70*/  UISETP.NE.U32.AND UP1, UPT, UR8, URZ, UPT ;  /* 0x0000003f0800728c */ /* 0x000fe2000bf25070 */
[----:B------:R-:W-:Y:S01]  /*0a80*/  IMAD.MOV.U32 R0, RZ, RZ, 0x3f800000 ;  /* 0x3f800000ff007424 */ /* 0x000fe200078e00ff */
[----:B------:R-:W-:Y:S02]  /*0a90*/  UISETP.NE.AND.EX UP0, UPT, UR7, URZ, UPT, UP0 ;  /* 0x0000003f0700728c */ /* 0x000fe4000bf05300 */
[----:B------:R-:W-:Y:S01]  /*0aa0*/  UISETP.NE.AND.EX UP1, UPT, UR9, URZ, UPT, UP1 ;  /* 0x0000003f0900728c */ /* 0x000fe2000bf25310 */
[----:B------:R-:W2:Y:S01]  /*0ab0*/  S2UR UR40, SR_CTAID.X ;  /* 0x00000000002879c3 */ /* 0x000ea20000002500 */
[----:B------:R-:W-:Y:S01]  /*0ac0*/  ULDC UR57, c[0x0][0x424] ;  /* 0x0001090000397ab9 */ /* 0x000fe20000000800 */
[----:B------:R-:W-:Y:S01]  /*0ad0*/  ULDC UR41, c[0x0][0x2f0] ;  /* 0x0000bc0000297ab9 */ /* 0x000fe20000000800 */
[----:B------:R-:W-:-:S02]  /*0ae0*/  PLOP3.LUT P0, PT, PT, PT, UP0, 0x80, 0x0 ;  /* 0x000000000000781c */ /* 0x000fc40003f0f008 */
[----:B------:R-:W-:-:S03]  /*0af0*/  PLOP3.LUT P1, PT, PT, PT, UP1, 0x80, 0x0 ;  /* 0x000000000000781c */ /* 0x000fc60003f2f018 */
[----:B------:R-:W-:Y:S02]  /*0b00*/  @UP0 ULDC.64 UR12, c[0x0][0x9a8] ;  /* 0x00026a00000c0ab9 */ /* 0x000fe40000000a00 */
[----:B------:R-:W-:Y:S01]  /*0b10*/  @UP1 ULDC.64 UR16, c[0x0][0x9b8] ;  /* 0x00026e0000101ab9 */ /* 0x000fe20000000a00 */
[----:B------:R-:W-:Y:S02]  /*0b20*/  @UP1 USHF.R.S32.HI UR20, URZ, 0x1f, UR59 ;  /* 0x0000001f3f141899 */ /* 0x000fe4000801143b */
[----:B-1----:R-:W-:Y:S02]  /*0b30*/  USHF.R.S32.HI UR14, URZ, 0x1f, UR18 ;  /* 0x0000001f3f0e7899 */ /* 0x002fe40008011412 */
[----:B------:R-:W-:Y:S02]  /*0b40*/  @UP0 UIMAD.WIDE.U32 UR10, UR18, UR12, URZ ;  /* 0x0000000c120a02a5 */ /* 0x000fe4000f8e003f */
[----:B------:R-:W-:Y:S02]  /*0b50*/  @UP0 UIMAD UR5, UR14, UR12, URZ ;  /* 0x0000000c0e0502a4 */ /* 0x000fe4000f8e023f */
[----:B------:R-:W-:-:S02]  /*0b60*/  @UP1 UIMAD UR15, UR14, UR16, URZ ;  /* 0x000000100e0f12a4 */ /* 0x000fc4000f8e023f */
[----:B------:R-:W-:Y:S01]  /*0b70*/  IMAD.U32 R17, RZ, RZ, UR14 ;  /* 0x0000000eff117e24 */ /* 0x000fe2000f8e00ff */
[----:B------:R-:W-:Y:S02]  /*0b80*/  @UP0 UIMAD UR14, UR18, UR13, UR5 ;  /* 0x0000000d120e02a4 */ /* 0x000fe4000f8e0205 */
[----:B------:R-:W-:Y:S02]  /*0b90*/  @UP0 USHF.R.S32.HI UR5, URZ, 0x1f, UR59 ;  /* 0x0000001f3f050899 */ /* 0x000fe4000801143b */
[----:B------:R-:W-:Y:S02]  /*0ba0*/  @UP1 UIMAD.WIDE.U32 UR12, UR18, UR16, URZ ;  /* 0x00000010120c12a5 */ /* 0x000fe4000f8e003f */
[----:B------:R-:W-:Y:S02]  /*0bb0*/  @UP1 UIMAD UR15, UR18, UR17, UR15 ;  /* 0x00000011120f12a4 */ /* 0x000fe4000f8e020f */
[----:B------:R-:W-:Y:S01]  /*0bc0*/  @UP0 UIADD3 UR11, UR11, UR14, URZ ;  /* 0x0000000e0b0b0290 */ /* 0x000fe2000fffe03f */
[----:B------:R-:W-:Y:S01]  /*0bd0*/  @UP0 ULDC.64 UR16, c[0x0][0x9b0] ;  /* 0x00026c0000100ab9 */ /* 0x000fe20000000a00 */
[----:B------:R-:W-:Y:S01]  /*0be0*/  @UP1 ULDC.64 UR18, c[0x0][0x9c0] ;  /* 0x0002700000121ab9 */ /* 0x000fe20000000a00 */
[----:B------:R-:W-:-:S02]  /*0bf0*/  @UP0 UIMAD UR5, UR5, UR16, URZ ;  /* 0x00000010050502a4 */ /* 0x000fc4000f8e023f */
[----:B------:R-:W-:Y:S02]  /*0c00*/  @UP1 UIMAD UR14, UR20, UR18, URZ ;  /* 0x00000012140e12a4 */ /* 0x000fe4000f8e023f */
[----:B------:R-:W-:Y:S02]  /*0c10*/  @UP1 UIADD3 UR13, UR13, UR15, URZ ;  /* 0x0000000f0d0d1290 */ /* 0x000fe4000fffe03f */
[----:B------:R-:W-:Y:S02]  /*0c20*/  @UP0 UIMAD UR5, UR59, UR17, UR5 ;  /* 0x000000113b0502a4 */ /* 0x000fe4000f8e0205 */
[----:B------:R-:W-:Y:S02]  /*0c30*/  @UP0 UIMAD.WIDE.U32 UR10, UR59, UR16, UR10 ;  /* 0x000000103b0a02a5 */ /* 0x000fe4000f8e000a */
[----:B------:R-:W-:Y:S02]  /*0c40*/  @UP1 UIMAD UR14, UR59, UR19, UR14 ;  /* 0x000000133b0e12a4 */ /* 0x000fe4000f8e020e */
[----:B------:R-:W-:-:S02]  /*0c50*/  @UP1 UIMAD.WIDE.U32 UR12, UR59, UR18, UR12 ;  /* 0x000000123b0c12a5 */ /* 0x000fc4000f8e000c */
[----:B------:R-:W-:Y:S02]  /*0c60*/  @UP0 UIADD3 UR11, UR11, UR5, URZ ;  /* 0x000000050b0b0290 */ /* 0x000fe4000fffe03f */
[----:B------:R-:W-:Y:S02]  /*0c70*/  @UP0 ULEA UR6, UP2, UR10, UR6, 0x2 ;  /* 0x000000060a060291 */ /* 0x000fe4000f84103f */
[----:B------:R-:W-:Y:S02]  /*0c80*/  @UP1 UIADD3 UR5, UR13, UR14, URZ ;  /* 0x0000000e0d051290 */ /* 0x000fe4000fffe03f */
[----:B------:R-:W-:Y:S02]  /*0c90*/  @UP1 ULEA UR8, UP3, UR12, UR8, 0x2 ;  /* 0x000000080c081291 */ /* 0x000fe4000f86103f */
[----:B------:R-:W-:Y:S01]  /*0ca0*/  @UP0 ULEA.HI.X UR7, UR10, UR7, UR11, 0x2, UP2 ;  /* 0x000000070a070291 */ /* 0x000fe200090f140b */
[----:B0-----:R-:W-:Y:S01]  /*0cb0*/  IMAD.U32 R2, RZ, RZ, UR6 ;  /* 0x00000006ff027e24 */ /* 0x001fe2000f8e00ff */
[----:B------:R-:W-:-:S02]  /*0cc0*/  @UP1 ULEA.HI.X UR9, UR12, UR9, UR5, 0x2, UP3 ;  /* 0x000000090c091291 */ /* 0x000fc400098f1405 */
[----:B------:R-:W-:Y:S01]  /*0cd0*/  IMAD.U32 R6, RZ, RZ, UR8 ;  /* 0x00000008ff067e24 */ /* 0x000fe2000f8e00ff */
[----:B------:R-:W-:Y:S01]  /*0ce0*/  ULDC UR5, c[0x0][0x448] ;  /* 0x0001120000057ab9 */ /* 0x000fe20000000800 */
[----:B------:R-:W-:Y:S01]  /*0cf0*/  IMAD.U32 R3, RZ, RZ, UR7 ;  /* 0x00000007ff037e24 */ /* 0x000fe2000f8e00ff */
[----:B--2---:R-:W-:Y:S01]  /*0d00*/  USHF.L.U32 UR40, UR40, 0x7, URZ ;  /* 0x0000000728287899 */ /* 0x004fe2000800063f */
[----:B------:R-:W-:Y:S01]  /*0d10*/  IMAD.U32 R7, RZ, RZ, UR9 ;  /* 0x00000009ff077e24 */ /* 0x000fe2000f8e00ff */
[----:B------:R-:W-:Y:S02]  /*0d20*/  UISETP.NE.AND UP4, UPT, UR5, 0x1, UPT ;  /* 0x000000010500788c */ /* 0x000fe4000bf85270 */
[----:B------:R-:W2:Y:S01]  /*0d30*/  @P0 LDG.E R5, desc[UR36][R2.64] ;  /* 0x0000002402050981 */ /* 0x000ea2000c1e1900 */
[----:B------:R-:W-:Y:S01]  /*0d40*/  ULDC.64 UR6, c[0x0][0x418] ;  /* 0x0001060000067ab9 */ /* 0x000fe20000000a00 */
[----:B------:R-:W-:Y:S01]  /*0d50*/  ULDC UR8, c[0x0][0x288] ;  /* 0x0000a20000087ab9 */ /* 0x000fe20000000800 */
[----:B------:R-:W-:Y:S01]  /*0d60*/  USHF.R.U32.HI UR10, URZ, 0x10, UR4 ;  /* 0x000000103f0a7899 */ /* 0x000fe20008011604 */
[----:B------:R-:W2:Y:S01]  /*0d70*/  @P1 LDG.E R0, desc[UR36][R6.64] ;  /* 0x0000002406001981 */ /* 0x000ea2000c1e1900 */
[----:B------:R-:W-:-:S02]  /*0d80*/  UISETP.NE.U32.AND UP0, UPT, UR6, URZ, UPT ;  /* 0x0000003f0600728c */ /* 0x000fc4000bf05070 */
[----:B------:R-:W-:Y:S02]  /*0d90*/  UIADD3 UR8, -UR8, 0xa0, URZ ;  /* 0x000000a008087890 */ /* 0x000fe4000fffe13f */
[----:B------:R-:W-:Y:S02]  /*0da0*/  UISETP.NE.AND.EX UP0, UPT, UR7, URZ, UPT, UP0 ;  /* 0x0000003f0700728c */ /* 0x000fe4000bf05300 */
[----:B------:R-:W-:Y:S01]  /*0db0*/  @UP4 UIADD3 UR6, UR40, 0x7f, URZ ;  /* 0x0000007f28064890 */ /* 0x000fe2000fffe03f */
[----:B------:R-:W-:Y:S01]  /*0dc0*/  @UP4 ULDC UR7, c[0x0][0x44c] ;  /* 0x0001130000074ab9 */ /* 0x000fe20000000800 */
[----:B------:R-:W-:Y:S02]  /*0dd0*/  USEL UR57, UR57, 0x1, UP0 ;  /* 0x0000000139397887 */ /* 0x000fe40008000000 */
[----:B------:R-:W-:Y:S01]  /*0de0*/  UIMAD.WIDE.U32 UR6, UR6, UR7, URZ ;  /* 0x00000007060672a5 */ /* 0x000fe2000f8e003f */
[----:B------:R-:W-:Y:S01]  /*0df0*/  @UP4 ULDC UR9, c[0x0][0x450] ;  /* 0x0001140000094ab9 */ /* 0x000fe20000000800 */
[----:B------:R-:W-:-:S02]  /*0e00*/  UIADD3 UR5, UR40, 0x7f, URZ ;  /* 0x0000007f28057890 */ /* 0x000fc4000fffe03f */
[----:B------:R-:W-:Y:S02]  /*0e10*/  UIMAD UR8, UR57, UR41, UR8 ;  /* 0x00000029390872a4 */ /* 0x000fe4000f8e0208 */
[----:B------:R-:W-:Y:S02]  /*0e20*/  @UP4 USHF.R.U32.HI UR5, URZ, UR9, UR7 ;  /* 0x000000093f054299 */ /* 0x000fe40008011607 */
[----:B------:R-:W-:Y:S02]  /*0e30*/  UIMAD UR6, UR57, UR41, 0x9f ;  /* 0x0000009f390674a4 */ /* 0x000fe4000f8e0229 */
[----:B------:R-:W-:Y:S02]  /*0e40*/  UIADD3 UR8, UR8, UR5, URZ ;  /* 0x0000000508087290 */ /* 0x000fe4000fffe03f */
[----:B------:R-:W-:Y:S02]  /*0e50*/  UIMAD.WIDE UR6, UR6, 0x66666667, URZ ;  /* 0x66666667060678a5 */ /* 0x000fe4000f8e023f */
[----:B------:R-:W-:-:S02]  /*0e60*/  UIMAD.WIDE UR8, UR8, 0x66666667, URZ ;  /* 0x66666667080878a5 */ /* 0x000fc4000f8e023f */
[----:B------:R-:W-:Y:S02]  /*0e70*/  USHF.R.U32.HI UR5, URZ, 0x1f, UR7 ;  /* 0x0000001f3f057899 */ /* 0x000fe40008011607 */
[----:B------:R-:W-:Y:S02]  /*0e80*/  USHF.R.U32.HI UR6, URZ, 0x1f, UR9 ;  /* 0x0000001f3f067899 */ /* 0x000fe40008011609 */
[----:B------:R-:W-:Y:S02]  /*0e90*/  ULEA.HI.SX32 UR5, UR7, UR5, 0x1a ;  /* 0x0000000507057291 */ /* 0x000fe4000f8fd23f */
[----:B------:R-:W-:Y:S02]  /*0ea0*/  ULEA.HI.SX32 UR6, UR9, UR6, 0x1a ;  /* 0x0000000609067291 */ /* 0x000fe4000f8fd23f */
[----:B------:R-:W-:Y:S02]  /*0eb0*/  ULOP3.LUT UR60, UR4, 0xffff, URZ, 0xc0, !UPT ;  /* 0x0000ffff043c7892 */ /* 0x000fe4000f8ec03f */
[----:B------:R-:W-:-:S02]  /*0ec0*/  UISETP.LT.AND UP0, UPT, UR5, UR6, UPT ;  /* 0x000000060500728c */ /* 0x000fc4000bf01270 */
[----:B------:R-:W-:Y:S02]  /*0ed0*/  UP2UR UR58, UPR, URZ, 0x10 ;  /* 0x000000103f3a7883 */ /* 0x000fe40008000000 */
[----:B------:R-:W-:Y:S02]  /*0ee0*/  USEL UR9, UR5, UR6, UP0 ;  /* 0x0000000605097287 */ /* 0x000fe40008000000 */
[----:B------:R-:W-:Y:S02]  /*0ef0*/  UISETP.NE.AND UP0, UPT, UR10, URZ, UPT ;  /* 0x0000003f0a00728c */ /* 0x000fe4000bf05270 */
[----:B------:R-:W-:Y:S01]  /*0f00*/  UISETP.GE.AND UP1, UPT, UR9, 0x1, UPT ;  /* 0x000000010900788c */ /* 0x000fe2000bf26270 */
[----:B------:R-:W-:Y:S01]  /*0f10*/  ULDC UR11, c[0x0][0x988] ;  /* 0x00026200000b7ab9 */ /* 0x000fe20000000800 */
[----:B------:R-:W-:-:S04]  /*0f20*/  UMOV UR4, URZ ;  /* 0x0000003f00047c82 */ /* 0x000fc80008000000 */
[----:B------:R-:W-:-:S03]  /*0f30*/  PLOP3.LUT P0, PT, PT, PT, UP1, 0x80, 0x0 ;  /* 0x000000000000781c */ /* 0x000fc60003f0f018 */
[----:B------:R-:W-:Y:S01]  /*0f40*/  @!UP0 ULDC UR10, c[0x0][0x9f0] ;  /* 0x00027c00000a8ab9 */ /* 0x000fe20000000800 */
[----:B--2---:R-:W-:-:S09]  /*0f50*/  FMUL.FTZ R0, R5, R0 ;  /* 0x0000000005007220 */ /* 0x004fd20000410000 */
[----:B------:R-:W-:Y:S05]  /*0f60*/  @!P0 BRA `(.L_x_2236) ;  /* 0x0000000000848947 */ /* 0x000fea0003800000 */
[----:B------:R-:W-:Y:S01]  /*0f70*/  IMAD.U32 R4, RZ, RZ, UR10 ;  /* 0x0000000aff047e24 */ /* 0x000fe2000f8e00ff */
[----:B------:R-:W-:Y:S01]  /*0f80*/  UIADD3 UR6, UR10, -0x1, UR9 ;  /* 0xffffffff0a067890 */ /* 0x000fe2000fffe009 */
[----:B------:R-:W-:-:S03]  /*0f90*/  UMOV UR4, URZ ;  /* 0x0000003f00047c82 */ /* 0x000fc60008000000 */
        /* <DEDUP_REMOVED lines=30> */
.L_x_2236:
[----:B------:R-:W-:Y:S01]  /*1180*/  UIMAD UR60, UR60, UR4, URZ ;  /* 0x000000043c3c72a4 */ /* 0x000fe2000f8e023f */
[----:B------:R-:W-:Y:S02]  /*1190*/  IMAD.U32 R2, RZ, RZ, UR9 ;  /* 0x00000009ff027e24 */ /* 0x000fe4000f8e00ff */
[----:B------:R-:W-:Y:S01]  /*11a0*/  FMUL.FTZ R0, R0, UR11 ;  /* 0x0000000b00007c20 */ /* 0x000fe20008410000 */
[----:B------:R-:W-:Y:S01]  /*11b0*/  IMAD.U32 R3, RZ, RZ, UR4 ;  /* 0x00000004ff037e24 */ /* 0x000fe2000f8e00ff */
[----:B------:R-:W-:Y:S01]  /*11c0*/  UIMAD UR41, UR57, UR41, URZ ;  /* 0x00000029392972a4 */ /* 0x000fe2000f8e023f */
[----:B------:R-:W-:Y:S01]  /*11d0*/  VIADD R18, R29, 0xffffff80 ;  /* 0xffffff801d127836 */ /* 0x000fe20000000000 */
[----:B------:R-:W-:Y:S02]  /*11e0*/  PLOP3.LUT P0, PT, PT, PT, PT, 0x80, 0x0 ;  /* 0x000000000000781c */ /* 0x000fe40003f0f070 */
[----:B------:R-:W-:Y:S02]  /*11f0*/  CS2R R28, SRZ ;  /* 0x00000000001c7805 */ /* 0x000fe4000001ff00 */
[----:B------:R-:W-:-:S02]  /*1200*/  VIADDMNMX R2, R3, UR60, R2, PT ;  /* 0x0000003c03027c46 */ /* 0x000fc4000b800102 */
[----:B------:R-:W-:Y:S02]  /*1210*/  CS2R R24, SRZ ;  /* 0x0000000000187805 */ /* 0x000fe4000001ff00 */
[----:B------:R-:W-:Y:S01]  /*1220*/  R2UR UR38, R0 ;  /* 0x00000000002672ca */ /* 0x000fe200000e0000 */
[----:B------:R-:W-:Y:S01]  /*1230*/  IMAD.MOV.U32 R0, RZ, RZ, RZ ;  /* 0x000000ffff007224 */ /* 0x000fe200078e00ff */
[----:B------:R-:W-:Y:S01]  /*1240*/  R2UR UR53, R2 ;  /* 0x00000000023572ca */ /* 0x000fe200000e0000 */
[----:B------:R-:W-:Y:S01]  /*1250*/  IMAD.MOV.U32 R2, RZ, RZ, RZ ;  /* 0x000000ffff027224 */ /* 0x000fe200078e00ff */
        /* <DEDUP_REMOVED lines=11> */
[----:B------:R-:W-:Y:S01]  /*1310*/  UISETP.GT.AND UP0, UPT, UR53, UR60, UPT ;  /* 0x0000003c3500728c */ /* 0x000fe2000bf04270 */
[----:B------:R-:W-:Y:S02]  /*1320*/  CS2R R48, SRZ ;  /* 0x0000000000307805 */ /* 0x000fe4000001ff00 */
[----:B------:R-:W-:Y:S02]  /*1330*/  CS2R R54, SRZ ;  /* 0x0000000000367805 */ /* 0x000fe4000001ff00 */
[----:B------:R-:W-:Y:S02]  /*1340*/  CS2R R50, SRZ ;  /* 0x0000000000327805 */ /* 0x000fe4000001ff00 */
[----:B------:R-:W-:-:S02]  /*1350*/  CS2R R60, SRZ ;  /* 0x00000000003c7805 */ /* 0x000fc4000001ff00 */
[----:B------:R-:W-:Y:S02]  /*1360*/  CS2R R56, SRZ ;  /* 0x0000000000387805 */ /* 0x000fe4000001ff00 */
[----:B------:R-:W-:Y:S02]  /*1370*/  PLOP3.LUT P1, PT, PT, PT, UP0, 0x80, 0x0 ;  /* 0x000000000000781c */ /* 0x000fe40003f2f008 */
        /* <DEDUP_REMOVED lines=49> */
.L_x_2238:
[----:B------:R-:W-:-:S04]  /*1690*/  SHF.L.U32 R0, RZ, 0x1f, RZ ;  /* 0x0000001fff007819 */ /* 0x000fc800000006ff */
[----:B------:R-:W0:Y:S02]  /*16a0*/  SYNCS.PHASECHK.TRANS64.TRYWAIT P0, [UR39+0x29800], R0 ;  /* 0x02980000ff0075a7 */ /* 0x000e240008000167 */
[----:B0-----:R-:W-:Y:S05]  /*16b0*/  @!P0 BRA `(.L_x_2239) ;  /* 0x0000011800b48947 */ /* 0x001fea0003800000 */
.L_x_2337:
[----:B------:R-:W2:Y:S02]  /*16c0*/  LDL R2, [R1+0x14] ;  /* 0x0000140001027983 */ /* 0x000ea40000100800 */
[----:B--2---:R-:W-:-:S13]  /*16d0*/  R2UR UR4, R2 ;  /* 0x00000000020472ca */ /* 0x004fda00000e0000 */
[----:B------:R-:W-:-:S06]  /*16e0*/  ULOP3.LUT UR4, UR4, 0x1, URZ, 0xfc, !UPT ;  /* 0x0000000104047892 */ /* 0x000fcc000f8efc3f */
[----:B------:R-:W-:-:S05]  /*16f0*/  IMAD.U32 R2, RZ, RZ, UR4 ;  /* 0x00000004ff027e24 */ /* 0x000fca000f8e00ff */
[----:B------:R-:W-:-:S13]  /*1700*/  ISETP.NE.AND P0, PT, R2, 0x3, PT ;  /* 0x000000030200780c */ /* 0x000fda0003f05270 */
[----:B------:R-:W-:Y:S05]  /*1710*/  @!P0 BRA `(.L_x_2240) ;  /* 0x0000000000048947 */ /* 0x000fea0003800000 */
[----:B------:R-:W-:Y:S01]  /*1720*/  BPT.TRAP 0x1 ;  /* 0x000000040000795c */ /* 0x000fe20000300000 */
.L_x_2240:
[----:B------:R1:W2:Y:S01]  /*1730*/  SYNCS.PHASECHK.TRANS64.TRYWAIT P1, [UR39+0x29830], R0 ;  /* 0x02983000ff0075a7 */ /* 0x0002a20008020167 */
[----:B------:R-:W-:Y:S05]  /*1740*/  @!P0 BRA `(.L_x_2241) ;  /* 0x0000000000048947 */ /* 0x000fea0003800000 */
[----:B------:R-:W-:Y:S01]  /*1750*/  BPT.TRAP 0x1 ;  /* 0x000000040000795c */ /* 0x000fe20000300000 */
.L_x_2241:
[----:B------:R-:W-:-:S05]  /*1760*/  IMAD.U32 R2, RZ, RZ, UR43 ;  /* 0x0000002bff027e24 */ /* 0x000fca000f8e00ff */
[----:B------:R-:W-:Y:S01]  /*1770*/  LOP3.LUT R2, R2, 0x10000, RZ, 0xfc, !PT ;  /* 0x0001000002027812 */ /* 0x000fe200078efcff */
[----:B--2---:R-:W-:Y:S06]  /*1780*/  @P1 BRA `(.L_x_2242) ;  /* 0x0000000000081947 */ /* 0x004fec0003800000 */
[----:B------:R-:W2:Y:S02]  /*1790*/  SYNCS.PHASECHK.TRANS64.TRYWAIT P1, [UR39+0x29830], R0 ;  /* 0x02983000ff0075a7 */ /* 0x000ea40008020167 */
[----:B--2---:R-:W-:Y:S05]  /*17a0*/  @!P1 BRA `(.L_x_2243) ;  /* 0x0000011800909947 */ /* 0x004fea0003800000 */
.L_x_2242:
[----:B------:R-:W-:Y:S05]  /*17b0*/  WARPSYNC.ALL ;  /* 0x0000000000007948 */ /* 0x000fea0003800000 */
[----:B0-----:R-:W-:Y:S01]  /*17c0*/  IMAD.MOV.U32 R3, RZ, RZ, -0x7fffffe0 ;  /* 0x80000020ff037424 */ /* 0x001fe200078e00ff */
        /* <DEDUP_REMOVED lines=35> */
[----:B------:R-:W-:Y:S01]  /*1a00*/  R2UR UR10, R2 ;  /* 0x00000000020a72ca */ /* 0x000fe200000e0000 */
[----:B------:R-:W-:Y:S01]  /*1a10*/  UMOV UR9, 0x80000020 ;  /* 0x8000002000097882 */ /* 0x000fe20000000000 */
[----:B------:R-:W-:Y:S01]  /*1a20*/  UIADD3 UR11, UR54, 0x202, URZ ;  /* 0x00000202360b7890 */ /* 0x000fe2000fffe03f */
[----:B------:R-:W-:-:S10]  /*1a30*/  UMOV UR5, UR9 ;  /* 0x0000000900057c82 */ /* 0x000fd40008000000 */
[----:B------:R-:W-:-:S07]  /*1a40*/  UIADD3 UR8, UR10, 0x2, URZ ;  /* 0x000000020a087890 */ /* 0x000fce000fffe03f */
[----:B------:R-:W-:Y:S01]  /*1a50*/  UMOV UR4, UR8 ;  /* 0x0000000800047c82 */ /* 0x000fe20008000000 */
        /* <DEDUP_REMOVED lines=30> */
[----:B------:R-:W-:Y:S01]  /*1c40*/  UMOV UR13, 0x80000020 ;  /* 0x80000020000d7882 */ /* 0x000fe20000000000 */
        /* <DEDUP_REMOVED lines=13> */
[----:B------:R-:W-:Y:S01]  /*1d20*/  UMOV UR5, UR9 ;  /* 0x0000000900057c82 */ /* 0x000fe20008000000 */
        /* <DEDUP_REMOVED lines=26> */
[----:B------:R-:W-:Y:S01]  /*1ed0*/  UMOV UR19, 0x80000020 ;  /* 0x8000002000137882 */ /* 0x000fe20000000000 */
[----:B------:R-:W-:-:S03]  /*1ee0*/  UMOV UR21, UR17 ;  /* 0x0000001100157c82 */ /* 0x000fc60008000000 */
[----:B------:R-:W-:Y:S01]  /*1ef0*/  UMOV UR20, UR16 ;  /* 0x0000001000147c82 */ /* 0x000fe20008000000 */
        /* <DEDUP_REMOVED lines=68> */
[----:B------:R-:W-:Y:S01]  /*2340*/  UIADD3 UR10, UR54, 0x702, URZ ;  /* 0x00000702360a7890 */ /* 0x000fe2000fffe03f */
[----:B------:R-:W-:Y:S02]  /*2350*/  WARPGROUP.DEPBAR.LE gsb0, 0x0 ;  /* 0x00008000000079c5 */ /* 0x000fe40000010000 */
[----:B------:R-:W-:-:S06]  /*2360*/  WARPGROUP.ARRIVE ;  /* 0x00000000000079c5 */ /* 0x000fcc0000000000 */
[----:B------:R-:W-:Y:S01]  /*2370*/  QGMMA.64x32x32.F32.E4M3.E4M3 R40, gdesc[UR4], R40, gsb0 ;  /* 0x00600000042879f3 */ /* 0x000fe20008000828 */
[----:B------:R-:W-:Y:S01]  /*2380*/  UMOV UR4, UR20 ;  /* 0x0000001400047c82 */ /* 0x000fe20008000000 */
        /* <DEDUP_REMOVED lines=36> */
.L_x_2244:
[----:B--2---:R-:W-:Y:S01]  /*25d0*/  LOP3.LUT R5, R22, 0xffffff80, RZ, 0xc0, !PT ;  /* 0xffffff8016057812 */ /* 0x004fe200078ec0ff */
[----:B------:R-:W-:Y:S01]  /*25e0*/  UISETP.NE.AND UP0, UPT, UR58, URZ, UPT ;  /* 0x0000003f3a00728c */ /* 0x000fe2000bf05270 */
[----:B------:R-:W-:Y:S01]  /*25f0*/  LEA.HI R19, R19, R18, RZ, 0x2 ;  /* 0x0000001213137211 */ /* 0x000fe200078f10ff */
[----:B------:R-:W-:Y:S01]  /*2600*/  UMOV UR5, 0xffffff60 ;  /* 0xffffff6000057882 */ /* 0x000fe20000000000 */
[----:B------:R-:W-:Y:S01]  /*2610*/  LEA.HI R8, R23, R23, RZ, 0x1 ;  /* 0x0000001717087211 */ /* 0x000fe200078f08ff */
[----:B------:R-:W-:Y:S01]  /*2620*/  IMAD.IADD R6, R18, 0x1, -R5 ;  /* 0x0000000112067824 */ /* 0x000fe200078e0a05 */
[----:B------:R-:W-:Y:S01]  /*2630*/  LOP3.LUT R19, R19, 0xfffffffc, RZ, 0xc0, !PT ;  /* 0xfffffffc13137812 */ /* 0x000fe200078ec0ff */
[----:B------:R-:W-:Y:S01]  /*2640*/  UIMAD UR5, UR53, UR5, 0xa1 ;  /* 0x000000a1350574a4 */ /* 0x000fe2000f8e0205 */
[----:B------:R-:W-:Y:S01]  /*2650*/  LOP3.LUT R8, R8, 0x3fffffe, RZ, 0xc0, !PT ;  /* 0x03fffffe08087812 */ /* 0x000fe200078ec0ff */
[----:B------:R-:W-:Y:S01]  /*2660*/  ULDC UR7, c[0x0][0x288] ;  /* 0x0000a20000077ab9 */ /* 0x000fe20000000800 */
[----:B------:R-:W-:Y:S01]  /*2670*/  SHF.R.S32.HI R5, RZ, 0x1f, R6 ;  /* 0x0000001fff057819 */ /* 0x000fe20000011406 */
[----:B------:R-:W-:Y:S01]  /*2680*/  IMAD.IADD R19, R18, 0x1, -R19 ;  /* 0x0000000112137824 */ /* 0x000fe200078e0a13 */
[----:B------:R-:W-:Y:S01]  /*2690*/  PLOP3.LUT P1, PT, PT, PT, UP0, 0x80, 0x0 ;  /* 0x000000000000781c */ /* 0x000fe20003f2f008 */
[----:B------:R-:W-:Y:S01]  /*26a0*/  IMAD.IADD R8, R23, 0x1, -R8 ;  /* 0x0000000117087824 */ /* 0x000fe200078e0a08 */
[CC--:B-1----:R-:W-:Y:S01]  /*26b0*/  LEA.HI R0, R5.reuse, R6.reuse, RZ, 0x2 ;  /* 0x0000000605007211 */ /* 0x0c2fe200078f10ff */
[----:B------:R-:W-:Y:S01]  /*26c0*/  @UP0 ULDC UR4, c[0x0][0x44c] ;  /* 0x0001130000040ab9 */ /* 0x000fe20000000800 */
[----:B------:R-:W-:Y:S01]  /*26d0*/  LEA.HI R5, R5, R6, RZ, 0x5 ;  /* 0x0000000605057211 */ /* 0x000fe200078f28ff */
[----:B------:R-:W-:Y:S01]  /*26e0*/  IMAD.U32 R127, RZ, RZ, UR38 ;  /* 0x00000026ff7f7e24 */ /* 0x000fe2000f8e00ff */
[--C-:B------:R-:W-:Y:S01]  /*26f0*/  SHF.R.S32.HI R4, RZ, 0x2, R0.reuse ;  /* 0x00000002ff047819 */ /* 0x100fe20000011400 */
[----:B------:R-:W-:Y:S01]  /*2700*/  @UP0 ULDC UR10, c[0x0][0x450] ;  /* 0x00011400000a0ab9 */ /* 0x000fe20000000800 */
[----:B------:R-:W-:Y:S01]  /*2710*/  SHF.R.S32.HI R7, RZ, 0x1f, R0 ;  /* 0x0000001fff077819 */ /* 0x000fe20000011400 */
[----:B------:R-:W-:Y:S01]  /*2720*/  UIADD3 UR6, UR39, 0x29840, URZ ;  /* 0x0002984027067890 */ /* 0x000fe2000fffe03f */
[----:B------:R-:W-:Y:S01]  /*2730*/  SHF.R.S32.HI R5, RZ, 0x5, R5 ;  /* 0x00000005ff057819 */ /* 0x000fe20000011405 */
[----:B------:R-:W0:Y:S01]  /*2740*/  S2UR UR61, SR_CgaCtaId ;  /* 0x00000000003d79c3 */ /* 0x000e220000008800 */
[----:B------:R-:W-:Y:S01]  /*2750*/  LEA.HI R7, R7, R4, RZ, 0x3 ;  /* 0x0000000407077211 */ /* 0x000fe200078f18ff */
[----:B------:R-:W-:Y:S01]  /*2760*/  UPRMT UR6, UR42, 0x654, UR6 ;  /* 0x000006542a067896 */ /* 0x000fe20008000006 */
[----:B------:R-:W-:-:S02]  /*2770*/  LEA.HI R9, R19, R19, RZ, 0x1 ;  /* 0x0000001313097211 */ /* 0x000fc400078f08ff */
[----:B------:R-:W-:Y:S02]  /*2780*/  LEA R5, R5, UR40, 0x4 ;  /* 0x0000002805057c11 */ /* 0x000fe4000f8e20ff */
[----:B------:R-:W-:Y:S02]  /*2790*/  LOP3.LUT R7, R7, 0xfffffff8, RZ, 0xc0, !PT ;  /* 0xfffffff807077812 */ /* 0x000fe400078ec0ff */
[----:B------:R-:W-:Y:S02]  /*27a0*/  LOP3.LUT R10, R9, 0x1ffffffe, RZ, 0xc0, !PT ;  /* 0x1ffffffe090a7812 */ /* 0x000fe400078ec0ff */
[----:B------:R-:W-:Y:S01]  /*27b0*/  IADD3 R7, R5, R4, -R7 ;  /* 0x0000000405077210 */ /* 0x000fe20007ffe807 */
[----:B------:R-:W-:Y:S01]  /*27c0*/  SYNCS.ARRIVE.TRANS64.RED.A1T0 RZ, [UR6], RZ ;  /* 0x000000ffffff79a7 */ /* 0x000fe20008100406 */
[----:B------:R-:W-:Y:S01]  /*27d0*/  PLOP3.LUT P2, PT, PT, PT, UP0, 0x80, 0x0 ;  /* 0x000000000000781c */ /* 0x000fe20003f4f008 */
[----:B------:R-:W-:Y:S02]  /*27e0*/  IMAD.IADD R5, R19, 0x1, -R10 ;  /* 0x0000000113057824 */ /* 0x000fe400078e0a0a */
[----:B------:R-:W-:Y:S01]  /*27f0*/  IMAD R8, R8, 0x40, R7 ;  /* 0x0000004008087824 */ /* 0x000fe200078e0207 */
[----:B------:R-:W-:-:S03]  /*2800*/  LOP3.LUT R7, R0, 0x7ffffffc, RZ, 0xc0, !PT ;  /* 0x7ffffffc00077812 */ /* 0x000fc600078ec0ff */
[----:B------:R-:W-:Y:S02]  /*2810*/  IMAD R5, R5, 0x8, R8 ;  /* 0x0000000805057824 */ /* 0x000fe400078e0208 */
[----:B------:R-:W-:Y:S02]  /*2820*/  IMAD.IADD R6, R6, 0x1, -R7 ;  /* 0x0000000106067824 */ /* 0x000fe400078e0a07 */
[----:B------:R-:W-:Y:S01]  /*2830*/  @P1 IMAD.HI.U32 R4, R5, UR4, RZ ;  /* 0x0000000405041c27 */ /* 0x000fe2000f8e00ff */
[----:B------:R-:W-:-:S03]  /*2840*/  @UP0 ULDC UR4, c[0x0][0x450] ;  /* 0x0001140000040ab9 */ /* 0x000fc60000000800 */
[----:B------:R-:W-:Y:S01]  /*2850*/  IMAD.MOV.U32 R12, RZ, RZ, R5 ;  /* 0x000000ffff0c7224 */ /* 0x000fe200078e0005 */
[----:B------:R-:W-:Y:S01]  /*2860*/  @P2 SHF.R.U32.HI R12, RZ, UR4, R4 ;  /* 0x00000004ff0c2c19 */ /* 0x000fe20008011604 */
[----:B------:R-:W-:Y:S01]  /*2870*/  UIMAD UR4, UR53, -0xa0, UR41 ;  /* 0xffffff60350478a4 */ /* 0x000fe2000f8e0229 */
[----:B------:R-:W-:Y:S01]  /*2880*/  IMAD.U32 R7, RZ, RZ, UR5 ;  /* 0x00000005ff077e24 */ /* 0x000fe2000f8e00ff */
[----:B------:R-:W-:Y:S02]  /*2890*/  UIADD3 UR53, UR53, -0x2, URZ ;  /* 0xfffffffe35357890 */ /* 0x000fe4000fffe03f */
[----:B------:R-:W1:Y:S01]  /*28a0*/  SHFL.IDX PT, R4, R12, 0x1, 0x1c1f ;  /* 0x003c1f000c047f89 */ /* 0x000e6200000e0000 */
[----:B------:R-:W-:Y:S01]  /*28b0*/  UIADD3 UR4, UR4, 0xa0, URZ ;  /* 0x000000a004047890 */ /* 0x000fe2000fffe03f */
[----:B------:R-:W-:Y:S02]  /*28c0*/  IMAD R0, R6, -0x2, R7 ;  /* 0xfffffffe06007824 */ /* 0x000fe400078e0207 */
[----:B------:R-:W-:Y:S01]  /*28d0*/  IMAD.U32 R7, RZ, RZ, UR41 ;  /* 0x00000029ff077e24 */ /* 0x000fe2000f8e00ff */
[----:B------:R-:W2:Y:S02]  /*28e0*/  SHFL.IDX PT, R12, R12, RZ, 0x1c1f ;  /* 0x001c1fff0c0c7589 */ /* 0x000ea400000e0000 */
[----:B------:R-:W-:Y:S01]  /*28f0*/  IMAD.U32 R13, RZ, RZ, UR4 ;  /* 0x00000004ff0d7e24 */ /* 0x000fe2000f8e00ff */
[----:B------:R-:W-:Y:S01]  /*2900*/  @UP0 ULDC UR4, c[0x0][0x44c] ;  /* 0x0001130000040ab9 */ /* 0x000fe20000000800 */
[----:B------:R-:W-:Y:S01]  /*2910*/  IADD3 R14, R0, -UR7, R7 ;  /* 0x80000007000e7c10 */ /* 0x000fe2000fffe007 */
[----:B------:R-:W-:Y:S01]  /*2920*/  UIMAD.WIDE.U32 UR4, UR40, UR4, URZ ;  /* 0x00000004280472a5 */ /* 0x000fe2000f8e003f */
[----:B------:R-:W-:-:S03]  /*2930*/  IMAD R13, R6, -0x2, R13 ;  /* 0xfffffffe060d7824 */ /* 0x000fc600078e020d */
[----:B------:R-:W-:-:S04]  /*2940*/  @UP0 USHF.R.U32.HI UR40, URZ, UR10, UR5 ;  /* 0x0000000a3f280299 */ /* 0x000fc80008011605 */
[----:B------:R-:W-:-:S04]  /*2950*/  UIADD3 UR4, UR40, -UR7, UR41 ;  /* 0x8000000728047290 */ /* 0x000fc8000fffe029 */
[----:B------:R-:W-:Y:S01]  /*2960*/  UIMAD.WIDE UR4, UR4, 0x66666667, URZ ;  /* 0x66666667040478a5 */ /* 0x000fe2000f8e023f */
[----:B-1----:R-:W-:-:S03]  /*2970*/  VIADDMNMX R4, R4, R14, R13, PT ;  /* 0x0000000e04047246 */ /* 0x002fc6000380010d */
[----:B------:R-:W-:Y:S01]  /*2980*/  USHF.R.U32.HI UR4, URZ, 0x1f, UR5 ;  /* 0x0000001f3f047899 */ /* 0x000fe20008011605 */
[C---:B------:R-:W-:Y:S02]  /*2990*/  ISETP.GT.AND P1, PT, R4.reuse, RZ, PT ;  /* 0x000000ff0400720c */ /* 0x040fe40003f24270 */
[C---:B------:R-:W-:Y:S01]  /*29a0*/  ISETP.GT.AND P2, PT, R4.reuse, 0x1, PT ;  /* 0x000000010400780c */ /* 0x040fe20003f44270 */
[----:B------:R-:W-:Y:S01]  /*29b0*/  ULEA.HI.SX32 UR4, UR5, UR4, 0x1a ;  /* 0x0000000405047291 */ /* 0x000fe2000f8fd23f */
[----:B------:R-:W-:Y:S02]  /*29c0*/  ISETP.GT.AND P3, PT, R4, 0x8, PT ;  /* 0x000000080400780c */ /* 0x000fe40003f64270 */
[----:B------:R-:W-:Y:S01]  /*29d0*/  FSEL R9, R90, -INF , P1 ;  /* 0xff8000005a097808 */ /* 0x000fe20000800000 */
[----:B------:R-:W-:Y:S01]  /*29e0*/  UISETP.LT.AND UP0, UPT, UR60, UR4, UPT ;  /* 0x000000043c00728c */ /* 0x000fe2000bf01270 */
[----:B------:R-:W-:Y:S01]  /*29f0*/  FSEL R11, R91, -INF , P2 ;  /* 0xff8000005b0b7808 */ /* 0x000fe20001000000 */
[----:B------:R-:W-:Y:S01]  /*2a00*/  UMOV UR5, URZ ;  /* 0x0000003f00057c82 */ /* 0x000fe20008000000 */
[----:B------:R-:W-:Y:S01]  /*2a10*/  ISETP.GT.AND P1, PT, R4, 0x9, PT ;  /* 0x000000090400780c */ /* 0x000fe20003f24270 */
[----:B------:R-:W-:Y:S01]  /*2a20*/  USEL UR55, UR60, UR4, !UP0 ;  /* 0x000000043c377287 */ /* 0x000fe2000c000000 */
[----:B------:R-:W-:-:S02]  /*2a30*/  FSEL R15, R94, -INF , P3 ;  /* 0xff8000005e0f7808 */ /* 0x000fc40001800000 */
[----:B------:R-:W-:Y:S01]  /*2a40*/  FMNMX.FTZ R0, R9, R11, !PT ;  /* 0x0000000b09007209 */ /* 0x000fe20007810000 */
[----:B------:R-:W-:Y:S01]  /*2a50*/  UISETP.GE.AND UP0, UPT, UR53, UR55, UPT ;  /* 0x000000373500728c */ /* 0x000fe2000bf06270 */
[C---:B------:R-:W-:Y:S01]  /*2a60*/  ISETP.GT.AND P2, PT, R4.reuse, 0x10, PT ;  /* 0x000000100400780c */ /* 0x040fe20003f44270 */
[----:B------:R-:W-:Y:S01]  /*2a70*/  UMOV UR4, URZ ;  /* 0x0000003f00047c82 */ /* 0x000fe20008000000 */
[----:B------:R-:W-:Y:S02]  /*2a80*/  FSEL R19, R95, -INF , P1 ;  /* 0xff8000005f137808 */ /* 0x000fe40000800000 */
[----:B------:R-:W-:Y:S02]  /*2a90*/  FMNMX.FTZ R0, R15, R0, !PT ;  /* 0x000000000f007209 */ /* 0x000fe40007810000 */
[----:B------:R-:W-:Y:S02]  /*2aa0*/  ISETP.GT.AND P1, PT, R4, 0x11, PT ;  /* 0x000000110400780c */ /* 0x000fe40003f24270 */
[----:B------:R-:W-:-:S02]  /*2ab0*/  FSEL R21, R98, -INF , P2 ;  /* 0xff80000062157808 */ /* 0x000fc40001000000 */
[----:B------:R-:W-:Y:S02]  /*2ac0*/  FMNMX.FTZ R0, R19, R0, !PT ;  /* 0x0000000013007209 */ /* 0x000fe40007810000 */
[C---:B------:R-:W-:Y:S02]  /*2ad0*/  ISETP.GT.AND P2, PT, R4.reuse, 0x18, PT ;  /* 0x000000180400780c */ /* 0x040fe40003f44270 */
        /* <DEDUP_REMOVED lines=59> */
[----:B------:R-:W-:Y:S02]  /*2e90*/  ISETP.GT.AND P2, PT, R4, 0x68, PT ;  /* 0x000000680400780c */ /* 0x000fe40003f44270 */
        /* <DEDUP_REMOVED lines=41> */
[----:B------:R-:W-:Y:S02]  /*3130*/  FSEL R39, R39, -INF , P1 ;  /* 0xff80000027277808 */ /* 0x000fe40000800000 */
[----:B------:R-:W-:Y:S02]  /*3140*/  FMNMX.FTZ R0, R83, R0, !PT ;  /* 0x0000000053007209 */ /* 0x000fe40007810000 */
[----:B--2---:R-:W-:Y:S02]  /*3150*/  VIADDMNMX R38, R12, R14, R13, PT ;  /* 0x0000000e0c267246 */ /* 0x004fe4000380010d */
[----:B------:R-:W-:Y:S02]  /*3160*/  FMNMX.FTZ R10, R39, R0, !PT ;  /* 0x00000000270a7209 */ /* 0x000fe40007810000 */
[----:B------:R-:W-:-:S02]  /*3170*/  ISETP.GT.AND P2, PT, R38, 0x1, PT ;  /* 0x000000012600780c */ /* 0x000fc40003f44270 */
[----:B------:R-:W-:Y:S01]  /*3180*/  ISETP.GT.AND P3, PT, R38, 0x8, PT ;  /* 0x000000082600780c */ /* 0x000fe20003f64270 */
[----:B------:R-:W1:Y:S01]  /*3190*/  SHFL.BFLY PT, R27, R10, 0x2, 0x1f ;  /* 0x0c401f000a1b7f89 */ /* 0x000e6200000e0000 */
[----:B------:R-:W-:Y:S02]  /*31a0*/  FSEL R89, R89, -INF , P2 ;  /* 0xff80000059597808 */ /* 0x000fe40001000000 */
[----:B------:R-:W-:Y:S02]  /*31b0*/  FSEL R92, R92, -INF , P3 ;  /* 0xff8000005c5c7808 */ /* 0x000fe40001800000 */
[----:B------:R-:W-:-:S04]  /*31c0*/  ISETP.GT.AND P2, PT, R38, 0x10, PT ;  /* 0x000000102600780c */ /* 0x000fc80003f44270 */
[----:B------:R-:W-:Y:S02]  /*31d0*/  FSEL R96, R96, -INF , P2 ;  /* 0xff80000060607808 */ /* 0x000fe40001000000 */
[----:B------:R-:W-:-:S04]  /*31e0*/  ISETP.GT.AND P2, PT, R38, 0x18, PT ;  /* 0x000000182600780c */ /* 0x000fc80003f44270 */
[----:B------:R-:W-:Y:S02]  /*31f0*/  FSEL R100, R100, -INF , P2 ;  /* 0xff80000064647808 */ /* 0x000fe40001000000 */
[----:B------:R-:W-:-:S04]  /*3200*/  ISETP.GT.AND P2, PT, R38, 0x21, PT ;  /* 0x000000212600780c */ /* 0x000fc80003f44270 */
[----:B------:R-:W-:Y:S02]  /*3210*/  FSEL R73, R73, -INF , P2 ;  /* 0xff80000049497808 */ /* 0x000fe40001000000 */
[----:B------:R-:W-:Y:S02]  /*3220*/  ISETP.GT.AND P2, PT, R38, 0x29, PT ;  /* 0x000000292600780c */ /* 0x000fe40003f44270 */
[----:B-1----:R-:W-:Y:S02]  /*3230*/  FMNMX.FTZ R27, R10, R27, !PT ;  /* 0x0000001b0a1b7209 */ /* 0x002fe40007810000 */
[----:B------:R-:W-:Y:S02]  /*3240*/  FSEL R77, R77, -INF , P2 ;  /* 0xff8000004d4d7808 */ /* 0x000fe40001000000 */
[----:B------:R-:W-:Y:S01]  /*3250*/  ISETP.GT.AND P2, PT, R38, 0x31, PT ;  /* 0x000000312600780c */ /* 0x000fe20003f44270 */
[----:B------:R-:W1:Y:S03]  /*3260*/  SHFL.BFLY PT, R8, R27, 0x1, 0x1f ;  /* 0x0c201f001b087f89 */ /* 0x000e6600000e0000 */
[----:B------:R-:W-:-:S02]  /*3270*/  FSEL R81, R81, -INF , P2 ;  /* 0xff80000051517808 */ /* 0x000fc40001000000 */
        /* <DEDUP_REMOVED lines=9> */
[C---:B------:R-:W-:Y:S01]  /*3310*/  FSETP.NEU.FTZ.AND P1, PT, R8.reuse, -INF , PT ;  /* 0xff8000000800780b */ /* 0x040fe20003f3d000 */
[----:B------:R-:W-:Y:S01]  /*3320*/  FFMA.FTZ R0, R8, R127, -8 ;  /* 0xc100000008007423 */ /* 0x000fe2000001007f */
[----:B------:R-:W-:-:S04]  /*3330*/  ISETP.GT.AND P2, PT, R38, 0x59, PT ;  /* 0x000000592600780c */ /* 0x000fc80003f44270 */
[----:B------:R-:W-:Y:S02]  /*3340*/  FSEL R0, R0, RZ, P1 ;  /* 0x000000ff00007208 */ /* 0x000fe40000800000 */
[----:B------:R-:W-:Y:S02]  /*3350*/  ISETP.GT.AND P1, PT, R38, RZ, PT ;  /* 0x000000ff2600720c */ /* 0x000fe40003f24270 */
[----:B------:R-:W-:Y:S01]  /*3360*/  FSEL R69, R69, -INF , P2 ;  /* 0xff80000045457808 */ /* 0x000fe20001000000 */
[--C-:B------:R-:W-:Y:S01]  /*3370*/  FFMA.FTZ R10, R15, UR38, -R0.reuse ;  /* 0x000000260f0a7c23 */ /* 0x100fe20008010800 */
[----:B------:R-:W-:Y:S01]  /*3380*/  FSEL R88, R88, -INF , P1 ;  /* 0xff80000058587808 */ /* 0x000fe20000800000 */
[--C-:B------:R-:W-:Y:S01]  /*3390*/  FFMA.FTZ R4, R9, UR38, -R0.reuse ;  /* 0x0000002609047c23 */ /* 0x100fe20008010800 */
[----:B------:R-:W-:Y:S01]  /*33a0*/  ISETP.GT.AND P1, PT, R38, 0x9, PT ;  /* 0x000000092600780c */ /* 0x000fe20003f24270 */
[--C-:B------:R-:W-:Y:S01]  /*33b0*/  FFMA.FTZ R9, R11, UR38, -R0.reuse ;  /* 0x000000260b097c23 */ /* 0x100fe20008010800 */
[----:B------:R-:W-:Y:S01]  /*33c0*/  FMNMX.FTZ R15, R88, R89, !PT ;  /* 0x00000059580f7209 */ /* 0x000fe20007810000 */
[--C-:B------:R-:W-:Y:S01]  /*33d0*/  FFMA.FTZ R11, R19, UR38, -R0.reuse ;  /* 0x00000026130b7c23 */ /* 0x100fe20008010800 */
[----:B------:R-:W-:Y:S01]  /*33e0*/  FSEL R93, R93, -INF , P1 ;  /* 0xff8000005d5d7808 */ /* 0x000fe20000800000 */
[--C-:B------:R-:W-:Y:S01]  /*33f0*/  FFMA.FTZ R21, R21, UR38, -R0.reuse ;  /* 0x0000002615157c23 */ /* 0x100fe20008010800 */
[----:B------:R-:W-:Y:S01]  /*3400*/  FMNMX.FTZ R18, R92, R15, !PT ;  /* 0x0000000f5c127209 */ /* 0x000fe20007810000 */
[--C-:B------:R-:W-:Y:S01]  /*3410*/  FFMA.FTZ R13, R23, UR38, -R0.reuse ;  /* 0x00000026170d7c23 */ /* 0x100fe20008010800 */
[----:B------:R-:W-:Y:S01]  /*3420*/  ISETP.GT.AND P1, PT, R38, 0x11, PT ;  /* 0x000000112600780c */ /* 0x000fe20003f24270 */
[----:B------:R1:W-:Y:S01]  /*3430*/  MUFU.EX2 R12, R21 ;  /* 0x00000015000c7308 */ /* 0x0003e20000000800 */
[----:B------:R-:W-:Y:S01]  /*3440*/  FMNMX.FTZ R15, R93, R18, !PT ;  /* 0x000000125d0f7209 */ /* 0x000fe20007810000 */
[--C-:B------:R-:W-:Y:S01]  /*3450*/  FFMA.FTZ R14, R105, UR38, -R0.reuse ;  /* 0x00000026690e7c23 */ /* 0x100fe20008010800 */
[----:B------:R-:W-:Y:S01]  /*3460*/  FSEL R97, R97, -INF , P1 ;  /* 0xff80000061617808 */ /* 0x000fe20000800000 */
[--C-:B------:R-:W-:Y:S01]  /*3470*/  FFMA.FTZ R107, R107, UR38, -R0.reuse ;  /* 0x000000266b6b7c23 */ /* 0x100fe20008010800 */
[----:B------:R-:W-:Y:S01]  /*3480*/  FMNMX.FTZ R18, R96, R15, !PT ;  /* 0x0000000f60127209 */ /* 0x000fe20007810000 */
[--C-:B------:R-:W-:Y:S01]  /*3490*/  FFMA.FTZ R111, R111, UR38, -R0.reuse ;  /* 0x000000266f6f7c23 */ /* 0x100fe20008010800 */
[C---:B------:R-:W-:Y:S01]  /*34a0*/  ISETP.GT.AND P1, PT, R38.reuse, 0x19, PT ;  /* 0x000000192600780c */ /* 0x040fe20003f24270 */
[----:B------:R-:W-:Y:S01]  /*34b0*/  MUFU.EX2 R4, R4 ;  /* 0x0000000400047308 */ /* 0x000fe20000000800 */
[----:B------:R-:W-:Y:S01]  /*34c0*/  FMNMX.FTZ R19, R97, R18, !PT ;  /* 0x0000001261137209 */ /* 0x000fe20007810000 */
[--C-:B------:R-:W-:Y:S01]  /*34d0*/  FFMA.FTZ R18, R109, UR38, -R0.reuse ;  /* 0x000000266d127c23 */ /* 0x100fe20008010800 */
[----:B------:R-:W-:Y:S01]  /*34e0*/  FSEL R101, R101, -INF , P1 ;  /* 0xff80000065657808 */ /* 0x000fe20000800000 */
[--C-:B------:R-:W-:Y:S01]  /*34f0*/  FFMA.FTZ R115, R115, UR38, -R0.reuse ;  /* 0x0000002673737c23 */ /* 0x100fe20008010800 */
[----:B------:R-:W-:Y:S01]  /*3500*/  ISETP.GT.AND P1, PT, R38, 0x20, PT ;  /* 0x000000202600780c */ /* 0x000fe20003f24270 */
[--C-:B------:R-:W-:Y:S01]  /*3510*/  FFMA.FTZ R119, R119, UR38, -R0.reuse ;  /* 0x0000002677777c23 */ /* 0x100fe20008010800 */
[----:B------:R-:W-:Y:S01]  /*3520*/  FMNMX.FTZ R20, R100, R19, !PT ;  /* 0x0000001364147209 */ /* 0x000fe20007810000 */
[----:B------:R-:W2:Y:S01]  /*3530*/  MUFU.EX2 R9, R9 ;  /* 0x0000000900097308 */ /* 0x000ea20000000800 */
[----:B------:R-:W-:Y:S01]  /*3540*/  FSEL R72, R72, -INF , P1 ;  /* 0xff80000048487808 */ /* 0x000fe20000800000 */
[--C-:B------:R-:W-:Y:S01]  /*3550*/  FFMA.FTZ R57, R123, UR38, -R0.reuse ;  /* 0x000000267b397c23 */ /* 0x100fe20008010800 */
[----:B------:R-:W-:Y:S01]  /*3560*/  FMNMX.FTZ R19, R101, R20, !PT ;  /* 0x0000001465137209 */ /* 0x000fe20007810000 */
[--C-:B------:R-:W-:Y:S01]  /*3570*/  FFMA.FTZ R125, R125, UR38, -R0.reuse ;  /* 0x000000267d7d7c23 */ /* 0x100fe20008010800 */
[----:B------:R-:W-:Y:S01]  /*3580*/  ISETP.GT.AND P1, PT, R38, 0x28, PT ;  /* 0x000000282600780c */ /* 0x000fe20003f24270 */
[--C-:B------:R-:W-:Y:S01]  /*3590*/  FFMA.FTZ R34, R99, UR38, -R0.reuse ;  /* 0x0000002663227c23 */ /* 0x100fe20008010800 */
[----:B------:R-:W-:Y:S01]  /*35a0*/  FMNMX.FTZ R20, R72, R19, !PT ;  /* 0x0000001348147209 */ /* 0x000fe20007810000 */
[----:B------:R-:W3:Y:S01]  /*35b0*/  MUFU.EX2 R10, R10 ;  /* 0x0000000a000a7308 */ /* 0x000ee20000000800 */
[----:B------:R-:W-:Y:S01]  /*35c0*/  FSEL R76, R76, -INF , P1 ;  /* 0xff8000004c4c7808 */ /* 0x000fe20000800000 */
[--C-:B------:R-:W-:Y:S01]  /*35d0*/  FFMA.FTZ R95, R95, UR38, -R0.reuse ;  /* 0x000000265f5f7c23 */ /* 0x100fe20008010800 */
[----:B-1----:R-:W-:Y:S01]  /*35e0*/  FMNMX.FTZ R21, R73, R20, !PT ;  /* 0x0000001449157209 */ /* 0x002fe20007810000 */
[--C-:B------:R-:W-:Y:S01]  /*35f0*/  FFMA.FTZ R20, R113, UR38, -R0.reuse ;  /* 0x0000002671147c23 */ /* 0x100fe20008010800 */
[----:B------:R-:W-:Y:S01]  /*3600*/  ISETP.GT.AND P1, PT, R38, 0x30, PT ;  /* 0x000000302600780c */ /* 0x000fe20003f24270 */
[--C-:B------:R-:W-:Y:S01]  /*3610*/  FFMA.FTZ R91, R91, UR38, -R0.reuse ;  /* 0x000000265b5b7c23 */ /* 0x100fe20008010800 */
[----:B------:R-:W-:Y:S01]  /*3620*/  FMNMX.FTZ R22, R76, R21, !PT ;  /* 0x000000154c167209 */ /* 0x000fe20007810000 */
[----:B------:R-:W1:Y:S01]  /*3630*/  MUFU.EX2 R11, R11 ;  /* 0x0000000b000b7308 */ /* 0x000e620000000800 */
[----:B------:R-:W-:Y:S01]  /*3640*/  FSEL R80, R80, -INF , P1 ;  /* 0xff80000050507808 */ /* 0x000fe20000800000 */
[--C-:B------:R-:W-:Y:S01]  /*3650*/  FFMA.FTZ R31, R31, UR38, -R0.reuse ;  /* 0x000000261f1f7c23 */ /* 0x100fe20008010800 */
[----:B------:R-:W-:Y:S01]  /*3660*/  FMNMX.FTZ R21, R77, R22, !PT ;  /* 0x000000164d157209 */ /* 0x000fe20007810000 */
[----:B------:R-:W-:Y:S01]  /*3670*/  FFMA.FTZ R35, R35, UR38, -R0 ;  /* 0x0000002623237c23 */ /* 0x000fe20008010800 */
[----:B------:R-:W-:-:S02]  /*3680*/  ISETP.GT.AND P1, PT, R38, 0x38, PT ;  /* 0x000000382600780c */ /* 0x000fc40003f24270 */
[----:B------:R-:W-:Y:S01]  /*3690*/  FMNMX.FTZ R22, R80, R21, !PT ;  /* 0x0000001550167209 */ /* 0x000fe20007810000 */
[----:B------:R-:W-:Y:S01]  /*36a0*/  MUFU.EX2 R13, R13 ;  /* 0x0000000d000d7308 */ /* 0x000fe20000000800 */
[----:B------:R-:W-:Y:S02]  /*36b0*/  FSEL R84, R84, -INF , P1 ;  /* 0xff80000054547808 */ /* 0x000fe40000800000 */
[----:B------:R-:W-:Y:S01]  /*36c0*/  FMNMX.FTZ R23, R81, R22, !PT ;  /* 0x0000001651177209 */ /* 0x000fe20007810000 */
[----:B------:R-:W-:Y:S01]  /*36d0*/  FFMA.FTZ R22, R117, UR38, -R0 ;  /* 0x0000002675167c23 */ /* 0x000fe20008010800 */
[----:B------:R-:W-:Y:S02]  /*36e0*/  ISETP.GT.AND P1, PT, R38, 0x40, PT ;  /* 0x000000402600780c */ /* 0x000fe40003f24270 */
[----:B------:R-:W-:Y:S01]  /*36f0*/  FMNMX.FTZ R26, R84, R23, !PT ;  /* 0x00000017541a7209 */ /* 0x000fe20007810000 */
[----:B------:R-:W-:Y:S01]  /*3700*/  MUFU.EX2 R14, R14 ;  /* 0x0000000e000e7308 */ /* 0x000fe20000000800 */
[----:B------:R-:W-:-:S02]  /*3710*/  FSEL R56, R56, -INF , P1 ;  /* 0xff80000038387808 */ /* 0x000fc40000800000 */
[----:B------:R-:W-:Y:S01]  /*3720*/  FMNMX.FTZ R23, R85, R26, !PT ;  /* 0x0000001a55177209 */ /* 0x000fe20007810000 */
[----:B------:R-:W-:Y:S01]  /*3730*/  FFMA.FTZ R26, R121, UR38, -R0 ;  /* 0x00000026791a7c23 */ /* 0x000fe20008010800 */
[----:B------:R-:W-:Y:S02]  /*3740*/  ISETP.GT.AND P1, PT, R38, 0x48, PT ;  /* 0x000000482600780c */ /* 0x000fe40003f24270 */
[----:B------:R-:W-:Y:S01]  /*3750*/  FMNMX.FTZ R27, R56, R23, !PT ;  /* 0x00000017381b7209 */ /* 0x000fe20007810000 */
[----:B------:R-:W-:Y:S01]  /*3760*/  MUFU.EX2 R15, R107 ;  /* 0x0000006b000f7308 */ /* 0x000fe20000000800 */
[----:B------:R-:W-:Y:S02]  /*3770*/  FSEL R62, R60, -INF , P1 ;  /* 0xff8000003c3e7808 */ /* 0x000fe40000800000 */
[----:B------:R-:W-:Y:S02]  /*3780*/  FMNMX.FTZ R27, R58, R27, !PT ;  /* 0x0000001b3a1b7209 */ /* 0x000fe40007810000 */
[----:B------:R-:W-:-:S02]  /*3790*/  ISETP.GT.AND P1, PT, R38, 0x50, PT ;  /* 0x000000502600780c */ /* 0x000fc40003f24270 */
[----:B------:R-:W-:Y:S01]  /*37a0*/  FMNMX.FTZ R30, R62, R27, !PT ;  /* 0x0000001b3e1e7209 */ /* 0x000fe20007810000 */
[----:B------:R-:W-:Y:S01]  /*37b0*/  MUFU.EX2 R18, R18 ;  /* 0x0000001200127308 */ /* 0x000fe20000000800 */
[----:B------:R-:W-:Y:S02]  /*37c0*/  FSEL R64, R64, -INF , P1 ;  /* 0xff80000040407808 */ /* 0x000fe40000800000 */
[----:B------:R-:W-:Y:S02]  /*37d0*/  FMNMX.FTZ R27, R61, R30, !PT ;  /* 0x0000001e3d1b7209 */ /* 0x000fe40007810000 */
[----:B------:R-:W-:Y:S02]  /*37e0*/  ISETP.GT.AND P1, PT, R38, 0x58, PT ;  /* 0x000000582600780c */ /* 0x000fe40003f24270 */
[----:B------:R-:W-:Y:S01]  /*37f0*/  FMNMX.FTZ R30, R64, R27, !PT ;  /* 0x0000001b401e7209 */ /* 0x000fe20007810000 */
[----:B------:R-:W-:Y:S01]  /*3800*/  MUFU.EX2 R19, R111 ;  /* 0x0000006f00137308 */ /* 0x000fe20000000800 */
[----:B------:R-:W-:-:S02]  /*3810*/  FSEL R68, R68, -INF , P1 ;  /* 0xff80000044447808 */ /* 0x000fc40000800000 */
[----:B------:R-:W-:Y:S02]  /*3820*/  FMNMX.FTZ R27, R65, R30, !PT ;  /* 0x0000001e411b7209 */ /* 0x000fe40007810000 */
[----:B------:R-:W-:Y:S02]  /*3830*/  ISETP.GT.AND P1, PT, R38, 0x60, PT ;  /* 0x000000602600780c */ /* 0x000fe40003f24270 */
[----:B------:R-:W-:Y:S01]  /*3840*/  FMNMX.FTZ R30, R68, R27, !PT ;  /* 0x0000001b441e7209 */ /* 0x000fe20007810000 */
[----:B------:R-:W-:Y:S01]  /*3850*/  MUFU.EX2 R20, R20 ;  /* 0x0000001400147308 */ /* 0x000fe20000000800 */
[----:B------:R-:W-:Y:S02]  /*3860*/  ISETP.GT.AND P2, PT, R38, 0x61, PT ;  /* 0x000000612600780c */ /* 0x000fe40003f44270 */
[----:B------:R-:W-:Y:S02]  /*3870*/  FSEL R66, R40, -INF , P1 ;  /* 0xff80000028427808 */ /* 0x000fe40000800000 */
[----:B------:R-:W-:Y:S01]  /*3880*/  FMNMX.FTZ R105, R69, R30, !PT ;  /* 0x0000001e45697209 */ /* 0x000fe20007810000 */
[----:B------:R-:W-:Y:S01]  /*3890*/  FFMA.FTZ R30, R103, UR38, -R0 ;  /* 0x00000026671e7c23 */ /* 0x000fe20008010800 */
[----:B------:R-:W-:Y:S01]  /*38a0*/  ISETP.GT.AND P1, PT, R38, 0x68, PT ;  /* 0x000000682600780c */ /* 0x000fe20003f24270 */
[----:B------:R-:W-:Y:S01]  /*38b0*/  MUFU.EX2 R21, R115 ;  /* 0x0000007300157308 */ /* 0x000fe20000000800 */
[----:B------:R-:W-:-:S02]  /*38c0*/  FSEL R70, R41, -INF , P2 ;  /* 0xff80000029467808 */ /* 0x000fc40001000000 */
[----:B------:R-:W-:Y:S02]  /*38d0*/  FMNMX.FTZ R105, R66, R105, !PT ;  /* 0x0000006942697209 */ /* 0x000fe40007810000 */
[----:B------:R-:W-:Y:S02]  /*38e0*/  ISETP.GT.AND P2, PT, R38, 0x69, PT ;  /* 0x000000692600780c */ /* 0x000fe40003f44270 */
[----:B------:R-:W-:Y:S01]  /*38f0*/  FSEL R74, R44, -INF , P1 ;  /* 0xff8000002c4a7808 */ /* 0x000fe20000800000 */
[----:B------:R-:W-:Y:S01]  /*3900*/  FFMA.FTZ R44, R67, UR38, -R0 ;  /* 0x00000026432c7c23 */ /* 0x000fe20008010800 */
[----:B------:R-:W-:Y:S01]  /*3910*/  FMNMX.FTZ R105, R70, R105, !PT ;  /* 0x0000006946697209 */ /* 0x000fe20007810000 */
[----:B------:R-:W-:Y:S01]  /*3920*/  MUFU.EX2 R22, R22 ;  /* 0x0000001600167308 */ /* 0x000fe20000000800 */
[----:B------:R-:W-:Y:S02]  /*3930*/  ISETP.GT.AND P1, PT, R38, 0x70, PT ;  /* 0x000000702600780c */ /* 0x000fe40003f24270 */
[----:B------:R-:W-:-:S02]  /*3940*/  FSEL R45, R45, -INF , P2 ;  /* 0xff8000002d2d7808 */ /* 0x000fc40001000000 */
[----:B------:R-:W-:Y:S02]  /*3950*/  FMNMX.FTZ R40, R74, R105, !PT ;  /* 0x000000694a287209 */ /* 0x000fe40007810000 */
[----:B------:R-:W-:Y:S01]  /*3960*/  ISETP.GT.AND P2, PT, R38, 0x71, PT ;  /* 0x000000712600780c */ /* 0x000fe20003f44270 */
[----:B------:R-:W-:Y:S01]  /*3970*/  MUFU.EX2 R23, R119 ;  /* 0x0000007700177308 */ /* 0x000fe20000000800 */
[----:B------:R-:W-:Y:S02]  /*3980*/  FSEL R48, R48, -INF , P1 ;  /* 0xff80000030307808 */ /* 0x000fe40000800000 */
[----:B------:R-:W-:Y:S02]  /*3990*/  FMNMX.FTZ R41, R45, R40, !PT ;  /* 0x000000282d297209 */ /* 0x000fe40007810000 */
[----:B------:R-:W-:Y:S02]  /*39a0*/  FSEL R60, R49, -INF , P2 ;  /* 0xff800000313c7808 */ /* 0x000fe40001000000 */
[----:B------:R-:W-:Y:S01]  /*39b0*/  ISETP.GT.AND P1, PT, R38, 0x78, PT ;  /* 0x000000782600780c */ /* 0x000fe20003f24270 */
[----:B------:R-:W-:Y:S01]  /*39c0*/  MUFU.EX2 R26, R26 ;  /* 0x0000001a001a7308 */ /* 0x000fe20000000800 */
[----:B------:R-:W-:-:S02]  /*39d0*/  FMNMX.FTZ R49, R48, R41, !PT ;  /* 0x0000002930317209 */ /* 0x000fc40007810000 */
[----:B------:R-:W-:Y:S02]  /*39e0*/  ISETP.GT.AND P2, PT, R38, 0x79, PT ;  /* 0x000000792600780c */ /* 0x000fe40003f44270 */
[----:B------:R-:W-:Y:S02]  /*39f0*/  FSEL R52, R52, -INF , P1 ;  /* 0xff80000034347808 */ /* 0x000fe40000800000 */
[----:B------:R-:W-:Y:S01]  /*3a00*/  FMNMX.FTZ R49, R60, R49, !PT ;  /* 0x000000313c317209 */ /* 0x000fe20007810000 */
[----:B------:R-:W-:Y:S01]  /*3a10*/  MUFU.EX2 R57, R57 ;  /* 0x0000003900397308 */ /* 0x000fe20000000800 */
[----:B------:R-:W-:Y:S02]  /*3a20*/  FSEL R53, R53, -INF , P2 ;  /* 0xff80000035357808 */ /* 0x000fe40001000000 */
[----:B------:R-:W-:Y:S02]  /*3a30*/  ISETP.GT.AND P1, PT, R38, 0x80, PT ;  /* 0x000000802600780c */ /* 0x000fe40003f24270 */
[----:B------:R-:W-:-:S02]  /*3a40*/  FMNMX.FTZ R40, R52, R49, !PT ;  /* 0x0000003134287209 */ /* 0x000fc40007810000 */
[----:B------:R-:W-:Y:S01]  /*3a50*/  ISETP.GT.AND P2, PT, R38, 0x81, PT ;  /* 0x000000812600780c */ /* 0x000fe20003f44270 */
[----:B------:R-:W-:Y:S01]  /*3a60*/  MUFU.EX2 R27, R125 ;  /* 0x0000007d001b7308 */ /* 0x000fe20000000800 */
[----:B------:R-:W-:Y:S02]  /*3a70*/  FSEL R78, R24, -INF , P1 ;  /* 0xff800000184e7808 */ /* 0x000fe40000800000 */
[----:B------:R-:W-:Y:S02]  /*3a80*/  FMNMX.FTZ R49, R53, R40, !PT ;  /* 0x0000002835317209 */ /* 0x000fe40007810000 */
[----:B------:R-:W-:Y:S02]  /*3a90*/  ISETP.GT.AND P1, PT, R38, 0x88, PT ;  /* 0x000000882600780c */ /* 0x000fe40003f24270 */
[----:B------:R-:W-:Y:S01]  /*3aa0*/  FSEL R54, R25, -INF , P2 ;  /* 0xff80000019367808 */ /* 0x000fe20001000000 */
[----:B------:R-:W-:Y:S01]  /*3ab0*/  FFMA.FTZ R25, R87, UR38, -R0 ;  /* 0x0000002657197c23 */ /* 0x000fe20008010800 */
[----:B------:R-:W-:Y:S01]  /*3ac0*/  FMNMX.FTZ R49, R78, R49, !PT ;  /* 0x000000314e317209 */ /* 0x000fe20007810000 */
[----:B------:R-:W-:Y:S01]  /*3ad0*/  MUFU.EX2 R30, R30 ;  /* 0x0000001e001e7308 */ /* 0x000fe20000000800 */
[----:B------:R-:W-:-:S02]  /*3ae0*/  ISETP.GT.AND P2, PT, R38, 0x89, PT ;  /* 0x000000892600780c */ /* 0x000fc40003f44270 */
[----:B------:R-:W-:Y:S01]  /*3af0*/  FSEL R82, R28, -INF , P1 ;  /* 0xff8000001c527808 */ /* 0x000fe20000800000 */
[--C-:B------:R-:W-:Y:S01]  /*3b00*/  FFMA.FTZ R28, R79, UR38, -R0.reuse ;  /* 0x000000264f1c7c23 */ /* 0x100fe20008010800 */
[----:B------:R-:W-:Y:S02]  /*3b10*/  FMNMX.FTZ R49, R54, R49, !PT ;  /* 0x0000003136317209 */ /* 0x000fe40007810000 */
[----:B------:R-:W-:Y:S01]  /*3b20*/  ISETP.GT.AND P1, PT, R38, 0x90, PT ;  /* 0x000000902600780c */ /* 0x000fe20003f24270 */
[----:B------:R-:W-:Y:S01]  /*3b30*/  MUFU.EX2 R34, R34 ;  /* 0x0000002200227308 */ /* 0x000fe20000000800 */
[----:B------:R-:W-:Y:S01]  /*3b40*/  FSEL R86, R29, -INF , P2 ;  /* 0xff8000001d567808 */ /* 0x000fe20001000000 */
[--C-:B------:R-:W-:Y:S01]  /*3b50*/  FFMA.FTZ R29, R42, UR38, -R0.reuse ;  /* 0x000000262a1d7c23 */ /* 0x100fe20008010800 */
[----:B------:R-:W-:Y:S01]  /*3b60*/  FMNMX.FTZ R49, R82, R49, !PT ;  /* 0x0000003152317209 */ /* 0x000fe20007810000 */
[----:B------:R-:W-:Y:S01]  /*3b70*/  FFMA.FTZ R42, R59, UR38, -R0 ;  /* 0x000000263b2a7c23 */ /* 0x000fe20008010800 */
[----:B------:R-:W-:-:S02]  /*3b80*/  FSEL R79, R32, -INF , P1 ;  /* 0xff800000204f7808 */ /* 0x000fc40000800000 */
[----:B------:R-:W-:Y:S01]  /*3b90*/  ISETP.GT.AND P2, PT, R38, 0x91, PT ;  /* 0x000000912600780c */ /* 0x000fe20003f44270 */
[----:B------:R-:W-:Y:S01]  /*3ba0*/  MUFU.EX2 R41, R95 ;  /* 0x0000005f00297308 */ /* 0x000fe20000000800 */
[----:B------:R-:W-:Y:S02]  /*3bb0*/  FMNMX.FTZ R32, R86, R49, !PT ;  /* 0x0000003156207209 */ /* 0x000fe40007810000 */
[C---:B------:R-:W-:Y:S02]  /*3bc0*/  ISETP.GT.AND P1, PT, R38.reuse, 0x98, PT ;  /* 0x000000982600780c */ /* 0x040fe40003f24270 */
[----:B------:R-:W-:Y:S01]  /*3bd0*/  FSEL R87, R33, -INF , P2 ;  /* 0xff80000021577808 */ /* 0x000fe20001000000 */
[--C-:B------:R-:W-:Y:S01]  /*3be0*/  FFMA.FTZ R33, R71, UR38, -R0.reuse ;  /* 0x0000002647217c23 */ /* 0x100fe20008010800 */
[----:B------:R-:W-:Y:S01]  /*3bf0*/  FMNMX.FTZ R32, R79, R32, !PT ;  /* 0x000000204f207209 */ /* 0x000fe20007810000 */
[----:B------:R-:W-:Y:S01]  /*3c00*/  MUFU.EX2 R24, R91 ;  /* 0x0000005b00187308 */ /* 0x000fe20000000800 */
[----:B------:R-:W-:Y:S01]  /*3c10*/  ISETP.GT.AND P2, PT, R38, 0x99, PT ;  /* 0x000000992600780c */ /* 0x000fe20003f44270 */
[--C-:B------:R-:W-:Y:S01]  /*3c20*/  FFMA.FTZ R38, R51, UR38, -R0.reuse ;  /* 0x0000002633267c23 */ /* 0x100fe20008010800 */
[----:B------:R-:W-:Y:S01]  /*3c30*/  FSEL R71, R36, -INF , P1 ;  /* 0xff80000024477808 */ /* 0x000fe20000800000 */
[----:B------:R-:W-:Y:S01]  /*3c40*/  FFMA.FTZ R36, R46, UR38, -R0 ;  /* 0x000000262e247c23 */ /* 0x000fe20008010800 */
[----:B------:R-:W-:-:S02]  /*3c50*/  FMNMX.FTZ R32, R87, R32, !PT ;  /* 0x0000002057207209 */ /* 0x000fc40007810000 */
[----:B------:R-:W-:Y:S01]  /*3c60*/  FSEL R90, R37, -INF , P2 ;  /* 0xff800000255a7808 */ /* 0x000fe20001000000 */
[----:B------:R-:W-:Y:S01]  /*3c70*/  MUFU.EX2 R25, R25 ;  /* 0x0000001900197308 */ /* 0x000fe20000000800 */
[----:B------:R-:W-:Y:S01]  /*3c80*/  FMNMX.FTZ R37, R71, R32, !PT ;  /* 0x0000002047257209 */ /* 0x000fe20007810000 */
[--C-:B------:R-:W-:Y:S01]  /*3c90*/  FFMA.FTZ R32, R43, UR38, -R0.reuse ;  /* 0x000000262b207c23 */ /* 0x100fe20008010800 */
[--C-:B------:R-:W-:Y:S01]  /*3ca0*/  FFMA.FTZ R43, R47, UR38, -R0.reuse ;  /* 0x000000262f2b7c23 */ /* 0x100fe20008010800 */
[--C-:B------:R-:W-:Y:S01]  /*3cb0*/  FFMA.FTZ R47, R55, UR38, -R0.reuse ;  /* 0x00000026372f7c23 */ /* 0x100fe20008010800 */
[----:B------:R-:W-:Y:S01]  /*3cc0*/  FMNMX.FTZ R40, R90, R37, !PT ;  /* 0x000000255a287209 */ /* 0x000fe20007810000 */
[--C-:B------:R-:W-:Y:S01]  /*3cd0*/  FFMA.FTZ R37, R50, UR38, -R0.reuse ;  /* 0x0000002632257c23 */ /* 0x100fe20008010800 */
[--C-:B------:R-:W-:Y:S01]  /*3ce0*/  FFMA.FTZ R50, R7, UR38, -R0.reuse ;  /* 0x0000002607327c23 */ /* 0x100fe20008010800 */
[----:B------:R-:W-:Y:S02]  /*3cf0*/  MUFU.EX2 R28, R28 ;  /* 0x0000001c001c7308 */ /* 0x000fe40000000800 */
[----:B------:R-:W4:Y:S06]  /*3d00*/  SHFL.BFLY PT, R49, R40, 0x2, 0x1f ;  /* 0x0c401f0028317f89 */ /* 0x000f2c00000e0000 */
[----:B------:R-:W-:Y:S08]  /*3d10*/  MUFU.EX2 R33, R33 ;  /* 0x0000002100217308 */ /* 0x000ff00000000800 */
[----:B------:R-:W-:Y:S08]  /*3d20*/  MUFU.EX2 R29, R29 ;  /* 0x0000001d001d7308 */ /* 0x000ff00000000800 */
[----:B------:R-:W-:Y:S01]  /*3d30*/  MUFU.EX2 R32, R32 ;  /* 0x0000002000207308 */ /* 0x000fe20000000800 */
[----:B----4-:R-:W-:Y:S01]  /*3d40*/  FMNMX.FTZ R46, R40, R49, !PT ;  /* 0x00000031282e7209 */ /* 0x010fe20007810000 */
[----:B------:R-:W-:Y:S01]  /*3d50*/  FFMA.FTZ R49, R63, UR38, -R0 ;  /* 0x000000263f317c23 */ /* 0x000fe20008010800 */
[----:B--2---:R-:W-:-:S03]  /*3d60*/  FADD.FTZ R63, R4, R9 ;  /* 0x00000009043f7221 */ /* 0x004fc60000010000 */
[----:B------:R-:W2:Y:S02]  /*3d70*/  SHFL.BFLY PT, R7, R46, 0x1, 0x1f ;  /* 0x0c201f002e077f89 */ /* 0x000ea400000e0000 */
[----:B------:R4:W-:Y:S01]  /*3d80*/  MUFU.EX2 R40, R50 ;  /* 0x0000003200287308 */ /* 0x0009e20000000800 */
[----:B---3--:R-:W-:-:S04]  /*3d90*/  FADD.FTZ R94, R10, R63 ;  /* 0x0000003f0a5e7221 */ /* 0x008fc80000010000 */
[----:B-1----:R-:W-:-:S03]  /*3da0*/  FADD.FTZ R67, R11, R94 ;  /* 0x0000005e0b437221 */ /* 0x002fc60000010000 */
[----:B------:R-:W-:Y:S01]  /*3db0*/  MUFU.EX2 R36, R36 ;  /* 0x0000002400247308 */ /* 0x000fe20000000800 */
[----:B----4-:R-:W-:-:S07]  /*3dc0*/  IMAD.U32 R50, RZ, RZ, UR38 ;  /* 0x00000026ff327e24 */ /* 0x010fce000f8e00ff */
[----:B------:R-:W-:Y:S01]  /*3dd0*/  MUFU.EX2 R43, R43 ;  /* 0x0000002b002b7308 */ /* 0x000fe20000000800 */
[----:B--2---:R-:W-:Y:S01]  /*3de0*/  FMNMX.FTZ R7, R46, R7, !PT ;  /* 0x000000072e077209 */ /* 0x004fe20007810000 */
[----:B------:R-:W-:-:S06]  /*3df0*/  FFMA.FTZ R46, R75, UR38, -R0 ;  /* 0x000000264b2e7c23 */ /* 0x000fcc0008010800 */
[----:B------:R-:W-:Y:S01]  /*3e00*/  MUFU.EX2 R37, R37 ;  /* 0x0000002500257308 */ /* 0x000fe20000000800 */
[C---:B------:R-:W-:Y:S01]  /*3e10*/  FSETP.NEU.FTZ.AND P1, PT, R7.reuse, -INF , PT ;  /* 0xff8000000700780b */ /* 0x040fe20003f3d000 */
[----:B------:R-:W-:-:S05]  /*3e20*/  FFMA.FTZ R50, R7, R50, -8 ;  /* 0xc100000007327423 */ /* 0x000fca0000010032 */
[----:B------:R-:W-:Y:S01]  /*3e30*/  FSEL R51, R50, RZ, P1 ;  /* 0x000000ff32337208 */ /* 0x000fe20000800000 */
[----:B------:R-:W-:Y:S01]  /*3e40*/  FFMA.FTZ R50, R83, UR38, -R0 ;  /* 0x0000002653327c23 */ /* 0x000fe20008010800 */
[----:B------:R-:W-:Y:S01]  /*3e50*/  MUFU.EX2 R38, R38 ;  /* 0x0000002600267308 */ /* 0x000fe20000000800 */
[----:B------:R-:W-:Y:S02]  /*3e60*/  PLOP3.LUT P1, PT, PT, PT, UP0, 0x80, 0x0 ;  /* 0x000000000000781c */ /* 0x000fe40003f2f008 */
[--C-:B------:R-:W-:Y:S01]  /*3e70*/  FFMA.FTZ R88, R88, UR38, -R51.reuse ;  /* 0x0000002658587c23 */ /* 0x100fe20008010833 */
[--C-:B------:R-:W-:Y:S01]  /*3e80*/  FFMA.FTZ R89, R89, UR38, -R51.reuse ;  /* 0x0000002659597c23 */ /* 0x100fe20008010833 */
[--C-:B------:R-:W-:Y:S01]  /*3e90*/  FFMA.FTZ R92, R92, UR38, -R51.reuse ;  /* 0x000000265c5c7c23 */ /* 0x100fe20008010833 */
[--C-:B------:R-:W-:Y:S01]  /*3ea0*/  FFMA.FTZ R93, R93, UR38, -R51.reuse ;  /* 0x000000265d5d7c23 */ /* 0x100fe20008010833 */
[--C-:B------:R-:W-:Y:S01]  /*3eb0*/  FFMA.FTZ R96, R96, UR38, -R51.reuse ;  /* 0x0000002660607c23 */ /* 0x100fe20008010833 */
[--C-:B------:R-:W-:Y:S01]  /*3ec0*/  FFMA.FTZ R97, R97, UR38, -R51.reuse ;  /* 0x0000002661617c23 */ /* 0x100fe20008010833 */
[----:B------:R-:W-:Y:S01]  /*3ed0*/  MUFU.EX2 R88, R88 ;  /* 0x0000005800587308 */ /* 0x000fe20000000800 */
[--C-:B------:R-:W-:Y:S01]  /*3ee0*/  FFMA.FTZ R100, R100, UR38, -R51.reuse ;  /* 0x0000002664647c23 */ /* 0x100fe20008010833 */
[--C-:B------:R-:W-:Y:S01]  /*3ef0*/  FFMA.FTZ R58, R58, UR38, -R51.reuse ;  /* 0x000000263a3a7c23 */ /* 0x100fe20008010833 */
[--C-:B------:R-:W-:Y:S01]  /*3f00*/  FFMA.FTZ R101, R101, UR38, -R51.reuse ;  /* 0x0000002665657c23 */ /* 0x100fe20008010833 */
[--C-:B------:R-:W-:Y:S01]  /*3f10*/  FFMA.FTZ R72, R72, UR38, -R51.reuse ;  /* 0x0000002648487c23 */ /* 0x100fe20008010833 */
[--C-:B------:R-:W-:Y:S01]  /*3f20*/  FFMA.FTZ R73, R73, UR38, -R51.reuse ;  /* 0x0000002649497c23 */ /* 0x100fe20008010833 */
[--C-:B------:R-:W-:Y:S01]  /*3f30*/  FFMA.FTZ R76, R76, UR38, -R51.reuse ;  /* 0x000000264c4c7c23 */ /* 0x100fe20008010833 */
[--C-:B------:R-:W-:Y:S01]  /*3f40*/  FFMA.FTZ R77, R77, UR38, -R51.reuse ;  /* 0x000000264d4d7c23 */ /* 0x100fe20008010833 */
[----:B------:R-:W1:Y:S01]  /*3f50*/  MUFU.EX2 R89, R89 ;  /* 0x0000005900597308 */ /* 0x000e620000000800 */
[--C-:B------:R-:W-:Y:S01]  /*3f60*/  FFMA.FTZ R80, R80, UR38, -R51.reuse ;  /* 0x0000002650507c23 */ /* 0x100fe20008010833 */
[--C-:B------:R-:W-:Y:S01]  /*3f70*/  FFMA.FTZ R70, R70, UR38, -R51.reuse ;  /* 0x0000002646467c23 */ /* 0x100fe20008010833 */
[--C-:B------:R-:W-:Y:S01]  /*3f80*/  FFMA.FTZ R81, R81, UR38, -R51.reuse ;  /* 0x0000002651517c23 */ /* 0x100fe20008010833 */
[--C-:B------:R-:W-:Y:S01]  /*3f90*/  FFMA.FTZ R84, R84, UR38, -R51.reuse ;  /* 0x0000002654547c23 */ /* 0x100fe20008010833 */
[--C-:B------:R-:W-:Y:S01]  /*3fa0*/  FFMA.FTZ R85, R85, UR38, -R51.reuse ;  /* 0x0000002655557c23 */ /* 0x100fe20008010833 */
[--C-:B------:R-:W-:Y:S01]  /*3fb0*/  FFMA.FTZ R56, R56, UR38, -R51.reuse ;  /* 0x0000002638387c23 */ /* 0x100fe20008010833 */
[--C-:B------:R-:W-:Y:S01]  /*3fc0*/  FFMA.FTZ R62, R62, UR38, -R51.reuse ;  /* 0x000000263e3e7c23 */ /* 0x100fe20008010833 */
[----:B------:R-:W2:Y:S01]  /*3fd0*/  MUFU.EX2 R92, R92 ;  /* 0x0000005c005c7308 */ /* 0x000ea20000000800 */
[--C-:B------:R-:W-:Y:S01]  /*3fe0*/  FFMA.FTZ R61, R61, UR38, -R51.reuse ;  /* 0x000000263d3d7c23 */ /* 0x100fe20008010833 */
[--C-:B------:R-:W-:Y:S01]  /*3ff0*/  FFMA.FTZ R60, R60, UR38, -R51.reuse ;  /* 0x000000263c3c7c23 */ /* 0x100fe20008010833 */
[--C-:B------:R-:W-:Y:S01]  /*4000*/  FFMA.FTZ R64, R64, UR38, -R51.reuse ;  /* 0x0000002640407c23 */ /* 0x100fe20008010833 */
[--C-:B------:R-:W-:Y:S01]  /*4010*/  FFMA.FTZ R65, R65, UR38, -R51.reuse ;  /* 0x0000002641417c23 */ /* 0x100fe20008010833 */
[--C-:B------:R-:W-:Y:S01]  /*4020*/  FFMA.FTZ R68, R68, UR38, -R51.reuse ;  /* 0x0000002644447c23 */ /* 0x100fe20008010833 */
[--C-:B------:R-:W-:Y:S01]  /*4030*/  FFMA.FTZ R69, R69, UR38, -R51.reuse ;  /* 0x0000002645457c23 */ /* 0x100fe20008010833 */
[----:B------:R-:W-:Y:S01]  /*4040*/  FFMA.FTZ R66, R66, UR38, -R51 ;  /* 0x0000002642427c23 */ /* 0x000fe20008010833 */
[----:B------:R-:W3:Y:S01]  /*4050*/  MUFU.EX2 R93, R93 ;  /* 0x0000005d005d7308 */ /* 0x000ee20000000800 */
[----:B-1----:R-:W-:Y:S01]  /*4060*/  FADD.FTZ R59, R88, R89 ;  /* 0x00000059583b7221 */ /* 0x002fe20000010000 */
        /* <DEDUP_REMOVED lines=13> */
[----:B------:R-:W-:Y:S01]  /*4140*/  FFMA.FTZ R51, R90, UR38, -R51 ;  /* 0x000000265a337c23 */ /* 0x000fe20008010833 */
[----:B------:R-:W4:Y:S08]  /*4150*/  MUFU.EX2 R97, R97 ;  /* 0x0000006100617308 */ /* 0x000f300000000800 */
[----:B------:R-:W5:Y:S08]  /*4160*/  MUFU.EX2 R100, R100 ;  /* 0x0000006400647308 */ /* 0x000f700000000800 */
[----:B------:R2:W-:Y:S08]  /*4170*/  MUFU.EX2 R55, R58 ;  /* 0x0000003a00377308 */ /* 0x0005f00000000800 */
[----:B------:R-:W0:Y:S01]  /*4180*/  MUFU.EX2 R101, R101 ;  /* 0x0000006500657308 */ /* 0x000e220000000800 */
[----:B--2---:R-:W-:Y:S01]  /*4190*/  FADD.FTZ R58, R92, R59 ;  /* 0x0000003b5c3a7221 */ /* 0x004fe20000010000 */
[----:B---3--:R-:W-:-:S03]  /*41a0*/  F2FP.SATFINITE.E4M3.F32.PACK_AB_MERGE_C R92, R93, R92, RZ ;  /* 0x0000005c5d5c723e */ /* 0x008fc600048070ff */
[----:B------:R-:W-:Y:S01]  /*41b0*/  FADD.FTZ R63, R93, R58 ;  /* 0x0000003a5d3f7221 */ /* 0x000fe20000010000 */
[----:B------:R-:W-:Y:S01]  /*41c0*/  FADD.FTZ R58, R12, R67 ;  /* 0x000000430c3a7221 */ /* 0x000fe20000010000 */
[----:B------:R-:W-:Y:S01]  /*41d0*/  F2FP.SATFINITE.E4M3.F32.PACK_AB_MERGE_C R184, R89, R88, R92 ;  /* 0x0000005859b8723e */ /* 0x000fe2000480705c */
[----:B------:R-:W2:Y:S01]  /*41e0*/  MUFU.EX2 R72, R72 ;  /* 0x0000004800487308 */ /* 0x000ea20000000800 */
[----:B-1----:R-:W-:Y:S01]  /*41f0*/  FADD.FTZ R94, R96, R63 ;  /* 0x0000003f605e7221 */ /* 0x002fe20000010000 */
[----:B------:R-:W-:Y:S01]  /*4200*/  FADD.FTZ R63, R13, R58 ;  /* 0x0000003a0d3f7221 */ /* 0x000fe20000010000 */
[----:B------:R-:W-:Y:S02]  /*4210*/  FFMA.FTZ R58, R39, UR38, -R0 ;  /* 0x00000026273a7c23 */ /* 0x000fe40008010800 */
[----:B----4-:R-:W-:Y:S01]  /*4220*/  FADD.FTZ R39, R97, R94 ;  /* 0x0000005e61277221 */ /* 0x010fe20000010000 */
[----:B------:R-:W-:Y:S01]  /*4230*/  FADD.FTZ R94, R14, R63 ;  /* 0x0000003f0e5e7221 */ /* 0x000fe20000010000 */
[C---:B------:R-:W-:Y:S01]  /*4240*/  F2FP.SATFINITE.E4M3.F32.PACK_AB_MERGE_C R14, R15.reuse, R14, RZ ;  /* 0x0000000e0f0e723e */ /* 0x040fe200048070ff */
[----:B------:R-:W1:Y:S01]  /*4250*/  MUFU.EX2 R73, R73 ;  /* 0x0000004900497308 */ /* 0x000e620000000800 */
[----:B-----5:R-:W-:Y:S01]  /*4260*/  FADD.FTZ R0, R100, R39 ;  /* 0x0000002764007221 */ /* 0x020fe20000010000 */
[----:B------:R-:W-:Y:S01]  /*4270*/  FADD.FTZ R63, R15, R94 ;  /* 0x0000005e0f3f7221 */ /* 0x000fe20000010000 */
[----:B------:R-:W-:-:S02]  /*4280*/  F2FP.SATFINITE.E4M3.F32.PACK_AB_MERGE_C R187, R13, R12, R14 ;  /* 0x0000000c0dbb723e */ /* 0x000fc4000480700e */
[C---:B0-----:R-:W-:Y:S01]  /*4290*/  FADD.FTZ R39, R101.reuse, R0 ;  /* 0x0000000065277221 */ /* 0x041fe20000010000 */
[----:B------:R-:W-:Y:S02]  /*42a0*/  F2FP.SATFINITE.E4M3.F32.PACK_AB_MERGE_C R100, R101, R100, RZ ;  /* 0x000000646564723e */ /* 0x000fe400048070ff */
[----:B------:R-:W0:Y:S01]  /*42b0*/  MUFU.EX2 R76, R76 ;  /* 0x0000004c004c7308 */ /* 0x000e220000000800 */
[----:B--2---:R-:W-:Y:S01]  /*42c0*/  FADD.FTZ R0, R72, R39 ;  /* 0x0000002748007221 */ /* 0x004fe20000010000 */
[----:B------:R-:W-:-:S06]  /*42d0*/  F2FP.SATFINITE.E4M3.F32.PACK_AB_MERGE_C R186, R97, R96, R100 ;  /* 0x0000006061ba723e */ /* 0x000fcc0004807064 */
[----:B------:R-:W2:Y:S01]  /*42e0*/  MUFU.EX2 R77, R77 ;  /* 0x0000004d004d7308 */ /* 0x000ea20000000800 */
[----:B-1----:R-:W-:-:S07]  /*42f0*/  FADD.FTZ R39, R73, R0 ;  /* 0x0000000049277221 */ /* 0x002fce0000010000 */
[----:B------:R1:W-:Y:S01]  /*4300*/  MUFU.EX2 R59, R70 ;  /* 0x00000046003b7308 */ /* 0x0003e20000000800 */
[----:B0-----:R-:W-:-:S07]  /*4310*/  FADD.FTZ R0, R76, R39 ;  /* 0x000000274c007221 */ /* 0x001fce0000010000 */
[----:B------:R-:W0:Y:S01]  /*4320*/  MUFU.EX2 R80, R80 ;  /* 0x0000005000507308 */ /* 0x000e220000000800 */
[----:B-1----:R-:W-:Y:S01]  /*4330*/  FADD.FTZ R70, R18, R63 ;  /* 0x0000003f12467221 */ /* 0x002fe20000010000 */
[----:B--2---:R-:W-:-:S03]  /*4340*/  F2FP.SATFINITE.E4M3.F32.PACK_AB_MERGE_C R76, R77, R76, RZ ;  /* 0x0000004c4d4c723e */ /* 0x004fc600048070ff */
[----:B------:R-:W-:Y:S01]  /*4350*/  FADD.FTZ R63, R19, R70 ;  /* 0x00000046133f7221 */ /* 0x000fe20000010000 */
[----:B------:R-:W-:Y:S02]  /*4360*/  F2FP.SATFINITE.E4M3.F32.PACK_AB_MERGE_C R180, R73, R72, R76 ;  /* 0x0000004849b4723e */ /* 0x000fe4000480704c */
[----:B------:R-:W-:Y:S01]  /*4370*/  CS2R R72, SRZ ;  /* 0x0000000000487805 */ /* 0x000fe2000001ff00 */
[----:B------:R-:W1:Y:S01]  /*4380*/  MUFU.EX2 R81, R81 ;  /* 0x0000005100517308 */ /* 0x000e620000000800 */
[----:B------:R-:W-:Y:S01]  /*4390*/  FADD.FTZ R70, R20, R63 ;  /* 0x0000003f14467221 */ /* 0x000fe20000010000 */
[----:B------:R-:W-:Y:S01]  /*43a0*/  FADD.FTZ R63, R77, R0 ;  /* 0x000000004d3f7221 */ /* 0x000fe20000010000 */
[C---:B------:R-:W-:Y:S02]  /*43b0*/  F2FP.SATFINITE.E4M3.F32.PACK_AB_MERGE_C R20, R21.reuse, R20, RZ ;  /* 0x000000141514723e */ /* 0x040fe400048070ff */
[----:B------:R-:W-:Y:S01]  /*43c0*/  CS2R R76, SRZ ;  /* 0x00000000004c7805 */ /* 0x000fe2000001ff00 */
[----:B------:R-:W-:Y:S01]  /*43d0*/  FADD.FTZ R67, R21, R70 ;  /* 0x0000004615437221 */ /* 0x000fe20000010000 */
[----:B------:R-:W-:Y:S01]  /*43e0*/  F2FP.SATFINITE.E4M3.F32.PACK_AB_MERGE_C R181, R19, R18, R20 ;  /* 0x0000001213b5723e */ /* 0x000fe20004807014 */
[----:B------:R-:W2:Y:S02]  /*43f0*/  MUFU.EX2 R84, R84 ;  /* 0x0000005400547308 */ /* 0x000ea40000000800 */
[----:B------:R-:W-:Y:S01]  /*4400*/  FADD.FTZ R70, R22, R67 ;  /* 0x0000004316467221 */ /* 0x000fe20000010000 */
[----:B0-----:R-:W-:-:S03]  /*4410*/  FADD.FTZ R0, R80, R63 ;  /* 0x0000003f50007221 */ /* 0x001fc60000010000 */
[----:B------:R-:W-:Y:S02]  /*4420*/  FADD.FTZ R67, R23, R70 ;  /* 0x0000004617437221 */ /* 0x000fe40000010000 */
[----:B------:R-:W0:Y:S01]  /*4430*/  MUFU.EX2 R85, R85 ;  /* 0x0000005500557308 */ /* 0x000e220000000800 */
[----:B-1----:R-:W-:Y:S01]  /*4440*/  FADD.FTZ R63, R81, R0 ;  /* 0x00000000513f7221 */ /* 0x002fe20000010000 */
[----:B------:R-:W-:Y:S01]  /*4450*/  FADD.FTZ R70, R26, R67 ;  /* 0x000000431a467221 */ /* 0x000fe20000010000 */
[----:B------:R-:W-:-:S03]  /*4460*/  F2FP.SATFINITE.E4M3.F32.PACK_AB_MERGE_C R26, R57, R26, RZ ;  /* 0x0000001a391a723e */ /* 0x000fc600048070ff */
[----:B------:R-:W-:Y:S01]  /*4470*/  FADD.FTZ R70, R57, R70 ;  /* 0x0000004639467221 */ /* 0x000fe20000010000 */
[----:B------:R-:W-:Y:S01]  /*4480*/  F2FP.SATFINITE.E4M3.F32.PACK_AB_MERGE_C R183, R23, R22, R26 ;  /* 0x0000001617b7723e */ /* 0x000fe2000480701a */
[----:B------:R-:W1:Y:S01]  /*4490*/  MUFU.EX2 R56, R56 ;  /* 0x0000003800387308 */ /* 0x000e620000000800 */
[----:B--2---:R-:W-:Y:S01]  /*44a0*/  FADD.FTZ R0, R84, R63 ;  /* 0x0000003f54007221 */ /* 0x004fe20000010000 */
[----:B------:R-:W-:-:S04]  /*44b0*/  FADD.FTZ R63, R27, R70 ;  /* 0x000000461b3f7221 */ /* 0x000fc80000010000 */
[----:B------:R-:W-:Y:S02]  /*44c0*/  FADD.FTZ R63, R30, R63 ;  /* 0x0000003f1e3f7221 */ /* 0x000fe40000010000 */
[----:B------:R-:W2:Y:S01]  /*44d0*/  MUFU.EX2 R62, R62 ;  /* 0x0000003e003e7308 */ /* 0x000ea20000000800 */
[----:B0-----:R-:W-:-:S04]  /*44e0*/  F2FP.SATFINITE.E4M3.F32.PACK_AB_MERGE_C R84, R85, R84, RZ ;  /* 0x000000545554723e */ /* 0x001fc800048070ff */
[----:B------:R-:W-:Y:S02]  /*44f0*/  F2FP.SATFINITE.E4M3.F32.PACK_AB_MERGE_C R182, R81, R80, R84 ;  /* 0x0000005051b6723e */ /* 0x000fe40004807054 */
[----:B------:R-:W-:Y:S01]  /*4500*/  CS2R R80, SRZ ;  /* 0x0000000000507805 */ /* 0x000fe2000001ff00 */
[----:B------:R0:W-:Y:S08]  /*4510*/  MUFU.EX2 R39, R60 ;  /* 0x0000003c00277308 */ /* 0x0001f00000000800 */
[----:B------:R-:W3:Y:S01]  /*4520*/  MUFU.EX2 R61, R61 ;  /* 0x0000003d003d7308 */ /* 0x000ee20000000800 */
[----:B0-----:R-:W-:Y:S01]  /*4530*/  F2FP.SATFINITE.E4M3.F32.PACK_AB_MERGE_C R60, R11, R10, RZ ;  /* 0x0000000a0b3c723e */ /* 0x001fe200048070ff */
[----:B------:R-:W-:Y:S01]  /*4540*/  FADD.FTZ R11, R85, R0 ;  /* 0x00000000550b7221 */ /* 0x000fe20000010000 */
[----:B------:R-:W-:Y:S01]  /*4550*/  FADD.FTZ R10, R34, R63 ;  /* 0x0000003f220a7221 */ /* 0x000fe20000010000 */
[----:B------:R-:W-:-:S02]  /*4560*/  F2FP.SATFINITE.E4M3.F32.PACK_AB_MERGE_C R34, R41, R34, RZ ;  /* 0x000000222922723e */ /* 0x000fc400048070ff */
[----:B------:R-:W-:Y:S01]  /*4570*/  CS2R R84, SRZ ;  /* 0x0000000000547805 */ /* 0x000fe2000001ff00 */
[----:B-1----:R-:W-:Y:S01]  /*4580*/  FADD.FTZ R0, R56, R11 ;  /* 0x0000000b38007221 */ /* 0x002fe20000010000 */
[----:B------:R-:W-:Y:S01]  /*4590*/  FADD.FTZ R21, R41, R10 ;  /* 0x0000000a29157221 */ /* 0x000fe20000010000 */
[----:B------:R-:W0:Y:S01]  /*45a0*/  MUFU.EX2 R64, R64 ;  /* 0x0000004000407308 */ /* 0x000e220000000800 */
[----:B------:R-:W-:Y:S01]  /*45b0*/  F2FP.SATFINITE.E4M3.F32.PACK_AB_MERGE_C R185, R9, R4, R60 ;  /* 0x0000000409b9723e */ /* 0x000fe2000480703c */
[----:B------:R-:W-:Y:S01]  /*45c0*/  FADD.FTZ R11, R55, R0 ;  /* 0x00000000370b7221 */ /* 0x000fe20000010000 */
[----:B------:R-:W-:Y:S01]  /*45d0*/  FADD.FTZ R10, R24, R21 ;  /* 0x00000015180a7221 */ /* 0x000fe20000010000 */
[----:B------:R-:W-:Y:S02]  /*45e0*/  F2FP.SATFINITE.E4M3.F32.PACK_AB_MERGE_C R177, R30, R27, R34 ;  /* 0x0000001b1eb1723e */ /* 0x000fe40004807022 */
[----:B------:R-:W-:Y:S01]  /*45f0*/  CS2R R26, SRZ ;  /* 0x00000000001a7805 */ /* 0x000fe2000001ff00 */
[----:B--2---:R-:W-:Y:S01]  /*4600*/  FADD.FTZ R0, R62, R11 ;  /* 0x0000000b3e007221 */ /* 0x004fe20000010000 */
[----:B------:R-:W1:Y:S03]  /*4610*/  MUFU.EX2 R65, R65 ;  /* 0x0000004100417308 */ /* 0x000e660000000800 */
[C---:B---3--:R-:W-:Y:S01]  /*4620*/  FADD.FTZ R15, R61.reuse, R0 ;  /* 0x000000003d0f7221 */ /* 0x048fe20000010000 */
[----:B------:R-:W-:-:S02]  /*4630*/  F2FP.SATFINITE.E4M3.F32.PACK_AB_MERGE_C R61, R61, R62, RZ ;  /* 0x0000003e3d3d723e */ /* 0x000fc400048070ff */
[----:B------:R-:W-:Y:S02]  /*4640*/  CS2R R62, SRZ ;  /* 0x00000000003e7805 */ /* 0x000fe4000001ff00 */
[----:B------:R-:W-:Y:S01]  /*4650*/  F2FP.SATFINITE.E4M3.F32.PACK_AB_MERGE_C R176, R55, R56, R61 ;  /* 0x0000003837b0723e */ /* 0x000fe2000480703d */
[----:B------:R-:W2:Y:S01]  /*4660*/  MUFU.EX2 R68, R68 ;  /* 0x0000004400447308 */ /* 0x000ea20000000800 */
[----:B0-----:R-:W-:Y:S01]  /*4670*/  FADD.FTZ R0, R64, R15 ;  /* 0x0000000f40007221 */ /* 0x001fe20000010000 */
[----:B------:R-:W-:Y:S01]  /*4680*/  FADD.FTZ R15, R25, R10 ;  /* 0x0000000a190f7221 */ /* 0x000fe20000010000 */
[----:B------:R-:W-:Y:S02]  /*4690*/  CS2R R56, SRZ ;  /* 0x0000000000387805 */ /* 0x000fe4000001ff00 */
[----:B------:R-:W-:Y:S01]  /*46a0*/  CS2R R60, SRZ ;  /* 0x00000000003c7805 */ /* 0x000fe2000001ff00 */
[----:B------:R-:W-:Y:S01]  /*46b0*/  FADD.FTZ R4, R28, R15 ;  /* 0x0000000f1c047221 */ /* 0x000fe20000010000 */
[----:B------:R-:W-:Y:S01]  /*46c0*/  F2FP.SATFINITE.E4M3.F32.PACK_AB_MERGE_C R28, R33, R28, RZ ;  /* 0x0000001c211c723e */ /* 0x000fe200048070ff */
[----:B------:R-:W0:Y:S01]  /*46d0*/  MUFU.EX2 R69, R69 ;  /* 0x0000004500457308 */ /* 0x000e220000000800 */
[----:B-1----:R-:W-:Y:S01]  /*46e0*/  FADD.FTZ R9, R65, R0 ;  /* 0x0000000041097221 */ /* 0x002fe20000010000 */
[----:B------:R-:W-:Y:S01]  /*46f0*/  FADD.FTZ R4, R33, R4 ;  /* 0x0000000421047221 */ /* 0x000fe20000010000 */
[----:B------:R-:W-:-:S02]  /*4700*/  F2FP.SATFINITE.E4M3.F32.PACK_AB_MERGE_C R179, R25, R24, R28 ;  /* 0x0000001819b3723e */ /* 0x000fc4000480701c */
[----:B------:R-:W-:Y:S01]  /*4710*/  CS2R R24, SRZ ;  /* 0x0000000000187805 */ /* 0x000fe2000001ff00 */
[----:B------:R-:W-:Y:S02]  /*4720*/  FADD.FTZ R15, R29, R4 ;  /* 0x000000041d0f7221 */ /* 0x000fe40000010000 */
[----:B------:R-:W1:Y:S01]  /*4730*/  MUFU.EX2 R66, R66 ;  /* 0x0000004200427308 */ /* 0x000e620000000800 */
[----:B--2---:R-:W-:Y:S01]  /*4740*/  FADD.FTZ R0, R68, R9 ;  /* 0x0000000944007221 */ /* 0x004fe20000010000 */
[----:B------:R-:W-:-:S04]  /*4750*/  FADD.FTZ R15, R32, R15 ;  /* 0x0000000f200f7221 */ /* 0x000fc80000010000 */
[----:B------:R-:W-:Y:S01]  /*4760*/  FADD.FTZ R4, R36, R15 ;  /* 0x0000000f24047221 */ /* 0x000fe20000010000 */
[----:B------:R-:W-:Y:S01]  /*4770*/  F2FP.SATFINITE.E4M3.F32.PACK_AB_MERGE_C R36, R43, R36, RZ ;  /* 0x000000242b24723e */ /* 0x000fe200048070ff */
[----:B------:R-:W2:Y:S01]  /*4780*/  MUFU.EX2 R74, R74 ;  /* 0x0000004a004a7308 */ /* 0x000ea20000000800 */
[C---:B0-----:R-:W-:Y:S01]  /*4790*/  F2FP.SATFINITE.E4M3.F32.PACK_AB_MERGE_C R68, R69.reuse, R68, RZ ;  /* 0x000000444544723e */ /* 0x041fe200048070ff */
[----:B------:R-:W-:Y:S01]  /*47a0*/  FADD.FTZ R69, R69, R0 ;  /* 0x0000000045457221 */ /* 0x000fe20000010000 */
[----:B------:R-:W-:Y:S01]  /*47b0*/  FADD.FTZ R4, R43, R4 ;  /* 0x000000042b047221 */ /* 0x000fe20000010000 */
[----:B------:R-:W-:Y:S02]  /*47c0*/  F2FP.SATFINITE.E4M3.F32.PACK_AB_MERGE_C R173, R32, R29, R36 ;  /* 0x0000001d20ad723e */ /* 0x000fe40004807024 */
[----:B------:R-:W-:Y:S02]  /*47d0*/  CS2R R28, SRZ ;  /* 0x00000000001c7805 */ /* 0x000fe4000001ff00 */
[----:B------:R-:W-:-:S02]  /*47e0*/  F2FP.SATFINITE.E4M3.F32.PACK_AB_MERGE_C R178, R65, R64, R68 ;  /* 0x0000004041b2723e */ /* 0x000fc40004807044 */
[----:B------:R-:W-:Y:S01]  /*47f0*/  CS2R R32, SRZ ;  /* 0x0000000000207805 */ /* 0x000fe2000001ff00 */
[----:B------:R-:W0:Y:S01]  /*4800*/  MUFU.EX2 R45, R45 ;  /* 0x0000002d002d7308 */ /* 0x000e220000000800 */
[----:B-1----:R-:W-:Y:S01]  /*4810*/  FADD.FTZ R0, R66, R69 ;  /* 0x0000004542007221 */ /* 0x002fe20000010000 */
[----:B------:R-:W-:Y:S02]  /*4820*/  CS2R R64, SRZ ;  /* 0x0000000000407805 */ /* 0x000fe4000001ff00 */
[----:B------:R-:W-:Y:S01]  /*4830*/  CS2R R68, SRZ ;  /* 0x0000000000447805 */ /* 0x000fe2000001ff00 */
[----:B------:R-:W-:-:S03]  /*4840*/  FADD.FTZ R13, R59, R0 ;  /* 0x000000003b0d7221 */ /* 0x000fc60000010000 */
[----:B------:R-:W1:Y:S01]  /*4850*/  MUFU.EX2 R48, R48 ;  /* 0x0000003000307308 */ /* 0x000e620000000800 */
[----:B--2---:R-:W-:Y:S01]  /*4860*/  FADD.FTZ R0, R74, R13 ;  /* 0x0000000d4a007221 */ /* 0x004fe20000010000 */
[----:B------:R-:W-:-:S04]  /*4870*/  FADD.FTZ R13, R37, R4 ;  /* 0x00000004250d7221 */ /* 0x000fc80000010000 */
[----:B------:R-:W-:Y:S02]  /*4880*/  FADD.FTZ R15, R38, R13 ;  /* 0x0000000d260f7221 */ /* 0x000fe40000010000 */
[----:B------:R-:W2:Y:S01]  /*4890*/  MUFU.EX2 R52, R52 ;  /* 0x0000003400347308 */ /* 0x000ea20000000800 */
[C---:B0-----:R-:W-:Y:S01]  /*48a0*/  F2FP.SATFINITE.E4M3.F32.PACK_AB_MERGE_C R74, R45.reuse, R74, RZ ;  /* 0x0000004a2d4a723e */ /* 0x041fe200048070ff */
[----:B------:R-:W-:Y:S01]  /*48b0*/  FADD.FTZ R45, R45, R0 ;  /* 0x000000002d2d7221 */ /* 0x000fe20000010000 */
[----:B------:R-:W-:Y:S02]  /*48c0*/  FADD.FTZ R10, R40, R15 ;  /* 0x0000000f280a7221 */ /* 0x000fe40000010000 */
[----:B------:R-:W-:Y:S02]  /*48d0*/  F2FP.SATFINITE.E4M3.F32.PACK_AB_MERGE_C R172, R59, R66, R74 ;  /* 0x000000423bac723e */ /* 0x000fe4000480704a */
[----:B------:R-:W-:Y:S02]  /*48e0*/  CS2R R66, SRZ ;  /* 0x0000000000427805 */ /* 0x000fe4000001ff00 */
[----:B------:R-:W-:Y:S01]  /*48f0*/  CS2R R74, SRZ ;  /* 0x00000000004a7805 */ /* 0x000fe2000001ff00 */
[----:B------:R-:W0:Y:S01]  /*4900*/  MUFU.EX2 R47, R47 ;  /* 0x0000002f002f7308 */ /* 0x000e220000000800 */
[----:B-1----:R-:W-:-:S04]  /*4910*/  FADD.FTZ R4, R48, R45 ;  /* 0x0000002d30047221 */ /* 0x002fc80000010000 */
[----:B------:R-:W-:-:S03]  /*4920*/  FADD.FTZ R13, R39, R4 ;  /* 0x00000004270d7221 */ /* 0x000fc60000010000 */
[----:B------:R-:W1:Y:S01]  /*4930*/  MUFU.EX2 R53, R53 ;  /* 0x0000003500357308 */ /* 0x000e620000000800 */
[----:B--2---:R-:W-:-:S07]  /*4940*/  FADD.FTZ R4, R52, R13 ;  /* 0x0000000d34047221 */ /* 0x004fce0000010000 */
[----:B------:R-:W2:Y:S01]  /*4950*/  MUFU.EX2 R42, R42 ;  /* 0x0000002a002a7308 */ /* 0x000ea20000000800 */
[C---:B0-----:R-:W-:Y:S01]  /*4960*/  F2FP.SATFINITE.E4M3.F32.PACK_AB_MERGE_C R40, R47.reuse, R40, RZ ;  /* 0x000000282f28723e */ /* 0x041fe200048070ff */
[----:B------:R-:W-:-:S03]  /*4970*/  FADD.FTZ R47, R47, R10 ;  /* 0x0000000a2f2f7221 */ /* 0x000fc60000010000 */
[----:B------:R-:W-:Y:S02]  /*4980*/  F2FP.SATFINITE.E4M3.F32.PACK_AB_MERGE_C R175, R38, R37, R40 ;  /* 0x0000002526af723e */ /* 0x000fe40004807028 */
[----:B------:R-:W-:Y:S02]  /*4990*/  CS2R R36, SRZ ;  /* 0x0000000000247805 */ /* 0x000fe4000001ff00 */
[----:B------:R-:W-:Y:S01]  /*49a0*/  CS2R R40, SRZ ;  /* 0x0000000000287805 */ /* 0x000fe2000001ff00 */
[----:B------:R-:W0:Y:S01]  /*49b0*/  MUFU.EX2 R78, R78 ;  /* 0x0000004e004e7308 */ /* 0x000e220000000800 */
[C---:B-1----:R-:W-:Y:S01]  /*49c0*/  F2FP.SATFINITE.E4M3.F32.PACK_AB_MERGE_C R52, R53.reuse, R52, RZ ;  /* 0x000000343534723e */ /* 0x042fe200048070ff */
[----:B------:R-:W-:-:S03]  /*49d0*/  FADD.FTZ R53, R53, R4 ;  /* 0x0000000435357221 */ /* 0x000fc60000010000 */
[----:B------:R-:W-:Y:S02]  /*49e0*/  F2FP.SATFINITE.E4M3.F32.PACK_AB_MERGE_C R174, R39, R48, R52 ;  /* 0x0000003027ae723e */ /* 0x000fe40004807034 */
[----:B------:R-:W-:Y:S01]  /*49f0*/  CS2R R38, SRZ ;  /* 0x0000000000267805 */ /* 0x000fe2000001ff00 */
[----:B------:R-:W1:Y:S01]  /*4a00*/  MUFU.EX2 R49, R49 ;  /* 0x0000003100317308 */ /* 0x000e620000000800 */
[----:B--2---:R-:W-:-:S07]  /*4a10*/  FADD.FTZ R12, R42, R47 ;  /* 0x0000002f2a0c7221 */ /* 0x004fce0000010000 */
[----:B------:R2:W3:Y:S01]  /*4a20*/  MUFU.EX2 R11, R54 ;  /* 0x00000036000b7308 */ /* 0x0004e20000000800 */
[----:B0-----:R-:W-:Y:S01]  /*4a30*/  FADD.FTZ R10, R78, R53 ;  /* 0x000000354e0a7221 */ /* 0x001fe20000010000 */
[----:B------:R-:W-:-:S06]  /*4a40*/  CS2R R52, SRZ ;  /* 0x0000000000347805 */ /* 0x000fcc000001ff00 */
[----:B------:R-:W0:Y:S01]  /*4a50*/  MUFU.EX2 R44, R44 ;  /* 0x0000002c002c7308 */ /* 0x000e220000000800 */
[----:B-1----:R-:W-:Y:S01]  /*4a60*/  FADD.FTZ R19, R49, R12 ;  /* 0x0000000c31137221 */ /* 0x002fe20000010000 */
[----:B--2---:R-:W-:-:S06]  /*4a70*/  CS2R R54, SRZ ;  /* 0x0000000000367805 */ /* 0x004fcc000001ff00 */
[----:B------:R-:W1:Y:S01]  /*4a80*/  MUFU.EX2 R82, R82 ;  /* 0x0000005200527308 */ /* 0x000e620000000800 */
[----:B---3--:R-:W-:-:S07]  /*4a90*/  FADD.FTZ R15, R11, R10 ;  /* 0x0000000a0b0f7221 */ /* 0x008fce0000010000 */
[----:B------:R-:W2:Y:S01]  /*4aa0*/  MUFU.EX2 R31, R31 ;  /* 0x0000001f001f7308 */ /* 0x000ea20000000800 */
[----:B0-----:R-:W-:-:S07]  /*4ab0*/  FADD.FTZ R12, R44, R19 ;  /* 0x000000132c0c7221 */ /* 0x001fce0000010000 */
[----:B------:R-:W0:Y:S01]  /*4ac0*/  MUFU.EX2 R9, R86 ;  /* 0x0000005600097308 */ /* 0x000e220000000800 */
[----:B-1----:R-:W-:-:S07]  /*4ad0*/  FADD.FTZ R10, R82, R15 ;  /* 0x0000000f520a7221 */ /* 0x002fce0000010000 */
[----:B------:R-:W1:Y:S01]  /*4ae0*/  MUFU.EX2 R46, R46 ;  /* 0x0000002e002e7308 */ /* 0x000e620000000800 */
[C---:B--2---:R-:W-:Y:S01]  /*4af0*/  F2FP.SATFINITE.E4M3.F32.PACK_AB_MERGE_C R44, R31.reuse, R44, RZ ;  /* 0x0000002c1f2c723e */ /* 0x044fe200048070ff */
[----:B------:R-:W-:-:S03]  /*4b00*/  FADD.FTZ R31, R31, R12 ;  /* 0x0000000c1f1f7221 */ /* 0x000fc60000010000 */
[----:B------:R-:W-:Y:S02]  /*4b10*/  F2FP.SATFINITE.E4M3.F32.PACK_AB_MERGE_C R169, R49, R42, R44 ;  /* 0x0000002a31a9723e */ /* 0x000fe4000480702c */
[----:B------:R-:W-:Y:S02]  /*4b20*/  CS2R R42, SRZ ;  /* 0x00000000002a7805 */ /* 0x000fe4000001ff00 */
[----:B------:R-:W-:Y:S01]  /*4b30*/  CS2R R44, SRZ ;  /* 0x00000000002c7805 */ /* 0x000fe2000001ff00 */
[----:B------:R-:W2:Y:S01]  /*4b40*/  MUFU.EX2 R79, R79 ;  /* 0x0000004f004f7308 */ /* 0x000ea20000000800 */
[C---:B0-----:R-:W-:Y:S01]  /*4b50*/  FADD.FTZ R10, R9.reuse, R10 ;  /* 0x0000000a090a7221 */ /* 0x041fe20000010000 */
[----:B------:R-:W-:Y:S02]  /*4b60*/  F2FP.SATFINITE.E4M3.F32.PACK_AB_MERGE_C R82, R9, R82, RZ ;  /* 0x000000520952723e */ /* 0x000fe400048070ff */
[----:B------:R-:W-:Y:S02]  /*4b70*/  CS2R R48, SRZ ;  /* 0x0000000000307805 */ /* 0x000fe4000001ff00 */
[----:B------:R-:W-:-:S02]  /*4b80*/  F2FP.SATFINITE.E4M3.F32.PACK_AB_MERGE_C R168, R11, R78, R82 ;  /* 0x0000004e0ba8723e */ /* 0x000fc40004807052 */
[----:B------:R-:W-:Y:S01]  /*4b90*/  CS2R R82, SRZ ;  /* 0x0000000000527805 */ /* 0x000fe2000001ff00 */
[----:B------:R-:W0:Y:S01]  /*4ba0*/  MUFU.EX2 R35, R35 ;  /* 0x0000002300237308 */ /* 0x000e220000000800 */
[----:B-1----:R-:W-:Y:S01]  /*4bb0*/  FADD.FTZ R12, R46, R31 ;  /* 0x0000001f2e0c7221 */ /* 0x002fe20000010000 */
[----:B------:R-:W-:-:S06]  /*4bc0*/  CS2R R30, SRZ ;  /* 0x00000000001e7805 */ /* 0x000fcc000001ff00 */
[----:B------:R1:W3:Y:S01]  /*4bd0*/  MUFU.EX2 R0, R87 ;  /* 0x0000005700007308 */ /* 0x0002e20000000800 */
[----:B--2---:R-:W-:-:S07]  /*4be0*/  FADD.FTZ R9, R79, R10 ;  /* 0x0000000a4f097221 */ /* 0x004fce0000010000 */
[----:B------:R-:W-:Y:S01]  /*4bf0*/  MUFU.EX2 R50, R50 ;  /* 0x0000003200327308 */ /* 0x000fe20000000800 */
[----:B0-----:R-:W-:Y:S01]  /*4c00*/  FADD.FTZ R11, R35, R12 ;  /* 0x0000000c230b7221 */ /* 0x001fe20000010000 */
[----:B-1----:R-:W-:-:S06]  /*4c10*/  CS2R R86, SRZ ;  /* 0x0000000000567805 */ /* 0x002fcc000001ff00 */
[----:B------:R-:W-:Y:S01]  /*4c20*/  MUFU.EX2 R71, R71 ;  /* 0x0000004700477308 */ /* 0x000fe20000000800 */
[----:B---3--:R-:W-:-:S07]  /*4c30*/  FADD.FTZ R10, R0, R9 ;  /* 0x00000009000a7221 */ /* 0x008fce0000010000 */
[----:B------:R-:W0:Y:S08]  /*4c40*/  MUFU.EX2 R4, R51 ;  /* 0x0000003300047308 */ /* 0x000e300000000800 */
[----:B------:R1:W2:Y:S01]  /*4c50*/  MUFU.EX2 R13, R58 ;  /* 0x0000003a000d7308 */ /* 0x0002a20000000800 */
[----:B0-----:R-:W-:Y:S01]  /*4c60*/  F2FP.SATFINITE.E4M3.F32.PACK_AB_MERGE_C R9, R4, R71, RZ ;  /* 0x000000470409723e */ /* 0x001fe200048070ff */
[----:B------:R-:W-:Y:S01]  /*4c70*/  FADD.FTZ R71, R71, R10 ;  /* 0x0000000a47477221 */ /* 0x000fe20000010000 */
[----:B-1----:R-:W-:-:S02]  /*4c80*/  CS2R R58, SRZ ;  /* 0x00000000003a7805 */ /* 0x002fc4000001ff00 */
[----:B------:R-:W-:Y:S01]  /*4c90*/  F2FP.SATFINITE.E4M3.F32.PACK_AB_MERGE_C R170, R0, R79, R9 ;  /* 0x0000004f00aa723e */ /* 0x000fe20004807009 */
[----:B------:R-:W-:Y:S01]  /*4ca0*/  FADD.FTZ R4, R4, R71 ;  /* 0x0000004704047221 */ /* 0x000fe20000010000 */
[----:B------:R-:W-:Y:S02]  /*4cb0*/  CS2R R70, SRZ ;  /* 0x0000000000467805 */ /* 0x000fe4000001ff00 */
[----:B------:R-:W-:Y:S02]  /*4cc0*/  CS2R R78, SRZ ;  /* 0x00000000004e7805 */ /* 0x000fe4000001ff00 */
[----:B--2---:R-:W-:Y:S01]  /*4cd0*/  F2FP.SATFINITE.E4M3.F32.PACK_AB_MERGE_C R12, R13, R50, RZ ;  /* 0x000000320d0c723e */ /* 0x004fe200048070ff */
[----:B------:R-:W-:-:S03]  /*4ce0*/  FADD.FTZ R50, R50, R11 ;  /* 0x0000000b32327221 */ /* 0x000fc60000010000 */
[----:B------:R-:W-:Y:S01]  /*4cf0*/  F2FP.SATFINITE.E4M3.F32.PACK_AB_MERGE_C R171, R35, R46, R12 ;  /* 0x0000002e23ab723e */ /* 0x000fe2000480700c */
[----:B------:R-:W-:Y:S01]  /*4d00*/  FADD.FTZ R0, R13, R50 ;  /* 0x000000320d007221 */ /* 0x000fe20000010000 */
[----:B------:R-:W-:Y:S02]  /*4d10*/  CS2R R34, SRZ ;  /* 0x0000000000227805 */ /* 0x000fe4000001ff00 */
        /* <DEDUP_REMOVED lines=38> */
[----:B------:R-:W-:Y:S01]  /*4f80*/  UMOV UR52, URZ ;  /* 0x0000003f00347c82 */ /* 0x000fe20008000000 */
[----:B------:R-:W-:Y:S01]  /*4f90*/  UMOV UR6, URZ ;  /* 0x0000003f00067c82 */ /* 0x000fe20008000000 */
[----:B------:R-:W-:-:S05]  /*4fa0*/  ULDC UR53, c[0x0][0x2f0] ;  /* 0x0000bc0000357ab9 */ /* 0x000fca0000000800 */
.L_x_2256:
[----:B------:R-:W-:Y:S01]  /*4fb0*/  ISETP.NE.AND P2, PT, RZ, UR56, PT ;  /* 0x00000038ff007c0c */ /* 0x000fe2000bf45270 */
[----:B------:R-:W-:-:S04]  /*4fc0*/  UISETP.NE.AND UP0, UPT, UR6, 0x1, UPT ;  /* 0x000000010600788c */ /* 0x000fc8000bf05270 */
[----:B------:R-:W-:-:S04]  /*4fd0*/  USEL UR5, URZ, 0x1, UP0 ;  /* 0x000000013f057887 */ /* 0x000fc80008000000 */
[----:B------:R-:W-:-:S04]  /*4fe0*/  ULOP3.LUT UR5, UR52, UR5, URZ, 0x3c, !UPT ;  /* 0x0000000534057292 */ /* 0x000fc8000f8e3c3f */
[----:B------:R-:W-:Y:S08]  /*4ff0*/  @P2 BRA `(.L_x_2246) ;  /* 0x0000000000382947 */ /* 0x000ff00003800000 */
[----:B------:R-:W-:Y:S05]  /*5000*/  @!P0 BRA `(.L_x_2247) ;  /* 0x0000000000048947 */ /* 0x000fea0003800000 */
[----:B------:R-:W-:Y:S01]  /*5010*/  BPT.TRAP 0x1 ;  /* 0x000000040000795c */ /* 0x000fe20000300000 */
.L_x_2247:
        /* <DEDUP_REMOVED lines=9> */
.L_x_2248:
[----:B-1----:R-:W-:Y:S05]  /*50b0*/  @P1 BRA `(.L_x_2246) ;  /* 0x0000000000081947 */ /* 0x002fea0003800000 */
[----:B------:R-:W1:Y:S02]  /*50c0*/  SYNCS.PHASECHK.TRANS64.TRYWAIT P1, [UR4+0x29830], R7 ;  /* 0x02983007ff0075a7 */ /* 0x000e640008020144 */
[----:B-1----:R-:W-:Y:S05]  /*50d0*/  @!P1 BRA `(.L_x_2249) ;  /* 0x000000e0005c9947 */ /* 0x002fea0003800000 */
.L_x_2246:
        /* <DEDUP_REMOVED lines=21> */
[----:B------:R-:W-:Y:S01]  /*5230*/  UIADD3 UR46, UR30, 0x180, URZ ;  /* 0x000001801e2e7890 */ /* 0x000fe2000fffe03f */
[----:B------:R-:W-:Y:S01]  /*5240*/  UMOV UR47, 0x80000020 ;  /* 0x80000020002f7882 */ /* 0x000fe20000000000 */
[----:B------:R-:W-:Y:S01]  /*5250*/  UIADD3 UR50, UR30, 0x200, URZ ;  /* 0x000002001e327890 */ /* 0x000fe2000fffe03f */
[----:B------:R-:W-:Y:S01]  /*5260*/  UMOV UR51, 0x80000020 ;  /* 0x8000002000337882 */ /* 0x000fe20000000000 */
[----:B------:R-:W-:Y:S01]  /*5270*/  UIADD3 UR10, UR30, 0x2, URZ ;  /* 0x000000021e0a7890 */ /* 0x000fe2000fffe03f */
[----:B------:R-:W-:Y:S01]  /*5280*/  WARPGROUP.ARRIVE ;  /* 0x00000000000079c5 */ /* 0x000fe20000000000 */
[----:B------:R-:W-:Y:S01]  /*5290*/  UMOV UR11, 0x80000020 ;  /* 0x80000020000b7882 */ /* 0x000fe20000000000 */
[----:B------:R-:W-:-:S02]  /*52a0*/  UIADD3 UR14, UR30, 0x82, URZ ;  /* 0x000000821e0e7890 */ /* 0x000fc4000fffe03f */
[----:B------:R-:W-:Y:S02]  /*52b0*/  UIADD3 UR15, UR30, 0x182, URZ ;  /* 0x000001821e0f7890 */ /* 0x000fe4000fffe03f */
[----:B------:R-:W-:Y:S01]  /*52c0*/  QGMMA.64x32x32.F32.E4M3.E4M3 R152, gdesc[UR28], RZ, !UPT, gsb0 ;  /* 0x006000001c9879f3 */ /* 0x000fe2000c0008ff */
[----:B------:R-:W-:Y:S01]  /*52d0*/  UIADD3 UR18, UR30, 0x282, URZ ;  /* 0x000002821e127890 */ /* 0x000fe2000fffe03f */
[----:B------:R-:W-:Y:S01]  /*52e0*/  UMOV UR19, 0x80000020 ;  /* 0x8000002000137882 */ /* 0x000fe20000000000 */
[----:B------:R-:W-:Y:S01]  /*52f0*/  UIADD3 UR22, UR30, 0x500, URZ ;  /* 0x000005001e167890 */ /* 0x000fe2000fffe03f */
[----:B------:R-:W-:Y:S01]  /*5300*/  UMOV UR23, 0x80000020 ;  /* 0x8000002000177882 */ /* 0x000fe20000000000 */
[----:B------:R-:W-:Y:S01]  /*5310*/  UIADD3 UR26, UR30, 0x502, URZ ;  /* 0x000005021e1a7890 */ /* 0x000fe2000fffe03f */
[----:B------:R-:W-:Y:S01]  /*5320*/  UMOV UR27, 0x80000020 ;  /* 0x80000020001b7882 */ /* 0x000fe20000000000 */
[----:B------:R-:W-:Y:S01]  /*5330*/  UMOV UR28, UR24 ;  /* 0x00000018001c7c82 */ /* 0x000fe20008000000 */
[----:B------:R-:W-:Y:S01]  /*5340*/  UMOV UR29, UR25 ;  /* 0x00000019001d7c82 */ /* 0x000fe20008000000 */
[----:B------:R-:W-:Y:S01]  /*5350*/  UMOV UR31, 0x80000020 ;  /* 0x80000020001f7882 */ /* 0x000fe20000000000 */
[----:B------:R-:W-:-:S02]  /*5360*/  WARPGROUP.DEPBAR.LE gsb0, 0x0 ;  /* 0x00008000000079c5 */ /* 0x000fc40000010000 */
        /* <DEDUP_REMOVED lines=153> */
.L_x_2251:
[----:B------:R-:W-:Y:S01]  /*5d00*/  ULEA UR10, UR6, UR39, 0x3 ;  /* 0x00000027060a7291 */ /* 0x000fe2000f8e183f */
[----:B------:R-:W-:-:S05]  /*5d10*/  IMAD.U32 R7, RZ, RZ, UR52 ;  /* 0x00000034ff077e24 */ /* 0x000fca000f8e00ff */
[----:B------:R-:W-:-:S04]  /*5d20*/  SHF.L.U32 R7, R7, 0x1f, RZ ;  /* 0x0000001f07077819 */ /* 0x000fc800000006ff */
[----:B------:R0:W1:Y:S01]  /*5d30*/  SYNCS.PHASECHK.TRANS64.TRYWAIT P1, [UR10+0x29850], R7 ;  /* 0x02985007ff0075a7 */ /* 0x000062000802014a */
[----:B------:R-:W-:Y:S05]  /*5d40*/  @!P0 BRA `(.L_x_2252) ;  /* 0x0000000000048947 */ /* 0x000fea0003800000 */
[----:B------:R-:W-:Y:S01]  /*5d50*/  BPT.TRAP 0x1 ;  /* 0x000000040000795c */ /* 0x000fe20000300000 */
.L_x_2252:
[----:B-1----:R-:W-:Y:S05]  /*5d60*/  @P1 BRA `(.L_x_2250) ;  /* 0x0000000000081947 */ /* 0x002fea0003800000 */
[----:B------:R-:W1:Y:S02]  /*5d70*/  SYNCS.PHASECHK.TRANS64.TRYWAIT P1, [UR10+0x29850], R7 ;  /* 0x02985007ff0075a7 */ /* 0x000e64000802014a */
[----:B-1----:R-:W-:Y:S05]  /*5d80*/  @!P1 BRA `(.L_x_2253) ;  /* 0x000000d400489947 */ /* 0x002fea0003800000 */
.L_x_2250:
        /* <DEDUP_REMOVED lines=34> */
.L_x_2254:
[----:B------:R-:W-:Y:S01]  /*5fb0*/  UISETP.NE.AND UP0, UPT, UR58, URZ, UPT ;  /* 0x0000003f3a00728c */ /* 0x000fe2000bf05270 */
[----:B------:R-:W-:Y:S01]  /*5fc0*/  IMAD.MOV.U32 R20, RZ, RZ, R5 ;  /* 0x000000ffff147224 */ /* 0x000fe200078e0005 */
[----:B------:R-:W-:Y:S01]  /*5fd0*/  ULDC UR11, c[0x0][0x288] ;  /* 0x0000a200000b7ab9 */ /* 0x000fe20000000800 */
[----:B------:R-:W-:Y:S02]  /*5fe0*/  IMAD.U32 R12, RZ, RZ, UR53 ;  /* 0x00000035ff0c7e24 */ /* 0x000fe4000f8e00ff */
[----:B------:R-:W-:Y:S01]  /*5ff0*/  IMAD.U32 R182, RZ, RZ, UR38 ;  /* 0x00000026ffb67e24 */ /* 0x000fe2000f8e00ff */
[----:B------:R-:W-:Y:S02]  /*6000*/  PLOP3.LUT P1, PT, PT, PT, UP0, 0x80, 0x0 ;  /* 0x000000000000781c */ /* 0x000fe40003f2f008 */
[----:B------:R-:W-:-:S03]  /*6010*/  PLOP3.LUT P2, PT, PT, PT, UP0, 0x80, 0x0 ;  /* 0x000000000000781c */ /* 0x000fc60003f4f008 */
[----:B------:R-:W-:-:S08]  /*6020*/  @UP0 ULDC UR10, c[0x0][0x44c] ;  /* 0x00011300000a0ab9 */ /* 0x000fd00000000800 */
[----:B0-----:R-:W-:Y:S01]  /*6030*/  @P1 IMAD.HI.U32 R7, R5, UR10, RZ ;  /* 0x0000000a05071c27 */ /* 0x001fe2000f8e00ff */
[----:B------:R-:W-:-:S04]  /*6040*/  @UP0 ULDC UR10, c[0x0][0x450] ;  /* 0x00011400000a0ab9 */ /* 0x000fc80000000800 */
[----:B------:R-:W-:Y:S01]  /*6050*/  @P2 SHF.R.U32.HI R20, RZ, UR10, R7 ;  /* 0x0000000aff142c19 */ /* 0x000fe20008011607 */
[----:B------:R-:W-:Y:S02]  /*6060*/  UMOV UR10, 0x1 ;  /* 0x00000001000a7882 */ /* 0x000fe40000000000 */
[----:B------:R-:W-:Y:S02]  /*6070*/  UIMAD UR10, UR7, -0xa0, UR10 ;  /* 0xffffff60070a78a4 */ /* 0x000fe4000f8e020a */
[----:B------:R-:W0:Y:S04]  /*6080*/  SHFL.IDX PT, R8, R20, RZ, 0x1c1f ;  /* 0x001c1fff14087589 */ /* 0x000e2800000e0000 */
[----:B------:R-:W-:Y:S01]  /*6090*/  IMAD.U32 R19, RZ, RZ, UR10 ;  /* 0x0000000aff137e24 */ /* 0x000fe2000f8e00ff */
[----:B------:R-:W1:Y:S01]  /*60a0*/  SHFL.IDX PT, R20, R20, 0x1, 0x1c1f ;  /* 0x003c1f0014147f89 */ /* 0x000e6200000e0000 */
[----:B------:R-:W-:-:S02]  /*60b0*/  ULEA UR10, UR4, UR39, 0x3 ;  /* 0x00000027040a7291 */ /* 0x000fc4000f8e183f */
[----:B------:R-:W-:Y:S02]  /*60c0*/  IMAD R19, R6, -0x2, R19 ;  /* 0xfffffffe06137824 */ /* 0x000fe400078e0213 */
[----:B------:R-:W-:Y:S02]  /*60d0*/  UIADD3 UR10, UR10, 0x29840, URZ ;  /* 0x000298400a0a7890 */ /* 0x000fe4000fffe03f */
[----:B------:R-:W-:Y:S02]  /*60e0*/  IMAD R19, R12, UR57, R19 ;  /* 0x000000390c137c24 */ /* 0x000fe4000f8e0213 */
[----:B------:R-:W-:-:S09]  /*60f0*/  UPRMT UR10, UR61, 0x654, UR10 ;  /* 0x000006543d0a7896 */ /* 0x000fd2000800000a */
[----:B------:R-:W-:Y:S01]  /*6100*/  SYNCS.ARRIVE.TRANS64.RED.A1T0 RZ, [UR10], RZ ;  /* 0x000000ffffff79a7 */ /* 0x000fe2000810040a */
[----:B0-----:R-:W-:-:S04]  /*6110*/  IADD3 R7, R8, -UR11, R19 ;  /* 0x8000000b08077c10 */ /* 0x001fc8000fffe013 */
[C---:B------:R-:W-:Y:S02]  /*6120*/  ISETP.GT.AND P1, PT, R7.reuse, RZ, PT ;  /* 0x000000ff0700720c */ /* 0x040fe40003f24270 */
[C---:B------:R-:W-:Y:S02]  /*6130*/  ISETP.GT.AND P2, PT, R7.reuse, 0x1, PT ;  /* 0x000000010700780c */ /* 0x040fe40003f44270 */
[----:B------:R-:W-:Y:S02]  /*6140*/  FSEL R174, R152, -INF , P1 ;  /* 0xff80000098ae7808 */ /* 0x000fe40000800000 */
[----:B------:R-:W-:Y:S02]  /*6150*/  ISETP.GT.AND P1, PT, R7, 0x8, PT ;  /* 0x000000080700780c */ /* 0x000fe40003f24270 */
[----:B------:R-:W-:Y:S02]  /*6160*/  FSEL R12, R153, -INF , P2 ;  /* 0xff800000990c7808 */ /* 0x000fe40001000000 */
[----:B------:R-:W-:-:S02]  /*6170*/  FMNMX.FTZ R11, R174, R9, !PT ;  /* 0x00000009ae0b7209 */ /* 0x000fc40007810000 */
[C---:B------:R-:W-:Y:S02]  /*6180*/  ISETP.GT.AND P2, PT, R7.reuse, 0x9, PT ;  /* 0x000000090700780c */ /* 0x040fe40003f44270 */
[----:B------:R-:W-:Y:S02]  /*6190*/  FSEL R14, R156, -INF , P1 ;  /* 0xff8000009c0e7808 */ /* 0x000fe40000800000 */
[----:B------:R-:W-:Y:S02]  /*61a0*/  FMNMX.FTZ R11, R12, R11, !PT ;  /* 0x0000000b0c0b7209 */ /* 0x000fe40007810000 */
        /* <DEDUP_REMOVED lines=109> */
[----:B------:R-:W-:Y:S02]  /*6880*/  FMNMX.FTZ R120, R100, R7, !PT ;  /* 0x0000000764787209 */ /* 0x000fe40007810000 */
[----:B-1----:R-:W-:-:S02]  /*6890*/  IADD3 R141, R20, -UR11, R19 ;  /* 0x8000000b148d7c10 */ /* 0x002fc4000fffe013 */
[----:B------:R-:W-:Y:S02]  /*68a0*/  FMNMX.FTZ R120, R101, R120, !PT ;  /* 0x0000007865787209 */ /* 0x000fe40007810000 */
[C---:B------:R-:W-:Y:S02]  /*68b0*/  ISETP.GT.AND P2, PT, R141.reuse, RZ, PT ;  /* 0x000000ff8d00720c */ /* 0x040fe40003f44270 */
[C---:B------:R-:W-:Y:S01]  /*68c0*/  ISETP.GT.AND P3, PT, R141.reuse, 0x1, PT ;  /* 0x000000018d00780c */ /* 0x040fe20003f64270 */
[----:B------:R-:W0:Y:S01]  /*68d0*/  SHFL.BFLY PT, R7, R120, 0x2, 0x1f ;  /* 0x0c401f0078077f89 */ /* 0x000e2200000e0000 */
[----:B------:R-:W-:Y:S02]  /*68e0*/  FSEL R21, R154, -INF , P2 ;  /* 0xff8000009a157808 */ /* 0x000fe40001000000 */
[----:B------:R-:W-:Y:S02]  /*68f0*/  ISETP.GT.AND P2, PT, R141, 0x8, PT ;  /* 0x000000088d00780c */ /* 0x000fe40003f44270 */
[----:B------:R-:W-:-:S02]  /*6900*/  FSEL R155, R155, -INF , P3 ;  /* 0xff8000009b9b7808 */ /* 0x000fc40001800000 */
[C---:B------:R-:W-:Y:S02]  /*6910*/  ISETP.GT.AND P3, PT, R141.reuse, 0x9, PT ;  /* 0x000000098d00780c */ /* 0x040fe40003f64270 */
[----:B------:R-:W-:Y:S02]  /*6920*/  FSEL R158, R158, -INF , P2 ;  /* 0xff8000009e9e7808 */ /* 0x000fe40001000000 */
[----:B------:R-:W-:Y:S02]  /*6930*/  ISETP.GT.AND P2, PT, R141, 0x10, PT ;  /* 0x000000108d00780c */ /* 0x000fe40003f44270 */
[----:B------:R-:W-:Y:S02]  /*6940*/  FSEL R159, R159, -INF , P3 ;  /* 0xff8000009f9f7808 */ /* 0x000fe40001800000 */
[----:B------:R-:W-:Y:S02]  /*6950*/  ISETP.GT.AND P3, PT, R141, 0x11, PT ;  /* 0x000000118d00780c */ /* 0x000fe40003f64270 */
[----:B------:R-:W-:-:S02]  /*6960*/  FSEL R162, R162, -INF , P2 ;  /* 0xff800000a2a27808 */ /* 0x000fc40001000000 */
[----:B------:R-:W-:Y:S02]  /*6970*/  ISETP.GT.AND P2, PT, R141, 0x18, PT ;  /* 0x000000188d00780c */ /* 0x000fe40003f44270 */
[----:B------:R-:W-:Y:S02]  /*6980*/  FSEL R163, R163, -INF , P3 ;  /* 0xff800000a3a37808 */ /* 0x000fe40001800000 */
[----:B------:R-:W-:Y:S02]  /*6990*/  ISETP.GT.AND P3, PT, R141, 0x19, PT ;  /* 0x000000198d00780c */ /* 0x000fe40003f64270 */
[----:B0-----:R-:W-:Y:S02]  /*69a0*/  FMNMX.FTZ R15, R120, R7, !PT ;  /* 0x00000007780f7209 */ /* 0x001fe40007810000 */
[----:B------:R-:W-:Y:S02]  /*69b0*/  FMNMX.FTZ R120, R21, R10, !PT ;  /* 0x0000000a15787209 */ /* 0x000fe40007810000 */
[----:B------:R-:W-:Y:S01]  /*69c0*/  FSEL R166, R166, -INF , P2 ;  /* 0xff800000a6a67808 */ /* 0x000fe20001000000 */
[----:B------:R-:W0:Y:S01]  /*69d0*/  SHFL.BFLY PT, R124, R15, 0x1, 0x1f ;  /* 0x0c201f000f7c7f89 */ /* 0x000e2200000e0000 */
[----:B------:R-:W-:-:S02]  /*69e0*/  FMNMX.FTZ R23, R155, R120, !PT ;  /* 0x000000789b177209 */ /* 0x000fc40007810000 */
[----:B------:R-:W-:Y:S02]  /*69f0*/  FSEL R167, R167, -INF , P3 ;  /* 0xff800000a7a77808 */ /* 0x000fe40001800000 */
[----:B------:R-:W-:Y:S02]  /*6a00*/  FMNMX.FTZ R120, R158, R23, !PT ;  /* 0x000000179e787209 */ /* 0x000fe40007810000 */
[----:B------:R-:W-:Y:S02]  /*6a10*/  ISETP.GT.AND P2, PT, R141, 0x20, PT ;  /* 0x000000208d00780c */ /* 0x000fe40003f44270 */
[----:B------:R-:W-:Y:S02]  /*6a20*/  FMNMX.FTZ R121, R159, R120, !PT ;  /* 0x000000789f797209 */ /* 0x000fe40007810000 */
[----:B------:R-:W-:Y:S02]  /*6a30*/  ISETP.GT.AND P3, PT, R141, 0x21, PT ;  /* 0x000000218d00780c */ /* 0x000fe40003f64270 */
[----:B------:R-:W-:-:S02]  /*6a40*/  FMNMX.FTZ R120, R162, R121, !PT ;  /* 0x00000079a2787209 */ /* 0x000fc40007810000 */
[----:B------:R-:W-:Y:S02]  /*6a50*/  FSEL R138, R138, -INF , P2 ;  /* 0xff8000008a8a7808 */ /* 0x000fe40001000000 */
[----:B------:R-:W-:Y:S02]  /*6a60*/  FMNMX.FTZ R121, R163, R120, !PT ;  /* 0x00000078a3797209 */ /* 0x000fe40007810000 */
[----:B------:R-:W-:Y:S02]  /*6a70*/  ISETP.GT.AND P2, PT, R141, 0x28, PT ;  /* 0x000000288d00780c */ /* 0x000fe40003f44270 */
[----:B------:R-:W-:Y:S02]  /*6a80*/  FMNMX.FTZ R120, R166, R121, !PT ;  /* 0x00000079a6787209 */ /* 0x000fe40007810000 */
[----:B------:R-:W-:Y:S02]  /*6a90*/  FSEL R139, R139, -INF , P3 ;  /* 0xff8000008b8b7808 */ /* 0x000fe40001800000 */
[----:B------:R-:W-:-:S02]  /*6aa0*/  FMNMX.FTZ R125, R167, R120, !PT ;  /* 0x00000078a77d7209 */ /* 0x000fc40007810000 */
[----:B0-----:R-:W-:Y:S02]  /*6ab0*/  FMNMX.FTZ R7, R15, R124, !PT ;  /* 0x0000007c0f077209 */ /* 0x001fe40007810000 */
[----:B------:R-:W-:Y:S02]  /*6ac0*/  FMNMX.FTZ R124, R138, R125, !PT ;  /* 0x0000007d8a7c7209 */ /* 0x000fe40007810000 */
[----:B------:R-:W-:Y:S01]  /*6ad0*/  ISETP.GT.AND P3, PT, R141, 0x29, PT ;  /* 0x000000298d00780c */ /* 0x000fe20003f64270 */
[----:B------:R-:W-:-:S01]  /*6ae0*/  FFMA.FTZ R11, R7, R182, -8 ;  /* 0xc1000000070b7423 */ /* 0x000fc200000100b6 */
[----:B------:R-:W-:Y:S02]  /*6af0*/  FSEL R142, R142, -INF , P2 ;  /* 0xff8000008e8e7808 */ /* 0x000fe40001000000 */
[----:B------:R-:W-:Y:S02]  /*6b00*/  FMNMX.FTZ R125, R139, R124, !PT ;  /* 0x0000007c8b7d7209 */ /* 0x000fe40007810000 */
        /* <DEDUP_REMOVED lines=12> */
[----:B------:R-:W-:-:S02]  /*6bd0*/  FSEL R151, R151, -INF , P3 ;  /* 0xff80000097977808 */ /* 0x000fc40001800000 */
[C---:B------:R-:W-:Y:S02]  /*6be0*/  ISETP.GT.AND P2, PT, R141.reuse, 0x40, PT ;  /* 0x000000408d00780c */ /* 0x040fe40003f44270 */
[----:B------:R-:W-:Y:S02]  /*6bf0*/  FMNMX.FTZ R154, R150, R137, !PT ;  /* 0x00000089969a7209 */ /* 0x000fe40007810000 */
[----:B------:R-:W-:Y:S02]  /*6c00*/  ISETP.GT.AND P3, PT, R141, 0x41, PT ;  /* 0x000000418d00780c */ /* 0x000fe40003f64270 */
[----:B------:R-:W-:Y:S02]  /*6c10*/  FSEL R145, R122, -INF , P2 ;  /* 0xff8000007a917808 */ /* 0x000fe40001000000 */
[----:B------:R-:W-:Y:S02]  /*6c20*/  FMNMX.FTZ R154, R151, R154, !PT ;  /* 0x0000009a979a7209 */ /* 0x000fe40007810000 */
[----:B------:R-:W-:-:S02]  /*6c30*/  FSETP.NEU.FTZ.AND P1, PT, R7, -INF , PT ;  /* 0xff8000000700780b */ /* 0x000fc40003f3d000 */
[----:B------:R-:W-:Y:S02]  /*6c40*/  ISETP.GT.AND P2, PT, R141, 0x48, PT ;  /* 0x000000488d00780c */ /* 0x000fe40003f44270 */
[----:B------:R-:W-:Y:S02]  /*6c50*/  FSEL R149, R123, -INF , P3 ;  /* 0xff8000007b957808 */ /* 0x000fe40001800000 */
[----:B------:R-:W-:Y:S02]  /*6c60*/  FMNMX.FTZ R154, R145, R154, !PT ;  /* 0x0000009a919a7209 */ /* 0x000fe40007810000 */
[----:B------:R-:W-:Y:S02]  /*6c70*/  FSEL R11, R11, RZ, P1 ;  /* 0x000000ff0b0b7208 */ /* 0x000fe40000800000 */
[----:B------:R-:W-:Y:S02]  /*6c80*/  ISETP.GT.AND P3, PT, R141, 0x49, PT ;  /* 0x000000498d00780c */ /* 0x000fe40003f64270 */
[----:B------:R-:W-:Y:S01]  /*6c90*/  FSEL R153, R126, -INF , P2 ;  /* 0xff8000007e997808 */ /* 0x000fe20001000000 */
[----:B------:R-:W-:-:S01]  /*6ca0*/  FFMA.FTZ R122, R152, UR38, -R11 ;  /* 0x00000026987a7c23 */ /* 0x000fc2000801080b */
[----:B------:R-:W-:Y:S01]  /*6cb0*/  FMNMX.FTZ R154, R149, R154, !PT ;  /* 0x0000009a959a7209 */ /* 0x000fe20007810000 */
[----:B------:R-:W-:-:S01]  /*6cc0*/  FFMA.FTZ R126, R144, UR38, -R11 ;  /* 0x00000026907e7c23 */ /* 0x000fc2000801080b */
[----:B------:R-:W-:Y:S01]  /*6cd0*/  FSEL R152, R127, -INF , P3 ;  /* 0xff8000007f987808 */ /* 0x000fe20001800000 */
[----:B------:R-:W-:-:S01]  /*6ce0*/  FFMA.FTZ R123, R148, UR38, -R11 ;  /* 0x00000026947b7c23 */ /* 0x000fc2000801080b */
[----:B------:R-:W-:Y:S01]  /*6cf0*/  ISETP.GT.AND P2, PT, R141, 0x50, PT ;  /* 0x000000508d00780c */ /* 0x000fe20003f44270 */
[----:B------:R-:W-:-:S01]  /*6d00*/  FFMA.FTZ R148, R140, UR38, -R11 ;  /* 0x000000268c947c23 */ /* 0x000fc2000801080b */
[----:B------:R-:W-:Y:S01]  /*6d10*/  FMNMX.FTZ R127, R153, R154, !PT ;  /* 0x0000009a997f7209 */ /* 0x000fe20007810000 */
[----:B------:R-:W-:-:S01]  /*6d20*/  FFMA.FTZ R132, R132, UR38, -R11 ;  /* 0x0000002684847c23 */ /* 0x000fc2000801080b */
[----:B------:R-:W-:Y:S01]  /*6d30*/  ISETP.GT.AND P3, PT, R141, 0x51, PT ;  /* 0x000000518d00780c */ /* 0x000fe20003f64270 */
[----:B------:R-:W-:-:S01]  /*6d40*/  FFMA.FTZ R13, R174, UR38, -R11 ;  /* 0x00000026ae0d7c23 */ /* 0x000fc2000801080b */
[----:B------:R-:W-:Y:S01]  /*6d50*/  FSEL R130, R130, -INF , P2 ;  /* 0xff80000082827808 */ /* 0x000fe20001000000 */
[----:B------:R-:W-:-:S01]  /*6d60*/  FFMA.FTZ R124, R160, UR38, -R11 ;  /* 0x00000026a07c7c23 */ /* 0x000fc2000801080b */
[----:B------:R-:W-:Y:S01]  /*6d70*/  FMNMX.FTZ R127, R152, R127, !PT ;  /* 0x0000007f987f7209 */ /* 0x000fe20007810000 */
[----:B------:R-:W-:-:S01]  /*6d80*/  FFMA.FTZ R12, R12, UR38, -R11 ;  /* 0x000000260c0c7c23 */ /* 0x000fc2000801080b */
[----:B------:R-:W-:Y:S01]  /*6d90*/  ISETP.GT.AND P2, PT, R141, 0x58, PT ;  /* 0x000000588d00780c */ /* 0x000fe20003f44270 */
[----:B------:R-:W-:Y:S01]  /*6da0*/  MUFU.EX2 R13, R13 ;  /* 0x0000000d000d7308 */ /* 0x000fe20000000800 */
[----:B------:R-:W-:Y:S01]  /*6db0*/  FSEL R131, R131, -INF , P3 ;  /* 0xff80000083837808 */ /* 0x000fe20001800000 */
[--C-:B------:R-:W-:Y:S01]  /*6dc0*/  FFMA.FTZ R15, R18, UR38, -R11.reuse ;  /* 0x00000026120f7c23 */ /* 0x100fe2000801080b */
[----:B------:R-:W-:Y:S01]  /*6dd0*/  FMNMX.FTZ R144, R130, R127, !PT ;  /* 0x0000007f82907209 */ /* 0x000fe20007810000 */
[--C-:B------:R-:W-:Y:S01]  /*6de0*/  FFMA.FTZ R14, R14, UR38, -R11.reuse ;  /* 0x000000260e0e7c23 */ /* 0x100fe2000801080b */
[----:B------:R-:W-:Y:S01]  /*6df0*/  ISETP.GT.AND P3, PT, R141, 0x59, PT ;  /* 0x000000598d00780c */ /* 0x000fe20003f64270 */
[--C-:B------:R-:W-:Y:S01]  /*6e00*/  FFMA.FTZ R18, R178, UR38, -R11.reuse ;  /* 0x00000026b2127c23 */ /* 0x100fe2000801080b */
[----:B------:R-:W-:Y:S01]  /*6e10*/  FSEL R134, R134, -INF , P2 ;  /* 0xff80000086867808 */ /* 0x000fe20001000000 */
[--C-:B------:R-:W-:Y:S01]  /*6e20*/  FFMA.FTZ R19, R180, UR38, -R11.reuse ;  /* 0x00000026b4137c23 */ /* 0x100fe2000801080b */
[----:B------:R-:W-:Y:S01]  /*6e30*/  FMNMX.FTZ R127, R131, R144, !PT ;  /* 0x00000090837f7209 */ /* 0x000fe20007810000 */
[--C-:B------:R-:W-:Y:S01]  /*6e40*/  FFMA.FTZ R20, R176, UR38, -R11.reuse ;  /* 0x00000026b0147c23 */ /* 0x100fe2000801080b */
[----:B------:R-:W-:Y:S01]  /*6e50*/  FSEL R135, R135, -INF , P3 ;  /* 0xff80000087877808 */ /* 0x000fe20001800000 */
[--C-:B------:R-:W-:Y:S01]  /*6e60*/  FFMA.FTZ R172, R172, UR38, -R11.reuse ;  /* 0x00000026acac7c23 */ /* 0x100fe2000801080b */
[C---:B------:R-:W-:Y:S01]  /*6e70*/  ISETP.GT.AND P2, PT, R141.reuse, 0x60, PT ;  /* 0x000000608d00780c */ /* 0x040fe20003f44270 */
[--C-:B------:R-:W-:Y:S01]  /*6e80*/  FFMA.FTZ R22, R22, UR38, -R11.reuse ;  /* 0x0000002616167c23 */ /* 0x100fe2000801080b */
[----:B------:R-:W-:Y:S01]  /*6e90*/  FMNMX.FTZ R144, R134, R127, !PT ;  /* 0x0000007f86907209 */ /* 0x000fe20007810000 */
[--C-:B------:R-:W-:Y:S01]  /*6ea0*/  FFMA.FTZ R170, R170, UR38, -R11.reuse ;  /* 0x00000026aaaa7c23 */ /* 0x100fe2000801080b */
        /* <DEDUP_REMOVED lines=44> */
[----:B------:R-:W-:Y:S01]  /*7170*/  ISETP.GT.AND P2, PT, R141, 0x80, PT ;  /* 0x000000808d00780c */ /* 0x000fe20003f44270 */
[--C-:B------:R-:W-:Y:S01]  /*7180*/  FFMA.FTZ R97, R97, UR38, -R11.reuse ;  /* 0x0000002661617c23 */ /* 0x100fe2000801080b */
[----:B------:R-:W-:Y:S01]  /*7190*/  FMNMX.FTZ R157, R118, R157, !PT ;  /* 0x0000009d769d7209 */ /* 0x000fe20007810000 */
[--C-:B------:R-:W-:Y:S01]  /*71a0*/  FFMA.FTZ R100, R100, UR38, -R11.reuse ;  /* 0x0000002664647c23 */ /* 0x100fe2000801080b */
[----:B------:R-:W-:Y:S01]  /*71b0*/  ISETP.GT.AND P3, PT, R141, 0x81, PT ;  /* 0x000000818d00780c */ /* 0x000fe20003f64270 */
[----:B------:R-:W-:Y:S01]  /*71c0*/  FFMA.FTZ R11, R101, UR38, -R11 ;  /* 0x00000026650b7c23 */ /* 0x000fe2000801080b */
[----:B------:R-:W-:Y:S01]  /*71d0*/  FSEL R90, R90, -INF , P2 ;  /* 0xff8000005a5a7808 */ /* 0x000fe20001000000 */
[----:B------:R-:W-:Y:S01]  /*71e0*/  MUFU.EX2 R12, R12 ;  /* 0x0000000c000c7308 */ /* 0x000fe20000000800 */
[----:B------:R-:W-:-:S02]  /*71f0*/  FMNMX.FTZ R157, R128, R157, !PT ;  /* 0x0000009d809d7209 */ /* 0x000fc40007810000 */
[----:B------:R-:W-:Y:S02]  /*7200*/  ISETP.GT.AND P2, PT, R141, 0x88, PT ;  /* 0x000000888d00780c */ /* 0x000fe40003f44270 */
[----:B------:R-:W-:Y:S02]  /*7210*/  FSEL R91, R91, -INF , P3 ;  /* 0xff8000005b5b7808 */ /* 0x000fe40001800000 */
[----:B------:R-:W-:Y:S01]  /*7220*/  FMNMX.FTZ R8, R90, R157, !PT ;  /* 0x0000009d5a087209 */ /* 0x000fe20007810000 */
[----:B------:R-:W-:Y:S01]  /*7230*/  MUFU.EX2 R14, R14 ;  /* 0x0000000e000e7308 */ /* 0x000fe20000000800 */
[----:B------:R-:W-:Y:S02]  /*7240*/  ISETP.GT.AND P3, PT, R141, 0x89, PT ;  /* 0x000000898d00780c */ /* 0x000fe40003f64270 */
[----:B------:R-:W-:Y:S02]  /*7250*/  FSEL R129, R94, -INF , P2 ;  /* 0xff8000005e817808 */ /* 0x000fe40001000000 */
[----:B------:R-:W-:-:S02]  /*7260*/  FMNMX.FTZ R8, R91, R8, !PT ;  /* 0x000000085b087209 */ /* 0x000fc40007810000 */
[----:B------:R-:W-:Y:S01]  /*7270*/  ISETP.GT.AND P2, PT, R141, 0x90, PT ;  /* 0x000000908d00780c */ /* 0x000fe20003f44270 */
[----:B------:R0:W-:Y:S01]  /*7280*/  MUFU.EX2 R94, R132 ;  /* 0x00000084005e7308 */ /* 0x0001e20000000800 */
[----:B------:R-:W-:Y:S02]  /*7290*/  FSEL R95, R95, -INF , P3 ;  /* 0xff8000005f5f7808 */ /* 0x000fe40001800000 */
[----:B------:R-:W-:Y:S02]  /*72a0*/  FMNMX.FTZ R8, R129, R8, !PT ;  /* 0x0000000881087209 */ /* 0x000fe40007810000 */
[----:B------:R-:W-:Y:S02]  /*72b0*/  ISETP.GT.AND P3, PT, R141, 0x91, PT ;  /* 0x000000918d00780c */ /* 0x000fe40003f64270 */
[----:B------:R-:W-:Y:S01]  /*72c0*/  FSEL R98, R98, -INF , P2 ;  /* 0xff80000062627808 */ /* 0x000fe20001000000 */
[----:B------:R-:W-:Y:S01]  /*72d0*/  MUFU.EX2 R15, R15 ;  /* 0x0000000f000f7308 */ /* 0x000fe20000000800 */
[----:B------:R-:W-:-:S02]  /*72e0*/  FMNMX.FTZ R157, R95, R8, !PT ;  /* 0x000000085f9d7209 */ /* 0x000fc40007810000 */
[----:B------:R-:W-:Y:S02]  /*72f0*/  ISETP.GT.AND P2, PT, R141, 0x98, PT ;  /* 0x000000988d00780c */ /* 0x000fe40003f44270 */
[----:B------:R-:W-:Y:S02]  /*7300*/  FSEL R99, R99, -INF , P3 ;  /* 0xff80000063637808 */ /* 0x000fe40001800000 */
[----:B------:R-:W-:Y:S01]  /*7310*/  FMNMX.FTZ R8, R98, R157, !PT ;  /* 0x0000009d62087209 */ /* 0x000fe20007810000 */
[----:B------:R1:W-:Y:S01]  /*7320*/  MUFU.EX2 R137, R156 ;  /* 0x0000009c00897308 */ /* 0x0003e20000000800 */
[----:B------:R-:W-:Y:S02]  /*7330*/  ISETP.GT.AND P3, PT, R141, 0x99, PT ;  /* 0x000000998d00780c */ /* 0x000fe40003f64270 */
[----:B------:R-:W-:Y:S02]  /*7340*/  FSEL R102, R102, -INF , P2 ;  /* 0xff80000066667808 */ /* 0x000fe40001000000 */
[----:B------:R-:W-:-:S02]  /*7350*/  FMNMX.FTZ R141, R99, R8, !PT ;  /* 0x00000008638d7209 */ /* 0x000fc40007810000 */
[----:B------:R-:W-:Y:S01]  /*7360*/  FSEL R103, R103, -INF , P3 ;  /* 0xff80000067677808 */ /* 0x000fe20001800000 */
[----:B------:R-:W-:Y:S01]  /*7370*/  MUFU.EX2 R18, R18 ;  /* 0x0000001200127308 */ /* 0x000fe20000000800 */
[----:B------:R-:W-:-:S04]  /*7380*/  FMNMX.FTZ R8, R102, R141, !PT ;  /* 0x0000008d66087209 */ /* 0x000fc80007810000 */
[----:B------:R-:W-:-:S03]  /*7390*/  FMNMX.FTZ R8, R103, R8, !PT ;  /* 0x0000000867087209 */ /* 0x000fc60007810000 */
[----:B------:R-:W-:Y:S02]  /*73a0*/  MUFU.EX2 R19, R19 ;  /* 0x0000001300137308 */ /* 0x000fe40000000800 */
[----:B------:R-:W2:Y:S06]  /*73b0*/  SHFL.BFLY PT, R141, R8, 0x2, 0x1f ;  /* 0x0c401f00088d7f89 */ /* 0x000eac00000e0000 */
[----:B------:R-:W-:Y:S08]  /*73c0*/  MUFU.EX2 R20, R20 ;  /* 0x0000001400147308 */ /* 0x000ff00000000800 */
[----:B------:R-:W-:Y:S08]  /*73d0*/  MUFU.EX2 R23, R172 ;  /* 0x000000ac00177308 */ /* 0x000ff00000000800 */
[----:B------:R-:W-:Y:S01]  /*73e0*/  MUFU.EX2 R22, R22 ;  /* 0x0000001600167308 */ /* 0x000fe20000000800 */
[----:B--2---:R-:W-:-:S05]  /*73f0*/  FMNMX.FTZ R141, R8, R141, !PT ;  /* 0x0000008d088d7209 */ /* 0x004fca0007810000 */
[----:B------:R-:W2:Y:S02]  /*7400*/  SHFL.BFLY PT, R8, R141, 0x1, 0x1f ;  /* 0x0c201f008d087f89 */ /* 0x000ea400000e0000 */
[----:B------:R-:W-:Y:S08]  /*7410*/  MUFU.EX2 R121, R170 ;  /* 0x000000aa00797308 */ /* 0x000ff00000000800 */
[----:B------:R-:W-:Y:S08]  /*7420*/  MUFU.EX2 R120, R120 ;  /* 0x0000007800787308 */ /* 0x000ff00000000800 */
[----:B------:R-:W-:Y:S01]  /*7430*/  MUFU.EX2 R125, R164 ;  /* 0x000000a4007d7308 */ /* 0x000fe20000000800 */
[----:B--2---:R-:W-:Y:S01]  /*7440*/  FMNMX.FTZ R8, R141, R8, !PT ;  /* 0x000000088d087209 */ /* 0x004fe20007810000 */
[----:B------:R-:W-:-:S06]  /*7450*/  IMAD.U32 R141, RZ, RZ, UR38 ;  /* 0x00000026ff8d7e24 */ /* 0x000fcc000f8e00ff */
[----:B------:R-:W-:Y:S01]  /*7460*/  MUFU.EX2 R124, R124 ;  /* 0x0000007c007c7308 */ /* 0x000fe20000000800 */
[C---:B------:R-:W-:Y:S01]  /*7470*/  FSETP.NEU.FTZ.AND P2, PT, R8.reuse, -INF , PT ;  /* 0xff8000000800780b */ /* 0x040fe20003f5d000 */
[----:B0-----:R-:W-:-:S05]  /*7480*/  FFMA.FTZ R132, R8, R141, -8 ;  /* 0xc100000008847423 */ /* 0x001fca000001008d */
[----:B------:R-:W-:Y:S01]  /*7490*/  FSEL R132, R132, RZ, P2 ;  /* 0x000000ff84847208 */ /* 0x000fe20001000000 */
[----:B------:R-:W-:Y:S04]  /*74a0*/  MUFU.EX2 R122, R122 ;  /* 0x0000007a007a7308 */ /* 0x000fe80000000800 */
[----:B------:R-:W-:-:S01]  /*74b0*/  FFMA.FTZ R141, R162, UR38, -R132 ;  /* 0x00000026a28d7c23 */ /* 0x000fc20008010884 */
[----:B------:R-:W-:Y:S01]  /*74c0*/  FSEL R162, R7, RZ, P1 ;  /* 0x000000ff07a27208 */ /* 0x000fe20000800000 */
[----:B------:R-:W-:-:S01]  /*74d0*/  FFMA.FTZ R21, R21, UR38, -R132 ;  /* 0x0000002615157c23 */ /* 0x000fc20008010884 */
[--C-:B------:R-:W-:Y:S01]  /*74e0*/  FFMA.FTZ R160, R149, UR38, -R132.reuse ;  /* 0x0000002695a07c23 */ /* 0x100fe20008010884 */
[----:B------:R-:W-:-:S01]  /*74f0*/  FFMA.FTZ R148, R155, UR38, -R132 ;  /* 0x000000269b947c23 */ /* 0x000fc20008010884 */
[----:B------:R-:W-:Y:S01]  /*7500*/  FFMA.FTZ R101, R158, UR38, -R132 ;  /* 0x000000269e657c23 */ /* 0x000fe20008010884 */
[----:B------:R-:W-:-:S01]  /*7510*/  FADD.FTZ R162, -R162, R9 ;  /* 0x00000009a2a27221 */ /* 0x000fc20000010100 */
[--C-:B------:R-:W-:Y:S01]  /*7520*/  FFMA.FTZ R9, R153, UR38, -R132.reuse ;  /* 0x0000002699097c23 */ /* 0x100fe20008010884 */
[----:B------:R-:W-:Y:S01]  /*7530*/  FSEL R153, R8, RZ, P2 ;  /* 0x000000ff08997208 */ /* 0x000fe20001000000 */
[----:B------:R-:W-:Y:S01]  /*7540*/  MUFU.EX2 R21, R21 ;  /* 0x0000001500157308 */ /* 0x000fe20000000800 */
[----:B------:R-:W-:Y:S01]  /*7550*/  FMUL.FTZ R149, R162, UR38 ;  /* 0x00000026a2957c20 */ /* 0x000fe20008410000 */
[--C-:B------:R-:W-:Y:S01]  /*7560*/  FFMA.FTZ R154, R159, UR38, -R132.reuse ;  /* 0x000000269f9a7c23 */ /* 0x100fe20008010884 */
[----:B-1----:R-:W-:-:S01]  /*7570*/  FFMA.FTZ R156, R163, UR38, -R132 ;  /* 0x00000026a39c7c23 */ /* 0x002fc20008010884 */
[----:B------:R-:W-:Y:S01]  /*7580*/  FADD.FTZ R153, -R153, R10 ;  /* 0x0000000a99997221 */ /* 0x000fe20000010100 */
[----:B------:R-:W-:-:S01]  /*7590*/  FFMA.FTZ R155, R166, UR38, -R132 ;  /* 0x00000026a69b7c23 */ /* 0x000fc20008010884 */
[--C-:B------:R-:W-:Y:S01]  /*75a0*/  FFMA.FTZ R158, R167, UR38, -R132.reuse ;  /* 0x00000026a79e7c23 */ /* 0x100fe20008010884 */
[----:B------:R-:W-:-:S01]  /*75b0*/  FFMA.FTZ R138, R138, UR38, -R132 ;  /* 0x000000268a8a7c23 */ /* 0x000fc20008010884 */
[----:B------:R-:W-:Y:S01]  /*75c0*/  FMUL.FTZ R153, R153, UR38 ;  /* 0x0000002699997c20 */ /* 0x000fe20008410000 */
        /* <DEDUP_REMOVED lines=17> */
[----:B0-----:R-:W-:-:S01]  /*76e0*/  FFMA.FTZ R157, R10, R4, R13 ;  /* 0x000000040a9d7223 */ /* 0x001fc2000001000d */
[--C-:B------:R-:W-:Y:S01]  /*76f0*/  FFMA.FTZ R110, R110, UR38, -R132.reuse ;  /* 0x000000266e6e7c23 */ /* 0x100fe20008010884 */
[----:B------:R-:W-:-:S01]  /*7700*/  FFMA.FTZ R111, R111, UR38, -R132 ;  /* 0x000000266f6f7c23 */ /* 0x000fc20008010884 */
[----:B------:R-:W-:Y:S01]  /*7710*/  FFMA.FTZ R136, R136, UR38, -R132 ;  /* 0x0000002688887c23 */ /* 0x000fe20008010884 */
[----:B------:R-:W-:-:S01]  /*7720*/  FADD.FTZ R157, R12, R157 ;  /* 0x0000009d0c9d7221 */ /* 0x000fc20000010000 */
[--C-:B------:R-:W-:Y:S01]  /*7730*/  FFMA.FTZ R115, R115, UR38, -R132.reuse ;  /* 0x0000002673737c23 */ /* 0x100fe20008010884 */
[----:B------:R-:W-:-:S01]  /*7740*/  FFMA.FTZ R118, R118, UR38, -R132 ;  /* 0x0000002676767c23 */ /* 0x000fc20008010884 */
[----:B------:R-:W0:Y:S01]  /*7750*/  MUFU.EX2 R101, R101 ;  /* 0x0000006500657308 */ /* 0x000e220000000800 */
[----:B-1----:R-:W-:-:S01]  /*7760*/  FFMA.FTZ R149, R162, R0, R21 ;  /* 0x00000000a2957223 */ /* 0x002fc20000010015 */
[----:B------:R-:W-:Y:S01]  /*7770*/  FADD.FTZ R4, R14, R157 ;  /* 0x0000009d0e047221 */ /* 0x000fe20000010000 */
[----:B------:R-:W-:-:S01]  /*7780*/  FFMA.FTZ R90, R90, UR38, -R132 ;  /* 0x000000265a5a7c23 */ /* 0x000fc20008010884 */
[--C-:B------:R-:W-:Y:S01]  /*7790*/  FFMA.FTZ R91, R91, UR38, -R132.reuse ;  /* 0x000000265b5b7c23 */ /* 0x100fe20008010884 */
[----:B------:R-:W-:-:S01]  /*77a0*/  FFMA.FTZ R129, R129, UR38, -R132 ;  /* 0x0000002681817c23 */ /* 0x000fc20008010884 */
[----:B------:R-:W-:Y:S01]  /*77b0*/  FADD.FTZ R153, R15, R4 ;  /* 0x000000040f997221 */ /* 0x000fe20000010000 */
[----:B------:R-:W-:-:S01]  /*77c0*/  FFMA.FTZ R95, R95, UR38, -R132 ;  /* 0x000000265f5f7c23 */ /* 0x000fc20008010884 */
[----:B------:R-:W1:Y:S01]  /*77d0*/  MUFU.EX2 R154, R154 ;  /* 0x0000009a009a7308 */ /* 0x000e620000000800 */
[----:B--2---:R-:W-:-:S01]  /*77e0*/  FADD.FTZ R0, R148, R149 ;  /* 0x0000009594007221 */ /* 0x004fc20000010000 */
[----:B------:R-:W-:Y:S01]  /*77f0*/  FADD.FTZ R4, R18, R153 ;  /* 0x0000009912047221 */ /* 0x000fe20000010000 */
[----:B------:R-:W-:-:S01]  /*7800*/  FFMA.FTZ R98, R98, UR38, -R132 ;  /* 0x0000002662627c23 */ /* 0x000fc20008010884 */
[--C-:B------:R-:W-:Y:S01]  /*7810*/  FFMA.FTZ R99, R99, UR38, -R132.reuse ;  /* 0x0000002663637c23 */ /* 0x100fe20008010884 */
[----:B------:R-:W-:-:S01]  /*7820*/  FFMA.FTZ R102, R102, UR38, -R132 ;  /* 0x0000002666667c23 */ /* 0x000fc20008010884 */
[----:B------:R-:W-:Y:S01]  /*7830*/  FADD.FTZ R153, R19, R4 ;  /* 0x0000000413997221 */ /* 0x000fe20000010000 */
[----:B------:R-:W-:-:S01]  /*7840*/  FFMA.FTZ R103, R103, UR38, -R132 ;  /* 0x0000002667677c23 */ /* 0x000fc20008010884 */
        /* <DEDUP_REMOVED lines=9> */
[----:B0-----:R-:W-:-:S01]  /*78e0*/  FADD.FTZ R0, R156, R149 ;  /* 0x000000959c007221 */ /* 0x001fc20000010000 */
[----:B------:R-:W-:-:S06]  /*78f0*/  FFMA.FTZ R149, R144, UR38, -R132 ;  /* 0x0000002690957c23 */ /* 0x000fcc0008010884 */
[----:B------:R-:W0:Y:S01]  /*7900*/  MUFU.EX2 R138, R138 ;  /* 0x0000008a008a7308 */ /* 0x000e220000000800 */
[----:B-1----:R-:W-:-:S01]  /*7910*/  FADD.FTZ R153, R155, R0 ;  /* 0x000000009b997221 */ /* 0x002fc20000010000 */
[----:B------:R-:W-:-:S06]  /*7920*/  FADD.FTZ R0, R22, R157 ;  /* 0x0000009d16007221 */ /* 0x000fcc0000010000 */
        /* <DEDUP_REMOVED lines=27> */
[----:B0-----:R-:W-:-:S04]  /*7ae0*/  FADD.FTZ R0, R126, R153 ;  /* 0x000000997e007221 */ /* 0x001fc80000010000 */
[----:B------:R-:W-:-:S03]  /*7af0*/  FADD.FTZ R157, R127, R0 ;  /* 0x000000007f9d7221 */ /* 0x000fc60000010000 */
        /* <DEDUP_REMOVED lines=55> */
[----:B------:R-:W1:Y:S08]  /*7e70*/  MUFU.EX2 R90, R90 ;  /* 0x0000005a005a7308 */ /* 0x000e700000000800 */
[----:B------:R-:W-:Y:S08]  /*7e80*/  MUFU.EX2 R89, R89 ;  /* 0x0000005900597308 */ /* 0x000ff00000000800 */
[----:B------:R2:W-:Y:S08]  /*7e90*/  MUFU.EX2 R161, R129 ;  /* 0x0000008100a17308 */ /* 0x0005f00000000800 */
[----:B------:R-:W3:Y:S01]  /*7ea0*/  MUFU.EX2 R91, R91 ;  /* 0x0000005b005b7308 */ /* 0x000ee20000000800 */
[----:B--2---:R-:W-:-:S04]  /*7eb0*/  FADD.FTZ R129, R113, R0 ;  /* 0x0000000071817221 */ /* 0x004fc80000010000 */
[----:B------:R-:W-:Y:S01]  /*7ec0*/  FADD.FTZ R0, R116, R129 ;  /* 0x0000008174007221 */ /* 0x000fe20000010000 */
[----:B0-----:R-:W-:-:S02]  /*7ed0*/  FADD.FTZ R129, R153, R4 ;  /* 0x0000000499817221 */ /* 0x001fc40000010000 */
[----:B------:R-:W-:Y:S02]  /*7ee0*/  MUFU.EX2 R92, R92 ;  /* 0x0000005c005c7308 */ /* 0x000fe40000000800 */
[----:B-1----:R-:W-:-:S06]  /*7ef0*/  FADD.FTZ R4, R90, R129 ;  /* 0x000000815a047221 */ /* 0x002fcc0000010000 */
[----:B------:R-:W-:Y:S01]  /*7f00*/  MUFU.EX2 R93, R93 ;  /* 0x0000005d005d7308 */ /* 0x000fe20000000800 */
[----:B---3--:R-:W-:-:S04]  /*7f10*/  FADD.FTZ R4, R91, R4 ;  /* 0x000000045b047221 */ /* 0x008fc80000010000 */
[----:B------:R-:W-:-:S03]  /*7f20*/  FADD.FTZ R4, R161, R4 ;  /* 0x00000004a1047221 */ /* 0x000fc60000010000 */
[----:B------:R0:W1:Y:S08]  /*7f30*/  MUFU.EX2 R128, R95 ;  /* 0x0000005f00807308 */ /* 0x0000700000000800 */
[----:B------:R-:W2:Y:S01]  /*7f40*/  MUFU.EX2 R96, R96 ;  /* 0x0000006000607308 */ /* 0x000ea20000000800 */
[----:B0-----:R-:W-:-:S04]  /*7f50*/  FADD.FTZ R95, R117, R0 ;  /* 0x00000000755f7221 */ /* 0x001fc80000010000 */
[----:B------:R-:W-:-:S03]  /*7f60*/  FADD.FTZ R0, R88, R95 ;  /* 0x0000005f58007221 */ /* 0x000fc60000010000 */
[----:B------:R-:W0:Y:S01]  /*7f70*/  MUFU.EX2 R98, R98 ;  /* 0x0000006200627308 */ /* 0x000e220000000800 */
[----:B------:R-:W-:-:S01]  /*7f80*/  FADD.FTZ R95, R89, R0 ;  /* 0x00000000595f7221 */ /* 0x000fc20000010000 */
[----:B-1----:R-:W-:-:S03]  /*7f90*/  FADD.FTZ R4, R128, R4 ;  /* 0x0000000480047221 */ /* 0x002fc60000010000 */
        /* <DEDUP_REMOVED lines=18> */
.L_x_2255:
[----:B------:R-:W-:Y:S01]  /*80c0*/  ULEA UR6, UR6, UR39, 0x3 ;  /* 0x0000002706067291 */ /* 0x000fe2000f8e183f */
[----:B------:R-:W-:Y:S01]  /*80d0*/  F2FP.SATFINITE.E4M3.F32.PACK_AB_MERGE_C R14, R15, R14, RZ ;  /* 0x0000000e0f0e723e */ /* 0x000fe200048070ff */
[----:B------:R-:W-:Y:S01]  /*80e0*/  UISETP.GT.AND UP0, UPT, UR7, UR55, UPT ;  /* 0x000000370700728c */ /* 0x000fe2000bf04270 */
[----:B------:R-:W-:Y:S01]  /*80f0*/  F2FP.SATFINITE.E4M3.F32.PACK_AB_MERGE_C R20, R23, R20, RZ ;  /* 0x000000141714723e */ /* 0x000fe200048070ff */
[----:B------:R-:W-:Y:S01]  /*8100*/  UIADD3 UR6, UR6, 0x29860, URZ ;  /* 0x0002986006067890 */ /* 0x000fe2000fffe03f */
[----:B------:R-:W-:Y:S01]  /*8110*/  F2FP.SATFINITE.E4M3.F32.PACK_AB_MERGE_C R9, R152, R9, RZ ;  /* 0x000000099809723e */ /* 0x000fe200048070ff */
[----:B------:R-:W-:Y:S01]  /*8120*/  UIADD3 UR7, UR7, -0x1, URZ ;  /* 0xffffffff07077890 */ /* 0x000fe2000fffe03f */
[----:B------:R-:W-:Y:S01]  /*8130*/  F2FP.SATFINITE.E4M3.F32.PACK_AB_MERGE_C R101, R154, R101, RZ ;  /* 0x000000659a65723e */ /* 0x000fe200048070ff */
[----:B------:R-:W-:Y:S01]  /*8140*/  UPRMT UR6, UR61, 0x654, UR6 ;  /* 0x000006543d067896 */ /* 0x000fe20008000006 */
[----:B------:R-:W-:Y:S01]  /*8150*/  PLOP3.LUT P1, PT, PT, PT, UP0, 0x80, 0x0 ;  /* 0x000000000000781c */ /* 0x000fe20003f2f008 */
[----:B------:R-:W-:Y:S01]  /*8160*/  UMOV UR52, UR5 ;  /* 0x0000000500347c82 */ /* 0x000fe20008000000 */
        /* <DEDUP_REMOVED lines=105> */
[----:B------:R-:W-:-:S05]  /*8800*/  UMOV UR53, UR7 ;  /* 0x0000000700357c82 */ /* 0x000fca0008000000 */
.L_x_2245:
[----:B------:R-:W-:-:S06]  /*8810*/  UISETP.GE.AND UP0, UPT, UR53, UR60, UPT ;  /* 0x0000003c3500728c */ /* 0x000fcc000bf06270 */
[----:B------:R-:W-:-:S13]  /*8820*/  PLOP3.LUT P1, PT, PT, PT, UP0, 0x80, 0x0 ;  /* 0x000000000000781c */ /* 0x000fda0003f2f008 */
[----:B------:R-:W-:Y:S05]  /*8830*/  @!P1 BRA `(.L_x_2257) ;  /* 0x0000002c00309947 */ /* 0x000fea0003800000 */
[C---:B------:R-:W-:Y:S01]  /*8840*/  VIADD R5, R16.reuse, 0x8 ;  /* 0x0000000810057836 */ /* 0x040fe20000000000 */
[----:B------:R-:W-:Y:S01]  /*8850*/  IADD3 R16, -R16, 0xb, RZ ;  /* 0x0000000b10107810 */ /* 0x000fe20007ffe1ff */
[----:B------:R-:W-:Y:S01]  /*8860*/  IMAD.MOV.U32 R9, RZ, RZ, R8 ;  /* 0x000000ffff097224 */ /* 0x000fe200078e0008 */
[----:B------:R-:W-:Y:S01]  /*8870*/  UMOV UR52, UR5 ;  /* 0x0000000500347c82 */ /* 0x000fe20008000000 */
[----:B------:R-:W-:Y:S01]  /*8880*/  IMAD.MOV.U32 R6, RZ, RZ, R7 ;  /* 0x000000ffff067224 */ /* 0x000fe200078e0007 */
[----:B------:R-:W-:-:S06]  /*8890*/  UMOV UR6, UR4 ;  /* 0x0000000400067c82 */ /* 0x000fcc0008000000 */
.L_x_2268:
[----:B------:R-:W-:Y:S01]  /*88a0*/  UIADD3 UR4, UR6, 0x1, URZ ;  /* 0x0000000106047890 */ /* 0x000fe2000fffe03f */
[----:B------:R-:W-:-:S03]  /*88b0*/  ISETP.NE.AND P2, PT, RZ, UR56, PT ;  /* 0x00000038ff007c0c */ /* 0x000fc6000bf45270 */
[----:B------:R-:W-:-:S04]  /*88c0*/  UISETP.NE.AND UP0, UPT, UR4, 0x2, UPT ;  /* 0x000000020400788c */ /* 0x000fc8000bf05270 */
[----:B------:R-:W-:Y:S02]  /*88d0*/  USEL UR5, URZ, 0x1, UP0 ;  /* 0x000000013f057887 */ /* 0x000fe40008000000 */
[----:B------:R-:W-:Y:S02]  /*88e0*/  USEL UR4, UR4, URZ, UP0 ;  /* 0x0000003f04047287 */ /* 0x000fe40008000000 */
[----:B------:R-:W-:Y:S02]  /*88f0*/  ULOP3.LUT UR5, UR52, UR5, URZ, 0x3c, !UPT ;  /* 0x0000000534057292 */ /* 0x000fe4000f8e3c3f */
[----:B--2---:R-:W-:Y:S10]  /*8900*/  @P2 BRA `(.L_x_2258) ;  /* 0x00000000002c2947 */ /* 0x004ff40003800000 */
[----:B------:R-:W-:Y:S05]  /*8910*/  @!P0 BRA `(.L_x_2259) ;  /* 0x0000000000048947 */ /* 0x000fea0003800000 */
[----:B------:R-:W-:Y:S01]  /*8920*/  BPT.TRAP 0x1 ;  /* 0x000000040000795c */ /* 0x000fe20000300000 */
.L_x_2259:
[----:B------:R-:W-:Y:S01]  /*8930*/  ULEA UR7, UR4, UR39, 0x3 ;  /* 0x0000002704077291 */ /* 0x000fe2000f8e183f */
[----:B------:R-:W-:-:S05]  /*8940*/  IMAD.U32 R7, RZ, RZ, UR5 ;  /* 0x00000005ff077e24 */ /* 0x000fca000f8e00ff */
[----:B------:R-:W-:-:S04]  /*8950*/  SHF.L.U32 R7, R7, 0x1f, RZ ;  /* 0x0000001f07077819 */ /* 0x000fc800000006ff */
[----:B------:R0:W1:Y:S01]  /*8960*/  SYNCS.PHASECHK.TRANS64.TRYWAIT P1, [UR7+0x29830], R7 ;  /* 0x02983007ff0075a7 */ /* 0x0000620008020147 */
[----:B------:R-:W-:Y:S05]  /*8970*/  @!P0 BRA `(.L_x_2260) ;  /* 0x0000000000048947 */ /* 0x000fea0003800000 */
[----:B------:R-:W-:Y:S01]  /*8980*/  BPT.TRAP 0x1 ;  /* 0x000000040000795c */ /* 0x000fe20000300000 */
.L_x_2260:
[----:B-1----:R-:W-:Y:S05]  /*8990*/  @P1 BRA `(.L_x_2258) ;  /* 0x0000000000081947 */ /* 0x002fea0003800000 */
[----:B------:R-:W1:Y:S02]  /*89a0*/  SYNCS.PHASECHK.TRANS64.TRYWAIT P1, [UR7+0x29830], R7 ;  /* 0x02983007ff0075a7 */ /* 0x000e640008020147 */
[----:B-1----:R-:W-:Y:S05]  /*89b0*/  @!P1 BRA `(.L_x_2261) ;  /* 0x000000a800549947 */ /* 0x002fea0003800000 */
.L_x_2258:
[----:B------:R2:W-:Y:S01]  /*89c0*/  BAR.SYNC.DEFER_BLOCKING R5, 0x100 ;  /* 0x000400050000751d */ /* 0x0005e20000010000 */
[C---:B------:R-:W-:Y:S01]  /*89d0*/  R2UR UR28, R2.reuse ;  /* 0x00000000021c72ca */ /* 0x040fe200000e0000 */
[----:B------:R-:W-:Y:S01]  /*89e0*/  UIMAD UR7, UR4, 0x780, UR54 ;  /* 0x00000780040778a4 */ /* 0x000fe2000f8e0236 */
[C---:B------:R-:W-:Y:S02]  /*89f0*/  R2UR UR29, R3.reuse ;  /* 0x00000000031d72ca */ /* 0x040fe400000e0000 */
[C---:B------:R-:W-:Y:S01]  /*8a00*/  R2UR UR32, R2.reuse ;  /* 0x00000000022072ca */ /* 0x040fe200000e0000 */
[----:B------:R-:W-:Y:S01]  /*8a10*/  UMOV UR31, 0x80000020 ;  /* 0x80000020001f7882 */ /* 0x000fe20000000000 */
[C---:B------:R-:W-:Y:S01]  /*8a20*/  R2UR UR33, R3.reuse ;  /* 0x00000000032172ca */ /* 0x040fe200000e0000 */
[----:B------:R-:W-:Y:S01]  /*8a30*/  UIADD3 UR34, UR7, 0x80, URZ ;  /* 0x0000008007227890 */ /* 0x000fe2000fffe03f */
[C---:B------:R-:W-:Y:S01]  /*8a40*/  R2UR UR40, R2.reuse ;  /* 0x00000000022872ca */ /* 0x040fe200000e0000 */
[----:B------:R-:W-:Y:S01]  /*8a50*/  UMOV UR30, UR7 ;  /* 0x00000007001e7c82 */ /* 0x000fe20008000000 */
[----:B------:R-:W-:Y:S01]  /*8a60*/  UMOV UR35, 0x80000020 ;  /* 0x8000002000237882 */ /* 0x000fe20000000000 */
[C---:B------:R-:W-:Y:S01]  /*8a70*/  R2UR UR41, R3.reuse ;  /* 0x00000000032972ca */ /* 0x040fe200000e0000 */
[----:B------:R-:W-:Y:S01]  /*8a80*/  UIADD3 UR42, UR7, 0x100, URZ ;  /* 0x00000100072a7890 */ /* 0x000fe2000fffe03f */
[C---:B------:R-:W-:Y:S01]  /*8a90*/  R2UR UR44, R2.reuse ;  /* 0x00000000022c72ca */ /* 0x040fe200000e0000 */
[----:B------:R-:W-:Y:S01]  /*8aa0*/  UMOV UR43, 0x80000020 ;  /* 0x80000020002b7882 */ /* 0x000fe20000000000 */
[C---:B------:R-:W-:Y:S01]  /*8ab0*/  R2UR UR45, R3.reuse ;  /* 0x00000000032d72ca */ /* 0x040fe200000e0000 */
[----:B------:R-:W-:Y:S01]  /*8ac0*/  UIADD3 UR46, UR7, 0x180, URZ ;  /* 0x00000180072e7890 */ /* 0x000fe2000fffe03f */
[----:B------:R-:W-:Y:S01]  /*8ad0*/  R2UR UR48, R2 ;  /* 0x00000000023072ca */ /* 0x000fe200000e0000 */
[----:B------:R-:W-:Y:S01]  /*8ae0*/  UMOV UR47, 0x80000020 ;  /* 0x80000020002f7882 */ /* 0x000fe20000000000 */
[----:B------:R-:W-:Y:S01]  /*8af0*/  R2UR UR49, R3 ;  /* 0x00000000033172ca */ /* 0x000fe200000e0000 */
        /* <DEDUP_REMOVED lines=167> */
[----:B--2---:R-:W-:Y:S05]  /*9570*/  @P2 BRA `(.L_x_2262) ;  /* 0x00000000002c2947 */ /* 0x004fea0003800000 */
[----:B------:R-:W-:Y:S05]  /*9580*/  @!P0 BRA `(.L_x_2263) ;  /* 0x0000000000048947 */ /* 0x000fea0003800000 */
[----:B------:R-:W-:Y:S01]  /*9590*/  BPT.TRAP 0x1 ;  /* 0x000000040000795c */ /* 0x000fe20000300000 */
.L_x_2263:
[----:B------:R-:W-:Y:S01]  /*95a0*/  ULEA UR7, UR6, UR39, 0x3 ;  /* 0x0000002706077291 */ /* 0x000fe2000f8e183f */
[----:B01----:R-:W-:-:S05]  /*95b0*/  IMAD.U32 R7, RZ, RZ, UR52 ;  /* 0x00000034ff077e24 */ /* 0x003fca000f8e00ff */
[----:B------:R-:W-:-:S04]  /*95c0*/  SHF.L.U32 R7, R7, 0x1f, RZ ;  /* 0x0000001f07077819 */ /* 0x000fc800000006ff */
[----:B------:R0:W1:Y:S01]  /*95d0*/  SYNCS.PHASECHK.TRANS64.TRYWAIT P1, [UR7+0x29850], R7 ;  /* 0x02985007ff0075a7 */ /* 0x0000620008020147 */
[----:B------:R-:W-:Y:S05]  /*95e0*/  @!P0 BRA `(.L_x_2264) ;  /* 0x0000000000048947 */ /* 0x000fea0003800000 */
[----:B------:R-:W-:Y:S01]  /*95f0*/  BPT.TRAP 0x1 ;  /* 0x000000040000795c */ /* 0x000fe20000300000 */
.L_x_2264:
[----:B-1----:R-:W-:Y:S05]  /*9600*/  @P1 BRA `(.L_x_2262) ;  /* 0x0000000000081947 */ /* 0x002fea0003800000 */
[----:B------:R-:W1:Y:S02]  /*9610*/  SYNCS.PHASECHK.TRANS64.TRYWAIT P1, [UR7+0x29850], R7 ;  /* 0x02985007ff0075a7 */ /* 0x000e640008020147 */
[----:B-1----:R-:W-:Y:S05]  /*9620*/  @!P1 BRA `(.L_x_2265) ;  /* 0x0000009c00509947 */ /* 0x002fea0003800000 */
.L_x_2262:
        /* <DEDUP_REMOVED lines=33> */
.L_x_2266:
[----:B-1----:R-:W-:Y:S01]  /*9840*/  FMNMX.FTZ R8, R152, R6, !PT ;  /* 0x0000000698087209 */ /* 0x002fe20007810000 */
        /* <DEDUP_REMOVED lines=97> */
[----:B------:R-:W-:Y:S02]  /*9e60*/  IMAD.U32 R153, RZ, RZ, UR38 ;  /* 0x00000026ff997e24 */ /* 0x000fe4000f8e00ff */
[----:B------:R-:W-:Y:S01]  /*9e70*/  FMUL.FTZ R14, R6, UR38 ;  /* 0x00000026060e7c20 */ /* 0x000fe20008410000 */
[----:B------:R-:W-:-:S01]  /*9e80*/  FFMA.FTZ R141, R145, UR38, -R168 ;  /* 0x00000026918d7c23 */ /* 0x000fc200080108a8 */
[----:B------:R-:W-:Y:S01]  /*9e90*/  FADD.FTZ R6, -R8, R9 ;  /* 0x0000000908067221 */ /* 0x000fe20000010100 */
[----:B------:R-:W-:-:S01]  /*9ea0*/  FFMA.FTZ R145, R149, UR38, -R168 ;  /* 0x0000002695917c23 */ /* 0x000fc200080108a8 */
[----:B------:R-:W-:Y:S01]  /*9eb0*/  FFMA.FTZ R149, R101, UR38, -R168 ;  /* 0x0000002665957c23 */ /* 0x000fe200080108a8 */
[----:B------:R-:W-:-:S01]  /*9ec0*/  FFMA.FTZ R101, R8, R153, -8 ;  /* 0xc100000008657423 */ /* 0x000fc20000010099 */
[----:B------:R-:W-:Y:S01]  /*9ed0*/  FMUL.FTZ R9, R6, UR38 ;  /* 0x0000002606097c20 */ /* 0x000fe20008410000 */
[----:B------:R-:W-:-:S01]  /*9ee0*/  FFMA.FTZ R6, R152, UR38, -R168 ;  /* 0x0000002698067c23 */ /* 0x000fc200080108a8 */
[----:B------:R-:W-:Y:S01]  /*9ef0*/  FFMA.FTZ R20, R140, UR38, -R168 ;  /* 0x000000268c147c23 */ /* 0x000fe200080108a8 */
[----:B------:R-:W-:-:S01]  /*9f00*/  FFMA.FTZ R140, R154, UR38, -R101 ;  /* 0x000000269a8c7c23 */ /* 0x000fc20008010865 */
[----:B------:R-:W-:Y:S01]  /*9f10*/  FFMA.FTZ R153, R155, UR38, -R101 ;  /* 0x000000269b997c23 */ /* 0x000fe20008010865 */
[----:B------:R0:W-:Y:S01]  /*9f20*/  MUFU.EX2 R11, R14 ;  /* 0x0000000e000b7308 */ /* 0x0001e20000000800 */
[----:B------:R-:W-:-:S01]  /*9f30*/  FFMA.FTZ R10, R156, UR38, -R168 ;  /* 0x000000269c0a7c23 */ /* 0x000fc200080108a8 */
[----:B------:R-:W-:Y:S01]  /*9f40*/  FFMA.FTZ R22, R144, UR38, -R168 ;  /* 0x0000002690167c23 */ /* 0x000fe200080108a8 */
[----:B------:R-:W-:-:S01]  /*9f50*/  FFMA.FTZ R144, R158, UR38, -R101 ;  /* 0x000000269e907c23 */ /* 0x000fc20008010865 */
[----:B------:R-:W-:Y:S01]  /*9f60*/  FFMA.FTZ R15, R157, UR38, -R168 ;  /* 0x000000269d0f7c23 */ /* 0x000fe200080108a8 */
[----:B------:R-:W-:-:S01]  /*9f70*/  FFMA.FTZ R155, R159, UR38, -R101 ;  /* 0x000000269f9b7c23 */ /* 0x000fc20008010865 */
[--C-:B------:R-:W-:Y:S01]  /*9f80*/  FFMA.FTZ R18, R136, UR38, -R168.reuse ;  /* 0x0000002688127c23 */ /* 0x100fe200080108a8 */
[----:B------:R-:W-:-:S01]  /*9f90*/  FFMA.FTZ R12, R160, UR38, -R168 ;  /* 0x00000026a00c7c23 */ /* 0x000fc200080108a8 */
[----:B------:R-:W1:Y:S01]  /*9fa0*/  MUFU.EX2 R6, R6 ;  /* 0x0000000600067308 */ /* 0x000e620000000800 */
[----:B------:R-:W-:-:S01]  /*9fb0*/  FFMA.FTZ R136, R148, UR38, -R168 ;  /* 0x0000002694887c23 */ /* 0x000fc200080108a8 */
[----:B------:R-:W-:Y:S01]  /*9fc0*/  FFMA.FTZ R148, R162, UR38, -R101 ;  /* 0x00000026a2947c23 */ /* 0x000fe20008010865 */
[----:B------:R-:W-:-:S01]  /*9fd0*/  FFMA.FTZ R19, R161, UR38, -R168 ;  /* 0x00000026a1137c23 */ /* 0x000fc200080108a8 */
[----:B------:R-:W-:Y:S01]  /*9fe0*/  FFMA.FTZ R157, R163, UR38, -R101 ;  /* 0x00000026a39d7c23 */ /* 0x000fe20008010865 */
[----:B0-----:R-:W-:-:S01]  /*9ff0*/  FFMA.FTZ R14, R164, UR38, -R168 ;  /* 0x00000026a40e7c23 */ /* 0x001fc200080108a8 */
        /* <DEDUP_REMOVED lines=11> */
[----:B-1----:R-:W-:-:S01]  /*a0b0*/  FFMA.FTZ R4, R11, R4, R6 ;  /* 0x000000040b047223 */ /* 0x002fc20000010006 */
[--C-:B------:R-:W-:Y:S01]  /*a0c0*/  FFMA.FTZ R150, R150, UR38, -R101.reuse ;  /* 0x0000002696967c23 */ /* 0x100fe20008010865 */
        /* <DEDUP_REMOVED lines=13> */
[----:B------:R-:W3:Y:S01]  /*a1a0*/  MUFU.EX2 R153, R153 ;  /* 0x0000009900997308 */ /* 0x000ee20000000800 */
[----:B0-----:R-:W-:-:S01]  /*a1b0*/  FFMA.FTZ R0, R9, R0, R140 ;  /* 0x0000000009007223 */ /* 0x001fc2000001008c */
[----:B------:R-:W-:Y:S01]  /*a1c0*/  FFMA.FTZ R131, R131, UR38, -R101 ;  /* 0x0000002683837c23 */ /* 0x000fe20008010865 */
[----:B------:R-:W-:-:S01]  /*a1d0*/  FFMA.FTZ R132, R132, UR38, -R168 ;  /* 0x0000002684847c23 */ /* 0x000fc200080108a8 */
[----:B------:R-:W-:Y:S01]  /*a1e0*/  FFMA.FTZ R134, R134, UR38, -R101 ;  /* 0x0000002686867c23 */ /* 0x000fe20008010865 */
[----:B------:R-:W-:-:S01]  /*a1f0*/  FFMA.FTZ R133, R133, UR38, -R168 ;  /* 0x0000002685857c23 */ /* 0x000fc200080108a8 */
[----:B------:R-:W-:Y:S01]  /*a200*/  FFMA.FTZ R135, R135, UR38, -R101 ;  /* 0x0000002687877c23 */ /* 0x000fe20008010865 */
[----:B------:R-:W-:-:S01]  /*a210*/  FFMA.FTZ R104, R104, UR38, -R168 ;  /* 0x0000002668687c23 */ /* 0x000fc200080108a8 */
[----:B------:R-:W0:Y:S01]  /*a220*/  MUFU.EX2 R10, R10 ;  /* 0x0000000a000a7308 */ /* 0x000e220000000800 */
[----:B-1----:R-:W-:-:S01]  /*a230*/  FADD.FTZ R161, R13, R4 ;  /* 0x000000040da17221 */ /* 0x002fc20000010000 */
        /* <DEDUP_REMOVED lines=8> */
[----:B------:R-:W-:Y:S01]  /*a2c0*/  FFMA.FTZ R111, R111, UR38, -R101 ;  /* 0x000000266f6f7c23 */ /* 0x000fe20008010865 */
[----:B------:R-:W-:-:S01]  /*a2d0*/  FFMA.FTZ R112, R112, UR38, -R168 ;  /* 0x0000002670707c23 */ /* 0x000fc200080108a8 */
[----:B------:R-:W-:Y:S01]  /*a2e0*/  FFMA.FTZ R114, R114, UR38, -R101 ;  /* 0x0000002672727c23 */ /* 0x000fe20008010865 */
[----:B------:R-:W-:-:S01]  /*a2f0*/  FFMA.FTZ R113, R113, UR38, -R168 ;  /* 0x0000002671717c23 */ /* 0x000fc200080108a8 */
[----:B------:R-:W-:Y:S01]  /*a300*/  FFMA.FTZ R115, R115, UR38, -R101 ;  /* 0x0000002673737c23 */ /* 0x000fe20008010865 */
[----:B------:R-:W-:-:S01]  /*a310*/  FFMA.FTZ R116, R116, UR38, -R168 ;  /* 0x0000002674747c23 */ /* 0x000fc200080108a8 */
[----:B------:R-:W3:Y:S01]  /*a320*/  MUFU.EX2 R15, R15 ;  /* 0x0000000f000f7308 */ /* 0x000ee20000000800 */
        /* <DEDUP_REMOVED lines=21> */
[--C-:B------:R-:W-:Y:S01]  /*a480*/  FFMA.FTZ R102, R102, UR38, -R101.reuse ;  /* 0x0000002666667c23 */ /* 0x100fe20008010865 */
[----:B------:R-:W-:-:S01]  /*a490*/  FFMA.FTZ R101, R103, UR38, -R101 ;  /* 0x0000002667657c23 */ /* 0x000fc20008010865 */
[----:B------:R-:W3:Y:S01]  /*a4a0*/  MUFU.EX2 R148, R148 ;  /* 0x0000009400947308 */ /* 0x000ee20000000800 */
[----:B0-----:R-:W-:-:S07]  /*a4b0*/  FADD.FTZ R163, R155, R4 ;  /* 0x000000049ba37221 */ /* 0x001fce0000010000 */
[----:B------:R-:W0:Y:S01]  /*a4c0*/  MUFU.EX2 R19, R19 ;  /* 0x0000001300137308 */ /* 0x000e220000000800 */
[----:B-1----:R-:W-:-:S07]  /*a4d0*/  FADD.FTZ R0, R12, R161 ;  /* 0x000000a10c007221 */ /* 0x002fce0000010000 */
[----:B------:R-:W1:Y:S01]  /*a4e0*/  MUFU.EX2 R157, R157 ;  /* 0x0000009d009d7308 */ /* 0x000e620000000800 */
[----:B---3--:R-:W-:-:S07]  /*a4f0*/  FADD.FTZ R4, R148, R163 ;  /* 0x000000a394047221 */ /* 0x008fce0000010000 */
        /* <DEDUP_REMOVED lines=100> */
[----:B------:R-:W-:Y:S01]  /*ab40*/  MUFU.EX2 R117, R117 ;  /* 0x0000007500757308 */ /* 0x000fe20000000800 */
[----:B---3--:R-:W-:-:S07]  /*ab50*/  FADD.FTZ R0, R116, R161 ;  /* 0x000000a174007221 */ /* 0x008fce0000010000 */
        /* <DEDUP_REMOVED lines=11> */
[----:B------:R-:W-:Y:S08]  /*ac10*/  MUFU.EX2 R93, R93 ;  /* 0x0000005d005d7308 */ /* 0x000ff00000000800 */
[----:B------:R1:W3:Y:S01]  /*ac20*/  MUFU.EX2 R154, R95 ;  /* 0x0000005f009a7308 */ /* 0x0002e20000000800 */
[----:B0-----:R-:W-:-:S07]  /*ac30*/  FADD.FTZ R4, R165, R4 ;  /* 0x00000004a5047221 */ /* 0x001fce0000010000 */
[----:B------:R-:W0:Y:S01]  /*ac40*/  MUFU.EX2 R96, R96 ;  /* 0x0000006000607308 */ /* 0x000e220000000800 */
[----:B-1----:R-:W-:-:S04]  /*ac50*/  FADD.FTZ R95, R117, R0 ;  /* 0x00000000755f7221 */ /* 0x002fc80000010000 */
[----:B------:R-:W-:-:S03]  /*ac60*/  FADD.FTZ R0, R88, R95 ;  /* 0x0000005f58007221 */ /* 0x000fc60000010000 */
[----:B------:R-:W1:Y:S01]  /*ac70*/  MUFU.EX2 R98, R98 ;  /* 0x0000006200627308 */ /* 0x000e620000000800 */
[----:B------:R-:W-:-:S01]  /*ac80*/  FADD.FTZ R95, R89, R0 ;  /* 0x00000000595f7221 */ /* 0x000fc20000010000 */
[----:B---3--:R-:W-:-:S03]  /*ac90*/  FADD.FTZ R4, R154, R4 ;  /* 0x000000049a047221 */ /* 0x008fc60000010000 */
[----:B------:R-:W-:-:S03]  /*aca0*/  FADD.FTZ R0, R92, R95 ;  /* 0x0000005f5c007221 */ /* 0x000fc60000010000 */
[----:B------:R-:W3:Y:S01]  /*acb0*/  MUFU.EX2 R97, R97 ;  /* 0x0000006100617308 */ /* 0x000ee20000000800 */
[----:B------:R-:W-:-:S04]  /*acc0*/  FADD.FTZ R95, R93, R0 ;  /* 0x000000005d5f7221 */ /* 0x000fc80000010000 */
[----:B0-----:R-:W-:-:S03]  /*acd0*/  FADD.FTZ R0, R96, R95 ;  /* 0x0000005f60007221 */ /* 0x001fc60000010000 */
        /* <DEDUP_REMOVED lines=10> */
[----:B0-----:R-:W-:-:S03]  /*ad80*/  FADD.FTZ R4, R149, R0 ;  /* 0x0000000095047221 */ /* 0x001fc60000010000 */
[----:B-1----:R-:W-:Y:S01]  /*ad90*/  FADD.FTZ R0, R101, R94 ;  /* 0x0000005e65007221 */ /* 0x002fe20000010000 */
[----:B------:R-:W-:Y:S06]  /*ada0*/  @!P0 BRA `(.L_x_2267) ;  /* 0x0000000000048947 */ /* 0x000fec0003800000 */
[----:B------:R-:W-:Y:S01]  /*adb0*/  BPT.TRAP 0x1 ;  /* 0x000000040000795c */ /* 0x000fe20000300000 */
.L_x_2267:
        /* <DEDUP_REMOVED lines=116> */
.L_x_2257:
[----:B------:R-:W-:Y:S06]  /*b500*/  BAR.ARV 0x8, 0x180 ;  /* 0x0206000000007b1d */ /* 0x000fec0000002000 */
[----:B------:R-:W-:Y:S05]  /*b510*/  @!P0 BRA `(.L_x_2269) ;  /* 0x0000000000048947 */ /* 0x000fea0003800000 */
[----:B------:R-:W-:Y:S01]  /*b520*/  BPT.TRAP 0x1 ;  /* 0x000000040000795c */ /* 0x000fe20000300000 */
.L_x_2269:
[----:B------:R-:W-:Y:S01]  /*b530*/  ULEA UR9, UR4, UR39, 0x3 ;  /* 0x0000002704097291 */ /* 0x000fe2000f8e183f */
[----:B------:R-:W-:-:S05]  /*b540*/  IMAD.U32 R2, RZ, RZ, UR5 ;  /* 0x00000005ff027e24 */ /* 0x000fca000f8e00ff */
[----:B------:R-:W-:-:S04]  /*b550*/  SHF.L.U32 R2, R2, 0x1f, RZ ;  /* 0x0000001f02027819 */ /* 0x000fc800000006ff */
[----:B------:R0:W1:Y:S01]  /*b560*/  SYNCS.PHASECHK.TRANS64.TRYWAIT P1, [UR9+0x29850], R2 ;  /* 0x02985002ff0075a7 */ /* 0x0000620008020149 */
[----:B------:R-:W-:Y:S05]  /*b570*/  @!P0 BRA `(.L_x_2270) ;  /* 0x0000000000048947 */ /* 0x000fea0003800000 */
[----:B------:R-:W-:Y:S01]  /*b580*/  BPT.TRAP 0x1 ;  /* 0x000000040000795c */ /* 0x000fe20000300000 */
.L_x_2270:
[----:B-1----:R-:W-:Y:S05]  /*b590*/  @P1 BRA `(.L_x_2271) ;  /* 0x0000000000081947 */ /* 0x002fea0003800000 */
[----:B------:R-:W1:Y:S02]  /*b5a0*/  SYNCS.PHASECHK.TRANS64.TRYWAIT P1, [UR9+0x29850], R2 ;  /* 0x02985002ff0075a7 */ /* 0x000e640008020149 */
[----:B-1----:R-:W-:Y:S05]  /*b5b0*/  @!P1 BRA `(.L_x_2272) ;  /* 0x0000007c00849947 */ /* 0x002fea0003800000 */
.L_x_2271:
[----:B------:R-:W-:Y:S01]  /*b5c0*/  UIADD3 UR39, UR39, 0x400, URZ ;  /* 0x0000040027277890 */ /* 0x000fe2000fffe03f */
[----:B------:R-:W-:Y:S01]  /*b5d0*/  WARPGROUP.ARRIVE ;  /* 0x00000000000079c5 */ /* 0x000fe20000000000 */
[----:B------:R-:W-:-:S05]  /*b5e0*/  UMOV UR7, 0xc0000010 ;  /* 0xc000001000077882 */ /* 0x000fca0000000000 */
[----:B------:R-:W3:Y:S01]  /*b5f0*/  S2UR UR5, SR_CTAID.Z ;  /* 0x00000000000579c3 */ /* 0x000ee20000002700 */
[----:B------:R-:W-:Y:S01]  /*b600*/  USHF.R.U32.HI UR39, URZ, 0x4, UR39 ;  /* 0x000000043f277899 */ /* 0x000fe20008011627 */
[----:B------:R-:W-:Y:S01]  /*b610*/  IMAD.MOV.U32 R5, RZ, RZ, 0x3f800000 ;  /* 0x3f800000ff057424 */ /* 0x000fe200078e00ff */
[----:B------:R-:W-:Y:S02]  /*b620*/  ULDC.64 UR10, c[0x0][0x9a0] ;  /* 0x00026800000a7ab9 */ /* 0x000fe40000000a00 */
[----:B------:R-:W-:Y:S02]  /*b630*/  ULOP3.LUT UR39, UR39, 0x3fff, URZ, 0xc0, !UPT ;  /* 0x00003fff27277892 */ /* 0x000fe4000f8ec03f */
[----:B------:R-:W-:Y:S01]  /*b640*/  UISETP.NE.U32.AND UP0, UPT, UR10, URZ, UPT ;  /* 0x0000003f0a00728c */ /* 0x000fe2000bf05070 */
[----:B------:R-:W4:Y:S01]  /*b650*/  S2UR UR14, SR_CTAID.Z ;  /* 0x00000000000e79c3 */ /* 0x000f220000002700 */
[----:B------:R-:W-:Y:S02]  /*b660*/  ULOP3.LUT UR8, UR39, 0x10000, URZ, 0xfc, !UPT ;  /* 0x0001000027087892 */ /* 0x000fe4000f8efc3f */
[----:B------:R-:W-:-:S02]  /*b670*/  UISETP.NE.AND.EX UP0, UPT, UR11, URZ, UPT, UP0 ;  /* 0x0000003f0b00728c */ /* 0x000fc4000bf05300 */
[----:B------:R-:W-:-:S04]  /*b680*/  UIMAD UR8, UR4, 0x500, UR8 ;  /* 0x00000500040878a4 */ /* 0x000fc8000f8e0208 */
[----:B------:R-:W-:Y:S01]  /*b690*/  UIADD3 UR4, UR8, 0x100, URZ ;  /* 0x0000010008047890 */ /* 0x000fe2000fffe03f */
[----:B------:R-:W-:Y:S02]  /*b6a0*/  PLOP3.LUT P1, PT, PT, PT, UP0, 0x80, 0x0 ;  /* 0x000000000000781c */ /* 0x000fe40003f2f008 */
[----:B------:R-:W-:-:S06]  /*b6b0*/  UMOV UR6, UR8 ;  /* 0x0000000800067c82 */ /* 0x000fcc0008000000 */
[----:B---3--:R-:W-:Y:S01]  /*b6c0*/  QGMMA.64x128x32.F32.E4M3.E4M3 R24, R184, gdesc[UR4], R24, gsb0 ;  /* 0x01e00004b8187df3 */ /* 0x008fe20008000818 */
[----:B------:R-:W-:Y:S01]  /*b6d0*/  UMOV UR7, 0xc0000010 ;  /* 0xc000001000077882 */ /* 0x000fe20000000000 */
[----:B------:R-:W-:Y:S01]  /*b6e0*/  UMOV UR6, UR4 ;  /* 0x0000000400067c82 */ /* 0x000fe20008000000 */
[----:B------:R-:W-:Y:S01]  /*b6f0*/  USHF.R.S32.HI UR5, URZ, 0x1f, UR5 ;  /* 0x0000001f3f057899 */ /* 0x000fe20008011405 */
[----:B------:R-:W-:Y:S01]  /*b700*/  @UP0 ULDC.64 UR12, c[0x0][0x9c8] ;  /* 0x00027200000c0ab9 */ /* 0x000fe20000000a00 */
[----:B------:R-:W-:Y:S02]  /*b710*/  WARPGROUP.DEPBAR.LE gsb0, 0x0 ;  /* 0x00008000000079c5 */ /* 0x000fe40000010000 */
[----:B------:R-:W-:-:S06]  /*b720*/  WARPGROUP.ARRIVE ;  /* 0x00000000000079c5 */ /* 0x000fcc0000000000 */
[----:B------:R-:W-:Y:S01]  /*b730*/  QGMMA.64x128x32.F32.E4M3.E4M3 R24, R180, gdesc[UR4], R24, gsb0 ;  /* 0x01e00004b4187df3 */ /* 0x000fe20008000818 */
[----:B------:R-:W-:Y:S02]  /*b740*/  @UP0 UIMAD UR6, UR5, UR12, URZ ;  /* 0x0000000c050602a4 */ /* 0x000fe4000f8e023f */
[----:B----4-:R-:W-:Y:S02]  /*b750*/  @UP0 UIMAD.WIDE.U32 UR4, UR14, UR12, URZ ;  /* 0x0000000c0e0402a5 */ /* 0x010fe4000f8e003f */
[----:B------:R-:W-:Y:S02]  /*b760*/  @UP0 UIMAD UR6, UR14, UR13, UR6 ;  /* 0x0000000d0e0602a4 */ /* 0x000fe4000f8e0206 */
[----:B------:R-:W-:Y:S01]  /*b770*/  @UP0 USHF.R.S32.HI UR7, URZ, 0x1f, UR59 ;  /* 0x0000001f3f070899 */ /* 0x000fe2000801143b */
[----:B------:R-:W-:Y:S01]  /*b780*/  @UP0 ULDC.64 UR12, c[0x0][0x9d0] ;  /* 0x00027400000c0ab9 */ /* 0x000fe20000000a00 */
[----:B------:R-:W-:Y:S02]  /*b790*/  @UP0 UIADD3 UR5, UR5, UR6, URZ ;  /* 0x0000000605050290 */ /* 0x000fe4000fffe03f */
[----:B------:R-:W-:-:S02]  /*b7a0*/  @UP0 UIMAD UR6, UR7, UR12, URZ ;  /* 0x0000000c070602a4 */ /* 0x000fc4000f8e023f */
[----:B------:R-:W-:Y:S02]  /*b7b0*/  @UP0 UIMAD.WIDE.U32 UR4, UR59, UR12, UR4 ;  /* 0x0000000c3b0402a5 */ /* 0x000fe4000f8e0004 */
[----:B------:R-:W-:-:S04]  /*b7c0*/  @UP0 UIMAD UR6, UR59, UR13, UR6 ;  /* 0x0000000d3b0602a4 */ /* 0x000fc8000f8e0206 */
[----:B------:R-:W-:Y:S02]  /*b7d0*/  @UP0 UIADD3 UR5, UR5, UR6, URZ ;  /* 0x0000000605050290 */ /* 0x000fe4000fffe03f */
[----:B------:R-:W-:-:S04]  /*b7e0*/  @UP0 ULEA UR6, UP1, UR4, UR10, 0x2 ;  /* 0x0000000a04060291 */ /* 0x000fc8000f82103f */
[----:B------:R-:W-:Y:S02]  /*b7f0*/  @UP0 ULEA.HI.X UR7, UR4, UR11, UR5, 0x2, UP1 ;  /* 0x0000000b04070291 */ /* 0x000fe400088f1405 */
[----:B------:R-:W-:Y:S01]  /*b800*/  UIADD3 UR4, UR8, 0x200, URZ ;  /* 0x0000020008047890 */ /* 0x000fe2000fffe03f */
[----:B01----:R-:W-:-:S03]  /*b810*/  IMAD.U32 R2, RZ, RZ, UR6 ;  /* 0x00000006ff027e24 */ /* 0x003fc6000f8e00ff */
[----:B------:R-:W-:Y:S01]  /*b820*/  IMAD.U32 R3, RZ, RZ, UR7 ;  /* 0x00000007ff037e24 */ /* 0x000fe2000f8e00ff */
[----:B------:R-:W-:Y:S02]  /*b830*/  UMOV UR7, 0xc0000010 ;  /* 0xc000001000077882 */ /* 0x000fe40000000000 */
[----:B------:R-:W-:Y:S02]  /*b840*/  UMOV UR6, UR4 ;  /* 0x0000000400067c82 */ /* 0x000fe40008000000 */
[----:B------:R0:W3:Y:S01]  /*b850*/  @P1 LDG.E R5, desc[UR36][R2.64] ;  /* 0x0000002402051981 */ /* 0x0000e2000c1e1900 */
        /* <DEDUP_REMOVED lines=8> */
[----:B------:R-:W4:Y:S01]  /*b8e0*/  SHFL.BFLY PT, R11, R0, 0x2, 0x1f ;  /* 0x0c401f00000b7f89 */ /* 0x000f2200000e0000 */
[----:B------:R-:W-:Y:S02]  /*b8f0*/  WARPGROUP.DEPBAR.LE gsb0, 0x0 ;  /* 0x00008000000079c5 */ /* 0x000fe40000010000 */
[----:B------:R-:W-:-:S06]  /*b900*/  WARPGROUP.ARRIVE ;  /* 0x00000000000079c5 */ /* 0x000fcc0000000000 */
[----:B------:R-:W-:Y:S01]  /*b910*/  QGMMA.64x128x32.F32.E4M3.E4M3 R24, R172, gdesc[UR4], R24, gsb0 ;  /* 0x01e00004ac187df3 */ /* 0x000fe20008000818 */
[----:B------:R-:W-:Y:S01]  /*b920*/  UMOV UR6, UR8 ;  /* 0x0000000800067c82 */ /* 0x000fe20008000000 */
[----:B------:R-:W-:Y:S01]  /*b930*/  UMOV UR7, 0xc0000010 ;  /* 0xc000001000077882 */ /* 0x000fe20000000000 */
[----:B-1----:R-:W-:Y:S01]  /*b940*/  FADD.FTZ R9, R9, R4 ;  /* 0x0000000409097221 */ /* 0x002fe20000010000 */
[----:B----4-:R-:W-:-:S04]  /*b950*/  FADD.FTZ R11, R11, R0 ;  /* 0x000000000b0b7221 */ /* 0x010fc80000010000 */
        /* <DEDUP_REMOVED lines=18> */
[----:B------:R-:W4:Y:S01]  /*ba80*/  @P1 MUFU.RCP R10, R13 ;  /* 0x0000000d000a1308 */ /* 0x000f220000001000 */
        /* <DEDUP_REMOVED lines=10> */
[-C--:B---3--:R-:W-:Y:S01]  /*bb30*/  FMUL.FTZ R4, R4, R5.reuse ;  /* 0x0000000504047220 */ /* 0x088fe20000410000 */
[----:B----4-:R-:W-:Y:S01]  /*bb40*/  FMUL.FTZ R10, R10, R5 ;  /* 0x000000050a0a7220 */ /* 0x010fe20000410000 */
[----:B------:R-:W-:-:S02]  /*bb50*/  WARPGROUP.DEPBAR.LE gsb0, 0x0 ;  /* 0x00008000000079c5 */ /* 0x000fc40000010000 */
[----:B------:R-:W-:Y:S05]  /*bb60*/  @!P0 BRA `(.L_x_2273) ;  /* 0x0000000000048947 */ /* 0x000fea0003800000 */
[----:B------:R-:W-:Y:S01]  /*bb70*/  BPT.TRAP 0x1 ;  /* 0x000000040000795c */ /* 0x000fe20000300000 */
.L_x_2273:
        /* <DEDUP_REMOVED lines=68> */
.L_x_2237:
[----:B------:R-:W-:Y:S05]  /*bfc0*/  @P0 BRA `(.L_x_2274) ;  /* 0x0000002000780947 */ /* 0x000fea0003800000 */
[----:B------:R-:W0:Y:S01]  /*bfd0*/  S2R R7, SR_TID.X ;  /* 0x0000000000077919 */ /* 0x000e220000002100 */
[----:B------:R-:W-:Y:S01]  /*bfe0*/  ULDC.64 UR4, c[0x4][0x40] ;  /* 0x0100100000047ab9 */ /* 0x000fe20000000a00 */
        /* <DEDUP_REMOVED lines=8> */
[----:B------:R0:W3:Y:S01]  /*c070*/  LDG.E.CONSTANT R5, desc[UR36][R4.64] ;  /* 0x0000002404057981 */ /* 0x0000e2000c1e9900 */
[C---:B------:R-:W-:Y:S01]  /*c080*/  LOP3.LUT P0, R3, R7.reuse, 0x3, RZ, 0xc0, !PT ;  /* 0x0000000307037812 */ /* 0x040fe2000780c0ff */
[----:B------:R-:W-:Y:S01]  /*c090*/  VIADD R7, R7, 0xffffff80 ;  /* 0xffffff8007077836 */ /* 0x000fe20000000000 */
[----:B------:R-:W1:Y:S01]  /*c0a0*/  S2UR UR12, SR_CTAID.Z ;  /* 0x00000000000c79c3 */ /* 0x000e620000002700 */
[----:B------:R-:W-:Y:S01]  /*c0b0*/  UIMAD.WIDE.U32 UR4, UR59, UR8, URZ ;  /* 0x000000083b0472a5 */ /* 0x000fe2000f8e003f */
[----:B------:R-:W-:Y:S01]  /*c0c0*/  ISETP.EQ.OR P0, PT, R3, 0x3, !P0 ;  /* 0x000000030300780c */ /* 0x000fe20004702670 */
[----:B------:R-:W-:Y:S01]  /*c0d0*/  UIMAD UR6, UR7, UR8, URZ ;  /* 0x00000008070672a4 */ /* 0x000fe2000f8e023f */
[----:B------:R-:W-:Y:S01]  /*c0e0*/  BSSY B0, `(.L_x_2275) ;  /* 0x0000192000007945 */ /* 0x000fe20003800000 */
[----:B------:R-:W-:Y:S01]  /*c0f0*/  UIMAD UR8, UR7, UR10, URZ ;  /* 0x0000000a070872a4 */ /* 0x000fe2000f8e023f */
[----:B------:R-:W-:Y:S01]  /*c100*/  SEL R6, R24, R25, P0 ;  /* 0x0000001918067207 */ /* 0x000fe20000000000 */
[----:B------:R-:W-:Y:S01]  /*c110*/  UIMAD UR9, UR59, UR9, UR6 ;  /* 0x000000093b0972a4 */ /* 0x000fe2000f8e0206 */
[----:B0-----:R-:W-:Y:S01]  /*c120*/  SHF.R.S32.HI R4, RZ, 0x1f, R7 ;  /* 0x0000001fff047819 */ /* 0x001fe20000011407 */
[----:B------:R-:W-:Y:S01]  /*c130*/  UIMAD.WIDE.U32 UR6, UR59, UR10, URZ ;  /* 0x0000000a3b0672a5 */ /* 0x000fe2000f8e003f */
[----:B------:R-:W-:Y:S01]  /*c140*/  SEL R9, R25, R24, P0 ;  /* 0x0000001819097207 */ /* 0x000fe20000000000 */
[----:B------:R-:W-:Y:S01]  /*c150*/  UIADD3 UR9, UR5, UR9, URZ ;  /* 0x0000000905097290 */ /* 0x000fe2000fffe03f */
[----:B------:R-:W-:Y:S01]  /*c160*/  LEA.HI R3, R4, R7, RZ, 0x7 ;  /* 0x0000000704037211 */ /* 0x000fe200078f38ff */
[----:B------:R-:W-:Y:S01]  /*c170*/  UIMAD UR8, UR59, UR11, UR8 ;  /* 0x0000000b3b0872a4 */ /* 0x000fe2000f8e0208 */
[----:B------:R-:W-:-:S02]  /*c180*/  SEL R24, R48, R49, P0 ;  /* 0x0000003130187207 */ /* 0x000fc40000000000 */
[----:B------:R-:W-:Y:S01]  /*c190*/  SEL R21, R49, R48, P0 ;  /* 0x0000003031157207 */ /* 0x000fe20000000000 */
[----:B------:R-:W-:Y:S01]  /*c1a0*/  UIADD3 UR8, UR7, UR8, URZ ;  /* 0x0000000807087290 */ /* 0x000fe2000fffe03f */
[----:B------:R-:W-:Y:S02]  /*c1b0*/  SEL R20, R80, R81, P0 ;  /* 0x0000005150147207 */ /* 0x000fe40000000000 */
[----:B------:R-:W-:Y:S02]  /*c1c0*/  SEL R91, R81, R80, P0 ;  /* 0x00000050515b7207 */ /* 0x000fe40000000000 */
[----:B------:R-:W-:Y:S02]  /*c1d0*/  SEL R48, R26, R27, P0 ;  /* 0x0000001b1a307207 */ /* 0x000fe40000000000 */
[----:B------:R-:W-:Y:S01]  /*c1e0*/  SEL R81, R27, R26, P0 ;  /* 0x0000001a1b517207 */ /* 0x000fe20000000000 */
[----:B-1----:R-:W-:Y:S01]  /*c1f0*/  USHF.R.S32.HI UR13, URZ, 0x1f, UR12 ;  /* 0x0000001f3f0d7899 */ /* 0x002fe2000801140c */
[----:B------:R-:W-:Y:S01]  /*c200*/  LOP3.LUT R26, R3, 0xffffff80, RZ, 0xc0, !PT ;  /* 0xffffff80031a7812 */ /* 0x000fe200078ec0ff */
[----:B------:R-:W0:Y:S01]  /*c210*/  S2UR UR12, SR_CTAID.Z ;  /* 0x00000000000c79c3 */ /* 0x000e220000002700 */
        /* <DEDUP_REMOVED lines=9> */
[----:B------:R-:W-:Y:S01]  /*c2b0*/  SEL R47, R67, R66, P0 ;  /* 0x00000042432f7207 */ /* 0x000fe20000000000 */
[----:B------:R-:W-:Y:S01]  /*c2c0*/  IMAD.IADD R66, R7, 0x1, -R26 ;  /* 0x0000000107427824 */ /* 0x000fe200078e0a1a */
[----:B------:R-:W-:Y:S02]  /*c2d0*/  SEL R102, R36, R37, P0 ;  /* 0x0000002524667207 */ /* 0x000fe40000000000 */
[----:B------:R-:W-:Y:S02]  /*c2e0*/  SEL R109, R37, R36, P0 ;  /* 0x00000024256d7207 */ /* 0x000fe40000000000 */
[----:B------:R-:W-:-:S02]  /*c2f0*/  SHF.R.S32.HI R13, RZ, 0x1f, R66 ;  /* 0x0000001fff0d7819 */ /* 0x000fc40000011442 */
[----:B------:R-:W-:Y:S02]  /*c300*/  SEL R36, R74, R75, P0 ;  /* 0x0000004b4a247207 */ /* 0x000fe40000000000 */
[----:B------:R-:W-:Y:S02]  /*c310*/  SEL R41, R75, R74, P0 ;  /* 0x0000004a4b297207 */ /* 0x000fe40000000000 */
[----:B------:R-:W1:Y:S01]  /*c320*/  S2R R75, SR_CTAID.X ;  /* 0x00000000004b7919 */ /* 0x000e620000002500 */
[----:B------:R-:W-:Y:S02]  /*c330*/  LEA.HI R4, R4, R7, RZ, 0x2 ;  /* 0x0000000704047211 */ /* 0x000fe400078f10ff */
[----:B------:R-:W-:Y:S02]  /*c340*/  LEA.HI R19, R13, R66, RZ, 0x2 ;  /* 0x000000420d137211 */ /* 0x000fe400078f10ff */
[----:B------:R-:W-:Y:S02]  /*c350*/  SEL R12, R30, R31, P0 ;  /* 0x0000001f1e0c7207 */ /* 0x000fe40000000000 */
[----:B------:R-:W-:-:S02]  /*c360*/  SEL R89, R31, R30, P0 ;  /* 0x0000001e1f597207 */ /* 0x000fc40000000000 */
[----:B------:R-:W-:Y:S02]  /*c370*/  LOP3.LUT R30, R4, 0xfffffffc, RZ, 0xc0, !PT ;  /* 0xfffffffc041e7812 */ /* 0x000fe400078ec0ff */
[--C-:B------:R-:W-:Y:S02]  /*c380*/  SHF.R.S32.HI R4, RZ, 0x2, R19.reuse ;  /* 0x00000002ff047819 */ /* 0x100fe40000011413 */
[----:B------:R-:W-:Y:S01]  /*c390*/  SHF.R.S32.HI R25, RZ, 0x1f, R19 ;  /* 0x0000001fff197819 */ /* 0x000fe20000011413 */
[----:B------:R-:W-:Y:S01]  /*c3a0*/  IMAD.IADD R30, R7, 0x1, -R30 ;  /* 0x00000001071e7824 */ /* 0x000fe200078e0a1e */
[----:B------:R-:W-:Y:S02]  /*c3b0*/  SHF.R.S32.HI R26, RZ, 0x7, R3 ;  /* 0x00000007ff1a7819 */ /* 0x000fe40000011403 */
[----:B------:R-:W-:Y:S02]  /*c3c0*/  LEA.HI R25, R25, R4, RZ, 0x3 ;  /* 0x0000000419197211 */ /* 0x000fe400078f18ff */
[----:B------:R-:W-:-:S02]  /*c3d0*/  LEA.HI R3, R3, R26, RZ, 0x1 ;  /* 0x0000001a03037211 */ /* 0x000fc400078f08ff */
[----:B------:R-:W-:Y:S02]  /*c3e0*/  LOP3.LUT R25, R25, 0xfffffff8, RZ, 0xc0, !PT ;  /* 0xfffffff819197812 */ /* 0x000fe400078ec0ff */
[----:B------:R-:W-:Y:S02]  /*c3f0*/  LEA.HI R13, R13, R66, RZ, 0x5 ;  /* 0x000000420d0d7211 */ /* 0x000fe400078f28ff */
[----:B------:R-:W-:Y:S01]  /*c400*/  LOP3.LUT R3, R3, 0x3fffffe, RZ, 0xc0, !PT ;  /* 0x03fffffe03037812 */ /* 0x000fe200078ec0ff */
[----:B------:R-:W-:Y:S01]  /*c410*/  IMAD.IADD R4, R4, 0x1, -R25 ;  /* 0x0000000104047824 */ /* 0x000fe200078e0a19 */
[----:B------:R-:W-:Y:S02]  /*c420*/  SHF.R.S32.HI R13, RZ, 0x5, R13 ;  /* 0x00000005ff0d7819 */ /* 0x000fe4000001140d */
[----:B------:R-:W-:Y:S01]  /*c430*/  LEA.HI R7, R30, R30, RZ, 0x1 ;  /* 0x0000001e1e077211 */ /* 0x000fe200078f08ff */
[----:B------:R-:W-:Y:S01]  /*c440*/  IMAD.IADD R3, R26, 0x1, -R3 ;  /* 0x000000011a037824 */ /* 0x000fe200078e0a03 */
[----:B------:R-:W-:Y:S01]  /*c450*/  SEL R92, R68, R69, P0 ;  /* 0x00000045445c7207 */ /* 0x000fe20000000000 */
[----:B------:R-:W-:Y:S01]  /*c460*/  IMAD R4, R13, 0x10, R4 ;  /* 0x000000100d047824 */ /* 0x000fe200078e0204 */
[----:B------:R-:W-:-:S02]  /*c470*/  SEL R99, R69, R68, P0 ;  /* 0x0000004445637207 */ /* 0x000fc40000000000 */
[----:B------:R-:W-:Y:S01]  /*c480*/  SEL R68, R72, R73, P0 ;  /* 0x0000004948447207 */ /* 0x000fe20000000000 */
[----:B------:R-:W-:Y:S01]  /*c490*/  IMAD R3, R3, 0x40, R4 ;  /* 0x0000004003037824 */ /* 0x000fe200078e0204 */
[----:B------:R-:W-:Y:S02]  /*c4a0*/  SEL R69, R73, R72, P0 ;  /* 0x0000004849457207 */ /* 0x000fe40000000000 */
[----:B------:R-:W-:Y:S02]  /*c4b0*/  SEL R72, R84, R85, P0 ;  /* 0x0000005554487207 */ /* 0x000fe40000000000 */
[----:B------:R-:W-:Y:S02]  /*c4c0*/  SEL R93, R85, R84, P0 ;  /* 0x00000054555d7207 */ /* 0x000fe40000000000 */
[----:B------:R-:W-:Y:S02]  /*c4d0*/  LOP3.LUT R7, R7, 0x1ffffffe, RZ, 0xc0, !PT ;  /* 0x1ffffffe07077812 */ /* 0x000fe400078ec0ff */
[----:B------:R-:W-:-:S02]  /*c4e0*/  SEL R18, R38, R39, P0 ;  /* 0x0000002726127207 */ /* 0x000fc40000000000 */
[----:B------:R-:W-:Y:S01]  /*c4f0*/  SEL R85, R39, R38, P0 ;  /* 0x0000002627557207 */ /* 0x000fe20000000000 */
[----:B------:R-:W-:Y:S01]  /*c500*/  IMAD.IADD R30, R30, 0x1, -R7 ;  /* 0x000000011e1e7824 */ /* 0x000fe200078e0a07 */
[----:B--2---:R-:W-:Y:S02]  /*c510*/  SEL R16, R82, R83, P0 ;  /* 0x0000005352107207 */ /* 0x004fe40000000000 */
[----:B------:R-:W-:Y:S01]  /*c520*/  SEL R39, R83, R82, P0 ;  /* 0x0000005253277207 */ /* 0x000fe20000000000 */
[----:B------:R-:W-:Y:S01]  /*c530*/  IMAD R4, R30, 0x8, R3 ;  /* 0x000000081e047824 */ /* 0x000fe200078e0203 */
[----:B------:R-:W2:Y:S01]  /*c540*/  LDC R82, c[0x0][0xbe8] ;  /* 0x0002fa00ff527b82 */ /* 0x000ea20000000800 */
[----:B------:R-:W-:Y:S02]  /*c550*/  SEL R8, R86, R87, P0 ;  /* 0x0000005756087207 */ /* 0x000fe40000000000 */
[----:B------:R-:W-:Y:S02]  /*c560*/  SEL R90, R64, R65, P0 ;  /* 0x00000041405a7207 */ /* 0x000fe40000000000 */
[----:B------:R-:W-:-:S02]  /*c570*/  SEL R97, R65, R64, P0 ;  /* 0x0000004041617207 */ /* 0x000fc40000000000 */
[----:B------:R-:W-:Y:S02]  /*c580*/  SEL R87, R87, R86, P0 ;  /* 0x0000005657577207 */ /* 0x000fe40000000000 */
[----:B------:R-:W-:Y:S02]  /*c590*/  SEL R64, R42, R43, P0 ;  /* 0x0000002b2a407207 */ /* 0x000fe40000000000 */
[----:B------:R-:W-:Y:S02]  /*c5a0*/  SEL R11, R43, R42, P0 ;  /* 0x0000002a2b0b7207 */ /* 0x000fe40000000000 */
[----:B------:R-:W-:Y:S02]  /*c5b0*/  SEL R38, R70, R71, P0 ;  /* 0x0000004746267207 */ /* 0x000fe40000000000 */
[----:B------:R-:W-:Y:S01]  /*c5c0*/  SEL R43, R71, R70, P0 ;  /* 0x00000046472b7207 */ /* 0x000fe20000000000 */
[C---:B-1----:R-:W-:Y:S01]  /*c5d0*/  IMAD R70, R75.reuse, 0x80, R3 ;  /* 0x000000804b467824 */ /* 0x042fe200078e0203 */
[----:B------:R-:W-:Y:S01]  /*c5e0*/  SEL R10, R54, R55, P0 ;  /* 0x00000037360a7207 */ /* 0x000fe20000000000 */
[----:B------:R-:W-:Y:S01]  /*c5f0*/  IMAD R75, R75, 0x80, R4 ;  /* 0x000000804b4b7824 */ /* 0x000fe200078e0204 */
[----:B------:R-:W-:-:S02]  /*c600*/  SEL R14, R32, R33, P0 ;  /* 0x00000021200e7207 */ /* 0x000fc40000000000 */
[----:B------:R-:W-:Y:S01]  /*c610*/  SEL R15, R33, R32, P0 ;  /* 0x00000020210f7207 */ /* 0x000fe20000000000 */
[----:B------:R-:W-:Y:S01]  /*c620*/  IMAD.U32 R32, RZ, RZ, UR4 ;  /* 0x00000004ff207e24 */ /* 0x000fe2000f8e00ff */
[----:B------:R-:W-:Y:S01]  /*c630*/  SEL R61, R55, R54, P0 ;  /* 0x00000036373d7207 */ /* 0x000fe20000000000 */
[----:B------:R-:W1:Y:S01]  /*c640*/  S2UR UR4, SR_CTAID.Y ;  /* 0x00000000000479c3 */ /* 0x000e620000002600 */
[----:B------:R-:W-:Y:S01]  /*c650*/  SEL R94, R56, R57, P0 ;  /* 0x00000039385e7207 */ /* 0x000fe20000000000 */
[----:B------:R-:W-:Y:S01]  /*c660*/  IMAD.U32 R33, RZ, RZ, UR5 ;  /* 0x00000005ff217e24 */ /* 0x000fe2000f8e00ff */
[----:B------:R-:W-:Y:S01]  /*c670*/  SEL R101, R57, R56, P0 ;  /* 0x0000003839657207 */ /* 0x000fe20000000000 */
[----:B------:R-:W-:Y:S01]  /*c680*/  IMAD.U32 R33, RZ, RZ, UR9 ;  /* 0x00000009ff217e24 */ /* 0x000fe2000f8e00ff */
[----:B------:R-:W-:Y:S02]  /*c690*/  LOP3.LUT R19, R19, 0x7ffffffc, RZ, 0xc0, !PT ;  /* 0x7ffffffc13137812 */ /* 0x000fe400078ec0ff */
[----:B------:R-:W-:-:S02]  /*c6a0*/  SEL R100, R44, R45, P0 ;  /* 0x0000002d2c647207 */ /* 0x000fc40000000000 */
[----:B------:R-:W-:Y:S01]  /*c6b0*/  SEL R107, R45, R44, P0 ;  /* 0x0000002c2d6b7207 */ /* 0x000fe20000000000 */
[----:B------:R-:W-:Y:S01]  /*c6c0*/  IMAD.U32 R45, RZ, RZ, UR7 ;  /* 0x00000007ff2d7e24 */ /* 0x000fe2000f8e00ff */
[----:B------:R-:W-:Y:S01]  /*c6d0*/  SEL R98, R52, R53, P0 ;  /* 0x0000003534627207 */ /* 0x000fe20000000000 */
[----:B------:R-:W-:Y:S01]  /*c6e0*/  IMAD.U32 R44, RZ, RZ, UR6 ;  /* 0x00000006ff2c7e24 */ /* 0x000fe2000f8e00ff */
[----:B------:R-:W-:Y:S01]  /*c6f0*/  SEL R105, R53, R52, P0 ;  /* 0x0000003435697207 */ /* 0x000fe20000000000 */
[----:B------:R-:W-:Y:S01]  /*c700*/  IMAD.U32 R45, RZ, RZ, UR8 ;  /* 0x00000008ff2d7e24 */ /* 0x000fe2000f8e00ff */
[C---:B------:R-:W-:Y:S01]  /*c710*/  LOP3.LUT P1, RZ, R66.reuse, 0x3, RZ, 0xc0, !PT ;  /* 0x0000000342ff7812 */ /* 0x040fe2000782c0ff */
[----:B------:R-:W-:Y:S01]  /*c720*/  IMAD.IADD R66, R66, 0x1, -R19 ;  /* 0x0000000142427824 */ /* 0x000fe200078e0a13 */
[----:B------:R-:W-:Y:S01]  /*c730*/  SEL R88, R76, R77, P0 ;  /* 0x0000004d4c587207 */ /* 0x000fe20000000000 */
[----:B------:R-:W-:Y:S01]  /*c740*/  ULDC.64 UR6, c[0x0][0xb48] ;  /* 0x0002d20000067ab9 */ /* 0x000fe20000000a00 */
[----:B------:R-:W-:Y:S01]  /*c750*/  SEL R95, R77, R76, P0 ;  /* 0x0000004c4d5f7207 */ /* 0x000fe20000000000 */
[----:B------:R-:W-:Y:S01]  /*c760*/  ULDC.64 UR8, c[0x0][0xb28] ;  /* 0x0002ca0000087ab9 */ /* 0x000fe20000000a00 */
[----:B------:R-:W-:-:S02]  /*c770*/  SEL R52, R34, R35, P0 ;  /* 0x0000002322347207 */ /* 0x000fc40000000000 */
[----:B------:R-:W-:Y:S02]  /*c780*/  SEL R77, R35, R34, P0 ;  /* 0x00000022234d7207 */ /* 0x000fe40000000000 */
[----:B------:R-:W-:Y:S02]  /*c790*/  SEL R56, R50, R51, P0 ;  /* 0x0000003332387207 */ /* 0x000fe40000000000 */
[----:B------:R-:W-:Y:S02]  /*c7a0*/  SEL R65, R51, R50, P0 ;  /* 0x0000003233417207 */ /* 0x000fe40000000000 */
[----:B------:R-:W-:Y:S02]  /*c7b0*/  SEL R46, R58, R59, P0 ;  /* 0x0000003b3a2e7207 */ /* 0x000fe40000000000 */
[----:B------:R-:W-:Y:S02]  /*c7c0*/  SEL R57, R59, R58, P0 ;  /* 0x0000003a3b397207 */ /* 0x000fe40000000000 */
[----:B--2---:R-:W-:-:S02]  /*c7d0*/  ISETP.NE.AND P2, PT, R82, 0x1, PT ;  /* 0x000000015200780c */ /* 0x004fc40003f45270 */
[----:B------:R-:W-:Y:S02]  /*c7e0*/  SEL R42, R62, R63, P0 ;  /* 0x0000003f3e2a7207 */ /* 0x000fe40000000000 */
[----:B------:R-:W-:Y:S02]  /*c7f0*/  SEL R28, R78, R79, P0 ;  /* 0x0000004f4e1c7207 */ /* 0x000fe40000000000 */
[----:B------:R-:W-:Y:S02]  /*c800*/  SEL R55, R63, R62, P0 ;  /* 0x0000003e3f377207 */ /* 0x000fe40000000000 */
[----:B------:R-:W-:-:S05]  /*c810*/  SEL R37, R79, R78, P0 ;  /* 0x0000004e4f257207 */ /* 0x000fca0000000000 */
[----:B------:R-:W2:Y:S01]  /*c820*/  @P2 LDC R76, c[0x0][0xbec] ;  /* 0x0002fb00ff4c2b82 */ /* 0x000ea20000000800 */
[----:B---3--:R3:W-:Y:S04]  /*c830*/  SHFL.IDX PT, R49, R12, R5, 0x1c1f ;  /* 0x001c1f050c317589 */ /* 0x0087e800000e0000 */
[----:B------:R-:W-:Y:S04]  /*c840*/  SHFL.IDX PT, R3, R8, R5, 0x1c1f ;  /* 0x001c1f0508037589 */ /* 0x000fe800000e0000 */
[----:B------:R-:W-:Y:S01]  /*c850*/  SHFL.IDX PT, R6, R6, R5, 0x1c1f ;  /* 0x001c1f0506067589 */ /* 0x000fe200000e0000 */
[----:B---3--:R-:W-:-:S03]  /*c860*/  LOP3.LUT R12, R5, 0x2, RZ, 0x3c, !PT ;  /* 0x00000002050c7812 */ /* 0x008fc600078e3cff */
[----:B------:R-:W-:Y:S04]  /*c870*/  SHFL.IDX PT, R54, R10, R5, 0x1c1f ;  /* 0x001c1f050a367589 */ /* 0x000fe800000e0000 */
[----:B------:R3:W-:Y:S04]  /*c880*/  SHFL.IDX PT, R8, R87, R12, 0x1c1f ;  /* 0x001c1f0c57087589 */ /* 0x0007e800000e0000 */
[----:B------:R-:W-:Y:S04]  /*c890*/  SHFL.IDX PT, R9, R9, R12, 0x1c1f ;  /* 0x001c1f0c09097589 */ /* 0x000fe800000e0000 */
[----:B------:R-:W-:Y:S01]  /*c8a0*/  SHFL.IDX PT, R7, R104, R5, 0x1c1f ;  /* 0x001c1f0568077589 */ /* 0x000fe200000e0000 */
[----:B---3--:R-:W0:Y:S03]  /*c8b0*/  LDC.64 R86, c[0x0][0xb40] ;  /* 0x0002d000ff567b82 */ /* 0x008e260000000a00 */
[----:B------:R-:W-:Y:S04]  /*c8c0*/  SHFL.IDX PT, R10, R111, R12, 0x1c1f ;  /* 0x001c1f0c6f0a7589 */ /* 0x000fe800000e0000 */
[----:B------:R-:W-:Y:S04]  /*c8d0*/  SHFL.IDX PT, R14, R14, R5, 0x1c1f ;  /* 0x001c1f050e0e7589 */ /* 0x000fe800000e0000 */
[----:B------:R-:W-:Y:S04]  /*c8e0*/  SHFL.IDX PT, R15, R15, R12, 0x1c1f ;  /* 0x001c1f0c0f0f7589 */ /* 0x000fe800000e0000 */
[----:B------:R-:W-:Y:S04]  /*c8f0*/  SHFL.IDX PT, R22, R22, R5, 0x1c1f ;  /* 0x001c1f0516167589 */ /* 0x000fe800000e0000 */
[----:B------:R-:W-:Y:S04]  /*c900*/  SHFL.IDX PT, R53, R18, R5, 0x1c1f ;  /* 0x001c1f0512357589 */ /* 0x000fe800000e0000 */
[----:B------:R-:W-:Y:S01]  /*c910*/  SHFL.IDX PT, R23, R23, R12, 0x1c1f ;  /* 0x001c1f0c17177589 */ /* 0x000fe200000e0000 */
[----:B0-----:R-:W-:-:S03]  /*c920*/  IMAD.WIDE.U32 R44, R86, UR12, R44 ;  /* 0x0000000c562c7c25 */ /* 0x001fc6000f8e002c */
        /* <DEDUP_REMOVED lines=15> */
[----:B------:R5:W-:Y:S04]  /*ca20*/  SHFL.IDX PT, R51, R90, R5, 0x1c1f ;  /* 0x001c1f055a337589 */ /* 0x000be800000e0000 */
[----:B------:R-:W-:Y:S04]  /*ca30*/  SHFL.IDX PT, R58, R97, R12, 0x1c1f ;  /* 0x001c1f0c613a7589 */ /* 0x000fe800000e0000 */
[----:B------:R-:W-:Y:S01]  /*ca40*/  SHFL.IDX PT, R68, R68, R5, 0x1c1f ;  /* 0x001c1f0544447589 */ /* 0x000fe200000e0000 */
[----:B-----5:R-:W5:Y:S03]  /*ca50*/  @P2 LDC R90, c[0x0][0xbec] ;  /* 0x0002fb00ff5a2b82 */ /* 0x020f660000000800 */
[----:B------:R-:W-:Y:S04]  /*ca60*/  SHFL.IDX PT, R69, R69, R12, 0x1c1f ;  /* 0x001c1f0c45457589 */ /* 0x000fe800000e0000 */
[----:B------:R1:W-:Y:S04]  /*ca70*/  SHFL.IDX PT, R63, R88, R5, 0x1c1f ;  /* 0x001c1f05583f7589 */ /* 0x0003e800000e0000 */
[----:B------:R-:W-:Y:S04]  /*ca80*/  SHFL.IDX PT, R35, R92, R5, 0x1c1f ;  /* 0x001c1f055c237589 */ /* 0x000fe800000e0000 */
[----:B------:R-:W-:Y:S01]  /*ca90*/  SHFL.IDX PT, R50, R72, R5, 0x1c1f ;  /* 0x001c1f0548327589 */ /* 0x000fe200000e0000 */
[----:B-1----:R-:W1:Y:S03]  /*caa0*/  LDC R88, c[0x0][0xc50] ;  /* 0x00031400ff587b82 */ /* 0x002e660000000800 */
[----:B------:R-:W-:Y:S04]  /*cab0*/  SHFL.IDX PT, R48, R48, R5, 0x1c1f ;  /* 0x001c1f0530307589 */ /* 0x000fe800000e0000 */
[----:B------:R-:W-:Y:S01]  /*cac0*/  SHFL.IDX PT, R52, R52, R5, 0x1c1f ;  /* 0x001c1f0534347589 */ /* 0x000fe200000e0000 */
[----:B-----5:R-:W-:-:S03]  /*cad0*/  @P2 IMAD.HI.U32 R90, R75, R90, RZ ;  /* 0x0000005a4b5a2227 */ /* 0x020fc600078e00ff */
        /* <DEDUP_REMOVED lines=10> */
[----:B------:R-:W2:Y:S01]  /*cb80*/  SHFL.IDX PT, R62, R99, R12, 0x1c1f ;  /* 0x001c1f0c633e7589 */ /* 0x000ea200000e0000 */
[----:B0-----:R-:W-:-:S03]  /*cb90*/  SEL R28, R30, R31, P0 ;  /* 0x0000001f1e1c7207 */ /* 0x001fc60000000000 */
[----:B------:R-:W0:Y:S01]  /*cba0*/  SHFL.IDX PT, R72, R95, R12, 0x1c1f ;  /* 0x001c1f0c5f487589 */ /* 0x000e2200000e0000 */
[----:B------:R-:W-:Y:S02]  /*cbb0*/  SEL R30, R31, R30, P0 ;  /* 0x0000001e1f1e7207 */ /* 0x000fe40000000000 */
[----:B-----5:R-:W-:Y:S01]  /*cbc0*/  SEL R5, R3, R8, P0 ;  /* 0x0000000803057207 */ /* 0x020fe20000000000 */
[----:B------:R-:W-:Y:S01]  /*cbd0*/  SHFL.IDX PT, R79, R93, R12, 0x1c1f ;  /* 0x001c1f0c5d4f7589 */ /* 0x000fe200000e0000 */
[----:B------:R-:W-:Y:S02]  /*cbe0*/  SEL R3, R8, R3, P0 ;  /* 0x0000000308037207 */ /* 0x000fe40000000000 */
[----:B------:R-:W-:Y:S01]  /*cbf0*/  SEL R8, R6, R9, P0 ;  /* 0x0000000906087207 */ /* 0x000fe20000000000 */
[----:B------:R-:W5:Y:S01]  /*cc00*/  SHFL.IDX PT, R74, R91, R12, 0x1c1f ;  /* 0x001c1f0c5b4a7589 */ /* 0x000f6200000e0000 */
[----:B------:R-:W-:Y:S02]  /*cc10*/  SEL R6, R9, R6, P0 ;  /* 0x0000000609067207 */ /* 0x000fe40000000000 */
[----:B------:R-:W-:Y:S01]  /*cc20*/  SEL R9, R7, R10, P0 ;  /* 0x0000000a07097207 */ /* 0x000fe20000000000 */
[----:B------:R4:W-:Y:S01]  /*cc30*/  SHFL.IDX PT, R78, R89, R12, 0x1c1f ;  /* 0x001c1f0c594e7589 */ /* 0x0009e200000e0000 */
[----:B------:R-:W-:-:S02]  /*cc40*/  SEL R7, R10, R7, P0 ;  /* 0x000000070a077207 */ /* 0x000fc40000000000 */
[----:B------:R-:W-:Y:S01]  /*cc50*/  SEL R10, R14, R15, P0 ;  /* 0x0000000f0e0a7207 */ /* 0x000fe20000000000 */
[----:B------:R-:W5:Y:S01]  /*cc60*/  SHFL.IDX PT, R81, R81, R12, 0x1c1f ;  /* 0x001c1f0c51517589 */ /* 0x000f6200000e0000 */
[----:B------:R-:W-:Y:S02]  /*cc70*/  SEL R14, R15, R14, P0 ;  /* 0x0000000e0f0e7207 */ /* 0x000fe40000000000 */
[----:B------:R-:W-:Y:S01]  /*cc80*/  SEL R15, R18, R13, P0 ;  /* 0x0000000d120f7207 */ /* 0x000fe20000000000 */
[----:B------:R1:W5:Y:S01]  /*cc90*/  SHFL.IDX PT, R83, R77, R12, 0x1c1f ;  /* 0x001c1f0c4d537589 */ /* 0x00036200000e0000 */
[----:B---3--:R-:W-:Y:S01]  /*cca0*/  SEL R31, R34, R27, P0 ;  /* 0x0000001b221f7207 */ /* 0x008fe20000000000 */
[----:B----4-:R-:W3:Y:S02]  /*ccb0*/  @P2 LDC R89, c[0x0][0xbf0] ;  /* 0x0002fc00ff592b82 */ /* 0x010ee40000000800 */
[----:B------:R4:W-:Y:S04]  /*ccc0*/  SHFL.IDX PT, R67, R29, R12, 0x1c1f ;  /* 0x001c1f0c1d437589 */ /* 0x0009e800000e0000 */
[----:B------:R0:W-:Y:S02]  /*ccd0*/  SHFL.IDX PT, R71, R11, R12, 0x1c1f ;  /* 0x001c1f0c0b477589 */ /* 0x0001e400000e0000 */
[----:B-1----:R-:W1:Y:S02]  /*cce0*/  @P2 LDC R77, c[0x0][0xbf0] ;  /* 0x0002fc00ff4d2b82 */ /* 0x002e640000000800 */
[----:B------:R-:W-:Y:S01]  /*ccf0*/  SHFL.IDX PT, R61, R61, R12, 0x1c1f ;  /* 0x001c1f0c3d3d7589 */ /* 0x000fe200000e0000 */
[----:B----4-:R-:W-:Y:S01]  /*cd00*/  SEL R29, R27, R34, P0 ;  /* 0x000000221b1d7207 */ /* 0x010fe20000000000 */
[----:B------:R-:W-:-:S02]  /*cd10*/  IMAD R34, R84, UR13, RZ ;  /* 0x0000000d54227c24 */ /* 0x000fc4000f8e02ff */
[----:B------:R-:W-:Y:S01]  /*cd20*/  SHFL.IDX PT, R65, R65, R12, 0x1c1f ;  /* 0x001c1f0c41417589 */ /* 0x000fe200000e0000 */
[----:B--2---:R-:W-:Y:S02]  /*cd30*/  SEL R27, R62, R35, P0 ;  /* 0x000000233e1b7207 */ /* 0x004fe40000000000 */
[----:B0-----:R-:W-:Y:S01]  /*cd40*/  SEL R11, R13, R18, P0 ;  /* 0x000000120d0b7207 */ /* 0x001fe20000000000 */
[----:B------:R-:W-:Y:S01]  /*cd50*/  SHFL.IDX PT, R55, R55, R12, 0x1c1f ;  /* 0x001c1f0c37377589 */ /* 0x000fe200000e0000 */
[----:B------:R-:W-:Y:S02]  /*cd60*/  SEL R13, R19, R20, P0 ;  /* 0x00000014130d7207 */ /* 0x000fe40000000000 */
[----:B------:R-:W-:Y:S01]  /*cd70*/  SEL R18, R51, R58, P0 ;  /* 0x0000003a33127207 */ /* 0x000fe20000000000 */
[----:B------:R-:W-:Y:S04]  /*cd80*/  SHFL.IDX PT, R57, R57, R12, 0x1c1f ;  /* 0x001c1f0c39397589 */ /* 0x000fe800000e0000 */
[----:B------:R-:W-:Y:S04]  /*cd90*/  SHFL.IDX PT, R43, R43, R12, 0x1c1f ;  /* 0x001c1f0c2b2b7589 */ /* 0x000fe800000e0000 */
        /* <DEDUP_REMOVED lines=17> */
[----:B------:R-:W-:Y:S01]  /*ceb0*/  IMAD R69, RZ, RZ, -UR59 ;  /* 0x8000003bff457e24 */ /* 0x000fe2000f8e02ff */
[----:B------:R-:W-:Y:S01]  /*cec0*/  SEL R33, R63, R72, P0 ;  /* 0x000000483f217207 */ /* 0x000fe20000000000 */
[----:B------:R-:W-:Y:S01]  /*ced0*/  IMAD R68, R86, UR13, RZ ;  /* 0x0000000d56447c24 */ /* 0x000fe2000f8e02ff */
[----:B------:R-:W-:Y:S01]  /*cee0*/  SEL R35, R72, R63, P0 ;  /* 0x0000003f48237207 */ /* 0x000fe20000000000 */
[----:B------:R-:W-:Y:S01]  /*cef0*/  IMAD R85, R88, R69, UR4 ;  /* 0x0000000458557e24 */ /* 0x000fe2000f8e0245 */
[----:B------:R-:W-:Y:S01]  /*cf00*/  ULDC.64 UR4, c[0x0][0xbe0] ;  /* 0x0002f80000047ab9 */ /* 0x000fe20000000a00 */
[----:B------:R-:W-:-:S02]  /*cf10*/  IMAD R63, R87, UR12, R68 ;  /* 0x0000000c573f7c24 */ /* 0x000fc4000f8e0244 */
[----:B------:R-:W-:Y:S01]  /*cf20*/  @P2 IMAD.HI.U32 R62, R75, R76, RZ ;  /* 0x0000004c4b3e2227 */ /* 0x000fe200078e00ff */
[----:B------:R-:W-:-:S03]  /*cf30*/  SHF.R.S32.HI R72, RZ, 0x1f, R85 ;  /* 0x0000001fff487819 */ /* 0x000fc60000011455 */
[----:B------:R-:W-:Y:S02]  /*cf40*/  IMAD.IADD R63, R45, 0x1, R63 ;  /* 0x000000012d3f7824 */ /* 0x000fe400078e023f */
[----:B------:R-:W-:Y:S02]  /*cf50*/  IMAD R45, R72, UR4, RZ ;  /* 0x00000004482d7c24 */ /* 0x000fe4000f8e02ff */
[----:B------:R-:W-:Y:S02]  /*cf60*/  IMAD.IADD R59, R59, 0x1, R51 ;  /* 0x000000013b3b7824 */ /* 0x000fe400078e0233 */
[----:B------:R-:W-:Y:S01]  /*cf70*/  IMAD.MOV.U32 R51, RZ, RZ, R75 ;  /* 0x000000ffff337224 */ /* 0x000fe200078e004b */
[----:B-1----:R-:W-:Y:S01]  /*cf80*/  @P2 SHF.R.U32.HI R51, RZ, R77, R62 ;  /* 0x0000004dff332219 */ /* 0x002fe2000001163e */
[----:B------:R-:W-:Y:S02]  /*cf90*/  IMAD.MOV.U32 R62, RZ, RZ, R44 ;  /* 0x000000ffff3e7224 */ /* 0x000fe400078e002c */
[----:B------:R-:W-:-:S02]  /*cfa0*/  IMAD R68, R85, UR5, R45 ;  /* 0x0000000555447c24 */ /* 0x000fc4000f8e022d */
[----:B------:R-:W-:Y:S01]  /*cfb0*/  IMAD.MOV.U32 R69, RZ, RZ, R75 ;  /* 0x000000ffff457224 */ /* 0x000fe200078e004b */
[----:B---3--:R-:W-:Y:S01]  /*cfc0*/  @P2 SHF.R.U32.HI R69, RZ, R89, R90 ;  /* 0x00000059ff452219 */ /* 0x008fe2000001165a */
        /* <DEDUP_REMOVED lines=19> */
[----:B------:R-:W0:Y:S01]  /*d100*/  S2UR UR5, SR_CgaCtaId ;  /* 0x00000000000579c3 */ /* 0x000e220000008800 */
        /* <DEDUP_REMOVED lines=9> */
[----:B-----5:R-:W-:Y:S01]  /*d1a0*/  SEL R62, R74, R73, P0 ;  /* 0x000000494a3e7207 */ /* 0x020fe20000000000 */
[----:B------:R-:W-:Y:S01]  /*d1b0*/  IMAD.WIDE.U32 R68, R63, UR8, R58 ;  /* 0x000000083f447c25 */ /* 0x000fe2000f8e003a */
[----:B------:R-:W-:Y:S01]  /*d1c0*/  SEL R58, R73, R74, P0 ;  /* 0x0000004a493a7207 */ /* 0x000fe20000000000 */
[----:B------:R-:W-:Y:S01]  /*d1d0*/  ULDC.64 UR8, c[0x0][0xb00] ;  /* 0x0002c00000087ab9 */ /* 0x000fe20000000a00 */
[C---:B------:R-:W-:Y:S01]  /*d1e0*/  LEA R73, P2, R44.reuse, UR6, 0x2 ;  /* 0x000000062c497c11 */ /* 0x040fe2000f8410ff */
[----:B------:R-:W-:Y:S01]  /*d1f0*/  IMAD.IADD R51, R45, 0x1, R75 ;  /* 0x000000012d337824 */ /* 0x000fe200078e024b */
[----:B------:R-:W-:Y:S01]  /*d200*/  ULDC UR6, c[0x0][0xa88] ;  /* 0x0002a20000067ab9 */ /* 0x000fe20000000800 */
[----:B------:R-:W-:Y:S01]  /*d210*/  IMAD.IADD R45, R69, 0x1, R77 ;  /* 0x00000001452d7824 */ /* 0x000fe200078e024d */
[----:B0-----:R-:W-:Y:S01]  /*d220*/  ULEA UR4, UR5, UR4, 0x18 ;  /* 0x0000000405047291 */ /* 0x001fe2000f8ec03f */
        /* <DEDUP_REMOVED lines=8> */
[----:B------:R-:W1:Y:S01]  /*d2b0*/  SHFL.IDX PT, R75, R51, RZ, 0x1c1f ;  /* 0x001c1fff334b7589 */ /* 0x000e6200000e0000 */
[----:B------:R-:W-:-:S02]  /*d2c0*/  ISETP.GE.OR P2, PT, R70, R85, P1 ;  /* 0x000000554600720c */ /* 0x000fc40000f46670 */
[-C--:B------:R-:W-:Y:S01]  /*d2d0*/  ISETP.GE.OR P1, PT, R72, R85.reuse, P1 ;  /* 0x000000554800720c */ /* 0x080fe20000f26670 */
[----:B------:R2:W3:Y:S01]  /*d2e0*/  SHFL.IDX PT, R77, R51, 0x1, 0x1c1f ;  /* 0x003c1f00334d7f89 */ /* 0x0004e200000e0000 */
[----:B------:R-:W-:Y:S01]  /*d2f0*/  LEA.HI.X R86, R68, UR9, R45, 0x2, P3 ;  /* 0x0000000944567c11 */ /* 0x000fe200098f142d */
[----:B0-----:R-:W-:Y:S01]  /*d300*/  IMAD.SHL.U32 R73, R66, 0x2, RZ ;  /* 0x0000000242497824 */ /* 0x001fe200078e00ff */
[----:B------:R-:W-:Y:S01]  /*d310*/  ISETP.GE.AND P3, PT, R70, R85, PT ;  /* 0x000000554600720c */ /* 0x000fe20003f66270 */
[----:B------:R-:W-:Y:S01]  /*d320*/  SYNCS.ARRIVE.TRANS64.RED.A1T0 RZ, [UR4], RZ ;  /* 0x000000ffffff79a7 */ /* 0x000fe20008100404 */
[----:B------:R0:W4:Y:S01]  /*d330*/  SHFL.IDX PT, R68, R84, RZ, 0x1c1f ;  /* 0x001c1fff54447589 */ /* 0x00012200000e0000 */
[----:B------:R-:W-:Y:S02]  /*d340*/  SEL R59, R50, R79, P0 ;  /* 0x0000004f323b7207 */ /* 0x000fe40000000000 */
[----:B------:R-:W-:Y:S01]  /*d350*/  SEL R63, R79, R50, P0 ;  /* 0x000000324f3f7207 */ /* 0x000fe20000000000 */
[----:B------:R0:W0:Y:S01]  /*d360*/  SHFL.IDX PT, R69, R86, RZ, 0x1c1f ;  /* 0x001c1fff56457589 */ /* 0x00002200000e0000 */
[----:B------:R-:W-:-:S02]  /*d370*/  SEL R44, R48, R81, P0 ;  /* 0x00000051302c7207 */ /* 0x000fc40000000000 */
[----:B------:R-:W-:Y:S02]  /*d380*/  SEL R45, R49, R78, P0 ;  /* 0x0000004e312d7207 */ /* 0x000fe40000000000 */
[----:B------:R-:W-:Y:S02]  /*d390*/  SEL R50, R52, R83, P0 ;  /* 0x0000005334327207 */ /* 0x000fe40000000000 */
[----:B--2---:R-:W-:Y:S02]  /*d3a0*/  SEL R51, R53, R80, P0 ;  /* 0x0000005035337207 */ /* 0x004fe40000000000 */
[----:B------:R-:W-:Y:S01]  /*d3b0*/  SEL R48, R81, R48, P0 ;  /* 0x0000003051307207 */ /* 0x000fe20000000000 */
[----:B-1----:R1:W-:Y:S01]  /*d3c0*/  @!P2 ST.E desc[UR36][R74.64], R0 ;  /* 0x000000004a00a985 */ /* 0x0023e2000c101924 */
[----:B------:R-:W-:Y:S02]  /*d3d0*/  SEL R49, R78, R49, P0 ;  /* 0x000000314e317207 */ /* 0x000fe40000000000 */
[----:B------:R-:W-:Y:S01]  /*d3e0*/  SEL R52, R83, R52, P0 ;  /* 0x0000003453347207 */ /* 0x000fe20000000000 */
[----:B---3--:R1:W-:Y:S01]  /*d3f0*/  @!P1 ST.E desc[UR36][R76.64], R2 ;  /* 0x000000024c009985 */ /* 0x0083e2000c101924 */
        /* <DEDUP_REMOVED lines=13> */
[C-C-:B0---4-:R-:W-:Y:S02]  /*d4d0*/  @!P2 IMAD.WIDE R74, R73.reuse, 0x4, R68.reuse ;  /* 0x00000004494aa825 */ /* 0x151fe400078e0244 */
        /* <DEDUP_REMOVED lines=12> */
[----:B------:R-:W-:Y:S01]  /*d5a0*/  @!P4 IMAD.WIDE R78, R79, 0x4, R68 ;  /* 0x000000044f4ec825 */ /* 0x000fe200078e0244 */
[----:B------:R-:W-:Y:S02]  /*d5b0*/  ISETP.GE.AND P3, PT, R0, UR4, PT ;  /* 0x0000000400007c0c */ /* 0x000fe4000bf66270 */
[----:B0-----:R-:W-:Y:S01]  /*d5c0*/  @!P1 LOP3.LUT R9, R70, 0xfffffffe, RZ, 0xc0, !PT ;  /* 0xfffffffe46099812 */ /* 0x001fe200078ec0ff */
[C---:B------:R-:W-:Y:S01]  /*d5d0*/  VIADD R74, R73.reuse, 0x40 ;  /* 0x00000040494a7836 */ /* 0x040fe20000000000 */
[----:B------:R-:W-:Y:S01]  /*d5e0*/  ISETP.GE.AND P6, PT, R66, UR4, PT ;  /* 0x0000000442007c0c */ /* 0x000fe2000bfc6270 */
[----:B------:R-:W-:Y:S01]  /*d5f0*/  VIADD R70, R73, 0x48 ;  /* 0x0000004849467836 */ /* 0x000fe20000000000 */
[----:B------:R0:W-:Y:S01]  /*d600*/  @!P4 ST.E.64 desc[UR36][R78.64], R10 ;  /* 0x0000000a4e00c985 */ /* 0x0001e2000c101b24 */
[----:B------:R-:W-:-:S02]  /*d610*/  @!P2 LEA.HI R80, R80, R80, RZ, 0x1 ;  /* 0x000000505050a211 */ /* 0x000fc400078f08ff */
[----:B------:R-:W-:Y:S01]  /*d620*/  ISETP.GE.AND P4, PT, R74, UR4, PT ;  /* 0x000000044a007c0c */ /* 0x000fe2000bf86270 */
[--C-:B-1----:R-:W-:Y:S01]  /*d630*/  @!P1 IMAD.WIDE R6, R9, 0x4, R68.reuse ;  /* 0x0000000409069825 */ /* 0x102fe200078e0244 */
[----:B------:R-:W-:Y:S02]  /*d640*/  @!P2 LOP3.LUT R9, R80, 0xfffffffe, RZ, 0xc0, !PT ;  /* 0xfffffffe5009a812 */ /* 0x000fe400078ec0ff */
[----:B------:R-:W-:Y:S02]  /*d650*/  @!P3 LEA.HI R0, R0, R0, RZ, 0x1 ;  /* 0x000000000000b211 */ /* 0x000fe400078f08ff */
[----:B------:R1:W-:Y:S01]  /*d660*/  @!P1 ST.E.64 desc[UR36][R6.64], R14 ;  /* 0x0000000e06009985 */ /* 0x0003e2000c101b24 */
[----:B------:R-:W-:Y:S01]  /*d670*/  ISETP.GE.AND P1, PT, R70, UR4, PT ;  /* 0x0000000446007c0c */ /* 0x000fe2000bf26270 */
[--C-:B------:R-:W-:Y:S01]  /*d680*/  @!P2 IMAD.WIDE R8, R9, 0x4, R68.reuse ;  /* 0x000000040908a825 */ /* 0x100fe200078e0244 */
[----:B------:R-:W-:Y:S02]  /*d690*/  @!P6 LEA.HI R66, R66, R66, RZ, 0x1 ;  /* 0x000000424242e211 */ /* 0x000fe400078f08ff */
[----:B0-----:R-:W-:Y:S01]  /*d6a0*/  @!P3 LOP3.LUT R11, R0, 0xfffffffe, RZ, 0xc0, !PT ;  /* 0xfffffffe000bb812 */ /* 0x001fe200078ec0ff */
[----:B------:R-:W-:Y:S01]  /*d6b0*/  VIADD R0, R73, 0x50 ;  /* 0x0000005049007836 */ /* 0x000fe20000000000 */
[----:B------:R-:W-:Y:S01]  /*d6c0*/  @!P6 LOP3.LUT R75, R66, 0xfffffffe, RZ, 0xc0, !PT ;  /* 0xfffffffe424be812 */ /* 0x000fe200078ec0ff */
[----:B------:R0:W-:Y:S01]  /*d6d0*/  @!P2 ST.E.64 desc[UR36][R8.64], R12 ;  /* 0x0000000c0800a985 */ /* 0x0001e2000c101b24 */
[----:B------:R-:W-:Y:S01]  /*d6e0*/  @!P4 LEA.HI R74, R74, R74, RZ, 0x1 ;  /* 0x0000004a4a4ac211 */ /* 0x000fe200078f08ff */
[----:B------:R-:W-:-:S04]  /*d6f0*/  @!P3 IMAD.WIDE R10, R11, 0x4, R68 ;  /* 0x000000040b0ab825 */ /* 0x000fc800078e0244 */
[----:B------:R-:W-:Y:S01]  /*d700*/  @!P1 LEA.HI R70, R70, R70, RZ, 0x1 ;  /* 0x0000004646469211 */ /* 0x000fe200078f08ff */
[----:B-1----:R-:W-:Y:S01]  /*d710*/  @!P6 IMAD.WIDE R6, R75, 0x4, R68 ;  /* 0x000000044b06e825 */ /* 0x002fe200078e0244 */
[----:B------:R-:W-:Y:S01]  /*d720*/  @!P5 LOP3.LUT R15, R81, 0xfffffffe, RZ, 0xc0, !PT ;  /* 0xfffffffe510fd812 */ /* 0x000fe200078ec0ff */
[----:B------:R1:W-:Y:S01]  /*d730*/  @!P3 ST.E.64 desc[UR36][R10.64], R22 ;  /* 0x000000160a00b985 */ /* 0x0003e2000c101b24 */
[----:B------:R-:W-:-:S03]  /*d740*/  @!P4 LOP3.LUT R75, R74, 0xfffffffe, RZ, 0xc0, !PT ;  /* 0xfffffffe4a4bc812 */ /* 0x000fc600078ec0ff */
[--C-:B------:R-:W-:Y:S01]  /*d750*/  @!P5 IMAD.WIDE R14, R15, 0x4, R68.reuse ;  /* 0x000000040f0ed825 */ /* 0x100fe200078e0244 */
[----:B0-----:R-:W-:Y:S01]  /*d760*/  @!P1 LOP3.LUT R13, R70, 0xfffffffe, RZ, 0xc0, !PT ;  /* 0xfffffffe460d9812 */ /* 0x001fe200078ec0ff */
[----:B------:R0:W-:Y:S02]  /*d770*/  @!P6 ST.E.64 desc[UR36][R6.64], R20 ;  /* 0x000000140600e985 */ /* 0x0001e4000c101b24 */
[--C-:B------:R-:W-:Y:S02]  /*d780*/  @!P4 IMAD.WIDE R8, R75, 0x4, R68.reuse ;  /* 0x000000044b08c825 */ /* 0x100fe400078e0244 */
[----:B------:R-:W-:Y:S02]  /*d790*/  @!P5 ST.E.64 desc[UR36][R14.64], R24 ;  /* 0x000000180e00d985 */ /* 0x000fe4000c101b24 */
[----:B------:R-:W-:Y:S02]  /*d7a0*/  VIADD R12, R73, 0x58 ;  /* 0x00000058490c7836 */ /* 0x000fe40000000000 */
[----:B-1----:R-:W-:Y:S01]  /*d7b0*/  @!P1 IMAD.WIDE R10, R13, 0x4, R68 ;  /* 0x000000040d0a9825 */ /* 0x002fe200078e0244 */
[----:B------:R1:W-:Y:S02]  /*d7c0*/  @!P4 ST.E.64 desc[UR36][R8.64], R28 ;  /* 0x0000001c0800c985 */ /* 0x0003e4000c101b24 */
[----:B------:R-:W-:Y:S01]  /*d7d0*/  ISETP.GE.AND P2, PT, R12, UR4, PT ;  /* 0x000000040c007c0c */ /* 0x000fe2000bf46270 */
[C---:B------:R-:W-:Y:S01]  /*d7e0*/  VIADD R13, R73.reuse, 0x60 ;  /* 0x00000060490d7836 */ /* 0x040fe20000000000 */
[----:B------:R2:W-:Y:S01]  /*d7f0*/  @!P1 ST.E.64 desc[UR36][R10.64], R30 ;  /* 0x0000001e0a009985 */ /* 0x0005e2000c101b24 */
[C---:B------:R-:W-:Y:S01]  /*d800*/  VIADD R22, R73.reuse, 0x68 ;  /* 0x0000006849167836 */ /* 0x040fe20000000000 */
[----:B------:R-:W-:Y:S01]  /*d810*/  ISETP.GE.AND P1, PT, R0, UR4, PT ;  /* 0x0000000400007c0c */ /* 0x000fe2000bf26270 */
[----:B0-----:R-:W-:Y:S01]  /*d820*/  VIADD R7, R73, 0x78 ;  /* 0x0000007849077836 */ /* 0x001fe20000000000 */
        /* <DEDUP_REMOVED lines=9> */
[----:B-1----:R-:W-:Y:S02]  /*d8c0*/  @!P6 LEA.HI R8, R7, R7, RZ, 0x1 ;  /* 0x000000070708e211 */ /* 0x002fe400078f08ff */
[----:B------:R-:W-:Y:S02]  /*d8d0*/  @!P5 LEA.HI R6, R6, R6, RZ, 0x1 ;  /* 0x000000060606d211 */ /* 0x000fe400078f08ff */
[----:B------:R-:W-:-:S02]  /*d8e0*/  @!P1 LOP3.LUT R7, R0, 0xfffffffe, RZ, 0xc0, !PT ;  /* 0xfffffffe00079812 */ /* 0x000fc400078ec0ff */
[----:B------:R-:W-:Y:S02]  /*d8f0*/  @!P2 LOP3.LUT R9, R12, 0xfffffffe, RZ, 0xc0, !PT ;  /* 0xfffffffe0c09a812 */ /* 0x000fe400078ec0ff */
[----:B--2---:R-:W-:Y:S02]  /*d900*/  @!P3 LOP3.LUT R11, R13, 0xfffffffe, RZ, 0xc0, !PT ;  /* 0xfffffffe0d0bb812 */ /* 0x004fe400078ec0ff */
        /* <DEDUP_REMOVED lines=15> */
.L_x_2276:
[----:B------:R-:W-:Y:S05]  /*da00*/  BSYNC B0 ;  /* 0x0000000000007941 */ /* 0x000fea0003800000 */
.L_x_2275:
[----:B------:R-:W-:Y:S01]  /*da10*/  ISETP.GE.AND P1, PT, R72, R85, PT ;  /* 0x000000554800720c */ /* 0x000fe20003f26270 */
[----:B--2---:R2:W3:Y:S01]  /*da20*/  SHFL.IDX PT, R35, R86, 0x1, 0x1c1f ;  /* 0x003c1f0056237f89 */ /* 0x0044e200000e0000 */
        /* <DEDUP_REMOVED lines=22> */
[----:B-1----:R-:W-:Y:S01]  /*db90*/  SEL R2, R39, R16, P0 ;  /* 0x0000001027027207 */ /* 0x002fe20000000000 */
[----:B0-23--:R-:W-:Y:S06]  /*dba0*/  @P1 BRA `(.L_x_2235) ;  /* 0x0000005400701947 */ /* 0x00dfec0003800000 */
[C---:B------:R-:W-:Y:S01]  /*dbb0*/  VIADD R0, R73.reuse, 0x8 ;  /* 0x0000000849007836 */ /* 0x040fe20000000000 */
[----:B------:R-:W-:Y:S01]  /*dbc0*/  ULDC UR4, c[0x0][0xac8] ;  /* 0x0002b20000047ab9 */ /* 0x000fe20000000800 */
[C---:B------:R-:W-:Y:S01]  /*dbd0*/  VIADD R11, R73.reuse, 0x18 ;  /* 0x00000018490b7836 */ /* 0x040fe20000000000 */
[C---:B------:R-:W-:Y:S01]  /*dbe0*/  ISETP.GE.AND P0, PT, R73.reuse, UR4, PT ;  /* 0x0000000449007c0c */ /* 0x040fe2000bf06270 */
[C---:B------:R-:W-:Y:S01]  /*dbf0*/  VIADD R10, R73.reuse, 0x10 ;  /* 0x00000010490a7836 */ /* 0x040fe20000000000 */
[----:B------:R-:W-:Y:S01]  /*dc00*/  ISETP.GE.AND P4, PT, R0, UR4, PT ;  /* 0x0000000400007c0c */ /* 0x000fe2000bf86270 */
[----:B------:R-:W-:Y:S01]  /*dc10*/  VIADD R16, R73, 0x28 ;  /* 0x0000002849107836 */ /* 0x000fe20000000000 */
[----:B------:R-:W-:Y:S01]  /*dc20*/  ISETP.GE.AND P2, PT, R11, UR4, PT ;  /* 0x000000040b007c0c */ /* 0x000fe2000bf46270 */
[C---:B------:R-:W-:Y:S01]  /*dc30*/  VIADD R12, R73.reuse, 0x20 ;  /* 0x00000020490c7836 */ /* 0x040fe20000000000 */
[----:B------:R-:W-:Y:S01]  /*dc40*/  ISETP.GE.AND P1, PT, R10, UR4, PT ;  /* 0x000000040a007c0c */ /* 0x000fe2000bf26270 */
[C---:B------:R-:W-:Y:S01]  /*dc50*/  VIADD R38, R73.reuse, 0x30 ;  /* 0x0000003049267836 */ /* 0x040fe20000000000 */
[----:B------:R-:W-:Y:S01]  /*dc60*/  ISETP.GE.AND P5, PT, R16, UR4, PT ;  /* 0x0000000410007c0c */ /* 0x000fe2000bfa6270 */
[----:B------:R-:W-:Y:S01]  /*dc70*/  VIADD R39, R73, 0x38 ;  /* 0x0000003849277836 */ /* 0x000fe20000000000 */
[----:B------:R-:W-:-:S03]  /*dc80*/  ISETP.GE.AND P3, PT, R12, UR4, PT ;  /* 0x000000040c007c0c */ /* 0x000fc6000bf66270 */
[----:B------:R-:W-:Y:S02]  /*dc90*/  @!P0 IMAD.WIDE R6, R73, 0x4, R34 ;  /* 0x0000000449068825 */ /* 0x000fe400078e0222 */
[----:B------:R-:W-:-:S03]  /*dca0*/  @!P4 LEA.HI R0, R0, R0, RZ, 0x1 ;  /* 0x000000000000c211 */ /* 0x000fc600078f08ff */
[----:B------:R0:W-:Y:S01]  /*dcb0*/  @!P0 ST.E.64 desc[UR36][R6.64], R44 ;  /* 0x0000002c06008985 */ /* 0x0001e2000c101b24 */
[----:B------:R-:W-:Y:S02]  /*dcc0*/  @!P4 LOP3.LUT R9, R0, 0xfffffffe, RZ, 0xc0, !PT ;  /* 0xfffffffe0009c812 */ /* 0x000fe400078ec0ff */
[----:B------:R-:W-:Y:S02]  /*dcd0*/  ISETP.GE.AND P0, PT, R39, UR4, PT ;  /* 0x0000000427007c0c */ /* 0x000fe4000bf06270 */
[----:B------:R-:W-:Y:S01]  /*dce0*/  @!P2 LEA.HI R0, R11, R11, RZ, 0x1 ;  /* 0x0000000b0b00a211 */ /* 0x000fe200078f08ff */
[----:B------:R-:W-:Y:S01]  /*dcf0*/  @!P4 IMAD.WIDE R8, R9, 0x4, R34 ;  /* 0x000000040908c825 */ /* 0x000fe200078e0222 */
[----:B------:R-:W-:Y:S02]  /*dd00*/  @!P1 LEA.HI R10, R10, R10, RZ, 0x1 ;  /* 0x0000000a0a0a9211 */ /* 0x000fe400078f08ff */
[----:B------:R-:W-:Y:S02]  /*dd10*/  @!P2 LOP3.LUT R13, R0, 0xfffffffe, RZ, 0xc0, !PT ;  /* 0xfffffffe000da812 */ /* 0x000fe400078ec0ff */
[----:B------:R1:W-:Y:S01]  /*dd20*/  @!P4 ST.E.64 desc[UR36][R8.64], R48 ;  /* 0x000000300800c985 */ /* 0x0003e2000c101b24 */
[----:B------:R-:W-:-:S02]  /*dd30*/  ISETP.GE.AND P4, PT, R38, UR4, PT ;  /* 0x0000000426007c0c */ /* 0x000fc4000bf86270 */
[----:B------:R-:W-:Y:S02]  /*dd40*/  @!P1 LOP3.LUT R11, R10, 0xfffffffe, RZ, 0xc0, !PT ;  /* 0xfffffffe0a0b9812 */ /* 0x000fe400078ec0ff */
[----:B------:R-:W-:Y:S02]  /*dd50*/  @!P5 LEA.HI R16, R16, R16, RZ, 0x1 ;  /* 0x000000101010d211 */ /* 0x000fe400078f08ff */
[----:B------:R-:W-:Y:S01]  /*dd60*/  @!P3 LEA.HI R12, R12, R12, RZ, 0x1 ;  /* 0x0000000c0c0cb211 */ /* 0x000fe200078f08ff */
[--C-:B0-----:R-:W-:Y:S01]  /*dd70*/  @!P1 IMAD.WIDE R6, R11, 0x4, R34.reuse ;  /* 0x000000040b069825 */ /* 0x101fe200078e0222 */
[----:B------:R-:W-:Y:S02]  /*dd80*/  @!P0 LEA.HI R0, R39, R39, RZ, 0x1 ;  /* 0x0000002727008211 */ /* 0x000fe400078f08ff */
[----:B------:R-:W-:Y:S02]  /*dd90*/  @!P3 LOP3.LUT R11, R12, 0xfffffffe, RZ, 0xc0, !PT ;  /* 0xfffffffe0c0bb812 */ /* 0x000fe400078ec0ff */
[----:B------:R0:W-:Y:S01]  /*dda0*/  @!P1 ST.E.64 desc[UR36][R6.64], R50 ;  /* 0x0000003206009985 */ /* 0x0001e2000c101b24 */
[----:B-1----:R-:W-:Y:S01]  /*ddb0*/  @!P2 IMAD.WIDE R8, R13, 0x4, R34 ;  /* 0x000000040d08a825 */ /* 0x002fe200078e0222 */
[----:B------:R-:W-:-:S02]  /*ddc0*/  @!P5 LOP3.LUT R13, R16, 0xfffffffe, RZ, 0xc0, !PT ;  /* 0xfffffffe100dd812 */ /* 0x000fc400078ec0ff */
[----:B------:R-:W-:Y:S01]  /*ddd0*/  @!P4 LEA.HI R38, R38, R38, RZ, 0x1 ;  /* 0x000000262626c211 */ /* 0x000fe200078f08ff */
[----:B------:R-:W-:Y:S01]  /*dde0*/  VIADD R16, R73, 0x40 ;  /* 0x0000004049107836 */ /* 0x000fe20000000000 */
[----:B------:R-:W-:Y:S01]  /*ddf0*/  @!P0 LOP3.LUT R41, R0, 0xfffffffe, RZ, 0xc0, !PT ;  /* 0xfffffffe00298812 */ /* 0x000fe200078ec0ff */
[--C-:B------:R-:W-:Y:S01]  /*de00*/  @!P3 IMAD.WIDE R10, R11, 0x4, R34.reuse ;  /* 0x000000040b0ab825 */ /* 0x100fe200078e0222 */
[----:B------:R-:W-:Y:S01]  /*de10*/  @!P4 LOP3.LUT R39, R38, 0xfffffffe, RZ, 0xc0, !PT ;  /* 0xfffffffe2627c812 */ /* 0x000fe200078ec0ff */
[----:B------:R1:W-:Y:S01]  /*de20*/  @!P2 ST.E.64 desc[UR36][R8.64], R52 ;  /* 0x000000340800a985 */ /* 0x0003e2000c101b24 */
[----:B------:R-:W-:Y:S01]  /*de30*/  ISETP.GE.AND P1, PT, R16, UR4, PT ;  /* 0x0000000410007c0c */ /* 0x000fe2000bf26270 */
[----:B------:R-:W-:Y:S02]  /*de40*/  VIADD R0, R73, 0x50 ;  /* 0x0000005049007836 */ /* 0x000fe40000000000 */
[--C-:B------:R-:W-:Y:S01]  /*de50*/  @!P5 IMAD.WIDE R12, R13, 0x4, R34.reuse ;  /* 0x000000040d0cd825 */ /* 0x100fe200078e0222 */
[----:B------:R2:W-:Y:S02]  /*de60*/  @!P3 ST.E.64 desc[UR36][R10.64], R14 ;  /* 0x0000000e0a00b985 */ /* 0x0005e4000c101b24 */
[----:B------:R-:W-:Y:S01]  /*de70*/  ISETP.GE.AND P3, PT, R0, UR4, PT ;  /* 0x0000000400007c0c */ /* 0x000fe2000bf66270 */
[----:B------:R-:W-:Y:S01]  /*de80*/  VIADD R38, R73, 0x48 ;  /* 0x0000004849267836 */ /* 0x000fe20000000000 */
[----:B------:R3:W-:Y:S01]  /*de90*/  @!P5 ST.E.64 desc[UR36][R12.64], R18 ;  /* 0x000000120c00d985 */ /* 0x0007e2000c101b24 */
[----:B0-----:R-:W-:-:S03]  /*dea0*/  @!P4 IMAD.WIDE R6, R39, 0x4, R34 ;  /* 0x000000042706c825 */ /* 0x001fc600078e0222 */
[----:B------:R-:W-:Y:S01]  /*deb0*/  ISETP.GE.AND P2, PT, R38, UR4, PT ;  /* 0x0000000426007c0c */ /* 0x000fe2000bf46270 */
[--C-:B-1----:R-:W-:Y:S01]  /*dec0*/  @!P0 IMAD.WIDE R8, R41, 0x4, R34.reuse ;  /* 0x0000000429088825 */ /* 0x102fe200078e0222 */
[----:B------:R0:W-:Y:S01]  /*ded0*/  @!P4 ST.E.64 desc[UR36][R6.64], R20 ;  /* 0x000000140600c985 */ /* 0x0001e2000c101b24 */
[----:B------:R-:W-:Y:S02]  /*dee0*/  @!P1 LEA.HI R16, R16, R16, RZ, 0x1 ;  /* 0x0000001010109211 */ /* 0x000fe400078f08ff */
[C---:B--2---:R-:W-:Y:S01]  /*def0*/  VIADD R10, R73.reuse, 0x58 ;  /* 0x00000058490a7836 */ /* 0x044fe20000000000 */
[----:B------:R1:W-:Y:S01]  /*df00*/  @!P0 ST.E.64 desc[UR36][R8.64], R22 ;  /* 0x0000001608008985 */ /* 0x0003e2000c101b24 */
[C---:B------:R-:W-:Y:S01]  /*df10*/  VIADD R14, R73.reuse, 0x68 ;  /* 0x00000068490e7836 */ /* 0x040fe20000000000 */
[----:B------:R-:W-:Y:S01]  /*df20*/  @!P1 LOP3.LUT R11, R16, 0xfffffffe, RZ, 0xc0, !PT ;  /* 0xfffffffe100b9812 */ /* 0x000fe200078ec0ff */
[C---:B---3--:R-:W-:Y:S01]  /*df30*/  VIADD R12, R73.reuse, 0x60 ;  /* 0x00000060490c7836 */ /* 0x048fe20000000000 */
[----:B------:R-:W-:Y:S01]  /*df40*/  ISETP.GE.AND P0, PT, R10, UR4, PT ;  /* 0x000000040a007c0c */ /* 0x000fe2000bf06270 */
[C---:B------:R-:W-:Y:S01]  /*df50*/  VIADD R15, R73.reuse, 0x70 ;  /* 0x00000070490f7836 */ /* 0x040fe20000000000 */
[----:B------:R-:W-:Y:S01]  /*df60*/  ISETP.GE.AND P5, PT, R14, UR4, PT ;  /* 0x000000040e007c0c */ /* 0x000fe2000bfa6270 */
[----:B------:R-:W-:Y:S01]  /*df70*/  VIADD R73, R73, 0x78 ;  /* 0x0000007849497836 */ /* 0x000fe20000000000 */
[----:B------:R-:W-:Y:S01]  /*df80*/  ISETP.GE.AND P4, PT, R12, UR4, PT ;  /* 0x000000040c007c0c */ /* 0x000fe2000bf86270 */
[----:B0-----:R-:W-:Y:S01]  /*df90*/  @!P1 IMAD.WIDE R6, R11, 0x4, R34 ;  /* 0x000000040b069825 */ /* 0x001fe200078e0222 */
[----:B------:R-:W-:-:S02]  /*dfa0*/  ISETP.GE.AND P6, PT, R15, UR4, PT ;  /* 0x000000040f007c0c */ /* 0x000fc4000bfc6270 */
[----:B------:R-:W-:Y:S02]  /*dfb0*/  @!P3 LEA.HI R0, R0, R0, RZ, 0x1 ;  /* 0x000000000000b211 */ /* 0x000fe400078f08ff */
[----:B------:R-:W-:Y:S01]  /*dfc0*/  @!P2 LEA.HI R38, R38, R38, RZ, 0x1 ;  /* 0x000000262626a211 */ /* 0x000fe200078f08ff */
[----:B------:R0:W-:Y:S01]  /*dfd0*/  @!P1 ST.E.64 desc[UR36][R6.64], R24 ;  /* 0x0000001806009985 */ /* 0x0001e2000c101b24 */
[----:B------:R-:W-:Y:S02]  /*dfe0*/  @!P3 LOP3.LUT R11, R0, 0xfffffffe, RZ, 0xc0, !PT ;  /* 0xfffffffe000bb812 */ /* 0x000fe400078ec0ff */
[----:B------:R-:W-:Y:S02]  /*dff0*/  @!P0 LEA.HI R0, R10, R10, RZ, 0x1 ;  /* 0x0000000a0a008211 */ /* 0x000fe400078f08ff */
[----:B-1----:R-:W-:Y:S01]  /*e000*/  @!P2 LOP3.LUT R9, R38, 0xfffffffe, RZ, 0xc0, !PT ;  /* 0xfffffffe2609a812 */ /* 0x002fe200078ec0ff */
[----:B------:R-:W-:Y:S01]  /*e010*/  @!P3 IMAD.WIDE R10, R11, 0x4, R34 ;  /* 0x000000040b0ab825 */ /* 0x000fe200078e0222 */
[----:B------:R-:W-:-:S02]  /*e020*/  @!P4 LEA.HI R12, R12, R12, RZ, 0x1 ;  /* 0x0000000c0c0cc211 */ /* 0x000fc400078f08ff */
[----:B------:R-:W-:Y:S01]  /*e030*/  @!P0 LOP3.LUT R13, R0, 0xfffffffe, RZ, 0xc0, !PT ;  /* 0xfffffffe000d8812 */ /* 0x000fe200078ec0ff */
[--C-:B------:R-:W-:Y:S01]  /*e040*/  @!P2 IMAD.WIDE R8, R9, 0x4, R34.reuse ;  /* 0x000000040908a825 */ /* 0x100fe200078e0222 */
[----:B------:R-:W-:Y:S02]  /*e050*/  @!P5 LEA.HI R14, R14, R14, RZ, 0x1 ;  /* 0x0000000e0e0ed211 */ /* 0x000fe400078f08ff */
[----:B------:R-:W-:Y:S02]  /*e060*/  @!P6 LEA.HI R0, R15, R15, RZ, 0x1 ;  /* 0x0000000f0f00e211 */ /* 0x000fe400078f08ff */
[----:B------:R-:W-:Y:S01]  /*e070*/  @!P4 LOP3.LUT R15, R12, 0xfffffffe, RZ, 0xc0, !PT ;  /* 0xfffffffe0c0fc812 */ /* 0x000fe200078ec0ff */
[--C-:B------:R-:W-:Y:S01]  /*e080*/  @!P0 IMAD.WIDE R12, R13, 0x4, R34.reuse ;  /* 0x000000040d0c8825 */ /* 0x100fe200078e0222 */
[----:B------:R-:W-:Y:S01]  /*e090*/  @!P5 LOP3.LUT R19, R14, 0xfffffffe, RZ, 0xc0, !PT ;  /* 0xfffffffe0e13d812 */ /* 0x000fe200078ec0ff */
[----:B------:R1:W-:Y:S01]  /*e0a0*/  @!P2 ST.E.64 desc[UR36][R8.64], R26 ;  /* 0x0000001a0800a985 */ /* 0x0003e2000c101b24 */
[----:B------:R-:W-:Y:S01]  /*e0b0*/  @!P6 LOP3.LUT R21, R0, 0xfffffffe, RZ, 0xc0, !PT ;  /* 0xfffffffe0015e812 */ /* 0x000fe200078ec0ff */
[----:B0-----:R-:W-:-:S02]  /*e0c0*/  @!P4 IMAD.WIDE R6, R15, 0x4, R34 ;  /* 0x000000040f06c825 */ /* 0x001fc400078e0222 */
[----:B------:R0:W-:Y:S02]  /*e0d0*/  @!P3 ST.E.64 desc[UR36][R10.64], R28 ;  /* 0x0000001c0a00b985 */ /* 0x0001e4000c101b24 */
[----:B------:R-:W-:Y:S02]  /*e0e0*/  @!P6 IMAD.WIDE R14, R21, 0x4, R34 ;  /* 0x00000004150ee825 */ /* 0x000fe400078e0222 */
[----:B------:R0:W-:Y:S01]  /*e0f0*/  @!P0 ST.E.64 desc[UR36][R12.64], R30 ;  /* 0x0000001e0c008985 */ /* 0x0001e2000c101b24 */
[----:B------:R-:W-:-:S03]  /*e100*/  ISETP.GE.AND P0, PT, R73, UR4, PT ;  /* 0x0000000449007c0c */ /* 0x000fc6000bf06270 */
[----:B------:R0:W-:Y:S01]  /*e110*/  @!P4 ST.E.64 desc[UR36][R6.64], R32 ;  /* 0x000000200600c985 */ /* 0x0001e2000c101b24 */
[----:B-1----:R-:W-:-:S05]  /*e120*/  @!P5 IMAD.WIDE R8, R19, 0x4, R34 ;  /* 0x000000041308d825 */ /* 0x002fca00078e0222 */
[----:B------:R0:W-:Y:S04]  /*e130*/  @!P5 ST.E.64 desc[UR36][R8.64], R36 ;  /* 0x000000240800d985 */ /* 0x0001e8000c101b24 */
[----:B------:R0:W-:Y:S01]  /*e140*/  @!P6 ST.E.64 desc[UR36][R14.64], R4 ;  /* 0x000000040e00e985 */ /* 0x0001e2000c101b24 */
[----:B------:R-:W-:Y:S05]  /*e150*/  @P0 BRA `(.L_x_2235) ;  /* 0x0000005000040947 */ /* 0x000fea0003800000 */
[----:B------:R-:W-:-:S04]  /*e160*/  LEA.HI R73, R73, R73, RZ, 0x1 ;  /* 0x0000004949497211 */ /* 0x000fc800078f08ff */
[----:B0-----:R-:W-:-:S05]  /*e170*/  LOP3.LUT R5, R73, 0xfffffffe, RZ, 0xc0, !PT ;  /* 0xfffffffe49057812 */ /* 0x001fca00078ec0ff */
[----:B------:R-:W-:-:S05]  /*e180*/  IMAD.WIDE R4, R5, 0x4, R34 ;  /* 0x0000000405047825 */ /* 0x000fca00078e0222 */
[----:B------:R0:W-:Y:S01]  /*e190*/  ST.E.64 desc[UR36][R4.64], R2 ;  /* 0x0000000204007985 */ /* 0x0001e2000c101b24 */
[----:B------:R-:W-:Y:S05]  /*e1a0*/  BRA `(.L_x_2235) ;  /* 0x0000004c00f07947 */ /* 0x000fea0003800000 */
.L_x_2274:
        /* <DEDUP_REMOVED lines=12> */
[----:B------:R-:W0:Y:S01]  /*e270*/  S2UR UR10, SR_CTAID.Z ;  /* 0x00000000000a79c3 */ /* 0x000e220000002700 */
[----:B------:R-:W-:Y:S01]  /*e280*/  ISETP.NE.AND P0, PT, R6, 0x1, PT ;  /* 0x000000010600780c */ /* 0x000fe20003f05270 */
[----:B------:R-:W-:Y:S01]  /*e290*/  USHF.R.S32.HI UR6, URZ, 0x1f, UR59 ;  /* 0x0000001f3f067899 */ /* 0x000fe2000801143b */
[----:B------:R-:W-:Y:S01]  /*e2a0*/  IMAD.MOV.U32 R5, RZ, RZ, R0 ;  /* 0x000000ffff057224 */ /* 0x000fe200078e0000 */
[----:B------:R-:W-:Y:S02]  /*e2b0*/  ULDC.64 UR8, c[0x0][0xbd0] ;  /* 0x0002f40000087ab9 */ /* 0x000fe40000000a00 */
[----:B------:R-:W-:Y:S02]  /*e2c0*/  UIMAD UR6, UR6, UR8, URZ ;  /* 0x00000008060672a4 */ /* 0x000fe4000f8e023f */
[----:B------:R-:W1:Y:S01]  /*e2d0*/  LDC.64 R10, c[0x0][0xbd8] ;  /* 0x0002f600ff0a7b82 */ /* 0x000e620000000a00 */
[----:B------:R-:W-:Y:S02]  /*e2e0*/  UIMAD.WIDE.U32 UR4, UR59, UR8, URZ ;  /* 0x000000083b0472a5 */ /* 0x000fe4000f8e003f */
[----:B------:R-:W-:-:S04]  /*e2f0*/  UIMAD UR6, UR59, UR9, UR6 ;  /* 0x000000093b0672a4 */ /* 0x000fc8000f8e0206 */
[----:B------:R-:W-:Y:S01]  /*e300*/  UIADD3 UR6, UR5, UR6, URZ ;  /* 0x0000000605067290 */ /* 0x000fe2000fffe03f */
[----:B------:R-:W3:Y:S01]  /*e310*/  @P0 LDC R7, c[0x0][0xbec] ;  /* 0x0002fb00ff070b82 */ /* 0x000ee20000000800 */
[----:B------:R-:W-:Y:S02]  /*e320*/  IMAD.U32 R3, RZ, RZ, UR5 ;  /* 0x00000005ff037e24 */ /* 0x000fe4000f8e00ff */
[----:B------:R-:W-:Y:S01]  /*e330*/  IMAD.U32 R2, RZ, RZ, UR4 ;  /* 0x00000004ff027e24 */ /* 0x000fe2000f8e00ff */
[----:B------:R-:W-:Y:S01]  /*e340*/  ULDC.64 UR4, c[0x0][0xbe0] ;  /* 0x0002f80000047ab9 */ /* 0x000fe20000000a00 */
[----:B------:R-:W-:Y:S01]  /*e350*/  IMAD.U32 R3, RZ, RZ, UR6 ;  /* 0x00000006ff037e24 */ /* 0x000fe2000f8e00ff */
[----:B0-----:R-:W-:Y:S02]  /*e360*/  USHF.R.S32.HI UR10, URZ, 0x1f, UR10 ;  /* 0x0000001f3f0a7899 */ /* 0x001fe4000801140a */
[----:B------:R-:W0:Y:S04]  /*e370*/  @P0 LDC R9, c[0x0][0xbf0] ;  /* 0x0002fc00ff090b82 */ /* 0x000e280000000800 */
[----:B-1----:R-:W-:-:S04]  /*e380*/  IMAD R12, R10, UR10, RZ ;  /* 0x0000000a0a0c7c24 */ /* 0x002fc8000f8e02ff */
[----:B------:R-:W1:Y:S01]  /*e390*/  S2UR UR7, SR_CTAID.Y ;  /* 0x00000000000779c3 */ /* 0x000e620000002600 */
[----:B---3--:R-:W-:-:S07]  /*e3a0*/  @P0 IMAD.HI.U32 R4, R0, R7, RZ ;  /* 0x0000000700040227 */ /* 0x008fce00078e00ff */
[----:B------:R-:W1:Y:S01]  /*e3b0*/  LDC R8, c[0x0][0xc50] ;  /* 0x00031400ff087b82 */ /* 0x000e620000000800 */
[----:B------:R-:W-:-:S07]  /*e3c0*/  IMAD R7, RZ, RZ, -UR59 ;  /* 0x8000003bff077e24 */ /* 0x000fce000f8e02ff */
[----:B------:R-:W3:Y:S01]  /*e3d0*/  S2UR UR10, SR_CTAID.Z ;  /* 0x00000000000a79c3 */ /* 0x000ee20000002700 */
[----:B0-----:R-:W-:Y:S01]  /*e3e0*/  @P0 SHF.R.U32.HI R5, RZ, R9, R4 ;  /* 0x00000009ff050219 */ /* 0x001fe20000011604 */
[----:B-1----:R-:W-:-:S04]  /*e3f0*/  IMAD R9, R8, R7, UR7 ;  /* 0x0000000708097e24 */ /* 0x002fc8000f8e0207 */
[----:B------:R-:W-:Y:S01]  /*e400*/  IMAD.MOV R7, RZ, RZ, -R5 ;  /* 0x000000ffff077224 */ /* 0x000fe200078e0a05 */
[----:B------:R-:W-:-:S03]  /*e410*/  SHF.R.S32.HI R4, RZ, 0x1f, R9 ;  /* 0x0000001fff047819 */ /* 0x000fc60000011409 */
[----:B------:R-:W-:Y:S02]  /*e420*/  IMAD R7, R6, R7, R0 ;  /* 0x0000000706077224 */ /* 0x000fe400078e0200 */
[----:B---3--:R-:W-:Y:S02]  /*e430*/  IMAD R11, R11, UR10, R12 ;  /* 0x0000000a0b0b7c24 */ /* 0x008fe4000f8e020c */
[----:B------:R-:W-:Y:S01]  /*e440*/  IMAD.WIDE.U32 R2, R10, UR10, R2 ;  /* 0x0000000a0a027c25 */ /* 0x000fe2000f8e0002 */
[----:B------:R-:W-:-:S03]  /*e450*/  SHF.R.S32.HI R0, RZ, 0x1f, R7 ;  /* 0x0000001fff007819 */ /* 0x000fc60000011407 */
[----:B------:R-:W-:Y:S02]  /*e460*/  IMAD.IADD R3, R11, 0x1, R3 ;  /* 0x000000010b037824 */ /* 0x000fe400078e0203 */
[----:B------:R-:W-:Y:S02]  /*e470*/  IMAD R4, R4, UR4, RZ ;  /* 0x0000000404047c24 */ /* 0x000fe4000f8e02ff */
[----:B------:R-:W-:-:S04]  /*e480*/  IMAD.WIDE.U32 R2, R9, UR4, R2 ;  /* 0x0000000409027c25 */ /* 0x000fc8000f8e0002 */
[----:B------:R-:W-:Y:S01]  /*e490*/  IMAD R4, R9, UR5, R4 ;  /* 0x0000000509047c24 */ /* 0x000fe2000f8e0204 */
[----:B------:R-:W-:Y:S01]  /*e4a0*/  SHF.R.S32.HI R9, RZ, 0x1f, R5 ;  /* 0x0000001fff097819 */ /* 0x000fe20000011405 */
[----:B------:R-:W-:Y:S01]  /*e4b0*/  ULDC.64 UR4, c[0x0][0xbc8] ;  /* 0x0002f20000047ab9 */ /* 0x000fe20000000a00 */
[----:B------:R-:W-:Y:S01]  /*e4c0*/  IADD3 R2, P0, R5, R2, RZ ;  /* 0x0000000205027210 */ /* 0x000fe20007f1e0ff */
[----:B------:R-:W-:-:S03]  /*e4d0*/  IMAD R0, R0, UR4, RZ ;  /* 0x0000000400007c24 */ /* 0x000fc6000f8e02ff */
[----:B------:R-:W-:Y:S01]  /*e4e0*/  IADD3.X R3, R9, R3, R4, P0, !PT ;  /* 0x0000000309037210 */ /* 0x000fe200007fe404 */
        /* <DEDUP_REMOVED lines=9> */
.L_x_2233:
[----:B------:R-:W-:-:S08]  /*e580*/  NOP ;  /* 0x0000000000007918 */ /* 0x000fd00000000000 */
[----:B0-----:R-:W0:-:S00]  /*e590*/  USETMAXREG.DEALLOC.CTAPOOL 0x28 ;  /* 0x00000028000079c8 */ /* 0x001e0000080e0500 */
        /* <DEDUP_REMOVED lines=16> */
.L_x_2277:
[----:B------:R-:W-:Y:S01]  /*e6a0*/  ULDC UR43, c[0x0][0xc50] ;  /* 0x00031400002b7ab9 */ /* 0x000fe20000000800 */
[----:B------:R-:W-:Y:S01]  /*e6b0*/  UMOV UR41, UR6 ;  /* 0x0000000600297c82 */ /* 0x000fe20008000000 */
[----:B------:R-:W-:-:S11]  /*e6c0*/  UISETP.NE.AND UP0, UPT, UR43, 0x1, UPT ;  /* 0x000000012b00788c */ /* 0x000fd6000bf05270 */
[----:B------:R-:W-:Y:S01]  /*e6d0*/  @UP0 ULDC UR4, c[0x0][0xc54] ;  /* 0x0003150000040ab9 */ /* 0x000fe20000000800 */
[----:B------:R-:W-:Y:S01]  /*e6e0*/  @UP0 ULDC UR7, c[0x0][0xc58] ;  /* 0x0003160000070ab9 */ /* 0x000fe20000000800 */
[----:B------:R-:W-:-:S04]  /*e6f0*/  UIMAD.WIDE.U32 UR4, UR6, UR4, URZ ;  /* 0x00000004060472a5 */ /* 0x000fc8000f8e003f */
[----:B------:R-:W-:-:S12]  /*e700*/  @UP0 USHF.R.U32.HI UR41, URZ, UR7, UR5 ;  /* 0x000000073f290299 */ /* 0x000fd80008011605 */
.L_x_2278:
        /* <DEDUP_REMOVED lines=8> */
[----:B------:R-:W-:Y:S01]  /*e790*/  ULDC UR4, c[0x0][0x448] ;  /* 0x0001120000047ab9 */ /* 0x000fe20000000800 */
[----:B------:R-:W-:Y:S01]  /*e7a0*/  ULDC UR7, c[0x0][0x2f0] ;  /* 0x0000bc0000077ab9 */ /* 0x000fe20000000800 */
[----:B------:R-:W-:-:S05]  /*e7b0*/  IMAD.MOV.U32 R17, RZ, RZ, RZ ;  /* 0x000000ffff117224 */ /* 0x000fca00078e00ff */
[----:B------:R-:W1:Y:S01]  /*e7c0*/  S2UR UR47, SR_CTAID.X ;  /* 0x00000000002f79c3 */ /* 0x000e620000002500 */
[----:B------:R-:W-:Y:S01]  /*e7d0*/  UISETP.NE.AND UP1, UPT, UR4, 0x1, UPT ;  /* 0x000000010400788c */ /* 0x000fe2000bf25270 */
[----:B------:R-:W-:Y:S02]  /*e7e0*/  ULDC UR8, c[0x0][0x288] ;  /* 0x0000a20000087ab9 */ /* 0x000fe40000000800 */
[----:B------:R-:W-:Y:S02]  /*e7f0*/  ULDC.64 UR4, c[0x0][0x418] ;  /* 0x0001060000047ab9 */ /* 0x000fe40000000a00 */
[----:B------:R-:W-:-:S03]  /*e800*/  UISETP.NE.U32.AND UP0, UPT, UR4, URZ, UPT ;  /* 0x0000003f0400728c */ /* 0x000fc6000bf05070 */
[----:B------:R-:W-:Y:S01]  /*e810*/  ULDC UR4, c[0x0][0x424] ;  /* 0x0001090000047ab9 */ /* 0x000fe20000000800 */
[----:B------:R-:W-:-:S03]  /*e820*/  UISETP.NE.AND.EX UP0, UPT, UR5, URZ, UPT, UP0 ;  /* 0x0000003f0500728c */ /* 0x000fc6000bf05300 */
[----:B------:R-:W-:Y:S01]  /*e830*/  @UP1 ULDC UR5, c[0x0][0x44c] ;  /* 0x0001130000051ab9 */ /* 0x000fe20000000800 */
[----:B0-----:R-:W-:Y:S01]  /*e840*/  ISETP.NE.U32.AND P0, PT, R2, RZ, PT ;  /* 0x000000ff0200720c */ /* 0x001fe20003f05070 */
[----:B------:R-:W-:-:S03]  /*e850*/  USEL UR38, UR4, 0x1, UP0 ;  /* 0x0000000104267887 */ /* 0x000fc60008000000 */
[----:B------:R-:W-:Y:S01]  /*e860*/  ISETP.NE.AND.EX P0, PT, R3, RZ, PT, P0 ;  /* 0x000000ff0300720c */ /* 0x000fe20003f05300 */
[----:B-1----:R-:W-:Y:S02]  /*e870*/  ULEA UR6, UR47, 0x7f, 0x7 ;  /* 0x0000007f2f067891 */ /* 0x002fe4000f8e383f */
[----:B------:R-:W-:Y:S02]  /*e880*/  UIMAD UR38, UR38, UR7, URZ ;  /* 0x00000007262672a4 */ /* 0x000fe4000f8e023f */
[----:B------:R-:W-:Y:S01]  /*e890*/  UIMAD.WIDE.U32 UR4, UR6, UR5, URZ ;  /* 0x00000005060472a5 */ /* 0x000fe2000f8e003f */
[----:B------:R-:W-:-:S03]  /*e8a0*/  @UP1 ULDC UR7, c[0x0][0x450] ;  /* 0x0001140000071ab9 */ /* 0x000fc60000000800 */
[----:B------:R-:W-:-:S04]  /*e8b0*/  @UP1 USHF.R.U32.HI UR6, URZ, UR7, UR5 ;  /* 0x000000073f061299 */ /* 0x000fc80008011605 */
[----:B------:R-:W0:Y:S01]  /*e8c0*/  @P0 LDC.64 R2, c[0x0][0xa28] ;  /* 0x00028a00ff020b82 */ /* 0x000e220000000a00 */
[----:B------:R-:W-:Y:S02]  /*e8d0*/  UIADD3 UR5, UR38, 0xa0, -UR8 ;  /* 0x000000a026057890 */ /* 0x000fe4000fffe808 */
[----:B------:R-:W-:Y:S02]  /*e8e0*/  UIADD3 UR4, UR38, 0x9f, URZ ;  /* 0x0000009f26047890 */ /* 0x000fe4000fffe03f */
[----:B------:R-:W-:Y:S02]  /*e8f0*/  UIADD3 UR6, UR5, UR6, URZ ;  /* 0x0000000605067290 */ /* 0x000fe4000fffe03f */
[----:B------:R-:W-:Y:S02]  /*e900*/  UIMAD.WIDE UR4, UR4, 0x66666667, URZ ;  /* 0x66666667040478a5 */ /* 0x000fe4000f8e023f */
[----:B------:R-:W-:Y:S02]  /*e910*/  UIMAD.WIDE UR6, UR6, 0x66666667, URZ ;  /* 0x66666667060678a5 */ /* 0x000fe4000f8e023f */
[----:B------:R-:W-:-:S02]  /*e920*/  USHF.R.U32.HI UR42, URZ, 0x1f, UR5 ;  /* 0x0000001f3f2a7899 */ /* 0x000fc40008011605 */
[----:B------:R-:W-:Y:S02]  /*e930*/  USHF.R.U32.HI UR44, URZ, 0x1f, UR7 ;  /* 0x0000001f3f2c7899 */ /* 0x000fe40008011607 */
[----:B------:R-:W-:Y:S02]  /*e940*/  ULEA.HI.SX32 UR42, UR5, UR42, 0x1a ;  /* 0x0000002a052a7291 */ /* 0x000fe4000f8fd23f */
[----:B------:R-:W-:-:S04]  /*e950*/  ULEA.HI.SX32 UR44, UR7, UR44, 0x1a ;  /* 0x0000002c072c7291 */ /* 0x000fc8000f8fd23f */
[----:B------:R-:W-:Y:S02]  /*e960*/  UISETP.LT.AND UP0, UPT, UR42, UR44, UPT ;  /* 0x0000002c2a00728c */ /* 0x000fe4000bf01270 */
[----:B------:R-:W-:Y:S01]  /*e970*/  UP2UR UR48, UPR, URZ, 0x2 ;  /* 0x000000023f307883 */ /* 0x000fe20008000000 */
[----:B0-----:R-:W-:Y:S01]  /*e980*/  @P0 IMAD.WIDE R2, R18, 0x4, R2 ;  /* 0x0000000412020825 */ /* 0x001fe200078e0202 */
[----:B------:R-:W-:-:S04]  /*e990*/  USEL UR11, UR42, UR44, UP0 ;  /* 0x0000002c2a0b7287 */ /* 0x000fc80008000000 */
[----:B------:R-:W-:Y:S01]  /*e9a0*/  UISETP.GE.AND UP1, UPT, UR11, 0x1, UPT ;  /* 0x000000010b00788c */ /* 0x000fe2000bf26270 */
[----:B------:R0:W5:Y:S01]  /*e9b0*/  @P0 LDG.E R17, desc[UR36][R2.64] ;  /* 0x0000002402110981 */ /* 0x000162000c1e1900 */
[----:B------:R-:W-:Y:S02]  /*e9c0*/  USHF.R.U32.HI UR9, URZ, 0x10, UR43 ;  /* 0x000000103f097899 */ /* 0x000fe4000801162b */
[----:B------:R-:W-:Y:S02]  /*e9d0*/  ULOP3.LUT UR43, UR43, 0xffff, URZ, 0xc0, !UPT ;  /* 0x0000ffff2b2b7892 */ /* 0x000fe4000f8ec03f */
[----:B------:R-:W-:Y:S01]  /*e9e0*/  PLOP3.LUT P0, PT, PT, PT, UP1, 0x80, 0x0 ;  /* 0x000000000000781c */ /* 0x000fe20003f0f018 */
[----:B------:R-:W-:Y:S01]  /*e9f0*/  UISETP.NE.AND UP0, UPT, UR9, URZ, UPT ;  /* 0x0000003f0900728c */ /* 0x000fe2000bf05270 */
[----:B------:R-:W-:-:S10]  /*ea00*/  UMOV UR40, URZ ;  /* 0x0000003f00287c82 */ /* 0x000fd40008000000 */
[----:B------:R-:W-:Y:S01]  /*ea10*/  @!UP0 ULDC UR9, c[0x0][0x9f0] ;  /* 0x00027c0000098ab9 */ /* 0x000fe20000000800 */
[----:B0-----:R-:W-:Y:S05]  /*ea20*/  @!P0 BRA `(.L_x_2280) ;  /* 0x0000000000788947 */ /* 0x001fea0003800000 */
[----:B------:R-:W-:Y:S01]  /*ea30*/  IABS R2, UR9 ;  /* 0x0000000900027c13 */ /* 0x000fe20008000000 */
[----:B------:R-:W-:Y:S02]  /*ea40*/  UIADD3 UR6, UR9, -0x1, UR11 ;  /* 0xffffffff09067890 */ /* 0x000fe4000fffe00b */
[----:B------:R-:W-:Y:S01]  /*ea50*/  IABS R5, UR9 ;  /* 0x0000000900057c13 */ /* 0x000fe20008000000 */
[----:B------:R-:W-:Y:S01]  /*ea60*/  UMOV UR4, URZ ;  /* 0x0000003f00047c82 */ /* 0x000fe20008000000 */
        /* <DEDUP_REMOVED lines=26> */
.L_x_2280:
        /* <DEDUP_REMOVED lines=34> */
.L_x_2281:
        /* <DEDUP_REMOVED lines=20> */
.L_x_2282:
        /* <DEDUP_REMOVED lines=20> */
.L_x_2283:
        /* <DEDUP_REMOVED lines=18> */
.L_x_2284:
        /* <DEDUP_REMOVED lines=38> */
.L_x_2339:
[----:B------:R-:W2:Y:S01]  /*f430*/  LDL R0, [R1+0x14] ;  /* 0x0000140001007983 */ /* 0x000ea20000100800 */
[----:B------:R-:W-:Y:S01]  /*f440*/  UMOV UR4, 0xa0 ;  /* 0x000000a000047882 */ /* 0x000fe20000000000 */
[----:B------:R-:W-:Y:S01]  /*f450*/  LOP3.LUT R15, R27, 0x80, RZ, 0xfc, !PT ;  /* 0x000000801b0f7812 */ /* 0x000fe200078efcff */
[----:B------:R-:W-:Y:S01]  /*f460*/  UIMAD UR4, UR50, UR4, -0xa0 ;  /* 0xffffff60320474a4 */ /* 0x000fe2000f8e0204 */
[----:B------:R-:W0:Y:S01]  /*f470*/  @P2 LDC R2, c[0x0][0x434] ;  /* 0x00010d00ff022b82 */ /* 0x000e220000000800 */
[----:B-----5:R-:W-:-:S07]  /*f480*/  SHF.R.S32.HI R37, RZ, 0x1f, R30 ;  /* 0x0000001fff257819 */ /* 0x020fce000001141e */
[----:B------:R-:W1:Y:S01]  /*f490*/  @P2 LDC R3, c[0x0][0x438] ;  /* 0x00010e00ff032b82 */ /* 0x000e620000000800 */
[----:B------:R-:W-:Y:S01]  /*f4a0*/  IMAD.MOV.U32 R33, RZ, RZ, 0x40 ;  /* 0x00000040ff217424 */ /* 0x000fe200078e00ff */
[----:B------:R-:W-:Y:S01]  /*f4b0*/  STL [R1+0x10], R15 ;  /* 0x0000100f01007387 */ /* 0x000fe20000100800 */
[----:B------:R-:W-:Y:S01]  /*f4c0*/  LOP3.LUT R16, R16, 0xffffffdf, RZ, 0xc0, !PT ;  /* 0xffffffdf10107812 */ /* 0x000fe200078ec0ff */
[----:B------:R-:W-:-:S05]  /*f4d0*/  IMAD.U32 R32, RZ, RZ, UR41 ;  /* 0x00000029ff207e24 */ /* 0x000fca000f8e00ff */
[----:B------:R-:W-:Y:S02]  /*f4e0*/  SHF.R.S32.HI R32, RZ, 0x1f, R32 ;  /* 0x0000001fff207819 */ /* 0x000fe40000011420 */
[----:B--2---:R-:W-:Y:S01]  /*f4f0*/  R2UR UR5, R0 ;  /* 0x00000000000572ca */ /* 0x004fe200000e0000 */
[----:B------:R-:W-:-:S04]  /*f500*/  VIADD R0, R15, UR4 ;  /* 0x000000040f007c36 */ /* 0x000fc80008000000 */
[C---:B------:R-:W-:Y:S01]  /*f510*/  IMAD.IADD R9, R0.reuse, 0x1, R17 ;  /* 0x0000000100097824 */ /* 0x040fe200078e0211 */
[----:B------:R-:W-:-:S03]  /*f520*/  ISETP.GE.AND P0, PT, R0, UR38, PT ;  /* 0x0000002600007c0c */ /* 0x000fc6000bf06270 */
[----:B0-----:R-:W-:Y:S01]  /*f530*/  @P2 IMAD.HI.U32 R0, R9, R2, RZ ;  /* 0x0000000209002227 */ /* 0x001fe200078e00ff */
[----:B------:R-:W-:-:S03]  /*f540*/  ISETP.GT.U32.OR P0, PT, R15, 0x9f, P0 ;  /* 0x0000009f0f00780c */ /* 0x000fc60000704470 */
[----:B------:R-:W-:Y:S01]  /*f550*/  IMAD.MOV.U32 R12, RZ, RZ, R9 ;  /* 0x000000ffff0c7224 */ /* 0x000fe200078e0009 */
[----:B-1----:R-:W-:-:S09]  /*f560*/  @P2 SHF.R.U32.HI R12, RZ, R3, R0 ;  /* 0x00000003ff0c2219 */ /* 0x002fd20000011600 */
[----:B------:R-:W0:Y:S01]  /*f570*/  @!P0 LDC.64 R6, c[0x0][0x428] ;  /* 0x00010a00ff068b82 */ /* 0x000e220000000a00 */
[--C-:B------:R-:W-:Y:S01]  /*f580*/  @!P0 SHF.R.S32.HI R3, RZ, 0x1f, R12.reuse ;  /* 0x0000001fff038819 */ /* 0x100fe2000001140c */
[----:B------:R-:W-:-:S06]  /*f590*/  @!P0 IMAD.MOV.U32 R2, RZ, RZ, R12 ;  /* 0x000000ffff028224 */ /* 0x000fcc00078e000c */
[----:B------:R-:W1:Y:S01]  /*f5a0*/  @!P0 LDC.64 R4, c[0x0][0x418] ;  /* 0x00010600ff048b82 */ /* 0x000e620000000a00 */
[-C--:B0-----:R-:W-:Y:S02]  /*f5b0*/  @!P0 IMAD R0, R37, R6.reuse, RZ ;  /* 0x0000000625008224 */ /* 0x081fe400078e02ff */
        /* <DEDUP_REMOVED lines=23> */
[----:B------:R-:W-:-:S06]  /*f730*/  IMAD.MOV.U32 R0, RZ, RZ, RZ ;  /* 0x000000ffff007224 */ /* 0x000fcc00078e00ff */
        /* <DEDUP_REMOVED lines=13> */
[----:B------:R-:W-:Y:S02]  /*f810*/  IMAD.U32 R11, RZ, RZ, UR50 ;  /* 0x00000032ff0b7e24 */ /* 0x000fe4000f8e00ff */
[----:B-1----:R-:W-:Y:S01]  /*f820*/  IMAD R6, R19, R2, R13 ;  /* 0x0000000213067224 */ /* 0x002fe200078e020d */
[----:B------:R-:W-:Y:S01]  /*f830*/  SHF.R.U32.HI R7, RZ, 0x5, R18 ;  /* 0x00000005ff077819 */ /* 0x000fe20000011612 */
[----:B------:R-:W-:-:S02]  /*f840*/  IMAD.SHL.U32 R2, R29, 0x80, RZ ;  /* 0x000000801d027824 */ /* 0x000fc400078e00ff */
[----:B------:R-:W-:Y:S02]  /*f850*/  VIADD R11, R11, 0xffffffff ;  /* 0xffffffff0b0b7836 */ /* 0x000fe40000000000 */
[----:B------:R-:W-:Y:S01]  /*f860*/  @P0 LOP3.LUT R16, R16, 0x20, RZ, 0xfc, !PT ;  /* 0x0000002010100812 */ /* 0x000fe200078efcff */
[----:B------:R-:W-:Y:S01]  /*f870*/  IMAD.SHL.U32 R36, R7, 0x200, RZ ;  /* 0x0000020007247824 */ /* 0x000fe200078e00ff */
[----:B------:R-:W-:Y:S02]  /*f880*/  LOP3.LUT R10, R2, 0x380, RZ, 0xc0, !PT ;  /* 0x00000380020a7812 */ /* 0x000fe400078ec0ff */
[----:B------:R-:W-:-:S03]  /*f890*/  LOP3.LUT R16, R16, 0xffffffbf, RZ, 0xc0, !PT ;  /* 0xffffffbf10107812 */ /* 0x000fc600078ec0ff */
[----:B------:R-:W-:-:S05]  /*f8a0*/  IMAD R10, R7, 0x10, R10 ;  /* 0x00000010070a7824 */ /* 0x000fca00078e020a */
[----:B------:R-:W-:-:S04]  /*f8b0*/  LOP3.LUT R3, R10, 0x70, R31, 0x78, !PT ;  /* 0x000000700a037812 */ /* 0x000fc800078e781f */
[----:B------:R-:W-:Y:S02]  /*f8c0*/  LOP3.LUT R3, R3, 0xc00, R2, 0xf8, !PT ;  /* 0x00000c0003037812 */ /* 0x000fe400078ef802 */
[----:B------:R-:W-:-:S03]  /*f8d0*/  LOP3.LUT R2, R8, 0x80, RZ, 0xc0, !PT ;  /* 0x0000008008027812 */ /* 0x000fc600078ec0ff */
[----:B------:R0:W-:Y:S01]  /*f8e0*/  STL [R1+0x4], R3 ;  /* 0x0000040301007387 */ /* 0x0001e20000100800 */
[----:B------:R-:W-:-:S04]  /*f8f0*/  LOP3.LUT R2, R2, 0x10, R29, 0xf8, !PT ;  /* 0x0000001002027812 */ /* 0x000fc800078ef81d */
[----:B------:R-:W-:Y:S02]  /*f900*/  LOP3.LUT R2, R2, 0x10, R9, 0x78, !PT ;  /* 0x0000001002027812 */ /* 0x000fe400078e7809 */
[----:B0-----:R-:W-:-:S04]  /*f910*/  LOP3.LUT R3, R36, 0x60, R8, 0xf8, !PT ;  /* 0x0000006024037812 */ /* 0x001fc800078ef808 */
[----:B------:R-:W-:-:S04]  /*f920*/  LOP3.LUT R3, R3, 0x100, R8, 0xf8, !PT ;  /* 0x0000010003037812 */ /* 0x000fc800078ef808 */
[----:B------:R-:W-:-:S05]  /*f930*/  LOP3.LUT R2, R3, R2, RZ, 0xfc, !PT ;  /* 0x0000000203027212 */ /* 0x000fca00078efcff */
[----:B------:R0:W-:Y:S02]  /*f940*/  STL [R1], R2 ;  /* 0x0000000201007387 */ /* 0x0001e40000100800 */
[----:B0-----:R-:W-:-:S05]  /*f950*/  IMAD.U32 R2, RZ, RZ, UR4 ;  /* 0x00000004ff027e24 */ /* 0x001fca000f8e00ff */
[----:B------:R-:W-:-:S13]  /*f960*/  ISETP.NE.AND P0, PT, R2, 0x3, PT ;  /* 0x000000030200780c */ /* 0x000fda0003f05270 */
[----:B------:R-:W-:Y:S01]  /*f970*/  @P0 LOP3.LUT R16, R16, 0x40, RZ, 0xfc, !PT ;  /* 0x0000004010100812 */ /* 0x000fe200078efcff */
[----:B------:R-:W-:Y:S06]  /*f980*/  @!P0 BRA `(.L_x_2286) ;  /* 0x0000000000048947 */ /* 0x000fec0003800000 */
[----:B------:R-:W-:Y:S01]  /*f990*/  BPT.TRAP 0x1 ;  /* 0x000000040000795c */ /* 0x000fe20000300000 */
.L_x_2286:
[----:B------:R-:W-:Y:S01]  /*f9a0*/  IMAD.MOV.U32 R2, RZ, RZ, 0x1 ;  /* 0x00000001ff027424 */ /* 0x000fe200078e00ff */
[----:B------:R-:W-:-:S04]  /*f9b0*/  SHF.R.S32.HI R21, RZ, 0x1f, R6 ;  /* 0x0000001fff157819 */ /* 0x000fc80000011406 */
[----:B------:R-:W-:-:S04]  /*f9c0*/  SHF.L.U32 R3, R2, 0x1f, RZ ;  /* 0x0000001f02037819 */ /* 0x000fc800000006ff */
[----:B------:R-:W0:Y:S02]  /*f9d0*/  SYNCS.PHASECHK.TRANS64.TRYWAIT P0, [UR45+0x29880], R3 ;  /* 0x02988003ff0075a7 */ /* 0x000e24000800016d */
[----:B0-----:R-:W-:Y:S05]  /*f9e0*/  @!P0 BRA `(.L_x_2287) ;  /* 0x0000003800b08947 */ /* 0x001fea0003800000 */
.L_x_2340:
[----:B------:R-:W-:Y:S01]  /*f9f0*/  ULDC.64 UR4, c[0x0][0x328] ;  /* 0x0000ca0000047ab9 */ /* 0x000fe20000000a00 */
        /* <DEDUP_REMOVED lines=38> */
[----:B------:R-:W-:Y:S02]  /*fc60*/  IADD3.X R10, R19, UR4, R9, P0, !PT ;  /* 0x00000004130a7c10 */ /* 0x000fe400087fe409 */
[----:B------:R-:W-:Y:S01]  /*fc70*/  IADD3 R20, P0, R2, UR6, RZ ;  /* 0x0000000602147c10 */ /* 0x000fe2000ff1e0ff */
[----:B------:R-:W-:-:S03]  /*fc80*/  IMAD.MOV.U32 R2, RZ, RZ, -0xa0 ;  /* 0xffffff60ff027424 */ /* 0x000fc600078e00ff */
[----:B------:R-:W-:Y:S01]  /*fc90*/  IADD3.X R19, R19, UR4, R3, P0, !PT ;  /* 0x0000000413137c10 */ /* 0x000fe200087fe403 */
[----:B------:R-:W-:Y:S01]  /*fca0*/  IMAD R9, R11, R2, UR38 ;  /* 0x000000260b097e24 */ /* 0x000fe2000f8e0202 */
[----:B------:R-:W-:-:S03]  /*fcb0*/  UMOV UR4, 0xffffffff ;  /* 0xffffffff00047882 */ /* 0x000fc60000000000 */
        /* <DEDUP_REMOVED lines=10> */
[C---:B------:R-:W-:Y:S01]  /*fd60*/  ISETP.GE.AND P2, PT, R9.reuse, 0x41, PT ;  /* 0x000000410900780c */ /* 0x040fe20003f46270 */
[----:B------:R-:W-:Y:S01]  /*fd70*/  SHFL.IDX PT, R19, R19, RZ, 0x1c1f ;  /* 0x001c1fff13137589 */ /* 0x000fe200000e0000 */
[----:B------:R-:W-:Y:S01]  /*fd80*/  VIADD R34, R8, 0xa400 ;  /* 0x0000a40008227836 */ /* 0x000fe20000000000 */
        /* <DEDUP_REMOVED lines=33> */
.L_x_2352:
        /* <DEDUP_REMOVED lines=15> */
[----:B------:R-:W-:-:S13]  /*10090*/  LOP3.LUT P6, RZ, R16, 0x40, RZ, 0xc0, !PT ;  /* 0x0000004010ff7812 */ /* 0x000fda00078cc0ff */
[----:B-1----:R-:W-:Y:S05]  /*100a0*/  @!P6 BRA `(.L_x_2289) ;  /* 0x000000000004e947 */ /* 0x002fea0003800000 */
[----:B------:R-:W-:Y:S01]  /*100b0*/  BPT.TRAP 0x1 ;  /* 0x000000040000795c */ /* 0x000fe20000300000 */
.L_x_2289:
[----:B------:R-:W-:Y:S01]  /*100c0*/  SYNCS.ARRIVE.TRANS64.A1T0 RZ, [UR45+0x29870], RZ ;  /* 0x029870ffffff79a7 */ /* 0x000fe2000810002d */
[----:B------:R-:W-:Y:S05]  /*100d0*/  @!P6 BRA `(.L_x_2290) ;  /* 0x000000000004e947 */ /* 0x000fea0003800000 */
[----:B------:R-:W-:Y:S01]  /*100e0*/  BPT.TRAP 0x1 ;  /* 0x000000040000795c */ /* 0x000fe20000300000 */
.L_x_2290:
[----:B------:R-:W-:-:S05]  /*100f0*/  IMAD.MOV.U32 R2, RZ, RZ, 0x1 ;  /* 0x00000001ff027424 */ /* 0x000fca00078e00ff */
[----:B------:R-:W-:-:S04]  /*10100*/  SHF.L.U32 R2, R2, 0x1f, RZ ;  /* 0x0000001f02027819 */ /* 0x000fc800000006ff */
[----:B------:R-:W1:Y:S02]  /*10110*/  SYNCS.PHASECHK.TRANS64.TRYWAIT P0, [UR45+0x29840], R2 ;  /* 0x02984002ff0075a7 */ /* 0x000e64000800016d */
[----:B-1----:R-:W-:Y:S05]  /*10120*/  @!P0 BRA `(.L_x_2291) ;  /* 0x0000003800c88947 */ /* 0x002fea0003800000 */
.L_x_2353:
        /* <DEDUP_REMOVED lines=8> */
[----:B------:R-:W-:-:S02]  /*101b0*/  IMAD R22, R22, UR10, RZ ;  /* 0x0000000a16167c24 */ /* 0x000fc4000f8e02ff */
[----:B------:R-:W-:Y:S02]  /*101c0*/  IMAD.IADD R3, R3, 0x1, R21 ;  /* 0x0000000103037824 */ /* 0x000fe400078e0215 */
        /* <DEDUP_REMOVED lines=20> */
[----:B------:R-:W-:Y:S02]  /*10310*/  IMAD.SHL.U32 R29, R29, 0x40, RZ ;  /* 0x000000401d1d7824 */ /* 0x000fe400078e00ff */
[----:B------:R-:W-:-:S03]  /*10320*/  IMAD.WIDE.U32 R2, R8, UR41, R2 ;  /* 0x0000002908027c25 */ /* 0x000fc6000f8e0002 */
[----:B------:R-:W-:Y:S02]  /*10330*/  LOP3.LUT R29, R29, 0x40, RZ, 0xc0, !PT ;  /* 0x000000401d1d7812 */ /* 0x000fe400078ec0ff */
[----:B------:R-:W-:Y:S01]  /*10340*/  IADD3 R0, P0, R2, UR6, RZ ;  /* 0x0000000602007c10 */ /* 0x000fe2000ff1e0ff */
[----:B------:R-:W-:-:S03]  /*10350*/  IMAD.SHL.U32 R2, R10, 0x80, RZ ;  /* 0x000000800a027824 */ /* 0x000fc600078e00ff */
[----:B------:R-:W-:Y:S01]  /*10360*/  IADD3.X R7, R7, UR4, R3, P0, !PT ;  /* 0x0000000407077c10 */ /* 0x000fe200087fe403 */
[----:B------:R-:W-:Y:S01]  /*10370*/  IMAD.SHL.U32 R3, R10, 0x10, RZ ;  /* 0x000000100a037824 */ /* 0x000fe200078e00ff */
[----:B------:R-:W-:Y:S01]  /*10380*/  LOP3.LUT R2, R2, 0x180, RZ, 0xc0, !PT ;  /* 0x0000018002027812 */ /* 0x000fe200078ec0ff */
[----:B------:R-:W-:-:S03]  /*10390*/  UMOV UR4, 0xffffffff ;  /* 0xffffffff00047882 */ /* 0x000fc60000000000 */
        /* <DEDUP_REMOVED lines=23> */
[----:B------:R-:W-:Y:S02]  /*10510*/  @P3 IMAD.X R19, RZ, RZ, R8, P0 ;  /* 0x000000ffff133224 */ /* 0x000fe400000e0608 */
[----:B--2---:R-:W-:Y:S01]  /*10520*/  @P3 IMAD.MOV.U32 R2, RZ, RZ, R14 ;  /* 0x000000ffff023224 */ /* 0x004fe200078e000e */
[----:B------:R-:W-:Y:S01]  /*10530*/  SHFL.IDX PT, R8, R6, 0x2, 0x1c1f ;  /* 0x005c1f0006087f89 */ /* 0x000fe200000e0000 */
[----:B------:R-:W-:Y:S02]  /*10540*/  @P3 IMAD.MOV.U32 R3, RZ, RZ, R19 ;  /* 0x000000ffff033224 */ /* 0x000fe400078e0013 */
[C---:B------:R-:W-:Y:S01]  /*10550*/  @P2 VIADD R19, R36.reuse, UR45 ;  /* 0x0000002d24132c36 */ /* 0x040fe20008000000 */
[----:B------:R-:W1:Y:S04]  /*10560*/  SHFL.IDX PT, R14, R5, 0x2, 0x1c1f ;  /* 0x005c1f00050e7f89 */ /* 0x000e6800000e0000 */
        /* <DEDUP_REMOVED lines=22> */
.L_x_2365:
        /* <DEDUP_REMOVED lines=14> */
.L_x_2294:
[----:B------:R-:W-:Y:S05]  /*107b0*/  BSYNC B0 ;  /* 0x0000000000007941 */ /* 0x000fea0003800000 */
.L_x_2293:
[----:B------:R-:W-:Y:S01]  /*107c0*/  NOP ;  /* 0x0000000000007918 */ /* 0x000fe20000000000 */
[----:B------:R-:W-:Y:S01]  /*107d0*/  SYNCS.ARRIVE.TRANS64.RED.A0T1 RZ, [UR45+0x29830], RZ ;  /* 0x029830ffffff79a7 */ /* 0x000fe2000820042d */
[----:B------:R-:W-:Y:S01]  /*107e0*/  ARRIVES.LDGSTSBAR.64.TRANSCNT [UR45+0x29830] ;  /* 0x02983000ff0079b0 */ /* 0x000fe20008000aad */
[----:B------:R-:W-:Y:S01]  /*107f0*/  NOP ;  /* 0x0000000000007918 */ /* 0x000fe20000000000 */
[----:B------:R-:W-:-:S13]  /*10800*/  LOP3.LUT P0, RZ, R16, 0x40, RZ, 0xc0, !PT ;  /* 0x0000004010ff7812 */ /* 0x000fda000780c0ff */
[----:B------:R-:W-:Y:S05]  /*10810*/  @!P0 BRA `(.L_x_2295) ;  /* 0x0000000000048947 */ /* 0x000fea0003800000 */
[----:B------:R-:W-:Y:S01]  /*10820*/  BPT.TRAP 0x1 ;  /* 0x000000040000795c */ /* 0x000fe20000300000 */
.L_x_2295:
[----:B------:R-:W-:Y:S01]  /*10830*/  SYNCS.ARRIVE.TRANS64.A1T0 RZ, [UR45+0x29830], RZ ;  /* 0x029830ffffff79a7 */ /* 0x000fe2000810002d */
[----:B------:R-:W-:Y:S05]  /*10840*/  WARPSYNC.ALL ;  /* 0x0000000000007948 */ /* 0x000fea0003800000 */
[----:B------:R-:W4:Y:S01]  /*10850*/  S2R R19, SR_CTAID.Z ;  /* 0x0000000000137919 */ /* 0x000f220000002700 */
        /* <DEDUP_REMOVED lines=10> */
[----:B----4-:R-:W-:Y:S01]  /*10900*/  SHF.R.S32.HI R18, RZ, 0x1f, R19 ;  /* 0x0000001fff127819 */ /* 0x010fe20000011413 */
[----:B------:R-:W-:Y:S10]  /*10910*/  @!P0 BRA `(.L_x_2296) ;  /* 0x0000000000408947 */ /* 0x000ff40003800000 */
[----:B-1-3--:R-:W-:Y:S01]  /*10920*/  MOV R2, 0x0 ;  /* 0x0000000000027802 */ /* 0x00afe20000000f00 */
[----:B------:R-:W-:Y:S01]  /*10930*/  ULDC.64 UR6, c[0x4][0xc8] ;  /* 0x0100320000067ab9 */ /* 0x000fe20000000a00 */
[----:B------:R-:W-:Y:S01]  /*10940*/  ULDC.64 UR8, c[0x4][0xd0] ;  /* 0x0100340000087ab9 */ /* 0x000fe20000000a00 */
[----:B------:R-:W-:Y:S01]  /*10950*/  ULDC.64 UR4, c[0x4][0x28] ;  /* 0x01000a0000047ab9 */ /* 0x000fe20000000a00 */
[----:B------:R-:W-:Y:S02]  /*10960*/  IMAD.U32 R4, RZ, RZ, UR6 ;  /* 0x00000006ff047e24 */ /* 0x000fe4000f8e00ff */
[----:B------:R-:W1:Y:S01]  /*10970*/  LDC.64 R2, c[0x4][R2] ;  /* 0x0100000002027b82 */ /* 0x000e620000000a00 */
        /* <DEDUP_REMOVED lines=8> */
[----:B0-----:R-:W-:-:S07]  /*10a00*/  LEPC R20, `(.L_x_2296) ;  /* 0x000000001014794e */ /* 0x001fce0000000000 */
[----:B-12---:R-:W-:Y:S05]  /*10a10*/  CALL.ABS.NOINC R2 ;  /* 0x0000000002007343 */ /* 0x006fea0003c00000 */
.L_x_2296:
[----:B------:R-:W-:Y:S01]  /*10a20*/  UISETP.NE.AND UP0, UPT, UR48, URZ, UPT ;  /* 0x0000003f3000728c */ /* 0x000fe2000bf05270 */
[----:B-1----:R-:W-:Y:S02]  /*10a30*/  IMAD.U32 R0, RZ, RZ, UR47 ;  /* 0x0000002fff007e24 */ /* 0x002fe4000f8e00ff */
[----:B------:R-:W-:Y:S02]  /*10a40*/  IMAD.U32 R4, RZ, RZ, UR38 ;  /* 0x00000026ff047e24 */ /* 0x000fe4000f8e00ff */
[----:B------:R-:W-:Y:S01]  /*10a50*/  IMAD R27, R0, 0x80, R27 ;  /* 0x00000080001b7824 */ /* 0x000fe200078e021b */
[----:B------:R-:W-:Y:S01]  /*10a60*/  PLOP3.LUT P0, PT, PT, PT, UP0, 0x80, 0x0 ;  /* 0x000000000000781c */ /* 0x000fe20003f0f008 */
[----:B---3--:R-:W-:Y:S02]  /*10a70*/  IMAD.U32 R3, RZ, RZ, UR46 ;  /* 0x0000002eff037e24 */ /* 0x008fe4000f8e00ff */
[----:B------:R-:W-:Y:S02]  /*10a80*/  IMAD.MOV.U32 R7, RZ, RZ, R27 ;  /* 0x000000ffff077224 */ /* 0x000fe400078e001b */
[----:B------:R-:W-:Y:S01]  /*10a90*/  @UP0 ULDC UR4, c[0x0][0x44c] ;  /* 0x0001130000040ab9 */ /* 0x000fe20000000800 */
[----:B------:R-:W-:-:S02]  /*10aa0*/  IMAD.MOV.U32 R2, RZ, RZ, R4 ;  /* 0x000000ffff027224 */ /* 0x000fc400078e0004 */
[----:B------:R-:W-:-:S05]  /*10ab0*/  IMAD.U32 R5, RZ, RZ, UR39 ;  /* 0x00000027ff057e24 */ /* 0x000fca000f8e00ff */
[----:B------:R-:W-:Y:S01]  /*10ac0*/  @P0 IMAD.HI.U32 R0, R27, UR4, RZ ;  /* 0x000000041b000c27 */ /* 0x000fe2000f8e00ff */
[----:B------:R-:W-:Y:S01]  /*10ad0*/  PLOP3.LUT P0, PT, PT, PT, UP0, 0x80, 0x0 ;  /* 0x000000000000781c */ /* 0x000fe20003f0f008 */
[----:B------:R-:W-:-:S12]  /*10ae0*/  @UP0 ULDC UR4, c[0x0][0x450] ;  /* 0x0001140000040ab9 */ /* 0x000fd80000000800 */
[----:B------:R-:W-:Y:S01]  /*10af0*/  @P0 SHF.R.U32.HI R7, RZ, UR4, R0 ;  /* 0x00000004ff070c19 */ /* 0x000fe20008011600 */
[----:B------:R-:W-:Y:S01]  /*10b00*/  ULDC.64 UR4, c[0x0][0x2e0] ;  /* 0x0000b80000047ab9 */ /* 0x000fe20000000a00 */
[----:B------:R-:W1:Y:S01]  /*10b10*/  LDC R0, c[0x0][0x448] ;  /* 0x00011200ff007b82 */ /* 0x000e620000000800 */
        /* <DEDUP_REMOVED lines=12> */
[----:B-1----:R-:W-:-:S04]  /*10be0*/  IMAD R27, R0, R4, R27 ;  /* 0x00000004001b7224 */ /* 0x002fc800078e021b */
        /* <DEDUP_REMOVED lines=14> */
[----:B------:R-:W-:Y:S01]  /*10cd0*/  IMAD.U32 R3, RZ, RZ, UR47 ;  /* 0x0000002fff037e24 */ /* 0x000fe2000f8e00ff */
[----:B------:R-:W-:Y:S02]  /*10ce0*/  ULDC UR4, c[0x0][0x288] ;  /* 0x0000a20000047ab9 */ /* 0x000fe40000000800 */
[----:B------:R-:W2:Y:S01]  /*10cf0*/  SHFL.IDX PT, R2, R5, RZ, 0x1c1f ;  /* 0x001c1fff05027589 */ /* 0x000ea200000e0000 */
[----:B------:R-:W-:Y:S02]  /*10d00*/  IMAD R7, R0, UR4, RZ ;  /* 0x0000000400077c24 */ /* 0x000fe4000f8e02ff */
[----:B------:R-:W-:Y:S01]  /*10d10*/  IMAD R0, R3, 0x80, R28 ;  /* 0x0000008003007824 */ /* 0x000fe200078e021c */
[----:B------:R-:W-:Y:S03]  /*10d20*/  SHFL.IDX PT, R6, R5, 0x1, 0x1c1f ;  /* 0x003c1f0005067f89 */ /* 0x000fe600000e0000 */
[C---:B------:R-:W-:Y:S01]  /*10d30*/  VIADD R8, R0.reuse, 0x20 ;  /* 0x0000002000087836 */ /* 0x040fe20000000000 */
[----:B------:R-:W-:-:S13]  /*10d40*/  ISETP.GE.AND P0, PT, R0, R7, PT ;  /* 0x000000070000720c */ /* 0x000fda0003f06270 */
[----:B-1----:R-:W-:Y:S01]  /*10d50*/  @!P0 IADD3 R14, P4, R35, R14, RZ ;  /* 0x0000000e230e8210 */ /* 0x002fe20007f9e0ff */
[----:B------:R-:W-:-:S04]  /*10d60*/  @!P0 VIADD R19, R36, UR45 ;  /* 0x0000002d24138c36 */ /* 0x000fc80008000000 */
[----:B--2---:R-:W-:Y:S02]  /*10d70*/  @!P0 IMAD.X R3, RZ, RZ, R2, P4 ;  /* 0x000000ffff038224 */ /* 0x004fe400020e0602 */
[----:B------:R-:W-:Y:S02]  /*10d80*/  @!P0 IMAD.MOV.U32 R2, RZ, RZ, R14 ;  /* 0x000000ffff028224 */ /* 0x000fe400078e000e */
[----:B------:R-:W1:Y:S04]  /*10d90*/  SHFL.IDX PT, R14, R4, 0x1, 0x1c1f ;  /* 0x003c1f00040e7f89 */ /* 0x000e6800000e0000 */
[----:B------:R-:W-:Y:S04]  /*10da0*/  @!P0 LDGSTS.E.BYPASS.LTC128B.128 [R19+0x14400], desc[UR36][R2.64], !P3 ;  /* 0x1440000002138fae */ /* 0x000fe8000d901d64 */
[----:B------:R-:W-:Y:S04]  /*10db0*/  @!P0 LDGSTS.E.BYPASS.LTC128B.128 [R19+0x16400], desc[UR36][R2.64+0x40], !P2 ;  /* 0x1640004002138fae */ /* 0x000fe8000d101d64 */
[----:B------:R2:W-:Y:S01]  /*10dc0*/  @!P0 LDGSTS.E.BYPASS.LTC128B.128 [R19+0x18400], desc[UR36][R2.64+0x80], !P1 ;  /* 0x1840008002138fae */ /* 0x0005e2000c901d64 */
[----:B------:R-:W-:Y:S01]  /*10dd0*/  ISETP.GE.AND P0, PT, R8, R7, PT ;  /* 0x000000070800720c */ /* 0x000fe20003f06270 */
[----:B------:R-:W-:-:S12]  /*10de0*/  VIADD R8, R0, 0x40 ;  /* 0x0000004000087836 */ /* 0x000fd80000000000 */
[----:B-1----:R-:W-:Y:S01]  /*10df0*/  @!P0 IADD3 R14, P4, R35, R14, RZ ;  /* 0x0000000e230e8210 */ /* 0x002fe20007f9e0ff */
[----:B------:R-:W-:-:S04]  /*10e00*/  @!P0 VIADD R21, R36, UR45 ;  /* 0x0000002d24158c36 */ /* 0x000fc80008000000 */
[----:B------:R-:W-:Y:S02]  /*10e10*/  @!P0 IMAD.X R9, RZ, RZ, R6, P4 ;  /* 0x000000ffff098224 */ /* 0x000fe400020e0606 */
[----:B--2---:R-:W-:Y:S01]  /*10e20*/  @!P0 IMAD.MOV.U32 R2, RZ, RZ, R14 ;  /* 0x000000ffff028224 */ /* 0x004fe200078e000e */
[----:B------:R-:W-:Y:S01]  /*10e30*/  SHFL.IDX PT, R6, R5, 0x2, 0x1c1f ;  /* 0x005c1f0005067f89 */ /* 0x000fe200000e0000 */
[----:B------:R-:W-:-:S03]  /*10e40*/  @!P0 IMAD.MOV.U32 R3, RZ, RZ, R9 ;  /* 0x000000ffff038224 */ /* 0x000fc600078e0009 */
[----:B------:R-:W1:Y:S04]  /*10e50*/  SHFL.IDX PT, R14, R4, 0x2, 0x1c1f ;  /* 0x005c1f00040e7f89 */ /* 0x000e6800000e0000 */
[----:B------:R-:W-:Y:S04]  /*10e60*/  @!P0 LDGSTS.E.BYPASS.LTC128B.128 [R21+0x14c00], desc[UR36][R2.64], !P3 ;  /* 0x14c0000002158fae */ /* 0x000fe8000d901d64 */
[----:B------:R-:W-:Y:S04]  /*10e70*/  @!P0 LDGSTS.E.BYPASS.LTC128B.128 [R21+0x16c00], desc[UR36][R2.64+0x40], !P2 ;  /* 0x16c0004002158fae */ /* 0x000fe8000d101d64 */
[----:B------:R2:W-:Y:S01]  /*10e80*/  @!P0 LDGSTS.E.BYPASS.LTC128B.128 [R21+0x18c00], desc[UR36][R2.64+0x80], !P1 ;  /* 0x18c0008002158fae */ /* 0x0005e2000c901d64 */
[----:B------:R-:W-:-:S03]  /*10e90*/  ISETP.GE.AND P0, PT, R8, R7, PT ;  /* 0x000000070800720c */ /* 0x000fc60003f06270 */
[----:B------:R-:W3:Y:S10]  /*10ea0*/  SHFL.IDX PT, R5, R5, 0x3, 0x1c1f ;  /* 0x007c1f0005057f89 */ /* 0x000ef400000e0000 */
[----:B-1----:R-:W-:Y:S01]  /*10eb0*/  @!P0 IADD3 R14, P4, R35, R14, RZ ;  /* 0x0000000e230e8210 */ /* 0x002fe20007f9e0ff */
[----:B------:R-:W-:-:S04]  /*10ec0*/  @!P0 VIADD R19, R36, UR45 ;  /* 0x0000002d24138c36 */ /* 0x000fc80008000000 */
[----:B------:R-:W-:Y:S02]  /*10ed0*/  @!P0 IMAD.X R9, RZ, RZ, R6, P4 ;  /* 0x000000ffff098224 */ /* 0x000fe400020e0606 */
[----:B--2---:R-:W-:Y:S02]  /*10ee0*/  @!P0 IMAD.MOV.U32 R2, RZ, RZ, R14 ;  /* 0x000000ffff028224 */ /* 0x004fe400078e000e */
[----:B------:R-:W-:Y:S01]  /*10ef0*/  @!P0 IMAD.MOV.U32 R3, RZ, RZ, R9 ;  /* 0x000000ffff038224 */ /* 0x000fe200078e0009 */
[----:B------:R1:W2:Y:S04]  /*10f00*/  SHFL.IDX PT, R14, R4, 0x3, 0x1c1f ;  /* 0x007c1f00040e7f89 */ /* 0x0002a800000e0000 */
[----:B------:R1:W-:Y:S04]  /*10f10*/  @!P0 LDGSTS.E.BYPASS.LTC128B.128 [R19+0x15400], desc[UR36][R2.64], !P3 ;  /* 0x1540000002138fae */ /* 0x0003e8000d901d64 */
[----:B------:R1:W-:Y:S04]  /*10f20*/  @!P0 LDGSTS.E.BYPASS.LTC128B.128 [R19+0x17400], desc[UR36][R2.64+0x40], !P2 ;  /* 0x1740004002138fae */ /* 0x0003e8000d101d64 */
[----:B---3--:R1:W-:Y:S02]  /*10f30*/  @!P0 LDGSTS.E.BYPASS.LTC128B.128 [R19+0x19400], desc[UR36][R2.64+0x80], !P1 ;  /* 0x1940008002138fae */ /* 0x0083e4000c901d64 */
.L_x_2374:
[----:B------:R-:W-:Y:S01]  /*10f40*/  VIADD R0, R0, 0x60 ;  /* 0x0000006000007836 */ /* 0x000fe20000000000 */
[----:B------:R-:W-:Y:S04]  /*10f50*/  BSSY B0, `(.L_x_2298) ;  /* 0x000000c000007945 */ /* 0x000fe80003800000 */
[----:B------:R-:W-:-:S13]  /*10f60*/  ISETP.GE.AND P0, PT, R0, R7, PT ;  /* 0x000000070000720c */ /* 0x000fda0003f06270 */
[----:B------:R-:W-:Y:S05]  /*10f70*/  @P0 BRA `(.L_x_2299) ;  /* 0x0000000000240947 */ /* 0x000fea0003800000 */
[----:B-12---:R-:W-:-:S05]  /*10f80*/  IADD3 R2, P0, R35, R14, RZ ;  /* 0x0000000e23027210 */ /* 0x006fca0007f1e0ff */
        /* <DEDUP_REMOVED lines=8> */
.L_x_2299:
[----:B------:R-:W-:Y:S05]  /*11010*/  BSYNC B0 ;  /* 0x0000000000007941 */ /* 0x000fea0003800000 */
.L_x_2298:
[----:B------:R-:W-:Y:S01]  /*11020*/  NOP ;  /* 0x0000000000007918 */ /* 0x000fe20000000000 */
[----:B------:R-:W-:Y:S01]  /*11030*/  SYNCS.ARRIVE.TRANS64.RED.A0T1 RZ, [UR45+0x29800], RZ ;  /* 0x029800ffffff79a7 */ /* 0x000fe2000820042d */
[----:B------:R-:W-:Y:S01]  /*11040*/  IMAD.MOV.U32 R0, RZ, RZ, 0x1 ;  /* 0x00000001ff007424 */ /* 0x000fe200078e00ff */
[----:B------:R-:W-:Y:S04]  /*11050*/  ARRIVES.LDGSTSBAR.64.TRANSCNT [UR45+0x29800] ;  /* 0x02980000ff0079b0 */ /* 0x000fe80008000aad */
[----:B------:R-:W-:Y:S01]  /*11060*/  SHF.L.U32 R0, R0, 0x1f, RZ ;  /* 0x0000001f00007819 */ /* 0x000fe200000006ff */
[----:B------:R-:W-:Y:S01]  /*11070*/  NOP ;  /* 0x0000000000007918 */ /* 0x000fe20000000000 */
[----:B------:R-:W-:Y:S02]  /*11080*/  SYNCS.ARRIVE.TRANS64.A1T0 RZ, [UR45+0x29800], RZ ;  /* 0x029800ffffff79a7 */ /* 0x000fe4000810002d */
[----:B------:R-:W4:Y:S02]  /*11090*/  SYNCS.PHASECHK.TRANS64.TRYWAIT P0, [UR45+0x29820], R0 ;  /* 0x02982000ff0075a7 */ /* 0x000f24000800016d */
[----:B----4-:R-:W-:Y:S05]  /*110a0*/  @!P0 BRA `(.L_x_2300) ;  /* 0x0000003800248947 */ /* 0x010fea0003800000 */
.L_x_2375:
[----:B------:R-:W-:Y:S01]  /*110b0*/  UIADD3 UR4, UR50, -0x2, URZ ;  /* 0xfffffffe32047890 */ /* 0x000fe2000fffe03f */
[----:B------:R-:W-:-:S03]  /*110c0*/  IMAD.MOV.U32 R29, RZ, RZ, 0x1 ;  /* 0x00000001ff1d7424 */ /* 0x000fc600078e00ff */
[----:B------:R-:W-:-:S06]  /*110d0*/  UISETP.GE.AND UP0, UPT, UR4, UR49, UPT ;  /* 0x000000310400728c */ /* 0x000fcc000bf06270 */
[----:B------:R-:W-:-:S13]  /*110e0*/  PLOP3.LUT P0, PT, PT, PT, UP0, 0x40, 0x0 ;  /* 0x000000000000781c */ /* 0x000fda0003f0e808 */
[----:B------:R-:W-:Y:S05]  /*110f0*/  @P0 BRA `(.L_x_2301) ;  /* 0x00000014007c0947 */ /* 0x000fea0003800000 */
[----:B-1-3--:R-:W3:Y:S01]  /*11100*/  LDL R3, [R1+0x14] ;  /* 0x0000140001037983 */ /* 0x00aee20000100800 */
[----:B------:R-:W-:Y:S01]  /*11110*/  UIADD3 UR4, UR43, 0x1, URZ ;  /* 0x000000012b047890 */ /* 0x000fe2000fffe03f */
[----:B------:R-:W-:Y:S01]  /*11120*/  LOP3.LUT R0, RZ, UR42, RZ, 0x33, !PT ;  /* 0x0000002aff007c12 */ /* 0x000fe2000f8e33ff */
[----:B------:R-:W-:Y:S01]  /*11130*/  ULOP3.LUT UR5, URZ, UR44, URZ, 0x33, !UPT ;  /* 0x0000002c3f057292 */ /* 0x000fe2000f8e333f */
[----:B------:R-:W1:Y:S01]  /*11140*/  S2R R2, SR_TID.X ;  /* 0x0000000000027919 */ /* 0x000e620000002100 */
[----:B------:R-:W-:Y:S01]  /*11150*/  UIMAD UR4, UR4, UR40, URZ ;  /* 0x00000028040472a4 */ /* 0x000fe2000f8e023f */
[----:B0-----:R-:W-:Y:S02]  /*11160*/  IMAD.MOV.U32 R20, RZ, RZ, 0x1 ;  /* 0x00000001ff147424 */ /* 0x001fe400078e00ff */
[----:B-1----:R-:W-:-:S05]  /*11170*/  IMAD.SHL.U32 R2, R2, 0x20, RZ ;  /* 0x0000002002027824 */ /* 0x002fca00078e00ff */
[----:B------:R-:W-:-:S04]  /*11180*/  LOP3.LUT R2, R2, 0x60, RZ, 0xc0, !PT ;  /* 0x0000006002027812 */ /* 0x000fc800078ec0ff */
[----:B------:R-:W-:-:S05]  /*11190*/  IADD3 R17, R2, R17, R28 ;  /* 0x0000001102117210 */ /* 0x000fca0007ffe01c */
[----:B------:R-:W-:Y:S02]  /*111a0*/  VIADD R2, R17, 0xfffffe20 ;  /* 0xfffffe2011027836 */ /* 0x000fe40000000000 */
[----:B------:R-:W-:Y:S01]  /*111b0*/  IMAD.MOV.U32 R17, RZ, RZ, RZ ;  /* 0x000000ffff117224 */ /* 0x000fe200078e00ff */
[----:B---3--:R-:W-:Y:S02]  /*111c0*/  R2UR UR6, R3 ;  /* 0x00000000030672ca */ /* 0x008fe400000e0000 */
[----:B------:R-:W-:-:S04]  /*111d0*/  LOP3.LUT R3, RZ, UR4, RZ, 0x33, !PT ;  /* 0x00000004ff037c12 */ /* 0x000fc8000f8e33ff */
[----:B------:R-:W-:-:S04]  /*111e0*/  VIMNMX3 R3, R0, UR5, R3, !PT ;  /* 0x0000000500037c0f */ /* 0x000fc8000f800103 */
[C---:B------:R-:W-:Y:S01]  /*111f0*/  IADD3 R31, -R3.reuse, -0x2, RZ ;  /* 0xfffffffe031f7810 */ /* 0x040fe20007ffe1ff */
[----:B------:R-:W-:Y:S02]  /*11200*/  IMAD R0, R3, -0xa0, R2 ;  /* 0xffffff6003007824 */ /* 0x000fe400078e0202 */
[----:B------:R-:W-:-:S05]  /*11210*/  IMAD.U32 R4, RZ, RZ, UR6 ;  /* 0x00000006ff047e24 */ /* 0x000fca000f8e00ff */
[----:B------:R-:W-:-:S05]  /*11220*/  LOP3.LUT R4, R4, 0x1, RZ, 0xfc, !PT ;  /* 0x0000000104047812 */ /* 0x000fca00078efcff */
[----:B------:R0:W-:Y:S02]  /*11230*/  STL [R1+0xc], R4 ;  /* 0x00000c0401007387 */ /* 0x0001e40000100800 */
.L_x_2316:
[----:B-1----:R-:W1:Y:S01]  /*11240*/  LDC R2, c[0x0][0x430] ;  /* 0x00010c00ff027b82 */ /* 0x002e620000000800 */
[----:B0-----:R-:W3:Y:S01]  /*11250*/  LDL R4, [R1+0x10] ;  /* 0x0000100001047983 */ /* 0x001ee20000100800 */
[----:B------:R-:W-:Y:S01]  /*11260*/  IMAD.MOV.U32 R5, RZ, RZ, R0 ;  /* 0x000000ffff057224 */ /* 0x000fe200078e0000 */
[----:B------:R-:W-:Y:S01]  /*11270*/  ULDC.64 UR4, c[0x0][0x428] ;  /* 0x00010a0000047ab9 */ /* 0x000fe20000000a00 */
[----:B------:R-:W-:Y:S01]  /*11280*/  ULDC.64 UR6, c[0x0][0x418] ;  /* 0x0001060000067ab9 */ /* 0x000fe20000000a00 */
[----:B------:R-:W-:Y:S01]  /*11290*/  IMAD R9, R37, UR4, RZ ;  /* 0x0000000425097c24 */ /* 0x000fe2000f8e02ff */
[----:B------:R-:W-:Y:S01]  /*112a0*/  LOP3.LUT P1, RZ, R16, 0x40, RZ, 0xc0, !PT ;  /* 0x0000004010ff7812 */ /* 0x000fe2000782c0ff */
[----:B------:R-:W-:Y:S02]  /*112b0*/  VIADD R11, R0, 0x80 ;  /* 0x00000080000b7836 */ /* 0x000fe40000000000 */
[----:B------:R-:W-:Y:S02]  /*112c0*/  IMAD R9, R30, UR5, R9 ;  /* 0x000000051e097c24 */ /* 0x000fe4000f8e0209 */
[----:B------:R-:W-:Y:S01]  /*112d0*/  VIADD R18, R17, 0x1 ;  /* 0x0000000111127836 */ /* 0x000fe20000000000 */
[----:B-1----:R-:W-:-:S13]  /*112e0*/  ISETP.NE.AND P3, PT, R2, 0x1, PT ;  /* 0x000000010200780c */ /* 0x002fda0003f65270 */
        /* <DEDUP_REMOVED lines=8> */
[----:B------:R-:W-:-:S04]  /*11370*/  LEA R6, P0, R2, UR6, 0x2 ;  /* 0x0000000602067c11 */ /* 0x000fc8000f8010ff */
[----:B------:R-:W-:Y:S02]  /*11380*/  LEA.HI.X R7, R2, UR7, R3, 0x2, P0 ;  /* 0x0000000702077c11 */ /* 0x000fe400080f1403 */
[----:B------:R-:W0:Y:S03]  /*11390*/  @P3 LDC R2, c[0x0][0x434] ;  /* 0x00010d00ff023b82 */ /* 0x000e260000000800 */
[----:B------:R-:W4:Y:S05]  /*113a0*/  LDG.E R6, desc[UR36][R6.64] ;  /* 0x0000002406067981 */ /* 0x000f2a000c1e1900 */
[----:B------:R-:W1:Y:S01]  /*113b0*/  @P3 LDC R3, c[0x0][0x438] ;  /* 0x00010e00ff033b82 */ /* 0x000e620000000800 */
[----:B0-----:R-:W-:-:S05]  /*113c0*/  @P3 IMAD.HI.U32 R2, R11, R2, RZ ;  /* 0x000000020b023227 */ /* 0x001fca00078e00ff */
[----:B-1----:R-:W-:Y:S01]  /*113d0*/  @P3 SHF.R.U32.HI R11, RZ, R3, R2 ;  /* 0x00000003ff0b3219 */ /* 0x002fe20000011602 */
[----:B------:R-:W-:Y:S01]  /*113e0*/  VIADD R31, R31, 0xffffffff ;  /* 0xffffffff1f1f7836 */ /* 0x000fe20000000000 */
[----:B---3--:R-:W-:-:S13]  /*113f0*/  ISETP.GT.U32.AND P2, PT, R4, 0x9f, PT ;  /* 0x0000009f0400780c */ /* 0x008fda0003f44070 */
        /* <DEDUP_REMOVED lines=9> */
[----:B------:R-:W-:Y:S02]  /*11490*/  SEL R29, RZ, 0x1, P0 ;  /* 0x00000001ff1d7807 */ /* 0x000fe40000000000 */
[----:B------:R-:W-:Y:S02]  /*114a0*/  SEL R18, R18, RZ, P0 ;  /* 0x000000ff12127207 */ /* 0x000fe40000000000 */
[----:B------:R-:W-:Y:S02]  /*114b0*/  LOP3.LUT R29, R20, R29, RZ, 0x3c, !PT ;  /* 0x0000001d141d7212 */ /* 0x000fe400078e3cff */
[----:B------:R-:W-:Y:S02]  /*114c0*/  ISETP.GT.AND P2, PT, R31, UR49, PT ;  /* 0x000000311f007c0c */ /* 0x000fe4000bf44270 */
[----:B----4-:R-:W-:Y:S01]  /*114d0*/  SHF.R.S32.HI R24, RZ, 0x1f, R6 ;  /* 0x0000001fff187819 */ /* 0x010fe20000011406 */
[----:B0-----:R-:W-:Y:S10]  /*114e0*/  @!P1 BRA `(.L_x_2302) ;  /* 0x0000000000049947 */ /* 0x001ff40003800000 */
[----:B------:R-:W-:Y:S01]  /*114f0*/  BPT.TRAP 0x1 ;  /* 0x000000040000795c */ /* 0x000fe20000300000 */
.L_x_2302:
[----:B------:R-:W-:Y:S02]  /*11500*/  LEA R10, R18, UR45, 0x3 ;  /* 0x0000002d120a7c11 */ /* 0x000fe4000f8e18ff */
[----:B------:R-:W-:-:S04]  /*11510*/  SHF.L.U32 R26, R29, 0x1f, RZ ;  /* 0x0000001f1d1a7819 */ /* 0x000fc800000006ff */
[----:B------:R-:W0:Y:S02]  /*11520*/  SYNCS.PHASECHK.TRANS64.TRYWAIT P0, [R10+URZ+0x29880], R26 ;  /* 0x0298801a0a0075a7 */ /* 0x000e24000800017f */
[----:B0-----:R-:W-:Y:S05]  /*11530*/  @!P0 BRA `(.L_x_2303) ;  /* 0x0000003400188947 */ /* 0x001fea0003800000 */
.L_x_2376:
        /* <DEDUP_REMOVED lines=45> */
[----:B------:R-:W3:Y:S01]  /*11810*/  SHFL.IDX PT, R3, R25, RZ, 0x1c1f ;  /* 0x001c1fff19037589 */ /* 0x000ee200000e0000 */
[----:B------:R-:W-:-:S03]  /*11820*/  IMAD.IADD R21, R33, 0x1, R9 ;  /* 0x0000000121157824 */ /* 0x000fc600078e0209 */
[----:B------:R-:W-:Y:S04]  /*11830*/  SHFL.IDX PT, R23, R23, RZ, 0x1c1f ;  /* 0x001c1fff17177589 */ /* 0x000fe800000e0000 */
[----:B--2---:R-:W-:Y:S01]  /*11840*/  SHFL.IDX PT, R14, R8, RZ, 0x1c1f ;  /* 0x001c1fff080e7589 */ /* 0x004fe200000e0000 */
[----:B-1----:R-:W-:-:S05]  /*11850*/  IADD3 R2, P0, R35, R2, RZ ;  /* 0x0000000223027210 */ /* 0x002fca0007f1e0ff */
[----:B---3--:R-:W-:-:S05]  /*11860*/  IMAD.X R3, RZ, RZ, R3, P0 ;  /* 0x000000ffff037224 */ /* 0x008fca00000e0603 */
        /* <DEDUP_REMOVED lines=20> */
.L_x_2388:
[----:B-1----:R-:W-:Y:S02]  /*119b0*/  IADD3 R2, P0, R35, R14, RZ ;  /* 0x0000000e23027210 */ /* 0x002fe40007f1e0ff */
        /* <DEDUP_REMOVED lines=14> */
.L_x_2305:
[----:B------:R1:W-:Y:S01]  /*11aa0*/  SYNCS.ARRIVE.TRANS64.A1T0 RZ, [R10+URZ+0x29870], RZ ;  /* 0x029870ff0aff79a7 */ /* 0x0003e2000810003f */
[----:B------:R-:W-:Y:S05]  /*11ab0*/  @!P1 BRA `(.L_x_2306) ;  /* 0x0000000000049947 */ /* 0x000fea0003800000 */
[----:B------:R-:W-:Y:S01]  /*11ac0*/  BPT.TRAP 0x1 ;  /* 0x000000040000795c */ /* 0x000fe20000300000 */
.L_x_2306:
[----:B------:R-:W2:Y:S02]  /*11ad0*/  SYNCS.PHASECHK.TRANS64.TRYWAIT P0, [R10+URZ+0x29840], R26 ;  /* 0x0298401a0a0075a7 */ /* 0x000ea4000800017f */
[----:B--2---:R-:W-:Y:S05]  /*11ae0*/  @!P0 BRA `(.L_x_2307) ;  /* 0x0000003400308947 */ /* 0x004fea0003800000 */
.L_x_2389:
        /* <DEDUP_REMOVED lines=68> */
.L_x_2401:
        /* <DEDUP_REMOVED lines=13> */
[----:B------:R-:W-:-:S13]  /*12000*/  LOP3.LUT P1, RZ, R16, 0x40, RZ, 0xc0, !PT ;  /* 0x0000004010ff7812 */ /* 0x000fda000782c0ff */
[----:B0-----:R-:W-:Y:S05]  /*12010*/  @!P1 BRA `(.L_x_2309) ;  /* 0x0000000000049947 */ /* 0x001fea0003800000 */
[----:B------:R-:W-:Y:S01]  /*12020*/  BPT.TRAP 0x1 ;  /* 0x000000040000795c */ /* 0x000fe20000300000 */
.L_x_2309:
[----:B------:R-:W3:Y:S01]  /*12030*/  LDL R2, [R1+0xc] ;  /* 0x00000c0001027983 */ /* 0x000ee20000100800 */
[----:B------:R0:W-:Y:S01]  /*12040*/  SYNCS.ARRIVE.TRANS64.A1T0 RZ, [R10+URZ+0x29830], RZ ;  /* 0x029830ff0aff79a7 */ /* 0x0001e2000810003f */
[----:B---3--:R-:W-:-:S13]  /*12050*/  ISETP.NE.AND P1, PT, R2, 0x3, PT ;  /* 0x000000030200780c */ /* 0x008fda0003f25270 */
[----:B0-----:R-:W-:Y:S05]  /*12060*/  @!P1 BRA `(.L_x_2310) ;  /* 0x0000000000049947 */ /* 0x001fea0003800000 */
[----:B------:R-:W-:Y:S01]  /*12070*/  BPT.TRAP 0x1 ;  /* 0x000000040000795c */ /* 0x000fe20000300000 */
.L_x_2310:
[----:B------:R-:W-:Y:S02]  /*12080*/  LOP3.LUT R2, R20, 0x1, RZ, 0x3c, !PT ;  /* 0x0000000114027812 */ /* 0x000fe400078e3cff */
[----:B------:R-:W-:Y:S02]  /*12090*/  LEA R19, R17, UR45, 0x3 ;  /* 0x0000002d11137c11 */ /* 0x000fe4000f8e18ff */
[----:B------:R-:W-:-:S04]  /*120a0*/  SHF.L.U32 R2, R2, 0x1f, RZ ;  /* 0x0000001f02027819 */ /* 0x000fc800000006ff */
[----:B------:R-:W0:Y:S02]  /*120b0*/  SYNCS.PHASECHK.TRANS64.TRYWAIT P0, [R19+URZ+0x29870], R2 ;  /* 0x02987002130075a7 */ /* 0x000e24000800017f */
[----:B0-----:R-:W-:Y:S05]  /*120c0*/  @!P0 BRA `(.L_x_2311) ;  /* 0x0000003400388947 */ /* 0x001fea0003800000 */
.L_x_2402:
[----:B------:R-:W-:-:S13]  /*120d0*/  LOP3.LUT P0, RZ, R16, 0x40, RZ, 0xc0, !PT ;  /* 0x0000004010ff7812 */ /* 0x000fda000780c0ff */
[----:B------:R-:W-:Y:S05]  /*120e0*/  @!P0 BRA `(.L_x_2312) ;  /* 0x0000000000048947 */ /* 0x000fea0003800000 */
[----:B------:R-:W-:Y:S01]  /*120f0*/  BPT.TRAP 0x1 ;  /* 0x000000040000795c */ /* 0x000fe20000300000 */
.L_x_2312:
[----:B0-----:R-:W-:Y:S01]  /*12100*/  SHF.L.U32 R2, R20, 0x1f, RZ ;  /* 0x0000001f14027819 */ /* 0x001fe200000006ff */
[----:B-12---:R-:W-:-:S03]  /*12110*/  IMAD R10, R17, 0x5000, RZ ;  /* 0x00005000110a7824 */ /* 0x006fc600078e02ff */
[----:B------:R-:W0:Y:S02]  /*12120*/  SYNCS.PHASECHK.TRANS64.TRYWAIT P0, [R19+URZ+0x29860], R2 ;  /* 0x02986002130075a7 */ /* 0x000e24000800017f */
[----:B0-----:R-:W-:Y:S05]  /*12130*/  @!P0 BRA `(.L_x_2313) ;  /* 0x0000003400308947 */ /* 0x001fea0003800000 */
.L_x_2403:
[----:B------:R-:W2:Y:S04]  /*12140*/  LDL R3, [R1+0x4] ;  /* 0x0000040001037983 */ /* 0x000ea80000100800 */
[----:B------:R-:W3:Y:S04]  /*12150*/  LDL R4, [R1+0x8] ;  /* 0x0000080001047983 */ /* 0x000ee80000100800 */
[----:B------:R-:W4:Y:S01]  /*12160*/  LDL R11, [R1] ;  /* 0x00000000010b7983 */ /* 0x000f220000100800 */
[----:B------:R-:W-:Y:S05]  /*12170*/  WARPSYNC.ALL ;  /* 0x0000000000007948 */ /* 0x000fea0003800000 */
[----:B------:R-:W-:-:S02]  /*12180*/  LOP3.LUT P0, RZ, R16, 0x40, RZ, 0xc0, !PT ;  /* 0x0000004010ff7812 */ /* 0x000fc4000780c0ff */
[----:B--2---:R-:W-:-:S05]  /*12190*/  LOP3.LUT R3, R10, R3, RZ, 0xfc, !PT ;  /* 0x000000030a037212 */ /* 0x004fca00078efcff */
[----:B0-----:R-:W-:Y:S01]  /*121a0*/  VIADD R2, R3, UR45 ;  /* 0x0000002d03027c36 */ /* 0x001fe20008000000 */
[----:B------:R-:W0:Y:S01]  /*121b0*/  LDSM.16.MT88.4 R12, [R3+UR45+0xa400] ;  /* 0x00a4002d030c783b */ /* 0x000e220008004200 */
[----:B----4-:R-:W-:Y:S02]  /*121c0*/  LOP3.LUT R17, R10, R11, RZ, 0xfc, !PT ;  /* 0x0000000b0a117212 */ /* 0x010fe400078efcff */
[----:B---3--:R-:W-:-:S03]  /*121d0*/  IMAD.IADD R2, R4, 0x1, R2 ;  /* 0x0000000104027824 */ /* 0x008fc600078e0202 */
[----:B------:R-:W-:Y:S02]  /*121e0*/  VIADD R17, R17, UR45 ;  /* 0x0000002d11117c36 */ /* 0x000fe40008000000 */
[----:B------:R-:W1:Y:S01]  /*121f0*/  LDSM.16.MT88.4 R4, [R2+0xa400] ;  /* 0x00a400000204783b */ /* 0x000e620000004200 */
[C-C-:B0-----:R-:W-:Y:S02]  /*12200*/  PRMT R8, R12.reuse, 0x6420, R13.reuse ;  /* 0x000064200c087816 */ /* 0x141fe4000000000d */
[----:B------:R-:W-:Y:S02]  /*12210*/  PRMT R9, R12, 0x7531, R13 ;  /* 0x000075310c097816 */ /* 0x000fe4000000000d */
[C-C-:B------:R-:W-:Y:S02]  /*12220*/  PRMT R10, R14.reuse, 0x6420, R15.reuse ;  /* 0x000064200e0a7816 */ /* 0x140fe4000000000f */
[----:B------:R-:W-:Y:S02]  /*12230*/  PRMT R11, R14, 0x7531, R15 ;  /* 0x000075310e0b7816 */ /* 0x000fe4000000000f */
[----:B-1----:R-:W-:-:S02]  /*12240*/  PRMT R20, R4, 0x6420, R5 ;  /* 0x0000642004147816 */ /* 0x002fc40000000005 */
        /* <DEDUP_REMOVED lines=61> */
.L_x_2314:
[----:B-1----:R1:W-:Y:S01]  /*12620*/  SYNCS.ARRIVE.TRANS64.A1T0 RZ, [R19+URZ+0x29850], RZ ;  /* 0x029850ff13ff79a7 */ /* 0x0023e2000810003f */
[----:B------:R-:W-:Y:S06]  /*12630*/  BAR.SYNC.DEFER_BLOCKING 0x2, 0x80 ;  /* 0x0082000000007b1d */ /* 0x000fec0000010000 */
[----:B------:R-:W-:Y:S05]  /*12640*/  @!P1 BRA `(.L_x_2315) ;  /* 0x0000000000049947 */ /* 0x000fea0003800000 */
[----:B------:R-:W-:Y:S01]  /*12650*/  BPT.TRAP 0x1 ;  /* 0x000000040000795c */ /* 0x000fe20000300000 */
.L_x_2315:
        /* <DEDUP_REMOVED lines=9> */
.L_x_2301:
[----:B------:R-:W-:-:S07]  /*126f0*/  IMAD.MOV.U32 R18, RZ, RZ, RZ ;  /* 0x000000ffff127224 */ /* 0x000fce00078e00ff */
.L_x_2317:
[----:B-1----:R-:W4:Y:S02]  /*12700*/  LDL R0, [R1+0x14] ;  /* 0x0000140001007983 */ /* 0x002f240000100800 */
[----:B----4-:R-:W-:-:S13]  /*12710*/  R2UR UR4, R0 ;  /* 0x00000000000472ca */ /* 0x010fda00000e0000 */
[----:B------:R-:W-:-:S06]  /*12720*/  ULOP3.LUT UR4, UR4, 0x1, URZ, 0xfc, !UPT ;  /* 0x0000000104047892 */ /* 0x000fcc000f8efc3f */
[----:B------:R-:W-:-:S05]  /*12730*/  IMAD.U32 R0, RZ, RZ, UR4 ;  /* 0x00000004ff007e24 */ /* 0x000fca000f8e00ff */
[----:B------:R-:W-:-:S13]  /*12740*/  ISETP.NE.AND P1, PT, R0, 0x3, PT ;  /* 0x000000030000780c */ /* 0x000fda0003f25270 */
[----:B------:R-:W-:Y:S05]  /*12750*/  @!P1 BRA `(.L_x_2318) ;  /* 0x0000000000049947 */ /* 0x000fea0003800000 */
[----:B------:R-:W-:Y:S01]  /*12760*/  BPT.TRAP 0x1 ;  /* 0x000000040000795c */ /* 0x000fe20000300000 */
.L_x_2318:
[----:B------:R-:W-:Y:S01]  /*12770*/  LOP3.LUT R0, R29, 0x1, RZ, 0x3c, !PT ;  /* 0x000000011d007812 */ /* 0x000fe200078e3cff */
[----:B------:R-:W-:Y:S01]  /*12780*/  BSSY B0, `(.L_x_2319) ;  /* 0x0000005000007945 */ /* 0x000fe20003800000 */
[----:B------:R-:W-:Y:S02]  /*12790*/  LEA R17, R18, UR45, 0x3 ;  /* 0x0000002d12117c11 */ /* 0x000fe4000f8e18ff */
[----:B------:R-:W-:-:S04]  /*127a0*/  SHF.L.U32 R0, R0, 0x1f, RZ ;  /* 0x0000001f00007819 */ /* 0x000fc800000006ff */
[----:B------:R-:W1:Y:S02]  /*127b0*/  SYNCS.PHASECHK.TRANS64.TRYWAIT P0, [R17+URZ+0x29870], R0 ;  /* 0x02987000110075a7 */ /* 0x000e64000800017f */
[----:B-1----:R-:W-:Y:S05]  /*127c0*/  @!P0 BRA `(.L_x_2320) ;  /* 0x0000002c00a08947 */ /* 0x002fea0003800000 */
.L_x_2404:
[----:B------:R-:W-:Y:S05]  /*127d0*/  BSYNC B0 ;  /* 0x0000000000007941 */ /* 0x000fea0003800000 */
.L_x_2319:
[----:B------:R-:W-:-:S13]  /*127e0*/  LOP3.LUT P0, RZ, R16, 0x40, RZ, 0xc0, !PT ;  /* 0x0000004010ff7812 */ /* 0x000fda000780c0ff */
[----:B------:R-:W-:Y:S05]  /*127f0*/  @!P0 BRA `(.L_x_2321) ;  /* 0x0000000000048947 */ /* 0x000fea0003800000 */
[----:B------:R-:W-:Y:S01]  /*12800*/  BPT.TRAP 0x1 ;  /* 0x000000040000795c */ /* 0x000fe20000300000 */
.L_x_2321:
[----:B-1----:R-:W4:Y:S04]  /*12810*/  LDL.LU R0, [R1+0x4] ;  /* 0x0000040001007983 */ /* 0x002f280000300800 */
[----:B---3--:R-:W3:Y:S01]  /*12820*/  LDL.LU R5, [R1+0x8] ;  /* 0x0000080001057983 */ /* 0x008ee20000300800 */
[----:B------:R-:W-:Y:S01]  /*12830*/  SHF.L.U32 R4, R29, 0x1f, RZ ;  /* 0x0000001f1d047819 */ /* 0x000fe200000006ff */
[----:B------:R-:W-:-:S03]  /*12840*/  IMAD R3, R18, 0x5000, RZ ;  /* 0x0000500012037824 */ /* 0x000fc600078e02ff */
[----:B------:R-:W1:Y:S02]  /*12850*/  SYNCS.PHASECHK.TRANS64.TRYWAIT P0, [R17+URZ+0x29860], R4 ;  /* 0x02986004110075a7 */ /* 0x000e64000800017f */
[----:B----4-:R-:W-:-:S05]  /*12860*/  LOP3.LUT R0, R3, R0, RZ, 0xfc, !PT ;  /* 0x0000000003007212 */ /* 0x010fca00078efcff */
[----:B------:R-:W-:-:S04]  /*12870*/  VIADD R2, R0, UR45 ;  /* 0x0000002d00027c36 */ /* 0x000fc80008000000 */
[----:B---3--:R-:W-:Y:S01]  /*12880*/  IMAD.IADD R2, R5, 0x1, R2 ;  /* 0x0000000105027824 */ /* 0x008fe200078e0202 */
[----:B-1----:R-:W-:Y:S06]  /*12890*/  @!P0 BRA `(.L_x_2322) ;  /* 0x0000002c00808947 */ /* 0x002fec0003800000 */
.L_x_2405:
[----:B------:R-:W3:Y:S01]  /*128a0*/  LDL.LU R12, [R1] ;  /* 0x00000000010c7983 */ /* 0x000ee20000300800 */
[----:B------:R-:W-:Y:S05]  /*128b0*/  WARPSYNC.ALL ;  /* 0x0000000000007948 */ /* 0x000fea0003800000 */
[----:B------:R-:W4:Y:S01]  /*128c0*/  LDSM.16.MT88.4 R8, [R0+UR45+0xa400] ;  /* 0x00a4002d0008783b */ /* 0x000f220008004200 */
[----:B------:R-:W-:-:S03]  /*128d0*/  LOP3.LUT P0, RZ, R16, 0x40, RZ, 0xc0, !PT ;  /* 0x0000004010ff7812 */ /* 0x000fc6000780c0ff */
[----:B-1----:R-:W1:Y:S01]  /*128e0*/  LDSM.16.MT88.4 R4, [R2+0xa400] ;  /* 0x00a400000204783b */ /* 0x002e620000004200 */
[----:B----4-:R-:W-:Y:S02]  /*128f0*/  PRMT R13, R8, 0x7531, R9 ;  /* 0x00007531080d7816 */ /* 0x010fe40000000009 */
[C-C-:B--2---:R-:W-:Y:S02]  /*12900*/  PRMT R14, R10.reuse, 0x6420, R11.reuse ;  /* 0x000064200a0e7816 */ /* 0x144fe4000000000b */
[----:B------:R-:W-:Y:S02]  /*12910*/  PRMT R15, R10, 0x7531, R11 ;  /* 0x000075310a0f7816 */ /* 0x000fe4000000000b */
[C-C-:B-1----:R-:W-:Y:S02]  /*12920*/  PRMT R10, R6.reuse, 0x6420, R7.reuse ;  /* 0x00006420060a7816 */ /* 0x142fe40000000007 */
[----:B------:R-:W-:Y:S02]  /*12930*/  PRMT R11, R6, 0x7531, R7 ;  /* 0x00007531060b7816 */ /* 0x000fe40000000007 */
[----:B---3--:R-:W-:-:S02]  /*12940*/  LOP3.LUT R3, R3, R12, RZ, 0xfc, !PT ;  /* 0x0000000c03037212 */ /* 0x008fc400078efcff */
        /* <DEDUP_REMOVED lines=62> */
.L_x_2323:
[----:B--2---:R2:W-:Y:S01]  /*12d30*/  SYNCS.ARRIVE.TRANS64.A1T0 RZ, [R17+URZ+0x29850], RZ ;  /* 0x029850ff11ff79a7 */ /* 0x0045e2000810003f */
[----:B------:R-:W-:Y:S06]  /*12d40*/  BAR.SYNC.DEFER_BLOCKING 0x2, 0x80 ;  /* 0x0082000000007b1d */ /* 0x000fec0000010000 */
[----:B------:R-:W-:Y:S05]  /*12d50*/  @!P1 BRA `(.L_x_2324) ;  /* 0x0000000000049947 */ /* 0x000fea0003800000 */
[----:B------:R-:W-:Y:S01]  /*12d60*/  BPT.TRAP 0x1 ;  /* 0x000000040000795c */ /* 0x000fe20000300000 */
.L_x_2324:
        /* <DEDUP_REMOVED lines=10> */
.L_x_2279:
[----:B------:R-:W2:Y:S01]  /*12e10*/  S2R R5, SR_CgaCtaId ;  /* 0x0000000000057919 */ /* 0x000ea20000008800 */
[----:B------:R-:W-:Y:S02]  /*12e20*/  MOV R4, 0x400 ;  /* 0x0000040000047802 */ /* 0x000fe40000000f00 */
[----:B------:R-:W-:Y:S02]  /*12e30*/  SHF.L.U32 R3, R3, 0x1f, RZ ;  /* 0x0000001f03037819 */ /* 0x000fe400000006ff */
[----:B--2---:R-:W-:-:S04]  /*12e40*/  LEA R6, R5, R4, 0x18 ;  /* 0x0000000405067211 */ /* 0x004fc800078ec0ff */
[----:B------:R-:W2:Y:S02]  /*12e50*/  SYNCS.PHASECHK.TRANS64.TRYWAIT P0, [R6+URZ+0x29820], R3 ;  /* 0x02982003060075a7 */ /* 0x000ea4000800017f */
[----:B--2---:R-:W-:Y:S05]  /*12e60*/  @!P0 BRA `(.L_x_2325) ;  /* 0x0000002800208947 */ /* 0x004fea0003800000 */
.L_x_2406:
        /* <DEDUP_REMOVED lines=8> */
[----:B------:R-:W2:Y:S02]  /*12ef0*/  LDL R4, [R1+0x14] ;  /* 0x0000140001047983 */ /* 0x000ea40000100800 */
[----:B--2---:R-:W-:-:S13]  /*12f00*/  R2UR UR4, R4 ;  /* 0x00000000040472ca */ /* 0x004fda00000e0000 */
[----:B------:R-:W-:-:S06]  /*12f10*/  ULOP3.LUT UR4, UR4, 0x2, URZ, 0xfc, !UPT ;  /* 0x0000000204047892 */ /* 0x000fcc000f8efc3f */
[----:B------:R-:W-:-:S05]  /*12f20*/  IMAD.U32 R3, RZ, RZ, UR4 ;  /* 0x00000004ff037e24 */ /* 0x000fca000f8e00ff */
[----:B------:R-:W-:-:S13]  /*12f30*/  ISETP.NE.AND P0, PT, R3, 0x3, PT ;  /* 0x000000030300780c */ /* 0x000fda0003f05270 */
[----:B------:R-:W-:Y:S05]  /*12f40*/  @!P0 BRA `(.L_x_2326) ;  /* 0x0000000000048947 */ /* 0x000fea0003800000 */
[----:B------:R-:W-:Y:S01]  /*12f50*/  BPT.TRAP 0x1 ;  /* 0x000000040000795c */ /* 0x000fe20000300000 */
.L_x_2326:
[----:B------:R-:W-:Y:S01]  /*12f60*/  IMAD R5, R2, 0x8, R6 ;  /* 0x0000000802057824 */ /* 0x000fe200078e0206 */
[----:B------:R-:W-:Y:S01]  /*12f70*/  SHF.L.U32 R4, R0, 0x1f, RZ ;  /* 0x0000001f00047819 */ /* 0x000fe200000006ff */
[----:B------:R-:W-:-:S03]  /*12f80*/  VIADD R2, R2, 0x1 ;  /* 0x0000000102027836 */ /* 0x000fc60000000000 */
[----:B------:R-:W2:Y:S02]  /*12f90*/  SYNCS.PHASECHK.TRANS64.TRYWAIT P1, [R5+URZ+0x29840], R4 ;  /* 0x02984004050075a7 */ /* 0x000ea4000802017f */
[----:B------:R-:W-:-:S04]  /*12fa0*/  ISETP.NE.AND P2, PT, R2, 0x2, PT ;  /* 0x000000020200780c */ /* 0x000fc80003f45270 */
[----:B------:R-:W-:Y:S01]  /*12fb0*/  SEL R3, RZ, 0x1, P2 ;  /* 0x00000001ff037807 */ /* 0x000fe20001000000 */
[----:B--2---:R-:W-:Y:S08]  /*12fc0*/  @!P1 BRA `(.L_x_2327) ;  /* 0x0000002400dc9947 */ /* 0x004ff00003800000 */
.L_x_2407:
[----:B------:R-:W-:Y:S02]  /*12fd0*/  SEL R2, R2, RZ, P2 ;  /* 0x000000ff02027207 */ /* 0x000fe40001000000 */
[----:B------:R-:W-:Y:S01]  /*12fe0*/  LOP3.LUT R0, R0, R3, RZ, 0x3c, !PT ;  /* 0x0000000300007212 */ /* 0x000fe200078e3cff */
[----:B------:R-:W-:Y:S06]  /*12ff0*/  @!P0 BRA `(.L_x_2328) ;  /* 0x0000000000048947 */ /* 0x000fec0003800000 */
[----:B------:R-:W-:Y:S01]  /*13000*/  BPT.TRAP 0x1 ;  /* 0x000000040000795c */ /* 0x000fe20000300000 */
.L_x_2328:
[----:B------:R-:W-:Y:S01]  /*13010*/  IMAD R3, R2, 0x8, R6 ;  /* 0x0000000802037824 */ /* 0x000fe200078e0206 */
[----:B------:R-:W-:-:S04]  /*13020*/  SHF.L.U32 R0, R0, 0x1f, RZ ;  /* 0x0000001f00007819 */ /* 0x000fc800000006ff */
[----:B------:R-:W3:Y:S02]  /*13030*/  SYNCS.PHASECHK.TRANS64.TRYWAIT P1, [R3+URZ+0x29840], R0 ;  /* 0x02984000030075a7 */ /* 0x000ee4000802017f */
[----:B---3--:R-:W-:Y:S05]  /*13040*/  @!P1 BRA `(.L_x_2329) ;  /* 0x0000002400d09947 */ /* 0x008fea0003800000 */
.L_x_2408:
[----:B------:R-:W-:Y:S05]  /*13050*/  @!P0 BRA `(.L_x_2330) ;  /* 0x0000000000048947 */ /* 0x000fea0003800000 */
[----:B------:R-:W-:Y:S01]  /*13060*/  BPT.TRAP 0x1 ;  /* 0x000000040000795c */ /* 0x000fe20000300000 */
.L_x_2330:
[----:B------:R-:W4:Y:S02]  /*13070*/  SYNCS.PHASECHK.TRANS64.TRYWAIT P1, [R5+URZ+0x29860], R4 ;  /* 0x02986004050075a7 */ /* 0x000f24000802017f */
[----:B----4-:R-:W-:Y:S05]  /*13080*/  @!P1 BRA `(.L_x_2331) ;  /* 0x0000002400d49947 */ /* 0x010fea0003800000 */
.L_x_2409:
[----:B------:R-:W-:Y:S05]  /*13090*/  @!P0 BRA `(.L_x_2332) ;  /* 0x0000000000048947 */ /* 0x000fea0003800000 */
[----:B------:R-:W-:Y:S01]  /*130a0*/  BPT.TRAP 0x1 ;  /* 0x000000040000795c */ /* 0x000fe20000300000 */
.L_x_2332:
[----:B------:R-:W0:Y:S02]  /*130b0*/  SYNCS.PHASECHK.TRANS64.TRYWAIT P1, [R3+URZ+0x29860], R0 ;  /* 0x02986000030075a7 */ /* 0x000e24000802017f */
[----:B0-----:R-:W-:Y:S05]  /*130c0*/  @!P1 BRA `(.L_x_2333) ;  /* 0x0000002400d89947 */ /* 0x001fea0003800000 */
.L_x_2410:
[----:B------:R-:W-:Y:S05]  /*130d0*/  @!P0 BRA `(.L_x_2334) ;  /* 0x0000000000048947 */ /* 0x000fea0003800000 */
[----:B------:R-:W-:Y:S01]  /*130e0*/  BPT.TRAP 0x1 ;  /* 0x000000040000795c */ /* 0x000fe20000300000 */
.L_x_2334:
[----:B------:R-:W0:Y:S02]  /*130f0*/  SYNCS.PHASECHK.TRANS64.TRYWAIT P1, [R5+URZ+0x29880], R4 ;  /* 0x02988004050075a7 */ /* 0x000e24000802017f */
[----:B0-----:R-:W-:Y:S05]  /*13100*/  @!P1 BRA `(.L_x_2335) ;  /* 0x0000002400dc9947 */ /* 0x001fea0003800000 */
.L_x_2411:
[----:B------:R-:W-:Y:S05]  /*13110*/  @!P0 BRA `(.L_x_2336) ;  /* 0x0000000000048947 */ /* 0x000fea0003800000 */
[----:B------:R-:W-:Y:S01]  /*13120*/  BPT.TRAP 0x1 ;  /* 0x000000040000795c */ /* 0x000fe20000300000 */
.L_x_2336:
[----:B------:R0:W0:Y:S02]  /*13130*/  SYNCS.PHASECHK.TRANS64.TRYWAIT P0, [R3+URZ+0x29880], R0 ;  /* 0x02988000030075a7 */ /* 0x000024000800017f */
[----:B0-----:R-:W-:Y:S05]  /*13140*/  @!P0 NANOSLEEP.SYNCS 0x989680 ;  /* 0x009896800000895d */ /* 0x001fea0003900000 */
[----:B------:R-:W0:Y:S02]  /*13150*/  @!P0 SYNCS.PHASECHK.TRANS64 P0, [R3+URZ+0x29880], R0 ;  /* 0x02988000030085a7 */ /* 0x000e24000800007f */
[----:B0-----:R-:W-:Y:S05]  /*13160*/  @!P0 BRA `(.L_x_2336) ;  /* 0xfffffffc00f08947 */ /* 0x001fea000383ffff */
.L_x_2235:
[----:B------:R-:W-:Y:S05]  /*13170*/  BSYNC B6 ;  /* 0x0000000000067941 */ /* 0x000fea0003800000 */
.L_x_2232:
[----:B------:R-:W-:Y:S05]  /*13180*/  EXIT ;  /* 0x000000000000794d */ /* 0x000fea0003800000 */
.L_x_2239:
[----:B0-----:R-:W-:-:S04]  /*13190*/  IMAD.U32 R3, RZ, RZ, UR39 ;  /* 0x00000027ff037e24 */ /* 0x001fc8000f8e00ff */
[----:B------:R0:W1:Y:S03]  /*131a0*/  SYNCS.PHASECHK.TRANS64.TRYWAIT P0, [R3+URZ+0x29800], R0 ;  /* 0x02980000030075a7 */ /* 0x000066000800017f */
[----:B-1----:R-:W-:Y:S05]  /*131b0*/  @!P0 NANOSLEEP.SYNCS 0x989680 ;  /* 0x009896800000895d */ /* 0x002fea0003900000 */
[----:B------:R-:W1:Y:S02]  /*131c0*/  @!P0 SYNCS.PHASECHK.TRANS64 P0, [R3+URZ+0x29800], R0 ;  /* 0x02980000030085a7 */ /* 0x000e64000800007f */
[----:B-1----:R-:W-:Y:S05]  /*131d0*/  @!P0 BRA `(.L_x_2239) ;  /* 0xfffffffc00ec8947 */ /* 0x002fea000383ffff */
[----:B------:R-:W-:Y:S05]  /*131e0*/  BRA `(.L_x_2337) ;  /* 0xfffffee400347947 */ /* 0x000fea000383ffff */
.L_x_2243:
[----:B--2---:R-:W-:-:S04]  /*131f0*/  IMAD.U32 R5, RZ, RZ, UR39 ;  /* 0x00000027ff057e24 */ /* 0x004fc8000f8e00ff */
[----:B------:R2:W3:Y:S03]  /*13200*/  SYNCS.PHASECHK.TRANS64.TRYWAIT P1, [R5+URZ+0x29830], R0 ;  /* 0x02983000050075a7 */ /* 0x0004e6000802017f */
[----:B---3--:R-:W-:Y:S05]  /*13210*/  @!P1 NANOSLEEP.SYNCS 0x989680 ;  /* 0x009896800000995d */ /* 0x008fea0003900000 */
[----:B------:R-:W3:Y:S02]  /*13220*/  @!P1 SYNCS.PHASECHK.TRANS64 P1, [R5+URZ+0x29830], R0 ;  /* 0x02983000050095a7 */ /* 0x000ee4000802007f */
[----:B---3--:R-:W-:Y:S05]  /*13230*/  @!P1 BRA `(.L_x_2243) ;  /* 0xfffffffc00ec9947 */ /* 0x008fea000383ffff */
[----:B------:R-:W-:Y:S05]  /*13240*/  BRA `(.L_x_2242) ;  /* 0xfffffee400587947 */ /* 0x000fea000383ffff */
.L_x_2249:
[----:B-1----:R-:W-:-:S04]  /*13250*/  IMAD.U32 R8, RZ, RZ, UR4 ;  /* 0x00000004ff087e24 */ /* 0x002fc8000f8e00ff */
[----:B------:R1:W2:Y:S03]  /*13260*/  SYNCS.PHASECHK.TRANS64.TRYWAIT P1, [R8+URZ+0x29830], R7 ;  /* 0x02983007080075a7 */ /* 0x0002a6000802017f */
[----:B--2---:R-:W-:Y:S05]  /*13270*/  @!P1 NANOSLEEP.SYNCS 0x989680 ;  /* 0x009896800000995d */ /* 0x004fea0003900000 */
[----:B------:R-:W2:Y:S02]  /*13280*/  @!P1 SYNCS.PHASECHK.TRANS64 P1, [R8+URZ+0x29830], R7 ;  /* 0x02983007080095a7 */ /* 0x000ea4000802007f */
[----:B--2---:R-:W-:Y:S05]  /*13290*/  @!P1 BRA `(.L_x_2249) ;  /* 0xfffffffc00ec9947 */ /* 0x004fea000383ffff */
[----:B------:R-:W-:Y:S05]  /*132a0*/  BRA `(.L_x_2246) ;  /* 0xffffff1c008c7947 */ /* 0x000fea000383ffff */
.L_x_2253:
[----:B-1----:R-:W-:-:S04]  /*132b0*/  IMAD.U32 R8, RZ, RZ, UR10 ;  /* 0x0000000aff087e24 */ /* 0x002fc8000f8e00ff */
[----:B------:R1:W2:Y:S03]  /*132c0*/  SYNCS.PHASECHK.TRANS64.TRYWAIT P1, [R8+URZ+0x29850], R7 ;  /* 0x02985007080075a7 */ /* 0x0002a6000802017f */
[----:B--2---:R-:W-:Y:S05]  /*132d0*/  @!P1 NANOSLEEP.SYNCS 0x989680 ;  /* 0x009896800000995d */ /* 0x004fea0003900000 */
[----:B------:R-:W2:Y:S02]  /*132e0*/  @!P1 SYNCS.PHASECHK.TRANS64 P1, [R8+URZ+0x29850], R7 ;  /* 0x02985007080095a7 */ /* 0x000ea4000802007f */
[----:B--2---:R-:W-:Y:S05]  /*132f0*/  @!P1 BRA `(.L_x_2253) ;  /* 0xfffffffc00ec9947 */ /* 0x004fea000383ffff */
[----:B------:R-:W-:Y:S05]  /*13300*/  BRA `(.L_x_2250) ;  /* 0xffffff2800a07947 */ /* 0x000fea000383ffff */
.L_x_2261:
[----:B-1----:R-:W-:-:S04]  /*13310*/  IMAD.U32 R8, RZ, RZ, UR7 ;  /* 0x00000007ff087e24 */ /* 0x002fc8000f8e00ff */
[----:B------:R1:W2:Y:S03]  /*13320*/  SYNCS.PHASECHK.TRANS64.TRYWAIT P1, [R8+URZ+0x29830], R7 ;  /* 0x02983007080075a7 */ /* 0x0002a6000802017f */
[----:B--2---:R-:W-:Y:S05]  /*13330*/  @!P1 NANOSLEEP.SYNCS 0x989680 ;  /* 0x009896800000995d */ /* 0x004fea0003900000 */
[----:B------:R-:W2:Y:S02]  /*13340*/  @!P1 SYNCS.PHASECHK.TRANS64 P1, [R8+URZ+0x29830], R7 ;  /* 0x02983007080095a7 */ /* 0x000ea4000802007f */
[----:B--2---:R-:W-:Y:S05]  /*13350*/  @!P1 BRA `(.L_x_2261) ;  /* 0xfffffffc00ec9947 */ /* 0x004fea000383ffff */
[----:B------:R-:W-:Y:S05]  /*13360*/  BRA `(.L_x_2258) ;  /* 0xffffff5400947947 */ /* 0x000fea000383ffff */
.L_x_2265:
[----:B-1----:R-:W-:-:S04]  /*13370*/  IMAD.U32 R8, RZ, RZ, UR7 ;  /* 0x00000007ff087e24 */ /* 0x002fc8000f8e00ff */
[----:B------:R1:W2:Y:S03]  /*13380*/  SYNCS.PHASECHK.TRANS64.TRYWAIT P1, [R8+URZ+0x29850], R7 ;  /* 0x02985007080075a7 */ /* 0x0002a6000802017f */
[----:B--2---:R-:W-:Y:S05]  /*13390*/  @!P1 NANOSLEEP.SYNCS 0x989680 ;  /* 0x009896800000995d */ /* 0x004fea0003900000 */
[----:B------:R-:W2:Y:S02]  /*133a0*/  @!P1 SYNCS.PHASECHK.TRANS64 P1, [R8+URZ+0x29850], R7 ;  /* 0x02985007080095a7 */ /* 0x000ea4000802007f */
[----:B--2---:R-:W-:Y:S05]  /*133b0*/  @!P1 BRA `(.L_x_2265) ;  /* 0xfffffffc00ec9947 */ /* 0x004fea000383ffff */
[----:B------:R-:W-:Y:S05]  /*133c0*/  BRA `(.L_x_2262) ;  /* 0xffffff6000987947 */ /* 0x000fea000383ffff */
.L_x_2272:
[----:B-1----:R-:W-:-:S04]  /*133d0*/  IMAD.U32 R3, RZ, RZ, UR9 ;  /* 0x00000009ff037e24 */ /* 0x002fc8000f8e00ff */
[----:B------:R1:W3:Y:S03]  /*133e0*/  SYNCS.PHASECHK.TRANS64.TRYWAIT P1, [R3+URZ+0x29850], R2 ;  /* 0x02985002030075a7 */ /* 0x0002e6000802017f */
[----:B---3--:R-:W-:Y:S05]  /*133f0*/  @!P1 NANOSLEEP.SYNCS 0x989680 ;  /* 0x009896800000995d */ /* 0x008fea0003900000 */
[----:B------:R-:W3:Y:S02]  /*13400*/  @!P1 SYNCS.PHASECHK.TRANS64 P1, [R3+URZ+0x29850], R2 ;  /* 0x02985002030095a7 */ /* 0x000ee4000802007f */
[----:B---3--:R-:W-:Y:S05]  /*13410*/  @!P1 BRA `(.L_x_2272) ;  /* 0xfffffffc00ec9947 */ /* 0x008fea000383ffff */
[----:B------:R-:W-:Y:S05]  /*13420*/  BRA `(.L_x_2271) ;  /* 0xffffff8000647947 */ /* 0x000fea000383ffff */
.L_x_2285:
[----:B------:R-:W-:Y:S02]  /*13430*/  IMAD.MOV.U32 R13, RZ, RZ, R22 ;  /* 0x000000ffff0d7224 */ /* 0x000fe400078e0016 */
[----:B------:R-:W-:Y:S02]  /*13440*/  IMAD.MOV.U32 R12, RZ, RZ, RZ ;  /* 0x000000ffff0c7224 */ /* 0x000fe400078e00ff */
[----:B------:R-:W-:Y:S02]  /*13450*/  IMAD.MOV.U32 R11, RZ, RZ, 0x1f ;  /* 0x0000001fff0b7424 */ /* 0x000fe400078e00ff */
[----:B------:R-:W-:-:S07]  /*13460*/  IMAD.MOV.U32 R15, RZ, RZ, -0x1 ;  /* 0xffffffffff0f7424 */ /* 0x000fce00078e00ff */
[----:B-----5:R-:W-:Y:S05]  /*13470*/  WARPSYNC.COLLECTIVE R15, `(.L_x_2338) ;  /* 0x000000000f087348 */ /* 0x020fea0003c00000 */
[----:B------:R0:W1:Y:S02]  /*13480*/  SHFL.IDX P6, R14, R13, R12, R11 ;  /* 0x0000000c0d0e7389 */ /* 0x00006400000c000b */
[----:B01---5:R-:W-:Y:S01]  /*13490*/  ENDCOLLECTIVE ;  /* 0x000000000000791b */ /* 0x023fe20003800000 */
.L_x_2338:
[----:B------:R-:W-:Y:S05]  /*134a0*/  BRA `(.L_x_2339) ;  /* 0xffffffbc00e07947 */ /* 0x000fea000383ffff */
.L_x_2287:
        /* <DEDUP_REMOVED lines=8> */
.L_x_2288:
        /* <DEDUP_REMOVED lines=8> */
.L_x_2342:
[----:B------:R-:W-:Y:S05]  /*135b0*/  BSYNC B0 ;  /* 0x0000000000007941 */ /* 0x000fea0003800000 */
.L_x_2341:
[----:B------:R-:W-:Y:S01]  /*135c0*/  IMAD.MOV.U32 R13, RZ, RZ, R18 ;  /* 0x000000ffff0d7224 */ /* 0x000fe200078e0012 */
[C---:B------:R-:W-:Y:S01]  /*135d0*/  LOP3.LUT P3, RZ, R16.reuse, 0x2, RZ, 0xc0, !PT ;  /* 0x0000000210ff7812 */ /* 0x040fe2000786c0ff */
[----:B------:R-:W-:Y:S01]  /*135e0*/  IMAD.MOV.U32 R12, RZ, RZ, RZ ;  /* 0x000000ffff0c7224 */ /* 0x000fe200078e00ff */
[----:B------:R-:W-:Y:S01]  /*135f0*/  LOP3.LUT P2, RZ, R16, 0x1, RZ, 0xc0, !PT ;  /* 0x0000000110ff7812 */ /* 0x000fe2000784c0ff */
[----:B------:R-:W-:Y:S01]  /*13600*/  IMAD.MOV.U32 R11, RZ, RZ, 0x1c1f ;  /* 0x00001c1fff0b7424 */ /* 0x000fe200078e00ff */
[C---:B------:R-:W-:Y:S01]  /*13610*/  ISETP.GE.AND P1, PT, R9.reuse, 0x61, PT ;  /* 0x000000610900780c */ /* 0x040fe20003f26270 */
[----:B------:R-:W-:Y:S01]  /*13620*/  IMAD.MOV.U32 R15, RZ, RZ, -0x1 ;  /* 0xffffffffff0f7424 */ /* 0x000fe200078e00ff */
[----:B------:R-:W-:Y:S01]  /*13630*/  ISETP.GE.AND P5, PT, R9, 0x81, PT ;  /* 0x000000810900780c */ /* 0x000fe20003fa6270 */
[----:B------:R-:W-:Y:S02]  /*13640*/  IMAD.MOV.U32 R3, RZ, RZ, R14 ;  /* 0x000000ffff037224 */ /* 0x000fe400078e000e */
[----:B------:R-:W-:-:S10]  /*13650*/  VIADD R8, R7, UR45 ;  /* 0x0000002d07087c36 */ /* 0x000fd40008000000 */
[----:B------:R-:W-:Y:S05]  /*13660*/  WARPSYNC.COLLECTIVE R15, `(.L_x_2343) ;  /* 0x000000000f087348 */ /* 0x000fea0003c00000 */
[----:B------:R0:W1:Y:S02]  /*13670*/  SHFL.IDX P6, R14, R13, R12, R11 ;  /* 0x0000000c0d0e7389 */ /* 0x00006400000c000b */
[----:B01----:R-:W-:Y:S01]  /*13680*/  ENDCOLLECTIVE ;  /* 0x000000000000791b */ /* 0x003fe20003800000 */
.L_x_2343:
        /* <DEDUP_REMOVED lines=8> */
.L_x_2344:
        /* <DEDUP_REMOVED lines=14> */
.L_x_2345:
[----:B------:R-:W-:Y:S02]  /*137f0*/  IMAD.MOV.U32 R13, RZ, RZ, R10 ;  /* 0x000000ffff0d7224 */ /* 0x000fe400078e000a */
[----:B------:R-:W-:Y:S02]  /*13800*/  IMAD.MOV.U32 R12, RZ, RZ, 0x2 ;  /* 0x00000002ff0c7424 */ /* 0x000fe400078e00ff */
[----:B------:R-:W-:-:S07]  /*13810*/  IMAD.MOV.U32 R2, RZ, RZ, R14 ;  /* 0x000000ffff027224 */ /* 0x000fce00078e000e */
[----:B------:R-:W-:Y:S05]  /*13820*/  WARPSYNC.COLLECTIVE R15, `(.L_x_2346) ;  /* 0x000000000f087348 */ /* 0x000fea0003c00000 */
[----:B------:R0:W1:Y:S02]  /*13830*/  SHFL.IDX P6, R14, R13, R12, R11 ;  /* 0x0000000c0d0e7389 */ /* 0x00006400000c000b */
[----:B01----:R-:W-:Y:S01]  /*13840*/  ENDCOLLECTIVE ;  /* 0x000000000000791b */ /* 0x003fe20003800000 */
.L_x_2346:
        /* <DEDUP_REMOVED lines=14> */
.L_x_2347:
[----:B------:R-:W-:Y:S02]  /*13930*/  IMAD.MOV.U32 R13, RZ, RZ, R10 ;  /* 0x000000ffff0d7224 */ /* 0x000fe400078e000a */
[----:B------:R-:W-:Y:S02]  /*13940*/  IMAD.MOV.U32 R12, RZ, RZ, 0x3 ;  /* 0x00000003ff0c7424 */ /* 0x000fe400078e00ff */
[----:B------:R-:W-:-:S07]  /*13950*/  IMAD.MOV.U32 R2, RZ, RZ, R14 ;  /* 0x000000ffff027224 */ /* 0x000fce00078e000e */
[----:B------:R-:W-:Y:S05]  /*13960*/  WARPSYNC.COLLECTIVE R15, `(.L_x_2348) ;  /* 0x000000000f087348 */ /* 0x000fea0003c00000 */
[----:B------:R0:W1:Y:S02]  /*13970*/  SHFL.IDX P6, R14, R13, R12, R11 ;  /* 0x0000000c0d0e7389 */ /* 0x00006400000c000b */
[----:B01----:R-:W-:Y:S01]  /*13980*/  ENDCOLLECTIVE ;  /* 0x000000000000791b */ /* 0x003fe20003800000 */
.L_x_2348:
        /* <DEDUP_REMOVED lines=13> */
.L_x_2349:
        /* <DEDUP_REMOVED lines=10> */
.L_x_2350:
        /* <DEDUP_REMOVED lines=15> */
.L_x_2351:
[----:B------:R-:W-:Y:S01]  /*13bf0*/  @!PT LDS RZ, [RZ] ;  /* 0x00000000fffff984 */ /* 0x000fe20000000800 */
[----:B------:R-:W-:Y:S01]  /*13c00*/  @!PT LDS RZ, [RZ] ;  /* 0x00000000fffff984 */ /* 0x000fe20000000800 */
[----:B------:R-:W-:Y:S01]  /*13c10*/  @!PT LDS RZ, [RZ] ;  /* 0x00000000fffff984 */ /* 0x000fe20000000800 */
[----:B------:R0:W-:Y:S02]  /*13c20*/  LDGSTS.E.BYPASS.LTC128B.128 [R7+0xd400], desc[UR36][R2.64+0x40], !P0 ;  /* 0x0d40004002077fae */ /* 0x0001e4000c101d64 */
[----:B0-----:R-:W-:Y:S01]  /*13c30*/  IMAD.MOV.U32 R2, RZ, RZ, R14 ;  /* 0x000000ffff027224 */ /* 0x001fe200078e000e */
[----:B------:R-:W-:Y:S06]  /*13c40*/  BRA `(.L_x_2352) ;  /* 0xffffffc000d47947 */ /* 0x000fec000383ffff */
.L_x_2291:
        /* <DEDUP_REMOVED lines=8> */
.L_x_2292:
        /* <DEDUP_REMOVED lines=8> */
.L_x_2355:
[----:B------:R-:W-:Y:S05]  /*13d50*/  BSYNC B0 ;  /* 0x0000000000007941 */ /* 0x000fea0003800000 */
.L_x_2354:
        /* <DEDUP_REMOVED lines=11> */
.L_x_2356:
        /* <DEDUP_REMOVED lines=16> */
.L_x_2357:
        /* <DEDUP_REMOVED lines=10> */
.L_x_2358:
[----:B------:R-:W-:Y:S02]  /*13fb0*/  IMAD.MOV.U32 R13, RZ, RZ, R6 ;  /* 0x000000ffff0d7224 */ /* 0x000fe400078e0006 */
[----:B------:R-:W-:Y:S01]  /*13fc0*/  IMAD.MOV.U32 R12, RZ, RZ, 0x2 ;  /* 0x00000002ff0c7424 */ /* 0x000fe200078e00ff */
[----:B------:R-:W-:Y:S02]  /*13fd0*/  @P3 IADD3 R14, P0, R35, R14, RZ ;  /* 0x0000000e230e3210 */ /* 0x000fe40007f1e0ff */
[----:B------:R-:W-:-:S03]  /*13fe0*/  LOP3.LUT P6, RZ, R16, 0x10, RZ, 0xc0, !PT ;  /* 0x0000001010ff7812 */ /* 0x000fc600078cc0ff */
[----:B------:R-:W-:Y:S02]  /*13ff0*/  @P3 IMAD.X R19, RZ, RZ, R8, P0 ;  /* 0x000000ffff133224 */ /* 0x000fe400000e0608 */
[----:B------:R-:W-:Y:S02]  /*14000*/  @P3 IMAD.MOV.U32 R2, RZ, RZ, R14 ;  /* 0x000000ffff023224 */ /* 0x000fe400078e000e */
[----:B------:R-:W-:Y:S02]  /*14010*/  @P3 IMAD.MOV.U32 R3, RZ, RZ, R19 ;  /* 0x000000ffff033224 */ /* 0x000fe400078e0013 */
[----:B------:R-:W-:-:S04]  /*14020*/  @P2 VIADD R19, R36, UR45 ;  /* 0x0000002d24132c36 */ /* 0x000fc80008000000 */
[----:B------:R-:W-:Y:S01]  /*14030*/  @!PT LDS RZ, [RZ] ;  /* 0x00000000fffff984 */ /* 0x000fe20000000800 */
[----:B------:R-:W-:Y:S01]  /*14040*/  @!PT LDS RZ, [RZ] ;  /* 0x00000000fffff984 */ /* 0x000fe20000000800 */
[----:B------:R-:W-:Y:S01]  /*14050*/  @!PT LDS RZ, [RZ] ;  /* 0x00000000fffff984 */ /* 0x000fe20000000800 */
[----:B------:R0:W-:Y:S03]  /*14060*/  @P3 LDGSTS.E.BYPASS.LTC128B.128 [R21+0x1ac00], desc[UR36][R2.64], !P6 ;  /* 0x1ac0000002153fae */ /* 0x0001e6000f101d64 */
[----:B0-----:R-:W-:Y:S05]  /*14070*/  WARPSYNC.COLLECTIVE R15, `(.L_x_2359) ;  /* 0x000000000f087348 */ /* 0x001fea0003c00000 */
[----:B------:R1:W2:Y:S02]  /*14080*/  SHFL.IDX P6, R14, R13, R12, R11 ;  /* 0x0000000c0d0e7389 */ /* 0x0002a400000c000b */
[----:B012---:R-:W-:Y:S01]  /*14090*/  ENDCOLLECTIVE ;  /* 0x000000000000791b */ /* 0x007fe20003800000 */
.L_x_2359:
        /* <DEDUP_REMOVED lines=12> */
.L_x_2360:
[----:B------:R-:W-:Y:S02]  /*14160*/  IMAD.MOV.U32 R13, RZ, RZ, R6 ;  /* 0x000000ffff0d7224 */ /* 0x000fe400078e0006 */
[----:B------:R-:W-:Y:S01]  /*14170*/  IMAD.MOV.U32 R12, RZ, RZ, 0x3 ;  /* 0x00000003ff0c7424 */ /* 0x000fe200078e00ff */
[----:B------:R-:W-:-:S05]  /*14180*/  @P2 IADD3 R14, P0, R35, R14, RZ ;  /* 0x0000000e230e2210 */ /* 0x000fca0007f1e0ff */
[----:B------:R-:W-:-:S08]  /*14190*/  @P2 IMAD.MOV.U32 R2, RZ, RZ, R14 ;  /* 0x000000ffff022224 */ /* 0x000fd000078e000e */
[----:B------:R-:W-:Y:S05]  /*141a0*/  WARPSYNC.COLLECTIVE R15, `(.L_x_2361) ;  /* 0x000000000f087348 */ /* 0x000fea0003c00000 */
[----:B------:R0:W1:Y:S02]  /*141b0*/  SHFL.IDX P6, R14, R13, R12, R11 ;  /* 0x0000000c0d0e7389 */ /* 0x00006400000c000b */
[----:B01----:R-:W-:Y:S01]  /*141c0*/  ENDCOLLECTIVE ;  /* 0x000000000000791b */ /* 0x003fe20003800000 */
.L_x_2361:
        /* <DEDUP_REMOVED lines=13> */
.L_x_2362:
[----:B------:R-:W-:Y:S02]  /*142a0*/  IMAD.MOV.U32 R13, RZ, RZ, R7 ;  /* 0x000000ffff0d7224 */ /* 0x000fe400078e0007 */
[----:B------:R-:W-:Y:S01]  /*142b0*/  IMAD.MOV.U32 R12, RZ, RZ, RZ ;  /* 0x000000ffff0c7224 */ /* 0x000fe200078e00ff */
[----:B------:R-:W-:-:S05]  /*142c0*/  @P1 IADD3 R14, P0, R35, R14, RZ ;  /* 0x0000000e230e1210 */ /* 0x000fca0007f1e0ff */
[----:B------:R-:W-:-:S08]  /*142d0*/  @P1 IMAD.MOV.U32 R2, RZ, RZ, R14 ;  /* 0x000000ffff021224 */ /* 0x000fd000078e000e */
[----:B------:R-:W-:Y:S05]  /*142e0*/  WARPSYNC.COLLECTIVE R15, `(.L_x_2363) ;  /* 0x000000000f087348 */ /* 0x000fea0003c00000 */
[----:B------:R0:W1:Y:S02]  /*142f0*/  SHFL.IDX P6, R14, R13, R12, R11 ;  /* 0x0000000c0d0e7389 */ /* 0x00006400000c000b */
[----:B01----:R-:W-:Y:S01]  /*14300*/  ENDCOLLECTIVE ;  /* 0x000000000000791b */ /* 0x003fe20003800000 */
.L_x_2363:
        /* <DEDUP_REMOVED lines=14> */
.L_x_2364:
[----:B------:R-:W-:Y:S05]  /*143f0*/  BRA `(.L_x_2365) ;  /* 0xffffffc000b47947 */ /* 0x000fea000383ffff */
.L_x_2297:
[----:B------:R-:W-:Y:S02]  /*14400*/  IMAD.MOV.U32 R13, RZ, RZ, R5 ;  /* 0x000000ffff0d7224 */ /* 0x000fe400078e0005 */
[----:B------:R-:W-:Y:S02]  /*14410*/  IMAD.MOV.U32 R12, RZ, RZ, RZ ;  /* 0x000000ffff0c7224 */ /* 0x000fe400078e00ff */
[----:B------:R-:W-:Y:S02]  /*14420*/  IMAD.MOV.U32 R11, RZ, RZ, 0x1c1f ;  /* 0x00001c1fff0b7424 */ /* 0x000fe400078e00ff */
[----:B------:R-:W-:Y:S02]  /*14430*/  IMAD.MOV.U32 R15, RZ, RZ, -0x1 ;  /* 0xffffffffff0f7424 */ /* 0x000fe400078e00ff */
[----:B------:R-:W-:-:S07]  /*14440*/  IMAD.U32 R3, RZ, RZ, UR47 ;  /* 0x0000002fff037e24 */ /* 0x000fce000f8e00ff */
[----:B0-2---:R-:W-:Y:S05]  /*14450*/  WARPSYNC.COLLECTIVE R15, `(.L_x_2366) ;  /* 0x000000000f087348 */ /* 0x005fea0003c00000 */
[----:B--2---:R1:W2:Y:S02]  /*14460*/  SHFL.IDX P6, R14, R13, R12, R11 ;  /* 0x0000000c0d0e7389 */ /* 0x0042a400000c000b */
[----:B012---:R-:W-:Y:S01]  /*14470*/  ENDCOLLECTIVE ;  /* 0x000000000000791b */ /* 0x007fe20003800000 */
.L_x_2366:
[----:B------:R-:W-:Y:S02]  /*14480*/  IMAD.MOV.U32 R13, RZ, RZ, R4 ;  /* 0x000000ffff0d7224 */ /* 0x000fe400078e0004 */
[----:B------:R-:W-:-:S07]  /*14490*/  IMAD.MOV.U32 R2, RZ, RZ, R14 ;  /* 0x000000ffff027224 */ /* 0x000fce00078e000e */
[----:B------:R-:W-:Y:S05]  /*144a0*/  WARPSYNC.COLLECTIVE R15, `(.L_x_2367) ;  /* 0x000000000f087348 */ /* 0x000fea0003c00000 */
[----:B------:R0:W1:Y:S02]  /*144b0*/  SHFL.IDX P6, R14, R13, R12, R11 ;  /* 0x0000000c0d0e7389 */ /* 0x00006400000c000b */
[----:B01----:R-:W-:Y:S01]  /*144c0*/  ENDCOLLECTIVE ;  /* 0x000000000000791b */ /* 0x003fe20003800000 */
.L_x_2367:
[----:B------:R-:W-:Y:S02]  /*144d0*/  ULDC UR4, c[0x0][0x288] ;  /* 0x0000a20000047ab9 */ /* 0x000fe40000000800 */
[----:B------:R-:W-:Y:S02]  /*144e0*/  IMAD R7, R0, UR4, RZ ;  /* 0x0000000400077c24 */ /* 0x000fe4000f8e02ff */
[----:B------:R-:W-:-:S04]  /*144f0*/  IMAD R0, R3, 0x80, R28 ;  /* 0x0000008003007824 */ /* 0x000fc800078e021c */
        /* <DEDUP_REMOVED lines=11> */
.L_x_2368:
        /* <DEDUP_REMOVED lines=12> */
.L_x_2369:
        /* <DEDUP_REMOVED lines=8> */
.L_x_2370:
        /* <DEDUP_REMOVED lines=15> */
.L_x_2371:
        /* <DEDUP_REMOVED lines=8> */
.L_x_2372:
        /* <DEDUP_REMOVED lines=13> */
.L_x_2373:
[----:B------:R-:W-:Y:S05]  /*14930*/  BRA `(.L_x_2374) ;  /* 0xffffffc400807947 */ /* 0x000fea000383ffff */
.L_x_2300:
[----:B-1-3--:R-:W-:-:S04]  /*14940*/  IMAD.U32 R3, RZ, RZ, UR45 ;  /* 0x0000002dff037e24 */ /* 0x00afc8000f8e00ff */
[----:B------:R1:W3:Y:S03]  /*14950*/  SYNCS.PHASECHK.TRANS64.TRYWAIT P0, [R3+URZ+0x29820], R0 ;  /* 0x02982000030075a7 */ /* 0x0002e6000800017f */
[----:B---3--:R-:W-:Y:S05]  /*14960*/  @!P0 NANOSLEEP.SYNCS 0x989680 ;  /* 0x009896800000895d */ /* 0x008fea0003900000 */
[----:B------:R-:W3:Y:S02]  /*14970*/  @!P0 SYNCS.PHASECHK.TRANS64 P0, [R3+URZ+0x29820], R0 ;  /* 0x02982000030085a7 */ /* 0x000ee4000800007f */
[----:B---3--:R-:W-:Y:S05]  /*14980*/  @!P0 BRA `(.L_x_2300) ;  /* 0xfffffffc00ec8947 */ /* 0x008fea000383ffff */
[----:B------:R-:W-:Y:S05]  /*14990*/  BRA `(.L_x_2375) ;  /* 0xffffffc400c47947 */ /* 0x000fea000383ffff */
.L_x_2303:
[----:B0-----:R0:W1:Y:S02]  /*149a0*/  SYNCS.PHASECHK.TRANS64.TRYWAIT P0, [R10+URZ+0x29880], R26 ;  /* 0x0298801a0a0075a7 */ /* 0x001064000800017f */
[----:B-1----:R-:W-:Y:S05]  /*149b0*/  @!P0 NANOSLEEP.SYNCS 0x989680 ;  /* 0x009896800000895d */ /* 0x002fea0003900000 */
[----:B------:R-:W1:Y:S02]  /*149c0*/  @!P0 SYNCS.PHASECHK.TRANS64 P0, [R10+URZ+0x29880], R26 ;  /* 0x0298801a0a0085a7 */ /* 0x000e64000800007f */
[----:B-1----:R-:W-:Y:S05]  /*149d0*/  @!P0 BRA `(.L_x_2303) ;  /* 0xfffffffc00f08947 */ /* 0x002fea000383ffff */
[----:B------:R-:W-:Y:S05]  /*149e0*/  BRA `(.L_x_2376) ;  /* 0xffffffc800d47947 */ /* 0x000fea000383ffff */
.L_x_2304:
[----:B------:R-:W-:Y:S01]  /*149f0*/  BSSY B0, `(.L_x_2377) ;  /* 0x0000008000007945 */ /* 0x000fe20003800000 */
[----:B------:R-:W-:Y:S02]  /*14a00*/  IMAD.MOV.U32 R13, RZ, RZ, R25 ;  /* 0x000000ffff0d7224 */ /* 0x000fe400078e0019 */
[----:B------:R-:W-:Y:S02]  /*14a10*/  IMAD.MOV.U32 R12, RZ, RZ, RZ ;  /* 0x000000ffff0c7224 */ /* 0x000fe400078e00ff */
[----:B------:R-:W-:Y:S02]  /*14a20*/  IMAD.MOV.U32 R11, RZ, RZ, 0x1c1f ;  /* 0x00001c1fff0b7424 */ /* 0x000fe400078e00ff */
[----:B------:R-:W-:-:S07]  /*14a30*/  IMAD.MOV.U32 R15, RZ, RZ, -0x1 ;  /* 0xffffffffff0f7424 */ /* 0x000fce00078e00ff */
[----:B0-2---:R-:W-:Y:S05]  /*14a40*/  WARPSYNC.COLLECTIVE R15, `(.L_x_2378) ;  /* 0x000000000f087348 */ /* 0x005fea0003c00000 */
[----:B--2---:R1:W2:Y:S02]  /*14a50*/  SHFL.IDX P6, R14, R13, R12, R11 ;  /* 0x0000000c0d0e7389 */ /* 0x0042a400000c000b */
[----:B012---:R-:W-:Y:S01]  /*14a60*/  ENDCOLLECTIVE ;  /* 0x000000000000791b */ /* 0x007fe20003800000 */
.L_x_2378:
[----:B------:R-:W-:Y:S05]  /*14a70*/  BSYNC B0 ;  /* 0x0000000000007941 */ /* 0x000fea0003800000 */
.L_x_2377:
        /* <DEDUP_REMOVED lines=9> */
.L_x_2379:
[----:B------:R-:W-:Y:S02]  /*14b10*/  IMAD.IADD R21, R33, 0x1, R9 ;  /* 0x0000000121157824 */ /* 0x000fe400078e0209 */
[----:B------:R-:W-:Y:S02]  /*14b20*/  IMAD.MOV.U32 R13, RZ, RZ, R25 ;  /* 0x000000ffff0d7224 */ /* 0x000fe400078e0019 */
[----:B------:R-:W-:Y:S02]  /*14b30*/  IMAD.MOV.U32 R12, RZ, RZ, 0x1 ;  /* 0x00000001ff0c7424 */ /* 0x000fe400078e00ff */
[----:B------:R-:W-:-:S07]  /*14b40*/  IMAD.MOV.U32 R2, RZ, RZ, R14 ;  /* 0x000000ffff027224 */ /* 0x000fce00078e000e */
[----:B------:R-:W-:Y:S05]  /*14b50*/  WARPSYNC.COLLECTIVE R15, `(.L_x_2380) ;  /* 0x000000000f087348 */ /* 0x000fea0003c00000 */
[----:B------:R0:W1:Y:S02]  /*14b60*/  SHFL.IDX P6, R14, R13, R12, R11 ;  /* 0x0000000c0d0e7389 */ /* 0x00006400000c000b */
[----:B01----:R-:W-:Y:S01]  /*14b70*/  ENDCOLLECTIVE ;  /* 0x000000000000791b */ /* 0x003fe20003800000 */
.L_x_2380:
        /* <DEDUP_REMOVED lines=12> */
.L_x_2381:
[----:B------:R-:W-:Y:S02]  /*14c40*/  IMAD.MOV.U32 R13, RZ, RZ, R25 ;  /* 0x000000ffff0d7224 */ /* 0x000fe400078e0019 */
[----:B------:R-:W-:Y:S02]  /*14c50*/  IMAD.MOV.U32 R12, RZ, RZ, 0x2 ;  /* 0x00000002ff0c7424 */ /* 0x000fe400078e00ff */
[----:B------:R-:W-:-:S07]  /*14c60*/  IMAD.MOV.U32 R2, RZ, RZ, R14 ;  /* 0x000000ffff027224 */ /* 0x000fce00078e000e */
[----:B------:R-:W-:Y:S05]  /*14c70*/  WARPSYNC.COLLECTIVE R15, `(.L_x_2382) ;  /* 0x000000000f087348 */ /* 0x000fea0003c00000 */
[----:B------:R0:W1:Y:S02]  /*14c80*/  SHFL.IDX P6, R14, R13, R12, R11 ;  /* 0x0000000c0d0e7389 */ /* 0x00006400000c000b */
[----:B01----:R-:W-:Y:S01]  /*14c90*/  ENDCOLLECTIVE ;  /* 0x000000000000791b */ /* 0x003fe20003800000 */
.L_x_2382:
        /* <DEDUP_REMOVED lines=12> */
.L_x_2383:
[----:B------:R-:W-:Y:S02]  /*14d60*/  IMAD.MOV.U32 R13, RZ, RZ, R25 ;  /* 0x000000ffff0d7224 */ /* 0x000fe400078e0019 */
[----:B------:R-:W-:Y:S02]  /*14d70*/  IMAD.MOV.U32 R12, RZ, RZ, 0x3 ;  /* 0x00000003ff0c7424 */ /* 0x000fe400078e00ff */
[----:B------:R-:W-:-:S07]  /*14d80*/  IMAD.MOV.U32 R2, RZ, RZ, R14 ;  /* 0x000000ffff027224 */ /* 0x000fce00078e000e */
[----:B------:R-:W-:Y:S05]  /*14d90*/  WARPSYNC.COLLECTIVE R15, `(.L_x_2384) ;  /* 0x000000000f087348 */ /* 0x000fea0003c00000 */
[----:B------:R0:W1:Y:S02]  /*14da0*/  SHFL.IDX P6, R14, R13, R12, R11 ;  /* 0x0000000c0d0e7389 */ /* 0x00006400000c000b */
[----:B01----:R-:W-:Y:S01]  /*14db0*/  ENDCOLLECTIVE ;  /* 0x000000000000791b */ /* 0x003fe20003800000 */
.L_x_2384:
        /* <DEDUP_REMOVED lines=12> */
.L_x_2385:
[----:B------:R-:W-:Y:S02]  /*14e80*/  IMAD.MOV.U32 R13, RZ, RZ, R23 ;  /* 0x000000ffff0d7224 */ /* 0x000fe400078e0017 */
[----:B------:R-:W-:Y:S02]  /*14e90*/  IMAD.MOV.U32 R12, RZ, RZ, RZ ;  /* 0x000000ffff0c7224 */ /* 0x000fe400078e00ff */
[----:B------:R-:W-:-:S07]  /*14ea0*/  IMAD.MOV.U32 R2, RZ, RZ, R14 ;  /* 0x000000ffff027224 */ /* 0x000fce00078e000e */
[----:B------:R-:W-:Y:S05]  /*14eb0*/  WARPSYNC.COLLECTIVE R15, `(.L_x_2386) ;  /* 0x000000000f087348 */ /* 0x000fea0003c00000 */
[----:B------:R0:W1:Y:S02]  /*14ec0*/  SHFL.IDX P6, R14, R13, R12, R11 ;  /* 0x0000000c0d0e7389 */ /* 0x00006400000c000b */
[----:B01----:R-:W-:Y:S01]  /*14ed0*/  ENDCOLLECTIVE ;  /* 0x000000000000791b */ /* 0x003fe20003800000 */
.L_x_2386:
        /* <DEDUP_REMOVED lines=12> */
.L_x_2387:
[----:B------:R-:W-:Y:S05]  /*14fa0*/  BRA `(.L_x_2388) ;  /* 0xffffffc800807947 */ /* 0x000fea000383ffff */
.L_x_2307:
[----:B--2---:R2:W3:Y:S02]  /*14fb0*/  SYNCS.PHASECHK.TRANS64.TRYWAIT P0, [R10+URZ+0x29840], R26 ;  /* 0x0298401a0a0075a7 */ /* 0x0044e4000800017f */
[----:B---3--:R-:W-:Y:S05]  /*14fc0*/  @!P0 NANOSLEEP.SYNCS 0x989680 ;  /* 0x009896800000895d */ /* 0x008fea0003900000 */
[----:B------:R-:W3:Y:S02]  /*14fd0*/  @!P0 SYNCS.PHASECHK.TRANS64 P0, [R10+URZ+0x29840], R26 ;  /* 0x0298401a0a0085a7 */ /* 0x000ee4000800007f */
[----:B---3--:R-:W-:Y:S05]  /*14fe0*/  @!P0 BRA `(.L_x_2307) ;  /* 0xfffffffc00f08947 */ /* 0x008fea000383ffff */
[----:B------:R-:W-:Y:S05]  /*14ff0*/  BRA `(.L_x_2389) ;  /* 0xffffffc800bc7947 */ /* 0x000fea000383ffff */
.L_x_2308:
        /* <DEDUP_REMOVED lines=8> */
.L_x_2391:
[----:B------:R-:W-:Y:S05]  /*15080*/  BSYNC B0 ;  /* 0x0000000000007941 */ /* 0x000fea0003800000 */
.L_x_2390:
        /* <DEDUP_REMOVED lines=9> */
.L_x_2392:
[----:B------:R-:W-:Y:S02]  /*15120*/  IMAD.MOV.U32 R13, RZ, RZ, R21 ;  /* 0x000000ffff0d7224 */ /* 0x000fe400078e0015 */
[----:B------:R-:W-:Y:S01]  /*15130*/  IMAD.MOV.U32 R12, RZ, RZ, 0x1 ;  /* 0x00000001ff0c7424 */ /* 0x000fe200078e00ff */
[----:B------:R-:W-:-:S13]  /*15140*/  IADD3 R2, P0, R35, R14, RZ ;  /* 0x0000000e23027210 */ /* 0x000fda0007f1e0ff */
[----:B------:R-:W-:Y:S05]  /*15150*/  WARPSYNC.COLLECTIVE R15, `(.L_x_2393) ;  /* 0x000000000f087348 */ /* 0x000fea0003c00000 */
[----:B------:R0:W1:Y:S02]  /*15160*/  SHFL.IDX P6, R14, R13, R12, R11 ;  /* 0x0000000c0d0e7389 */ /* 0x00006400000c000b */
[----:B01----:R-:W-:Y:S01]  /*15170*/  ENDCOLLECTIVE ;  /* 0x000000000000791b */ /* 0x003fe20003800000 */
.L_x_2393:
        /* <DEDUP_REMOVED lines=12> */
.L_x_2394:
[----:B------:R-:W-:Y:S02]  /*15240*/  IMAD.MOV.U32 R13, RZ, RZ, R21 ;  /* 0x000000ffff0d7224 */ /* 0x000fe400078e0015 */
[----:B------:R-:W-:Y:S01]  /*15250*/  IMAD.MOV.U32 R12, RZ, RZ, 0x2 ;  /* 0x00000002ff0c7424 */ /* 0x000fe200078e00ff */
[----:B------:R-:W-:-:S13]  /*15260*/  IADD3 R2, P0, R35, R14, RZ ;  /* 0x0000000e23027210 */ /* 0x000fda0007f1e0ff */
[----:B------:R-:W-:Y:S05]  /*15270*/  WARPSYNC.COLLECTIVE R15, `(.L_x_2395) ;  /* 0x000000000f087348 */ /* 0x000fea0003c00000 */
[----:B------:R0:W1:Y:S02]  /*15280*/  SHFL.IDX P6, R14, R13, R12, R11 ;  /* 0x0000000c0d0e7389 */ /* 0x00006400000c000b */
[----:B01----:R-:W-:Y:S01]  /*15290*/  ENDCOLLECTIVE ;  /* 0x000000000000791b */ /* 0x003fe20003800000 */
.L_x_2395:
        /* <DEDUP_REMOVED lines=12> */
.L_x_2396:
[----:B------:R-:W-:Y:S02]  /*15360*/  IMAD.MOV.U32 R13, RZ, RZ, R21 ;  /* 0x000000ffff0d7224 */ /* 0x000fe400078e0015 */
[----:B------:R-:W-:Y:S01]  /*15370*/  IMAD.MOV.U32 R12, RZ, RZ, 0x3 ;  /* 0x00000003ff0c7424 */ /* 0x000fe200078e00ff */
[----:B------:R-:W-:-:S13]  /*15380*/  IADD3 R2, P0, R35, R14, RZ ;  /* 0x0000000e23027210 */ /* 0x000fda0007f1e0ff */
[----:B------:R-:W-:Y:S05]  /*15390*/  WARPSYNC.COLLECTIVE R15, `(.L_x_2397) ;  /* 0x000000000f087348 */ /* 0x000fea0003c00000 */
[----:B------:R0:W1:Y:S02]  /*153a0*/  SHFL.IDX P6, R14, R13, R12, R11 ;  /* 0x0000000c0d0e7389 */ /* 0x00006400000c000b */
[----:B01----:R-:W-:Y:S01]  /*153b0*/  ENDCOLLECTIVE ;  /* 0x000000000000791b */ /* 0x003fe20003800000 */
.L_x_2397:
        /* <DEDUP_REMOVED lines=12> */
.L_x_2398:
[----:B------:R-:W-:Y:S02]  /*15480*/  IMAD.MOV.U32 R13, RZ, RZ, R24 ;  /* 0x000000ffff0d7224 */ /* 0x000fe400078e0018 */
[----:B------:R-:W-:Y:S01]  /*15490*/  IMAD.MOV.U32 R12, RZ, RZ, RZ ;  /* 0x000000ffff0c7224 */ /* 0x000fe200078e00ff */
[----:B------:R-:W-:-:S13]  /*154a0*/  IADD3 R2, P0, R35, R14, RZ ;  /* 0x0000000e23027210 */ /* 0x000fda0007f1e0ff */
[----:B------:R-:W-:Y:S05]  /*154b0*/  WARPSYNC.COLLECTIVE R15, `(.L_x_2399) ;  /* 0x000000000f087348 */ /* 0x000fea0003c00000 */
[----:B------:R0:W1:Y:S02]  /*154c0*/  SHFL.IDX P6, R14, R13, R12, R11 ;  /* 0x0000000c0d0e7389 */ /* 0x00006400000c000b */
[----:B01----:R-:W-:Y:S01]  /*154d0*/  ENDCOLLECTIVE ;  /* 0x000000000000791b */ /* 0x003fe20003800000 */
.L_x_2399:
        /* <DEDUP_REMOVED lines=12> */
.L_x_2400:
[----:B------:R-:W-:Y:S05]  /*155a0*/  BRA `(.L_x_2401) ;  /* 0xffffffc800607947 */ /* 0x000fea000383ffff */
.L_x_2311:
[----:B0-----:R0:W3:Y:S02]  /*155b0*/  SYNCS.PHASECHK.TRANS64.TRYWAIT P0, [R19+URZ+0x29870], R2 ;  /* 0x02987002130075a7 */ /* 0x0010e4000800017f */
[----:B---3--:R-:W-:Y:S05]  /*155c0*/  @!P0 NANOSLEEP.SYNCS 0x989680 ;  /* 0x009896800000895d */ /* 0x008fea0003900000 */
[----:B------:R-:W3:Y:S02]  /*155d0*/  @!P0 SYNCS.PHASECHK.TRANS64 P0, [R19+URZ+0x29870], R2 ;  /* 0x02987002130085a7 */ /* 0x000ee4000800007f */
[----:B---3--:R-:W-:Y:S05]  /*155e0*/  @!P0 BRA `(.L_x_2311) ;  /* 0xfffffffc00f08947 */ /* 0x008fea000383ffff */
[----:B------:R-:W-:Y:S05]  /*155f0*/  BRA `(.L_x_2402) ;  /* 0xffffffc800b47947 */ /* 0x000fea000383ffff */
.L_x_2313:
[----:B0-----:R0:W1:Y:S02]  /*15600*/  SYNCS.PHASECHK.TRANS64.TRYWAIT P0, [R19+URZ+0x29860], R2 ;  /* 0x02986002130075a7 */ /* 0x001064000800017f */
[----:B-1----:R-:W-:Y:S05]  /*15610*/  @!P0 NANOSLEEP.SYNCS 0x989680 ;  /* 0x009896800000895d */ /* 0x002fea0003900000 */
[----:B------:R-:W1:Y:S02]  /*15620*/  @!P0 SYNCS.PHASECHK.TRANS64 P0, [R19+URZ+0x29860], R2 ;  /* 0x02986002130085a7 */ /* 0x000e64000800007f */
[----:B-1----:R-:W-:Y:S05]  /*15630*/  @!P0 BRA `(.L_x_2313) ;  /* 0xfffffffc00f08947 */ /* 0x002fea000383ffff */
[----:B------:R-:W-:Y:S05]  /*15640*/  BRA `(.L_x_2403) ;  /* 0xffffffc800bc7947 */ /* 0x000fea000383ffff */
.L_x_2320:
[----:B-1----:R1:W4:Y:S02]  /*15650*/  SYNCS.PHASECHK.TRANS64.TRYWAIT P0, [R17+URZ+0x29870], R0 ;  /* 0x02987000110075a7 */ /* 0x002324000800017f */
[----:B----4-:R-:W-:Y:S05]  /*15660*/  @!P0 NANOSLEEP.SYNCS 0x989680 ;  /* 0x009896800000895d */ /* 0x010fea0003900000 */
[----:B------:R-:W4:Y:S02]  /*15670*/  @!P0 SYNCS.PHASECHK.TRANS64 P0, [R17+URZ+0x29870], R0 ;  /* 0x02987000110085a7 */ /* 0x000f24000800007f */
[----:B----4-:R-:W-:Y:S05]  /*15680*/  @!P0 BRA `(.L_x_2320) ;  /* 0xfffffffc00f08947 */ /* 0x010fea000383ffff */
[----:B------:R-:W-:Y:S05]  /*15690*/  BRA `(.L_x_2404) ;  /* 0xffffffd0004c7947 */ /* 0x000fea000383ffff */
.L_x_2322:
[----:B-1----:R1:W3:Y:S02]  /*156a0*/  SYNCS.PHASECHK.TRANS64.TRYWAIT P0, [R17+URZ+0x29860], R4 ;  /* 0x02986004110075a7 */ /* 0x0022e4000800017f */
[----:B---3--:R-:W-:Y:S05]  /*156b0*/  @!P0 NANOSLEEP.SYNCS 0x989680 ;  /* 0x009896800000895d */ /* 0x008fea0003900000 */
[----:B------:R-:W3:Y:S02]  /*156c0*/  @!P0 SYNCS.PHASECHK.TRANS64 P0, [R17+URZ+0x29860], R4 ;  /* 0x02986004110085a7 */ /* 0x000ee4000800007f */
[----:B---3--:R-:W-:Y:S05]  /*156d0*/  @!P0 BRA `(.L_x_2322) ;  /* 0xfffffffc00f08947 */ /* 0x008fea000383ffff */
[----:B------:R-:W-:Y:S05]  /*156e0*/  BRA `(.L_x_2405) ;  /* 0xffffffd0006c7947 */ /* 0x000fea000383ffff */
.L_x_2325:
[----:B--2---:R2:W3:Y:S02]  /*156f0*/  SYNCS.PHASECHK.TRANS64.TRYWAIT P0, [R6+URZ+0x29820], R3 ;  /* 0x02982003060075a7 */ /* 0x0044e4000800017f */
[----:B---3--:R-:W-:Y:S05]  /*15700*/  @!P0 NANOSLEEP.SYNCS 0x989680 ;  /* 0x009896800000895d */ /* 0x008fea0003900000 */
[----:B------:R-:W3:Y:S02]  /*15710*/  @!P0 SYNCS.PHASECHK.TRANS64 P0, [R6+URZ+0x29820], R3 ;  /* 0x02982003060085a7 */ /* 0x000ee4000800007f */
[----:B---3--:R-:W-:Y:S05]  /*15720*/  @!P0 BRA `(.L_x_2325) ;  /* 0xfffffffc00f08947 */ /* 0x008fea000383ffff */
[----:B------:R-:W-:Y:S05]  /*15730*/  BRA `(.L_x_2406) ;  /* 0xffffffd400cc7947 */ /* 0x000fea000383ffff */
.L_x_2327:
[----:B--2---:R2:W3:Y:S02]  /*15740*/  SYNCS.PHASECHK.TRANS64.TRYWAIT P1, [R5+URZ+0x29840], R4 ;  /* 0x02984004050075a7 */ /* 0x0044e4000802017f */
[----:B---3--:R-:W-:Y:S05]  /*15750*/  @!P1 NANOSLEEP.SYNCS 0x989680 ;  /* 0x009896800000995d */ /* 0x008fea0003900000 */
[----:B------:R-:W3:Y:S02]  /*15760*/  @!P1 SYNCS.PHASECHK.TRANS64 P1, [R5+URZ+0x29840], R4 ;  /* 0x02984004050095a7 */ /* 0x000ee4000802007f */
[----:B---3--:R-:W-:Y:S05]  /*15770*/  @!P1 BRA `(.L_x_2327) ;  /* 0xfffffffc00f09947 */ /* 0x008fea000383ffff */
[----:B------:R-:W-:Y:S05]  /*15780*/  BRA `(.L_x_2407) ;  /* 0xffffffd800107947 */ /* 0x000fea000383ffff */
.L_x_2329:
[----:B---3--:R3:W4:Y:S02]  /*15790*/  SYNCS.PHASECHK.TRANS64.TRYWAIT P1, [R3+URZ+0x29840], R0 ;  /* 0x02984000030075a7 */ /* 0x008724000802017f */
[----:B----4-:R-:W-:Y:S05]  /*157a0*/  @!P1 NANOSLEEP.SYNCS 0x989680 ;  /* 0x009896800000995d */ /* 0x010fea0003900000 */
[----:B------:R-:W4:Y:S02]  /*157b0*/  @!P1 SYNCS.PHASECHK.TRANS64 P1, [R3+URZ+0x29840], R0 ;  /* 0x02984000030095a7 */ /* 0x000f24000802007f */
[----:B----4-:R-:W-:Y:S05]  /*157c0*/  @!P1 BRA `(.L_x_2329) ;  /* 0xfffffffc00f09947 */ /* 0x010fea000383ffff */
[----:B------:R-:W-:Y:S05]  /*157d0*/  BRA `(.L_x_2408) ;  /* 0xffffffd8001c7947 */ /* 0x000fea000383ffff */
.L_x_2331:
[----:B----4-:R4:W0:Y:S02]  /*157e0*/  SYNCS.PHASECHK.TRANS64.TRYWAIT P1, [R5+URZ+0x29860], R4 ;  /* 0x02986004050075a7 */ /* 0x010824000802017f */
[----:B0-----:R-:W-:Y:S05]  /*157f0*/  @!P1 NANOSLEEP.SYNCS 0x989680 ;  /* 0x009896800000995d */ /* 0x001fea0003900000 */
[----:B------:R-:W0:Y:S02]  /*15800*/  @!P1 SYNCS.PHASECHK.TRANS64 P1, [R5+URZ+0x29860], R4 ;  /* 0x02986004050095a7 */ /* 0x000e24000802007f */
[----:B0-----:R-:W-:Y:S05]  /*15810*/  @!P1 BRA `(.L_x_2331) ;  /* 0xfffffffc00f09947 */ /* 0x001fea000383ffff */
[----:B------:R-:W-:Y:S05]  /*15820*/  BRA `(.L_x_2409) ;  /* 0xffffffd800187947 */ /* 0x000fea000383ffff */
.L_x_2333:
[----:B------:R0:W0:Y:S02]  /*15830*/  SYNCS.PHASECHK.TRANS64.TRYWAIT P1, [R3+URZ+0x29860], R0 ;  /* 0x02986000030075a7 */ /* 0x000024000802017f */
[----:B0-----:R-:W-:Y:S05]  /*15840*/  @!P1 NANOSLEEP.SYNCS 0x989680 ;  /* 0x009896800000995d */ /* 0x001fea0003900000 */
[----:B------:R-:W0:Y:S02]  /*15850*/  @!P1 SYNCS.PHASECHK.TRANS64 P1, [R3+URZ+0x29860], R0 ;  /* 0x02986000030095a7 */ /* 0x000e24000802007f */
[----:B0-----:R-:W-:Y:S05]  /*15860*/  @!P1 BRA `(.L_x_2333) ;  /* 0xfffffffc00f09947 */ /* 0x001fea000383ffff */
[----:B------:R-:W-:Y:S05]  /*15870*/  BRA `(.L_x_2410) ;  /* 0xffffffd800147947 */ /* 0x000fea000383ffff */
.L_x_2335:
[----:B------:R0:W0:Y:S02]  /*15880*/  SYNCS.PHASECHK.TRANS64.TRYWAIT P1, [R5+URZ+0x29880], R4 ;  /* 0x02988004050075a7 */ /* 0x000024000802017f */
[----:B0-----:R-:W-:Y:S05]  /*15890*/  @!P1 NANOSLEEP.SYNCS 0x989680 ;  /* 0x009896800000995d */ /* 0x001fea0003900000 */
[----:B------:R-:W0:Y:S02]  /*158a0*/  @!P1 SYNCS.PHASECHK.TRANS64 P1, [R5+URZ+0x29880], R4 ;  /* 0x02988004050095a7 */ /* 0x000e24000802007f */
[----:B0-----:R-:W-:Y:S05]  /*158b0*/  @!P1 BRA `(.L_x_2335) ;  /* 0xfffffffc00f09947 */ /* 0x001fea000383ffff */
[----:B------:R-:W-:Y:S05]  /*158c0*/  BRA `(.L_x_2411) ;  /* 0xffffffd800107947 */ /* 0x000fea000383ffff */
.L_x_2412:
        /* <DEDUP_REMOVED lines=11> */
.L_x_3320:


//--------------------- .text._ZN7cutlass13device_kernelIN5flash11enable_sm90INS1_16FlashAttnFwdSm90INS1_25CollectiveMainloopFwdSm90ILi2EN4cute5tupleIJNS5_1CILi1EEES8_S8_EEENS6_IJNS7_ILi128EEENS7_ILi160EEENS7_ILi192EEEEEELi128ENS_12float_e4m3_tEfNS_4arch4Sm90ELb1ELb0ELb0ELb1ELb1ELb0ELb0ELb1ELb1ELb1ELb1ELb0EEENS1_21CollectiveEpilogueFwdINS6_IJSA_SA_SB_EEES9_NS_10bfloat16_tESG_Li256ELb1ELb1ELb1ELb1EEENS1_36VarlenDynamicPersistentTileSchedulerILi128ELi160ELi256ELi128ELb1ELb1ELb1ELb1ELb1ELb1EEEEEEEEEvNT_6ParamsE --------------------------
	.section	.text._ZN7cutlass13device_kernelIN5flash11enable_sm90INS1_16FlashAttnFwdSm90INS1_25CollectiveMainloopFwdSm90ILi2EN4cute5tupleIJNS5_1CILi1EEES8_S8_EEENS6_IJNS7_ILi128EEENS7_ILi160EEENS7_ILi192EEEEEELi128ENS_12float_e4m3_tEfNS_4arch4Sm90ELb1ELb0ELb0ELb1ELb1ELb0ELb0ELb1ELb1ELb1ELb1ELb0EEENS1_21CollectiveEpilogueFwdINS6_IJSA_SA_SB_EEES9_NS_10bfloat16_tESG_Li256ELb1ELb1ELb1ELb1EEENS1_36VarlenDynamicPersistentTileSchedulerILi128ELi160ELi256ELi128ELb1ELb1ELb1ELb1ELb1ELb1EEEEEEEEEvNT_6ParamsE,"ax",@progbits
	.align	128
.text._ZN7cutlass13device_kernelIN5flash11enable_sm90INS1_16FlashAttnFwdSm90INS1_25CollectiveMainloopFwdSm90ILi2EN4cute5tupleIJNS5_1CILi1EEES8_S8_EEENS6_IJNS7_ILi128EEENS7_ILi160EEENS7_ILi192EEEEEELi128ENS_12float_e4m3_tEfNS_4arch4Sm90ELb1ELb0ELb0ELb1ELb1ELb0ELb0ELb1ELb1ELb1ELb1ELb0EEENS1_21CollectiveEpilogueFwdINS6_IJSA_SA_SB_EEES9_NS_10bfloat16_tESG_Li256ELb1ELb1ELb1ELb1EEENS1_36VarlenDynamicPersistentTileSchedulerILi128ELi160ELi256ELi128ELb1ELb1ELb1ELb1ELb1ELb1EEEEEEEEEvNT_6ParamsE:
        .type           _ZN7cutlass13device_kernelIN5flash11enable_sm90INS1_16FlashAttnFwdSm90INS1_25CollectiveMainloopFwdSm90ILi2EN4cute5tupleIJNS5_1CILi1EEES8_S8_EEENS6_IJNS7_ILi128EEENS7_ILi160EEENS7_ILi192EEEEEELi128ENS_12float_e4m3_tEfNS_4arch4Sm90ELb1ELb0ELb0ELb1ELb1ELb0ELb0ELb1ELb1ELb1ELb1ELb0EEENS1_21CollectiveEpilogueFwdINS6_IJSA_SA_SB_EEES9_NS_10bfloat16_tESG_Li256ELb1ELb1ELb1ELb1EEENS1_36VarlenDynamicPersistentTileSchedulerILi128ELi160ELi256ELi128ELb1ELb1ELb1ELb1ELb1ELb1EEEEEEEEEvNT_6ParamsE,@function
        .size           _ZN7cutlass13device_kernelIN5flash11enable_sm90INS1_16FlashAttnFwdSm90INS1_25CollectiveMainloopFwdSm90ILi2EN4cute5tupleIJNS5_1CILi1EEES8_S8_EEENS6_IJNS7_ILi128EEENS7_ILi160EEENS7_ILi192EEEEEELi128ENS_12float_e4m3_tEfNS_4arch4Sm90ELb1ELb0ELb0ELb1ELb1ELb0ELb0ELb1ELb1ELb1ELb1ELb0EEENS1_21CollectiveEpilogueFwdINS6_IJSA_SA_SB_EEES9_NS_10bfloat16_tESG_Li256ELb1ELb1ELb1ELb1EEENS1_36VarlenDynamicPersistentTileSchedulerILi128ELi160ELi256ELi128ELb1ELb1ELb1ELb1ELb1ELb1EEEEEEEEEvNT_6ParamsE,(.L_x_3321 - _ZN7cutlass13device_kernelIN5flash11enable_sm90INS1_16FlashAttnFwdSm90INS1_25CollectiveMainloopFwdSm90ILi2EN4cute5tupleIJNS5_1CILi1EEES8_S8_EEENS6_IJNS7_ILi128EEENS7_ILi160EEENS7_ILi192EEEEEELi128ENS_12float_e4m3_tEfNS_4arch4Sm90ELb1ELb0ELb0ELb1ELb1ELb0ELb0ELb1ELb1ELb1ELb1ELb0EEENS1_21CollectiveEpilogueFwdINS6_IJSA_SA_SB_EEES9_NS_10bfloat16_tESG_Li256ELb1ELb1ELb1ELb1EEENS1_36VarlenDynamicPersistentTileSchedulerILi128ELi160ELi256ELi128ELb1ELb1ELb1ELb1ELb1ELb1EEEEEEEEEvNT_6ParamsE)
        .other          _ZN7cutlass13device_kernelIN5flash11enable_sm90INS1_16FlashAttnFwdSm90INS1_25CollectiveMainloopFwdSm90ILi2EN4cute5tupleIJNS5_1CILi1EEES8_S8_EEENS6_IJNS7_ILi128EEENS7_ILi160EEENS7_ILi192EEEEEELi128ENS_12float_e4m3_tEfNS_4arch4Sm90ELb1ELb0ELb0ELb1ELb1ELb0ELb0ELb1ELb1ELb1ELb1ELb0EEENS1_21CollectiveEpilogueFwdINS6_IJSA_SA_SB_EEES9_NS_10bfloat16_tESG_Li256ELb1ELb1ELb1ELb1EEENS1_36VarlenDynamicPersistentTileSchedulerILi128ELi160ELi256ELi128ELb1ELb1ELb1ELb1ELb1ELb1EEEEEEEEEvNT_6ParamsE,@"STO_CUDA_ENTRY STV_DEFAULT"
_ZN7cutlass13device_kernelIN5flash11enable_sm90INS1_16FlashAttnFwdSm90INS1_25CollectiveMainloopFwdSm90ILi2EN4cute5tupleIJNS5_1CILi1EEES8_S8_EEENS6_IJNS7_ILi128EEENS7_ILi160EEENS7_ILi192EEEEEELi128ENS_12float_e4m3_tEfNS_4arch4Sm90ELb1ELb0ELb0ELb1ELb1ELb0ELb0ELb1ELb1ELb1ELb1ELb0EEENS1_21CollectiveEpilogueFwdINS6_IJSA_SA_SB_EEES9_NS_10bfloat16_tESG_Li256ELb1ELb1ELb1ELb1EEENS1_36VarlenDynamicPersistentTileSchedulerILi128ELi160ELi256ELi128ELb1ELb1ELb1ELb1ELb1ELb1EEEEEEEEEvNT_6ParamsE:
        /* <DEDUP_REMOVED lines=45> */
.L_x_2413:
        /* <DEDUP_REMOVED lines=22> */
.L_x_2414:
        /* <DEDUP_REMOVED lines=18> */
.L_x_2415:
        /* <DEDUP_REMOVED lines=22> */
.L_x_2416:
        /* <DEDUP_REMOVED lines=24> */
.L_x_2417:
[----:B------:R-:W-:Y:S01]  /*0830*/  UISETP.NE.AND UP0, UPT, UR9, URZ, UPT ;  /* 0x0000003f0900728c */ /* 0x000fe2000bf05270 */
[----:B------:R-:W-:Y:S01]  /*0840*/  NOP ;  /* 0x0000000000007918 */ /* 0x000fe20000000000 */
[----:B01----:R-:W-:Y:S01]  /*0850*/  UMOV UR4, 0x1 ;  /* 0x0000000100047882 */ /* 0x003fe20000000000 */
[----:B------:R-:W-:Y:S01]  /*0860*/  ULDC.64 UR36, c[0x0][0x208] ;  /* 0x0000820000247ab9 */ /* 0x000fe20000000a00 */
[----:B------:R-:W-:Y:S01]  /*0870*/  USEL UR4, UR4, 0x2, !UP0 ;  /* 0x0000000204047887 */ /* 0x000fe2000c000000 */
[----:B--234-:R-:W-:Y:S01]  /*0880*/  BAR.SYNC.DEFER_BLOCKING 0x0 ;  /* 0x0000000000007b1d */ /* 0x01cfe20000010000 */
[----:B------:R-:W-:-:S04]  /*0890*/  PLOP3.LUT P0, PT, PT, PT, UP0, 0x80, 0x0 ;  /* 0x000000000000781c */ /* 0x000fc80003f0f008 */
[----:B------:R-:W-:-:S05]  /*08a0*/  IMAD.U32 R3, RZ, RZ, UR4 ;  /* 0x00000004ff037e24 */ /* 0x000fca000f8e00ff */
[----:B------:R0:W-:Y:S04]  /*08b0*/  STL [R1+0x2c], R3 ;  /* 0x00002c0301007387 */ /* 0x0001e80000100800 */
[----:B------:R-:W-:Y:S05]  /*08c0*/  @!P0 BRA `(.L_x_2418) ;  /* 0x000000f400fc8947 */ /* 0x000fea0003800000 */
.L_x_2419:
[----:B------:R-:W-:-:S08]  /*08d0*/  NOP ;  /* 0x0000000000007918 */ /* 0x000fd00000000000 */
[----:B------:R-:W1:Y:S02]  /*08e0*/  USETMAXREG.TRY_ALLOC.CTAPOOL UP0, 0xe8 ;  /* 0x000000e8000079c8 */ /* 0x000e640008000600 */
[----:B-1----:R-:W-:-:S13]  /*08f0*/  PLOP3.LUT P0, PT, PT, PT, UP0, 0x80, 0x0 ;  /* 0x000000000000781c */ /* 0x002fda0003f0f008 */
[----:B------:R-:W-:Y:S05]  /*0900*/  @!P0 BRA `(.L_x_2419) ;  /* 0xfffffffc00f08947 */ /* 0x000fea000383ffff */
[----:B------:R-:W1:Y:S01]  /*0910*/  S2R R2, SR_TID.X ;  /* 0x0000000000027919 */ /* 0x000e620000002100 */
[----:B------:R-:W2:Y:S01]  /*0920*/  S2UR UR5, SR_CgaCtaId ;  /* 0x00000000000579c3 */ /* 0x000ea20000008800 */
[----:B------:R-:W-:-:S07]  /*0930*/  UMOV UR4, 0x400 ;  /* 0x0000040000047882 */ /* 0x000fce0000000000 */
[----:B------:R-:W-:Y:S06]  /*0940*/  BAR.ARV 0x8, 0x180 ;  /* 0x0206000000007b1d */ /* 0x000fec0000002000 */
[----:B--2---:R-:W-:Y:S01]  /*0950*/  ULEA UR4, UR5, UR4, 0x18 ;  /* 0x0000000405047291 */ /* 0x004fe2000f8ec03f */
[----:B-1----:R-:W-:-:S04]  /*0960*/  LOP3.LUT R0, R2, 0xffffff80, RZ, 0xc0, !PT ;  /* 0xffffff8002007812 */ /* 0x002fc800078ec0ff */
[----:B------:R-:W-:-:S13]  /*0970*/  ISETP.NE.AND P0, PT, R0, 0x80, PT ;  /* 0x000000800000780c */ /* 0x000fda0003f05270 */
[----:B------:R-:W-:Y:S08]  /*0980*/  @!P0 BAR.ARV 0x9, 0x100 ;  /* 0x0244000000008b1d */ /* 0x000ff00000002000 */
[----:B------:R-:W-:Y:S06]  /*0990*/  BAR.SYNC.DEFER_BLOCKING 0x5, 0x180 ;  /* 0x0146000000007b1d */ /* 0x000fec0000010000 */
[----:B------:R-:W1:Y:S01]  /*09a0*/  LDS.128 R28, [UR4+0x298d0] ;  /* 0x0298d004ff1c7984 */ /* 0x000e620008000c00 */
[----:B------:R-:W-:Y:S01]  /*09b0*/  ULDC UR4, c[0x0][0xc3c] ;  /* 0x00030f0000047ab9 */ /* 0x000fe20000000800 */
[----:B------:R-:W-:Y:S06]  /*09c0*/  BAR.ARV 0x4, 0x180 ;  /* 0x0106000000007b1d */ /* 0x000fec0000002000 */
[----:B-1----:R-:W-:-:S13]  /*09d0*/  ISETP.GE.AND P0, PT, R31, UR4, PT ;  /* 0x000000041f007c0c */ /* 0x002fda000bf06270 */
[----:B------:R-:W-:Y:S05]  /*09e0*/  @P0 EXIT ;  /* 0x000000000000094d */ /* 0x000fea0003800000 */
[----:B0-----:R-:W2:Y:S01]  /*09f0*/  LDL R3, [R1+0x2c] ;  /* 0x00002c0001037983 */ /* 0x001ea20000100800 */
[----:B------:R-:W-:Y:S01]  /*0a00*/  VIADD R224, R2, 0xffffff80 ;  /* 0xffffff8002e07836 */ /* 0x000fe20000000000 */
[----:B------:R-:W-:Y:S01]  /*0a10*/  R2UR UR6, R29 ;  /* 0x000000001d0672ca */ /* 0x000fe200000e0000 */
[----:B------:R-:W-:Y:S01]  /*0a20*/  UMOV UR60, URZ ;  /* 0x0000003f003c7c82 */ /* 0x000fe20008000000 */
[----:B------:R-:W-:Y:S01]  /*0a30*/  R2UR UR5, R30 ;  /* 0x000000001e0572ca */ /* 0x000fe200000e0000 */
[----:B------:R-:W-:Y:S01]  /*0a40*/  UMOV UR41, URZ ;  /* 0x0000003f00297c82 */ /* 0x000fe20008000000 */
[----:B------:R-:W-:Y:S01]  /*0a50*/  UMOV UR38, URZ ;  /* 0x0000003f00267c82 */ /* 0x000fe20008000000 */
[----:B--2---:R-:W-:Y:S02]  /*0a60*/  R2UR UR4, R3 ;  /* 0x00000000030472ca */ /* 0x004fe400000e0000 */
[----:B------:R-:W-:-:S04]  /*0a70*/  SHF.R.S32.HI R3, RZ, 0x1f, R224 ;  /* 0x0000001fff037819 */ /* 0x000fc800000114e0 */
[CC--:B------:R-:W-:Y:S02]  /*0a80*/  LEA.HI R0, R3.reuse, R224.reuse, RZ, 0x7 ;  /* 0x000000e003007211 */ /* 0x0c0fe400078f38ff */
[CC--:B------:R-:W-:Y:S02]  /*0a90*/  LEA.HI R4, R3.reuse, R224.reuse, RZ, 0x5 ;  /* 0x000000e003047211 */ /* 0x0c0fe400078f28ff */
[----:B------:R-:W-:Y:S02]  /*0aa0*/  LOP3.LUT R203, R0, 0xffffff80, RZ, 0xc0, !PT ;  /* 0xffffff8000cb7812 */ /* 0x000fe400078ec0ff */
[----:B------:R-:W-:Y:S01]  /*0ab0*/  LEA.HI R2, R3, R224, RZ, 0x4 ;  /* 0x000000e003027211 */ /* 0x000fe200078f20ff */
[----:B------:R-:W-:Y:S01]  /*0ac0*/  IMAD.SHL.U32 R4, R4, 0x20, RZ ;  /* 0x0000002004047824 */ /* 0x000fe200078e00ff */
[----:B------:R-:W-:Y:S01]  /*0ad0*/  SHF.R.S32.HI R219, RZ, 0x7, R0 ;  /* 0x00000007ffdb7819 */ /* 0x000fe20000011400 */
[----:B------:R-:W-:Y:S01]  /*0ae0*/  IMAD.IADD R203, R224, 0x1, -R203 ;  /* 0x00000001e0cb7824 */ /* 0x000fe200078e0acb */
[----:B------:R-:W-:Y:S01]  /*0af0*/  SHF.R.S32.HI R7, RZ, 0x4, R2 ;  /* 0x00000004ff077819 */ /* 0x000fe20000011402 */
[----:B------:R-:W-:Y:S01]  /*0b00*/  ULOP3.LUT UR61, UR4, 0x1, URZ, 0xfc, !UPT ;  /* 0x00000001043d7892 */ /* 0x000fe2000f8efc3f */
[----:B------:R-:W-:-:S02]  /*0b10*/  LOP3.LUT R5, R2, 0x3fffff0, RZ, 0xc0, !PT ;  /* 0x03fffff002057812 */ /* 0x000fc400078ec0ff */
[----:B------:R-:W-:Y:S02]  /*0b20*/  SHF.R.S32.HI R6, RZ, 0x1f, R203 ;  /* 0x0000001fff067819 */ /* 0x000fe400000114cb */
[----:B------:R-:W-:Y:S01]  /*0b30*/  LOP3.LUT R4, R4, 0xfffffc00, RZ, 0xc0, !PT ;  /* 0xfffffc0004047812 */ /* 0x000fe200078ec0ff */
[----:B------:R-:W-:Y:S01]  /*0b40*/  IMAD.IADD R5, R224, 0x1, -R5 ;  /* 0x00000001e0057824 */ /* 0x000fe200078e0a05 */
[----:B------:R-:W-:Y:S02]  /*0b50*/  LEA.HI R2, R2, R7, RZ, 0x1 ;  /* 0x0000000702027211 */ /* 0x000fe400078f08ff */
[----:B------:R-:W-:Y:S01]  /*0b60*/  LEA.HI R8, R6, R203, RZ, 0x2 ;  /* 0x000000cb06087211 */ /* 0x000fe200078f10ff */
[----:B------:R-:W-:Y:S01]  /*0b70*/  IMAD R5, R5, 0x40, R4 ;  /* 0x0000004005057824 */ /* 0x000fe200078e0204 */
[----:B------:R-:W-:Y:S02]  /*0b80*/  LOP3.LUT R2, R2, 0x1ffffffe, RZ, 0xc0, !PT ;  /* 0x1ffffffe02027812 */ /* 0x000fe400078ec0ff */
[----:B------:R-:W-:-:S02]  /*0b90*/  LEA.HI R4, R3, R224, RZ, 0x2 ;  /* 0x000000e003047211 */ /* 0x000fc400078f10ff */
[----:B------:R-:W-:Y:S01]  /*0ba0*/  SHF.R.S32.HI R9, RZ, 0x2, R8 ;  /* 0x00000002ff097819 */ /* 0x000fe20000011408 */
[----:B------:R-:W-:Y:S01]  /*0bb0*/  IMAD.IADD R2, R7, 0x1, -R2 ;  /* 0x0000000107027824 */ /* 0x000fe200078e0a02 */
[----:B------:R-:W-:Y:S02]  /*0bc0*/  SHF.R.S32.HI R10, RZ, 0x1f, R8 ;  /* 0x0000001fff0a7819 */ /* 0x000fe40000011408 */
[----:B------:R-:W-:Y:S01]  /*0bd0*/  LOP3.LUT R7, R4, 0xfffffffc, RZ, 0xc0, !PT ;  /* 0xfffffffc04077812 */ /* 0x000fe200078ec0ff */
[----:B------:R-:W-:Y:S01]  /*0be0*/  IMAD R221, R2, 0x8, R5 ;  /* 0x0000000802dd7824 */ /* 0x000fe200078e0205 */
[----:B------:R-:W-:Y:S02]  /*0bf0*/  LEA.HI R3, R3, R224, RZ, 0x3 ;  /* 0x000000e003037211 */ /* 0x000fe400078f18ff */
[----:B------:R-:W-:Y:S01]  /*0c00*/  LEA.HI R10, R10, R9, RZ, 0x3 ;  /* 0x000000090a0a7211 */ /* 0x000fe200078f18ff */
[----:B------:R-:W-:Y:S01]  /*0c10*/  IMAD.IADD R7, R224, 0x1, -R7 ;  /* 0x00000001e0077824 */ /* 0x000fe200078e0a07 */
[----:B------:R-:W-:-:S02]  /*0c20*/  LOP3.LUT R5, R3, 0xfffffff8, RZ, 0xc0, !PT ;  /* 0xfffffff803057812 */ /* 0x000fc400078ec0ff */
[----:B------:R-:W-:Y:S02]  /*0c30*/  LOP3.LUT R8, R8, 0x7ffffffc, RZ, 0xc0, !PT ;  /* 0x7ffffffc08087812 */ /* 0x000fe400078ec0ff */
[----:B------:R-:W-:Y:S01]  /*0c40*/  LOP3.LUT R10, R10, 0xfffffff8, RZ, 0xc0, !PT ;  /* 0xfffffff80a0a7812 */ /* 0x000fe200078ec0ff */
[----:B------:R-:W-:Y:S01]  /*0c50*/  IMAD.IADD R22, R224, 0x1, -R5 ;  /* 0x00000001e0167824 */ /* 0x000fe200078e0a05 */
[----:B------:R-:W-:Y:S01]  /*0c60*/  LEA.HI R6, R6, R203, RZ, 0x5 ;  /* 0x000000cb06067211 */ /* 0x000fe200078f28ff */
[----:B------:R-:W-:Y:S01]  /*0c70*/  IMAD.IADD R8, R203, 0x1, -R8 ;  /* 0x00000001cb087824 */ /* 0x000fe200078e0a08 */
[----:B------:R-:W-:Y:S01]  /*0c80*/  LEA.HI R0, R0, R219, RZ, 0x1 ;  /* 0x000000db00007211 */ /* 0x000fe200078f08ff */
[----:B------:R-:W-:Y:S01]  /*0c90*/  IMAD.IADD R9, R9, 0x1, -R10 ;  /* 0x0000000109097824 */ /* 0x000fe200078e0a0a */
[----:B------:R-:W-:Y:S01]  /*0ca0*/  LEA.HI R2, R7, R7, RZ, 0x1 ;  /* 0x0000000707027211 */ /* 0x000fe200078f08ff */
[----:B------:R-:W-:Y:S01]  /*0cb0*/  IMAD.SHL.U32 R16, R22, 0x8, RZ ;  /* 0x0000000816107824 */ /* 0x000fe200078e00ff */
[----:B------:R-:W-:Y:S01]  /*0cc0*/  SHF.R.S32.HI R6, RZ, 0x5, R6 ;  /* 0x00000005ff067819 */ /* 0x000fe20000011406 */
[----:B------:R-:W-:Y:S01]  /*0cd0*/  IMAD.SHL.U32 R17, R8, 0x2, RZ ;  /* 0x0000000208117824 */ /* 0x000fe200078e00ff */
[----:B------:R-:W-:Y:S01]  /*0ce0*/  LOP3.LUT R0, R0, 0x3fffffe, RZ, 0xc0, !PT ;  /* 0x03fffffe00007812 */ /* 0x000fe200078ec0ff */
[----:B------:R-:W-:Y:S01]  /*0cf0*/  VIADD R19, R16, 0x40 ;  /* 0x0000004010137836 */ /* 0x000fe20000000000 */
[----:B------:R-:W-:Y:S01]  /*0d00*/  LOP3.LUT R2, R2, 0x1ffffffe, RZ, 0xc0, !PT ;  /* 0x1ffffffe02027812 */ /* 0x000fe200078ec0ff */
[----:B------:R-:W-:Y:S01]  /*0d10*/  IMAD R9, R6, 0x10, R9 ;  /* 0x0000001006097824 */ /* 0x000fe200078e0209 */
[----:B------:R-:W-:Y:S01]  /*0d20*/  SHF.R.S32.HI R202, RZ, 0x3, R3 ;  /* 0x00000003ffca7819 */ /* 0x000fe20000011403 */
[----:B------:R-:W-:Y:S01]  /*0d30*/  IMAD.IADD R0, R219, 0x1, -R0 ;  /* 0x00000001db007824 */ /* 0x000fe200078e0a00 */
[----:B------:R-:W-:Y:S01]  /*0d40*/  SHF.R.S32.HI R223, RZ, 0x1f, R16 ;  /* 0x0000001fffdf7819 */ /* 0x000fe20000011410 */
[C---:B------:R-:W-:Y:S01]  /*0d50*/  VIADD R201, R17.reuse, 0x8 ;  /* 0x0000000811c97836 */ /* 0x040fe20000000000 */
[----:B------:R-:W-:Y:S01]  /*0d60*/  SHF.R.S32.HI R222, RZ, 0x1f, R19 ;  /* 0x0000001fffde7819 */ /* 0x000fe20000011413 */
[----:B------:R-:W-:-:S02]  /*0d70*/  VIADD R200, R17, 0x10 ;  /* 0x0000001011c87836 */ /* 0x000fc40000000000 */
        /* <DEDUP_REMOVED lines=26> */
[----:B------:R-:W-:Y:S01]  /*0f20*/  IMAD.IADD R7, R7, 0x1, -R2 ;  /* 0x0000000107077824 */ /* 0x000fe200078e0a02 */
[----:B------:R-:W-:Y:S01]  /*0f30*/  SHF.R.S32.HI R205, RZ, 0x1f, R188 ;  /* 0x0000001fffcd7819 */ /* 0x000fe200000114bc */
[----:B------:R-:W-:Y:S01]  /*0f40*/  IMAD R220, R0, 0x40, R9 ;  /* 0x0000004000dc7824 */ /* 0x000fe200078e0209 */
[----:B------:R-:W-:-:S03]  /*0f50*/  SHF.R.S32.HI R204, RZ, 0x1f, R23 ;  /* 0x0000001fffcc7819 */ /* 0x000fc60000011417 */
[----:B------:R-:W-:-:S07]  /*0f60*/  IMAD R18, R7, 0x8, R220 ;  /* 0x0000000807127824 */ /* 0x000fce00078e02dc */
.L_x_2483:
[----:B0-234-:R-:W0:Y:S01]  /*0f70*/  LDC.64 R2, c[0x0][0xc88] ;  /* 0x00032200ff027b82 */ /* 0x01de220000000a00 */
[----:B------:R-:W-:Y:S01]  /*0f80*/  ULDC.64 UR8, c[0x0][0xa28] ;  /* 0x00028a0000087ab9 */ /* 0x000fe20000000a00 */
[----:B------:R-:W-:Y:S01]  /*0f90*/  ULDC.64 UR10, c[0x0][0xa18] ;  /* 0x00028600000a7ab9 */ /* 0x000fe20000000a00 */
[----:B------:R-:W-:Y:S01]  /*0fa0*/  ULDC UR4, c[0x0][0x424] ;  /* 0x0001090000047ab9 */ /* 0x000fe20000000800 */
[----:B------:R-:W-:Y:S01]  /*0fb0*/  ULDC UR7, c[0x0][0x2f0] ;  /* 0x0000bc0000077ab9 */ /* 0x000fe20000000800 */
[----:B0-----:R-:W-:-:S06]  /*0fc0*/  IMAD.WIDE R2, R31, 0x4, R2 ;  /* 0x000000041f027825 */ /* 0x001fcc00078e0202 */
[----:B------:R-:W2:Y:S01]  /*0fd0*/  LDG.E R2, desc[UR36][R2.64] ;  /* 0x0000002402027981 */ /* 0x000ea2000c1e1900 */
[----:B------:R-:W-:Y:S02]  /*0fe0*/  UISETP.NE.U32.AND UP0, UPT, UR8, URZ, UPT ;  /* 0x0000003f0800728c */ /* 0x000fe4000bf05070 */
[----:B------:R-:W-:Y:S02]  /*0ff0*/  UISETP.NE.U32.AND UP1, UPT, UR10, URZ, UPT ;  /* 0x0000003f0a00728c */ /* 0x000fe4000bf25070 */
[----:B------:R-:W-:Y:S02]  /*1000*/  UISETP.NE.AND.EX UP0, UPT, UR9, URZ, UPT, UP0 ;  /* 0x0000003f0900728c */ /* 0x000fe4000bf05300 */
[----:B------:R-:W-:-:S04]  /*1010*/  UISETP.NE.AND.EX UP1, UPT, UR11, URZ, UPT, UP1 ;  /* 0x0000003f0b00728c */ /* 0x000fc8000bf25310 */
[----:B------:R-:W-:Y:S02]  /*1020*/  PLOP3.LUT P0, PT, PT, PT, UP0, 0x80, 0x0 ;  /* 0x000000000000781c */ /* 0x000fe40003f0f008 */
[----:B------:R-:W-:Y:S02]  /*1030*/  PLOP3.LUT P2, PT, PT, PT, UP1, 0x80, 0x0 ;  /* 0x000000000000781c */ /* 0x000fe40003f4f018 */
[----:B--2---:R-:W-:-:S13]  /*1040*/  R2UR UR54, R2 ;  /* 0x00000000023672ca */ /* 0x004fda00000e0000 */
[----:B------:R-:W-:Y:S02]  /*1050*/  USHF.R.S32.HI UR58, URZ, 0x1f, UR54 ;  /* 0x0000001f3f3a7899 */ /* 0x000fe40008011436 */
[----:B------:R-:W-:-:S04]  /*1060*/  @UP0 ULEA UR8, UP2, UR54, UR8, 0x2 ;  /* 0x0000000836080291 */ /* 0x000fc8000f84103f */
[----:B------:R-:W-:Y:S02]  /*1070*/  @UP0 ULEA.HI.X UR9, UR54, UR9, UR58, 0x2, UP2 ;  /* 0x0000000936090291 */ /* 0x000fe400090f143a */
[----:B------:R-:W-:Y:S01]  /*1080*/  @UP1 ULEA UR10, UP0, UR54, UR10, 0x2 ;  /* 0x0000000a360a1291 */ /* 0x000fe2000f80103f */
[----:B------:R-:W-:-:S03]  /*1090*/  IMAD.U32 R2, RZ, RZ, UR8 ;  /* 0x00000008ff027e24 */ /* 0x000fc6000f8e00ff */
[----:B------:R-:W-:Y:S01]  /*10a0*/  @UP1 ULEA.HI.X UR11, UR54, UR11, UR58, 0x2, UP0 ;  /* 0x0000000b360b1291 */ /* 0x000fe200080f143a */
[----:B------:R-:W-:Y:S01]  /*10b0*/  IMAD.U32 R3, RZ, RZ, UR9 ;  /* 0x00000009ff037e24 */ /* 0x000fe2000f8e00ff */
[----:B------:R-:W-:Y:S01]  /*10c0*/  ULDC.64 UR8, c[0x0][0x418] ;  /* 0x0001060000087ab9 */ /* 0x000fe20000000a00 */
[----:B------:R-:W-:-:S03]  /*10d0*/  IMAD.U32 R4, RZ, RZ, UR10 ;  /* 0x0000000aff047e24 */ /* 0x000fc6000f8e00ff */
[----:B------:R-:W-:Y:S01]  /*10e0*/  IMAD.U32 R5, RZ, RZ, UR11 ;  /* 0x0000000bff057e24 */ /* 0x000fe2000f8e00ff */
[----:B------:R-:W2:Y:S01]  /*10f0*/  @P0 LDG.E R2, desc[UR36][R2.64] ;  /* 0x0000002402020981 */ /* 0x000ea2000c1e1900 */
[----:B------:R-:W-:Y:S01]  /*1100*/  UISETP.NE.U32.AND UP0, UPT, UR8, URZ, UPT ;  /* 0x0000003f0800728c */ /* 0x000fe2000bf05070 */
[----:B------:R-:W-:Y:S02]  /*1110*/  ULDC.64 UR10, c[0x0][0xa20] ;  /* 0x00028800000a7ab9 */ /* 0x000fe40000000a00 */
[----:B------:R-:W3:Y:S01]  /*1120*/  @P2 LDG.E R4, desc[UR36][R4.64] ;  /* 0x0000002404042981 */ /* 0x000ee2000c1e1900 */
[----:B------:R-:W-:Y:S01]  /*1130*/  UISETP.NE.AND.EX UP0, UPT, UR9, URZ, UPT, UP0 ;  /* 0x0000003f0900728c */ /* 0x000fe2000bf05300 */
[----:B------:R-:W-:Y:S01]  /*1140*/  ISETP.NE.U32.AND P1, PT, RZ, UR10, PT ;  /* 0x0000000aff007c0c */ /* 0x000fe2000bf25070 */
[----:B------:R-:W-:Y:S01]  /*1150*/  UMOV UR51, URZ ;  /* 0x0000003f00337c82 */ /* 0x000fe20008000000 */
[----:B------:R-:W-:Y:S02]  /*1160*/  ULOP3.LUT UR55, UR5, 0xffff, URZ, 0xc0, !UPT ;  /* 0x0000ffff05377892 */ /* 0x000fe4000f8ec03f */
[----:B------:R-:W-:Y:S01]  /*1170*/  USEL UR4, UR4, 0x1, UP0 ;  /* 0x0000000104047887 */ /* 0x000fe20008000000 */
[----:B------:R-:W-:-:S03]  /*1180*/  ISETP.NE.AND.EX P1, PT, RZ, UR11, PT, P1 ;  /* 0x0000000bff007c0c */ /* 0x000fc6000bf25310 */
[----:B------:R-:W-:Y:S01]  /*1190*/  UIMAD UR4, UR4, UR7, URZ ;  /* 0x00000007040472a4 */ /* 0x000fe2000f8e023f */
        /* <DEDUP_REMOVED lines=17> */
.L_x_2420:
[----:B------:R-:W-:Y:S05]  /*12b0*/  @!P1 BRA `(.L_x_2421) ;  /* 0x00000000001c9947 */ /* 0x000fea0003800000 */
[----:B------:R-:W-:-:S04]  /*12c0*/  ULEA UR4, UP0, UR54, UR10, 0x2 ;  /* 0x0000000a36047291 */ /* 0x000fc8000f80103f */
[----:B------:R-:W-:Y:S02]  /*12d0*/  ULEA.HI.X UR7, UR54, UR11, UR58, 0x2, UP0 ;  /* 0x0000000b36077291 */ /* 0x000fe400080f143a */
[----:B------:R-:W-:-:S04]  /*12e0*/  IMAD.U32 R2, RZ, RZ, UR4 ;  /* 0x00000004ff027e24 */ /* 0x000fc8000f8e00ff */
[----:B------:R-:W-:-:S05]  /*12f0*/  IMAD.U32 R3, RZ, RZ, UR7 ;  /* 0x00000007ff037e24 */ /* 0x000fca000f8e00ff */
[----:B------:R-:W2:Y:S02]  /*1300*/  LDG.E R2, desc[UR36][R2.64] ;  /* 0x0000002402027981 */ /* 0x000ea4000c1e1900 */
[----:B--2---:R-:W-:Y:S01]  /*1310*/  R2UR UR4, R2 ;  /* 0x00000000020472ca */ /* 0x004fe200000e0000 */
[----:B------:R-:W-:-:S14]  /*1320*/  BRA `(.L_x_2422) ;  /* 0x0000000000347947 */ /* 0x000fdc0003800000 */
.L_x_2421:
        /* <DEDUP_REMOVED lines=13> */
.L_x_2422:
[----:B------:R-:W-:Y:S01]  /*1400*/  ULDC.64 UR10, c[0x0][0x998] ;  /* 0x00026600000a7ab9 */ /* 0x000fe20000000a00 */
[----:B------:R-:W-:Y:S01]  /*1410*/  ULDC.64 UR8, c[0x0][0x990] ;  /* 0x0002640000087ab9 */ /* 0x000fe20000000a00 */
[----:B------:R-:W-:Y:S01]  /*1420*/  ISETP.NE.U32.AND P1, PT, RZ, UR10, PT ;  /* 0x0000000aff007c0c */ /* 0x000fe2000bf25070 */
[----:B------:R-:W-:Y:S01]  /*1430*/  ULDC UR7, c[0x0][0x448] ;  /* 0x0001120000077ab9 */ /* 0x000fe20000000800 */
[----:B------:R-:W-:Y:S02]  /*1440*/  ISETP.NE.U32.AND P0, PT, RZ, UR8, PT ;  /* 0x00000008ff007c0c */ /* 0x000fe4000bf05070 */
[----:B------:R-:W-:Y:S02]  /*1450*/  ISETP.NE.AND.EX P1, PT, RZ, UR11, PT, P1 ;  /* 0x0000000bff007c0c */ /* 0x000fe4000bf25310 */
[----:B------:R-:W-:-:S11]  /*1460*/  ISETP.NE.AND.EX P0, PT, RZ, UR9, PT, P0 ;  /* 0x00000009ff007c0c */ /* 0x000fd6000bf05300 */
[----:B------:R-:W0:Y:S08]  /*1470*/  @P1 LDC.64 R8, c[0x0][0x9b8] ;  /* 0x00026e00ff081b82 */ /* 0x000e300000000a00 */
[----:B------:R-:W1:Y:S08]  /*1480*/  @P0 LDC.64 R6, c[0x0][0x9a8] ;  /* 0x00026a00ff060b82 */ /* 0x000e700000000a00 */
[----:B------:R-:W2:Y:S08]  /*1490*/  @P0 LDC.64 R10, c[0x0][0x9b0] ;  /* 0x00026c00ff0a0b82 */ /* 0x000eb00000000a00 */
[----:B------:R-:W3:Y:S01]  /*14a0*/  @P1 LDC.64 R12, c[0x0][0x9c0] ;  /* 0x00027000ff0c1b82 */ /* 0x000ee20000000a00 */
[----:B0-----:R-:W-:-:S02]  /*14b0*/  @P1 IMAD R2, R8, UR58, RZ ;  /* 0x0000003a08021c24 */ /* 0x001fc4000f8e02ff */
[----:B------:R-:W-:-:S04]  /*14c0*/  @P1 IMAD.WIDE.U32 R4, R8, UR54, RZ ;  /* 0x0000003608041c25 */ /* 0x000fc8000f8e00ff */
[----:B------:R-:W-:Y:S02]  /*14d0*/  @P1 IMAD R9, R9, UR54, R2 ;  /* 0x0000003609091c24 */ /* 0x000fe4000f8e0202 */
[C---:B-1----:R-:W-:Y:S02]  /*14e0*/  @P0 IMAD R0, R6.reuse, UR58, RZ ;  /* 0x0000003a06000c24 */ /* 0x042fe4000f8e02ff */
[----:B------:R-:W-:-:S04]  /*14f0*/  @P0 IMAD.WIDE.U32 R2, R6, UR54, RZ ;  /* 0x0000003606020c25 */ /* 0x000fc8000f8e00ff */
[----:B------:R-:W-:Y:S02]  /*1500*/  @P0 IMAD R7, R7, UR54, R0 ;  /* 0x0000003607070c24 */ /* 0x000fe4000f8e0200 */
[----:B------:R-:W-:Y:S02]  /*1510*/  @P1 IMAD.IADD R5, R5, 0x1, R9 ;  /* 0x0000000105051824 */ /* 0x000fe400078e0209 */
[----:B------:R-:W-:Y:S02]  /*1520*/  @P0 IMAD.IADD R3, R3, 0x1, R7 ;  /* 0x0000000103030824 */ /* 0x000fe400078e0207 */
[----:B------:R-:W-:Y:S02]  /*1530*/  IMAD.MOV.U32 R0, RZ, RZ, 0x3f800000 ;  /* 0x3f800000ff007424 */ /* 0x000fe400078e00ff */
[----:B--2---:R-:W-:-:S04]  /*1540*/  @P0 IMAD.WIDE.U32 R2, R10, UR55, R2 ;  /* 0x000000370a020c25 */ /* 0x004fc8000f8e0002 */
[----:B---3--:R-:W-:Y:S01]  /*1550*/  @P1 IMAD.WIDE.U32 R6, R12, UR55, R4 ;  /* 0x000000370c061c25 */ /* 0x008fe2000f8e0004 */
[----:B------:R-:W-:-:S03]  /*1560*/  @P0 LEA R4, P2, R2, UR8, 0x2 ;  /* 0x0000000802040c11 */ /* 0x000fc6000f8410ff */
[----:B------:R-:W-:Y:S01]  /*1570*/  @P0 IMAD R5, R11, UR55, R3 ;  /* 0x000000370b050c24 */ /* 0x000fe2000f8e0203 */
[----:B------:R-:W-:Y:S01]  /*1580*/  @P1 LEA R8, P3, R6, UR10, 0x2 ;  /* 0x0000000a06081c11 */ /* 0x000fe2000f8610ff */
[----:B------:R-:W-:-:S03]  /*1590*/  @P1 IMAD R3, R13, UR55, R7 ;  /* 0x000000370d031c24 */ /* 0x000fc6000f8e0207 */
[----:B------:R-:W-:Y:S02]  /*15a0*/  @P0 LEA.HI.X R5, R2, UR9, R5, 0x2, P2 ;  /* 0x0000000902050c11 */ /* 0x000fe400090f1405 */
[----:B------:R-:W-:Y:S01]  /*15b0*/  @P1 LEA.HI.X R9, R6, UR11, R3, 0x2, P3 ;  /* 0x0000000b06091c11 */ /* 0x000fe200098f1403 */
[----:B------:R-:W-:Y:S01]  /*15c0*/  IMAD.MOV.U32 R3, RZ, RZ, 0x3f800000 ;  /* 0x3f800000ff037424 */ /* 0x000fe200078e00ff */
[----:B------:R-:W-:Y:S02]  /*15d0*/  UISETP.NE.AND UP0, UPT, UR7, 0x1, UPT ;  /* 0x000000010700788c */ /* 0x000fe4000bf05270 */
[----:B------:R-:W-:Y:S01]  /*15e0*/  USHF.L.U32 UR49, UR6, 0x7, URZ ;  /* 0x0000000706317899 */ /* 0x000fe2000800063f */
[----:B------:R-:W2:Y:S01]  /*15f0*/  @P1 LDG.E R0, desc[UR36][R8.64] ;  /* 0x0000002408001981 */ /* 0x000ea2000c1e1900 */
[----:B------:R-:W-:Y:S01]  /*1600*/  UIADD3 UR51, -UR51, UR4, URZ ;  /* 0x0000000433337290 */ /* 0x000fe2000fffe13f */
[----:B------:R-:W-:Y:S02]  /*1610*/  ULDC UR11, c[0x0][0x988] ;  /* 0x00026200000b7ab9 */ /* 0x000fe40000000800 */
[----:B------:R-:W2:Y:S01]  /*1620*/  @P0 LDG.E R3, desc[UR36][R4.64] ;  /* 0x0000002404030981 */ /* 0x000ea2000c1e1900 */
[----:B------:R-:W-:-:S03]  /*1630*/  UIADD3 UR8, UR49, 0x7f, URZ ;  /* 0x0000007f31087890 */ /* 0x000fc6000fffe03f */
[----:B------:R-:W-:Y:S01]  /*1640*/  @UP0 ULDC UR6, c[0x0][0x44c] ;  /* 0x0001130000060ab9 */ /* 0x000fe20000000800 */
[----:B------:R-:W-:Y:S01]  /*1650*/  @UP0 ULDC UR9, c[0x0][0x450] ;  /* 0x0001140000090ab9 */ /* 0x000fe20000000800 */
[----:B------:R-:W-:Y:S02]  /*1660*/  UIMAD.WIDE.U32 UR6, UR8, UR6, URZ ;  /* 0x00000006080672a5 */ /* 0x000fe4000f8e003f */
[----:B------:R-:W-:Y:S02]  /*1670*/  UIADD3 UR4, UR51, 0xa0, -UR42 ;  /* 0x000000a033047890 */ /* 0x000fe4000fffe82a */
[----:B------:R-:W-:Y:S02]  /*1680*/  @UP0 USHF.R.U32.HI UR8, URZ, UR9, UR7 ;  /* 0x000000093f080299 */ /* 0x000fe40008011607 */
[----:B------:R-:W-:Y:S02]  /*1690*/  UIADD3 UR6, UR51, 0x9f, URZ ;  /* 0x0000009f33067890 */ /* 0x000fe4000fffe03f */
[----:B------:R-:W-:-:S02]  /*16a0*/  UIADD3 UR8, UR4, UR8, URZ ;  /* 0x0000000804087290 */ /* 0x000fc4000fffe03f */
[----:B------:R-:W-:Y:S02]  /*16b0*/  UIMAD.WIDE UR6, UR6, 0x66666667, URZ ;  /* 0x66666667060678a5 */ /* 0x000fe4000f8e023f */
[----:B------:R-:W-:Y:S02]  /*16c0*/  UIMAD.WIDE UR8, UR8, 0x66666667, URZ ;  /* 0x66666667080878a5 */ /* 0x000fe4000f8e023f */
[----:B------:R-:W-:Y:S02]  /*16d0*/  USHF.R.U32.HI UR4, URZ, 0x1f, UR7 ;  /* 0x0000001f3f047899 */ /* 0x000fe40008011607 */
[----:B------:R-:W-:Y:S02]  /*16e0*/  USHF.R.U32.HI UR6, URZ, 0x1f, UR9 ;  /* 0x0000001f3f067899 */ /* 0x000fe40008011609 */
[----:B------:R-:W-:Y:S02]  /*16f0*/  ULEA.HI.SX32 UR7, UR7, UR4, 0x1a ;  /* 0x0000000407077291 */ /* 0x000fe4000f8fd23f */
[----:B------:R-:W-:-:S02]  /*1700*/  ULEA.HI.SX32 UR6, UR9, UR6, 0x1a ;  /* 0x0000000609067291 */ /* 0x000fc4000f8fd23f */
[----:B------:R-:W-:Y:S02]  /*1710*/  UP2UR UR52, UPR, URZ, 0x1 ;  /* 0x000000013f347883 */ /* 0x000fe40008000000 */
[----:B------:R-:W-:-:S04]  /*1720*/  UISETP.LT.AND UP0, UPT, UR7, UR6, UPT ;  /* 0x000000060700728c */ /* 0x000fc8000bf01270 */
[----:B------:R-:W-:-:S04]  /*1730*/  USEL UR9, UR7, UR6, UP0 ;  /* 0x0000000607097287 */ /* 0x000fc80008000000 */
[----:B------:R-:W-:Y:S02]  /*1740*/  UISETP.GE.AND UP0, UPT, UR9, 0x1, UPT ;  /* 0x000000010900788c */ /* 0x000fe4000bf06270 */
[----:B------:R-:W-:-:S04]  /*1750*/  ULOP3.LUT UR4, UR5, 0xff000000, URZ, 0xc0, !UPT ;  /* 0xff00000005047892 */ /* 0x000fc8000f8ec03f */
[----:B------:R-:W-:Y:S01]  /*1760*/  PLOP3.LUT P0, PT, PT, PT, UP0, 0x80, 0x0 ;  /* 0x000000000000781c */ /* 0x000fe20003f0f008 */
[----:B------:R-:W-:Y:S02]  /*1770*/  ULOP3.LUT UR5, UR5, 0xff0000, URZ, 0xc0, !UPT ;  /* 0x00ff000005057892 */ /* 0x000fe4000f8ec03f */
[----:B------:R-:W-:-:S04]  /*1780*/  USHF.R.U32.HI UR4, URZ, 0x8, UR4 ;  /* 0x000000083f047899 */ /* 0x000fc80008011604 */
[----:B------:R-:W-:-:S03]  /*1790*/  ULEA.HI UR5, UR5, UR4, URZ, 0x10 ;  /* 0x0000000405057291 */ /* 0x000fc6000f8f803f */
[----:B------:R-:W-:Y:S01]  /*17a0*/  UMOV UR4, URZ ;  /* 0x0000003f00047c82 */ /* 0x000fe20008000000 */
[----:B------:R-:W-:Y:S02]  /*17b0*/  ULOP3.LUT UR59, UR5, 0xff, URZ, 0xc0, !UPT ;  /* 0x000000ff053b7892 */ /* 0x000fe4000f8ec03f */
[----:B------:R-:W-:Y:S01]  /*17c0*/  USHF.R.U32.HI UR57, URZ, 0x10, UR5 ;  /* 0x000000103f397899 */ /* 0x000fe20008011605 */
[----:B--2---:R-:W-:Y:S01]  /*17d0*/  FMUL.FTZ R0, R3, R0 ;  /* 0x0000000003007220 */ /* 0x004fe20000410000 */
[----:B------:R-:W-:Y:S10]  /*17e0*/  @!P0 BRA `(.L_x_2423) ;  /* 0x0000000000908947 */ /* 0x000ff40003800000 */
        /* <DEDUP_REMOVED lines=36> */
.L_x_2423:
[----:B------:R-:W-:Y:S01]  /*1a30*/  UIMAD UR53, UR59, UR4, URZ ;  /* 0x000000043b3572a4 */ /* 0x000fe2000f8e023f */
[----:B------:R-:W-:Y:S02]  /*1a40*/  IMAD.U32 R2, RZ, RZ, UR9 ;  /* 0x00000009ff027e24 */ /* 0x000fe4000f8e00ff */
[----:B------:R-:W-:Y:S01]  /*1a50*/  FMUL.FTZ R0, R0, UR11 ;  /* 0x0000000b00007c20 */ /* 0x000fe20008410000 */
[----:B------:R-:W-:Y:S01]  /*1a60*/  IMAD.U32 R3, RZ, RZ, UR4 ;  /* 0x00000004ff037e24 */ /* 0x000fe2000f8e00ff */
[----:B------:R-:W-:Y:S02]  /*1a70*/  PLOP3.LUT P0, PT, PT, PT, PT, 0x80, 0x0 ;  /* 0x000000000000781c */ /* 0x000fe40003f0f070 */
[----:B------:R-:W-:Y:S02]  /*1a80*/  CS2R R6, SRZ ;  /* 0x0000000000067805 */ /* 0x000fe4000001ff00 */
[----:B------:R-:W-:Y:S02]  /*1a90*/  CS2R R44, SRZ ;  /* 0x00000000002c7805 */ /* 0x000fe4000001ff00 */
[----:B------:R-:W-:Y:S01]  /*1aa0*/  R2UR UR40, R0 ;  /* 0x00000000002872ca */ /* 0x000fe200000e0000 */
[----:B------:R-:W-:Y:S01]  /*1ab0*/  IMAD.MOV.U32 R0, RZ, RZ, RZ ;  /* 0x000000ffff007224 */ /* 0x000fe200078e00ff */
[----:B------:R-:W-:-:S02]  /*1ac0*/  VIADDMNMX R2, R3, UR53, R2, PT ;  /* 0x0000003503027c46 */ /* 0x000fc4000b800102 */
[----:B------:R-:W-:Y:S02]  /*1ad0*/  CS2R R8, SRZ ;  /* 0x0000000000087805 */ /* 0x000fe4000001ff00 */
[----:B------:R-:W-:Y:S02]  /*1ae0*/  CS2R R10, SRZ ;  /* 0x00000000000a7805 */ /* 0x000fe4000001ff00 */
[----:B------:R-:W-:Y:S02]  /*1af0*/  CS2R R36, SRZ ;  /* 0x0000000000247805 */ /* 0x000fe4000001ff00 */
[----:B------:R-:W-:Y:S01]  /*1b00*/  R2UR UR43, R2 ;  /* 0x00000000022b72ca */ /* 0x000fe200000e0000 */
        /* <DEDUP_REMOVED lines=13> */
[----:B------:R-:W-:Y:S01]  /*1be0*/  CS2R R56, SRZ ;  /* 0x0000000000387805 */ /* 0x000fe2000001ff00 */
[----:B------:R-:W-:Y:S01]  /*1bf0*/  IMAD.MOV.U32 R60, RZ, RZ, RZ ;  /* 0x000000ffff3c7224 */ /* 0x000fe200078e00ff */
[----:B------:R-:W-:Y:S02]  /*1c00*/  CS2R R90, SRZ ;  /* 0x00000000005a7805 */ /* 0x000fe4000001ff00 */
[----:B------:R-:W-:Y:S01]  /*1c10*/  CS2R R62, SRZ ;  /* 0x00000000003e7805 */ /* 0x000fe2000001ff00 */
[----:B------:R-:W-:Y:S01]  /*1c20*/  IMAD.MOV.U32 R58, RZ, RZ, RZ ;  /* 0x000000ffff3a7224 */ /* 0x000fe200078e00ff */
[----:B------:R-:W-:-:S02]  /*1c30*/  PLOP3.LUT P1, PT, PT, PT, UP0, 0x80, 0x0 ;  /* 0x000000000000781c */ /* 0x000fc40003f2f008 */
        /* <DEDUP_REMOVED lines=8> */
[----:B------:R-:W-:Y:S01]  /*1cc0*/  IMAD.MOV.U32 R93, RZ, RZ, RZ ;  /* 0x000000ffff5d7224 */ /* 0x000fe200078e00ff */
[----:B------:R-:W-:Y:S02]  /*1cd0*/  CS2R R84, SRZ ;  /* 0x0000000000547805 */ /* 0x000fe4000001ff00 */
[----:B------:R-:W-:Y:S02]  /*1ce0*/  CS2R R80, SRZ ;  /* 0x0000000000507805 */ /* 0x000fe4000001ff00 */
        /* <DEDUP_REMOVED lines=34> */
.L_x_2425:
        /* <DEDUP_REMOVED lines=9> */
.L_x_2588:
[----:B------:R-:W-:Y:S05]  /*1fa0*/  @!P1 BRA `(.L_x_2427) ;  /* 0x0000000000049947 */ /* 0x000fea0003800000 */
[----:B------:R-:W-:Y:S01]  /*1fb0*/  BPT.TRAP 0x1 ;  /* 0x000000040000795c */ /* 0x000fe20000300000 */
.L_x_2427:
[----:B0-----:R-:W-:Y:S02]  /*1fc0*/  IMAD.U32 R0, RZ, RZ, UR38 ;  /* 0x00000026ff007e24 */ /* 0x001fe4000f8e00ff */
[----:B------:R-:W-:-:S03]  /*1fd0*/  IMAD.U32 R3, RZ, RZ, UR41 ;  /* 0x00000029ff037e24 */ /* 0x000fc6000f8e00ff */
[----:B------:R-:W-:Y:S02]  /*1fe0*/  LEA R0, R0, UR39, 0x3 ;  /* 0x0000002700007c11 */ /* 0x000fe4000f8e18ff */
[----:B------:R-:W-:-:S04]  /*1ff0*/  SHF.L.U32 R3, R3, 0x1f, RZ ;  /* 0x0000001f03037819 */ /* 0x000fc800000006ff */
[----:B------:R0:W1:Y:S01]  /*2000*/  SYNCS.PHASECHK.TRANS64.TRYWAIT P0, [R0+URZ+0x29830], R3 ;  /* 0x02983003000075a7 */ /* 0x000062000800017f */
[----:B------:R-:W-:Y:S05]  /*2010*/  @!P1 BRA `(.L_x_2428) ;  /* 0x0000000000049947 */ /* 0x000fea0003800000 */
[----:B------:R-:W-:Y:S01]  /*2020*/  BPT.TRAP 0x1 ;  /* 0x000000040000795c */ /* 0x000fe20000300000 */
.L_x_2428:
[----:B-1----:R-:W-:Y:S05]  /*2030*/  @P0 BRA `(.L_x_2429) ;  /* 0x0000000000080947 */ /* 0x002fea0003800000 */
[----:B------:R-:W1:Y:S02]  /*2040*/  SYNCS.PHASECHK.TRANS64.TRYWAIT P0, [R0+URZ+0x29830], R3 ;  /* 0x02983003000075a7 */ /* 0x000e64000800017f */
[----:B-1----:R-:W-:Y:S05]  /*2050*/  @!P0 BRA `(.L_x_2430) ;  /* 0x0000015400d88947 */ /* 0x002fea0003800000 */
.L_x_2429:
        /* <DEDUP_REMOVED lines=11> */
[----:B------:R-:W-:Y:S02]  /*2110*/  UMOV UR7, 0x80000020 ;  /* 0x8000002000077882 */ /* 0x000fe40000000000 */
[----:B------:R-:W-:Y:S01]  /*2120*/  UMOV UR4, UR28 ;  /* 0x0000001c00047c82 */ /* 0x000fe20008000000 */
[----:B------:R-:W-:Y:S01]  /*2130*/  UIMAD UR30, UR38, 0x780, UR48 ;  /* 0x00000780261e78a4 */ /* 0x000fe2000f8e0230 */
[----:B------:R-:W-:Y:S01]  /*2140*/  UMOV UR8, UR28 ;  /* 0x0000001c00087c82 */ /* 0x000fe20008000000 */
[----:B------:R-:W-:-:S02]  /*2150*/  UMOV UR9, UR29 ;  /* 0x0000001d00097c82 */ /* 0x000fc40008000000 */
[----:B------:R-:W-:Y:S02]  /*2160*/  UIADD3 UR6, UR30, 0x80, URZ ;  /* 0x000000801e067890 */ /* 0x000fe4000fffe03f */
[----:B------:R-:W-:Y:S01]  /*2170*/  UIADD3 UR10, UR30, 0x100, URZ ;  /* 0x000001001e0a7890 */ /* 0x000fe2000fffe03f */
[----:B------:R-:W-:Y:S02]  /*2180*/  UMOV UR11, 0x80000020 ;  /* 0x80000020000b7882 */ /* 0x000fe40000000000 */
[----:B------:R-:W-:Y:S01]  /*2190*/  QGMMA.64x32x32.F32.E4M3.E4M3 R88, gdesc[UR28], RZ, !UPT, gsb0 ;  /* 0x006000001c5879f3 */ /* 0x000fe2000c0008ff */
[----:B------:R-:W-:Y:S02]  /*21a0*/  UIADD3 UR12, UR30, 0x180, URZ ;  /* 0x000001801e0c7890 */ /* 0x000fe4000fffe03f */
[----:B------:R-:W-:Y:S02]  /*21b0*/  UIADD3 UR13, UR30, 0x200, URZ ;  /* 0x000002001e0d7890 */ /* 0x000fe4000fffe03f */
[----:B------:R-:W-:Y:S01]  /*21c0*/  UIADD3 UR14, UR30, 0x202, URZ ;  /* 0x000002021e0e7890 */ /* 0x000fe2000fffe03f */
        /* <DEDUP_REMOVED lines=16> */
[----:B------:R-:W-:Y:S01]  /*22d0*/  UMOV UR5, UR29 ;  /* 0x0000001d00057c82 */ /* 0x000fe20008000000 */
[----:B------:R-:W-:Y:S01]  /*22e0*/  UMOV UR6, UR12 ;  /* 0x0000000c00067c82 */ /* 0x000fe20008000000 */
[----:B------:R-:W-:Y:S01]  /*22f0*/  UMOV UR7, 0x80000020 ;  /* 0x8000002000077882 */ /* 0x000fe20000000000 */
[----:B------:R-:W-:Y:S01]  /*2300*/  UIADD3 UR12, UR30, 0x102, URZ ;  /* 0x000001021e0c7890 */ /* 0x000fe2000fffe03f */
[----:B------:R-:W-:Y:S02]  /*2310*/  WARPGROUP.DEPBAR.LE gsb0, 0x0 ;  /* 0x00008000000079c5 */ /* 0x000fe40000010000 */
[----:B------:R-:W-:-:S06]  /*2320*/  WARPGROUP.ARRIVE ;  /* 0x00000000000079c5 */ /* 0x000fcc0000000000 */
[----:B------:R-:W-:Y:S01]  /*2330*/  QGMMA.64x32x32.F32.E4M3.E4M3 R56, gdesc[UR8], RZ, !UPT, gsb0 ;  /* 0x00600000083879f3 */ /* 0x000fe2000c0008ff */
[----:B------:R-:W-:Y:S02]  /*2340*/  UIADD3 UR8, UR24, 0x2, URZ ;  /* 0x0000000218087890 */ /* 0x000fe4000fffe03f */
[----:B------:R-:W-:Y:S01]  /*2350*/  UIADD3 UR10, UR30, 0x2, URZ ;  /* 0x000000021e0a7890 */ /* 0x000fe2000fffe03f */
[----:B------:R-:W-:Y:S01]  /*2360*/  UMOV UR9, 0x80000020 ;  /* 0x8000002000097882 */ /* 0x000fe20000000000 */
[----:B------:R-:W-:Y:S01]  /*2370*/  UMOV UR11, 0x80000020 ;  /* 0x80000020000b7882 */ /* 0x000fe20000000000 */
[----:B------:R-:W-:Y:S02]  /*2380*/  WARPGROUP.DEPBAR.LE gsb0, 0x0 ;  /* 0x00008000000079c5 */ /* 0x000fe40000010000 */
        /* <DEDUP_REMOVED lines=27> */
[----:B------:R-:W-:Y:S01]  /*2540*/  UMOV UR13, 0x80000020 ;  /* 0x80000020000d7882 */ /* 0x000fe20000000000 */
        /* <DEDUP_REMOVED lines=42> */
[----:B------:R-:W-:Y:S01]  /*27f0*/  UMOV UR5, UR13 ;  /* 0x0000000d00057c82 */ /* 0x000fe20008000000 */
[----:B------:R-:W-:Y:S01]  /*2800*/  UMOV UR6, UR16 ;  /* 0x0000001000067c82 */ /* 0x000fe20008000000 */
[----:B------:R-:W-:Y:S01]  /*2810*/  UMOV UR7, 0x80000020 ;  /* 0x8000002000077882 */ /* 0x000fe20000000000 */
[----:B------:R-:W-:Y:S02]  /*2820*/  UIADD3 UR16, UR24, 0x202, URZ ;  /* 0x0000020218107890 */ /* 0x000fe4000fffe03f */
        /* <DEDUP_REMOVED lines=100> */
.L_x_2431:
[----:B------:R-:W-:Y:S01]  /*2e70*/  UISETP.NE.AND UP0, UPT, UR52, URZ, UPT ;  /* 0x0000003f3400728c */ /* 0x000fe2000bf05270 */
[----:B------:R-:W-:Y:S01]  /*2e80*/  VIADD R9, R18, UR49 ;  /* 0x0000003112097c36 */ /* 0x000fe20008000000 */
[----:B------:R-:W-:Y:S01]  /*2e90*/  UIMAD UR5, UR43, -0xa0, UR51 ;  /* 0xffffff602b0578a4 */ /* 0x000fe2000f8e0233 */
[----:B------:R-:W-:Y:S01]  /*2ea0*/  IMAD.U32 R125, RZ, RZ, UR42 ;  /* 0x0000002aff7d7e24 */ /* 0x000fe2000f8e00ff */
[----:B------:R-:W-:Y:S01]  /*2eb0*/  R2UR UR10, R0 ;  /* 0x00000000000a72ca */ /* 0x000fe200000e0000 */
[----:B------:R-:W-:Y:S01]  /*2ec0*/  UMOV UR7, UR49 ;  /* 0x0000003100077c82 */ /* 0x000fe20008000000 */
[----:B------:R-:W-:Y:S01]  /*2ed0*/  PLOP3.LUT P0, PT, PT, PT, UP0, 0x80, 0x0 ;  /* 0x000000000000781c */ /* 0x000fe20003f0f008 */
[----:B------:R-:W-:Y:S01]  /*2ee0*/  UIADD3 UR6, UR43, -0x2, URZ ;  /* 0xfffffffe2b067890 */ /* 0x000fe2000fffe03f */
[----:B------:R-:W-:Y:S01]  /*2ef0*/  PLOP3.LUT P2, PT, PT, PT, UP0, 0x80, 0x0 ;  /* 0x000000000000781c */ /* 0x000fe20003f4f008 */
[----:B------:R-:W-:Y:S02]  /*2f00*/  IMAD.U32 R4, RZ, RZ, UR5 ;  /* 0x00000005ff047e24 */ /* 0x000fe4000f8e00ff */
[----:B------:R-:W-:Y:S01]  /*2f10*/  @UP0 ULDC UR4, c[0x0][0x44c] ;  /* 0x0001130000040ab9 */ /* 0x000fe20000000800 */
[----:B------:R-:W-:-:S02]  /*2f20*/  @UP0 ULDC UR11, c[0x0][0x450] ;  /* 0x00011400000b0ab9 */ /* 0x000fc40000000800 */
[----:B------:R-:W-:-:S05]  /*2f30*/  IADD3 R4, -R17, 0xa0, R4 ;  /* 0x000000a011047810 */ /* 0x000fca0007ffe104 */
[----:B------:R-:W-:Y:S01]  /*2f40*/  @P0 IMAD.HI.U32 R2, R9, UR4, RZ ;  /* 0x0000000409020c27 */ /* 0x000fe2000f8e00ff */
[----:B------:R-:W-:-:S04]  /*2f50*/  @UP0 ULDC UR4, c[0x0][0x450] ;  /* 0x0001140000040ab9 */ /* 0x000fc80000000800 */
[----:B------:R-:W-:Y:S01]  /*2f60*/  @P2 SHF.R.U32.HI R9, RZ, UR4, R2 ;  /* 0x00000004ff092c19 */ /* 0x000fe20008011602 */
[----:B------:R-:W-:-:S04]  /*2f70*/  UIMAD UR4, UR43, -0xa0, URZ ;  /* 0xffffff602b0478a4 */ /* 0x000fc8000f8e023f */
[----:B01----:R-:W0:Y:S02]  /*2f80*/  SHFL.IDX PT, R3, R9, 0x1, 0x1c1f ;  /* 0x003c1f0009037f89 */ /* 0x003e2400000e0000 */
[----:B------:R-:W-:Y:S01]  /*2f90*/  IMAD.U32 R2, RZ, RZ, UR4 ;  /* 0x00000004ff027e24 */ /* 0x000fe2000f8e00ff */
[----:B------:R-:W-:Y:S01]  /*2fa0*/  @UP0 ULDC UR4, c[0x0][0x44c] ;  /* 0x0001130000040ab9 */ /* 0x000fe20000000800 */
[----:B------:R-:W1:Y:S01]  /*2fb0*/  SHFL.IDX PT, R9, R9, RZ, 0x1c1f ;  /* 0x001c1fff09097589 */ /* 0x000e6200000e0000 */
[----:B------:R-:W-:Y:S02]  /*2fc0*/  UIMAD.WIDE.U32 UR4, UR49, UR4, URZ ;  /* 0x00000004310472a5 */ /* 0x000fe4000f8e003f */
[----:B------:R-:W-:Y:S02]  /*2fd0*/  IADD3 R2, -R17, 0xa1, R2 ;  /* 0x000000a111027810 */ /* 0x000fe40007ffe102 */
[----:B------:R-:W-:Y:S02]  /*2fe0*/  @UP0 USHF.R.U32.HI UR7, URZ, UR11, UR5 ;  /* 0x0000000b3f070299 */ /* 0x000fe40008011605 */
[----:B------:R-:W-:-:S02]  /*2ff0*/  IADD3 R125, -R125, UR51, R2 ;  /* 0x000000337d7d7c10 */ /* 0x000fc4000fffe102 */
[----:B------:R-:W-:-:S04]  /*3000*/  UIADD3 UR4, UR7, UR51, -UR42 ;  /* 0x0000003307047290 */ /* 0x000fc8000fffe82a */
[----:B------:R-:W-:-:S04]  /*3010*/  UIMAD.WIDE UR4, UR4, 0x66666667, URZ ;  /* 0x66666667040478a5 */ /* 0x000fc8000f8e023f */
[----:B------:R-:W-:Y:S01]  /*3020*/  USHF.R.U32.HI UR4, URZ, 0x1f, UR5 ;  /* 0x0000001f3f047899 */ /* 0x000fe20008011605 */
[----:B0-----:R-:W-:-:S03]  /*3030*/  VIADDMNMX R3, R3, R125, R4, PT ;  /* 0x0000007d03037246 */ /* 0x001fc60003800104 */
[----:B------:R-:W-:Y:S02]  /*3040*/  ULEA.HI.SX32 UR5, UR5, UR4, 0x1a ;  /* 0x0000000405057291 */ /* 0x000fe4000f8fd23f */
[----:B------:R-:W-:Y:S01]  /*3050*/  UIADD3 UR4, UR10, 0x29840, URZ ;  /* 0x000298400a047890 */ /* 0x000fe2000fffe03f */
[C---:B------:R-:W-:Y:S01]  /*3060*/  ISETP.GT.AND P0, PT, R3.reuse, RZ, PT ;  /* 0x000000ff0300720c */ /* 0x040fe20003f04270 */
[----:B------:R-:W-:Y:S01]  /*3070*/  UISETP.LT.AND UP0, UPT, UR53, UR5, UPT ;  /* 0x000000053500728c */ /* 0x000fe2000bf01270 */
[C---:B------:R-:W-:Y:S01]  /*3080*/  ISETP.GT.AND P2, PT, R3.reuse, 0x1, PT ;  /* 0x000000010300780c */ /* 0x040fe20003f44270 */
[----:B------:R-:W-:Y:S01]  /*3090*/  UPRMT UR4, UR56, 0x654, UR4 ;  /* 0x0000065438047896 */ /* 0x000fe20008000004 */
[----:B------:R-:W-:Y:S01]  /*30a0*/  ISETP.GT.AND P3, PT, R3, 0x8, PT ;  /* 0x000000080300780c */ /* 0x000fe20003f64270 */
[----:B------:R-:W-:Y:S01]  /*30b0*/  USEL UR43, UR53, UR5, !UP0 ;  /* 0x00000005352b7287 */ /* 0x000fe2000c000000 */
[----:B------:R-:W-:Y:S02]  /*30c0*/  FSEL R5, R90, -INF , P0 ;  /* 0xff8000005a057808 */ /* 0x000fe40000000000 */
[----:B------:R-:W-:Y:S01]  /*30d0*/  FSEL R7, R91, -INF , P2 ;  /* 0xff8000005b077808 */ /* 0x000fe20001000000 */
[----:B------:R-:W-:Y:S01]  /*30e0*/  UISETP.GE.AND UP0, UPT, UR6, UR43, UPT ;  /* 0x0000002b0600728c */ /* 0x000fe2000bf06270 */
[----:B------:R-:W-:-:S02]  /*30f0*/  ISETP.GT.AND P0, PT, R3, 0x9, PT ;  /* 0x000000090300780c */ /* 0x000fc40003f04270 */
[----:B------:R-:W-:Y:S01]  /*3100*/  FSEL R127, R94, -INF , P3 ;  /* 0xff8000005e7f7808 */ /* 0x000fe20001800000 */
[----:B------:R-:W-:Y:S01]  /*3110*/  SYNCS.ARRIVE.TRANS64.RED.A1T0 RZ, [UR4], RZ ;  /* 0x000000ffffff79a7 */ /* 0x000fe20008100404 */
        /* <DEDUP_REMOVED lines=110> */
[----:B------:R-:W-:Y:S02]  /*3800*/  FMNMX.FTZ R2, R11, R2, !PT ;  /* 0x000000020b027209 */ /* 0x000fe40007810000 */
[----:B-1----:R-:W-:Y:S02]  /*3810*/  VIADDMNMX R4, R9, R125, R4, PT ;  /* 0x0000007d09047246 */ /* 0x002fe40003800104 */
[----:B------:R-:W-:Y:S01]  /*3820*/  FMNMX.FTZ R6, R39, R2, !PT ;  /* 0x0000000227067209 */ /* 0x000fe20007810000 */
[----:B------:R-:W-:Y:S01]  /*3830*/  IMAD.U32 R2, RZ, RZ, UR40 ;  /* 0x00000028ff027e24 */ /* 0x000fe2000f8e00ff */
[----:B------:R-:W-:-:S02]  /*3840*/  ISETP.GT.AND P2, PT, R4, 0x1, PT ;  /* 0x000000010400780c */ /* 0x000fc40003f44270 */
[----:B------:R-:W-:Y:S01]  /*3850*/  ISETP.GT.AND P3, PT, R4, 0x8, PT ;  /* 0x000000080400780c */ /* 0x000fe20003f64270 */
[----:B------:R-:W0:Y:S01]  /*3860*/  SHFL.BFLY PT, R3, R6, 0x2, 0x1f ;  /* 0x0c401f0006037f89 */ /* 0x000e2200000e0000 */
[----:B------:R-:W-:Y:S02]  /*3870*/  FSEL R89, R89, -INF , P2 ;  /* 0xff80000059597808 */ /* 0x000fe40001000000 */
[----:B------:R-:W-:Y:S02]  /*3880*/  FSEL R92, R92, -INF , P3 ;  /* 0xff8000005c5c7808 */ /* 0x000fe40001800000 */
[----:B------:R-:W-:-:S04]  /*3890*/  ISETP.GT.AND P2, PT, R4, 0x10, PT ;  /* 0x000000100400780c */ /* 0x000fc80003f44270 */
[----:B------:R-:W-:Y:S02]  /*38a0*/  FSEL R96, R96, -INF , P2 ;  /* 0xff80000060607808 */ /* 0x000fe40001000000 */
[----:B------:R-:W-:-:S04]  /*38b0*/  ISETP.GT.AND P2, PT, R4, 0x18, PT ;  /* 0x000000180400780c */ /* 0x000fc80003f44270 */
[----:B------:R-:W-:Y:S02]  /*38c0*/  FSEL R100, R100, -INF , P2 ;  /* 0xff80000064647808 */ /* 0x000fe40001000000 */
[----:B------:R-:W-:Y:S02]  /*38d0*/  ISETP.GT.AND P2, PT, R4, 0x21, PT ;  /* 0x000000210400780c */ /* 0x000fe40003f44270 */
[----:B0-----:R-:W-:-:S05]  /*38e0*/  FMNMX.FTZ R8, R6, R3, !PT ;  /* 0x0000000306087209 */ /* 0x001fca0007810000 */
[----:B------:R-:W0:Y:S02]  /*38f0*/  SHFL.BFLY PT, R3, R8, 0x1, 0x1f ;  /* 0x0c201f0008037f89 */ /* 0x000e2400000e0000 */
[----:B0-----:R-:W-:-:S04]  /*3900*/  FMNMX.FTZ R3, R8, R3, !PT ;  /* 0x0000000308037209 */ /* 0x001fc80007810000 */
[C---:B------:R-:W-:Y:S01]  /*3910*/  FSETP.NEU.FTZ.AND P0, PT, R3.reuse, -INF , PT ;  /* 0xff8000000300780b */ /* 0x040fe20003f1d000 */
[----:B------:R-:W-:-:S05]  /*3920*/  FFMA.FTZ R2, R3, R2, -8 ;  /* 0xc100000003027423 */ /* 0x000fca0000010002 */
[----:B------:R-:W-:Y:S02]  /*3930*/  FSEL R2, R2, RZ, P0 ;  /* 0x000000ff02027208 */ /* 0x000fe40000000000 */
[----:B------:R-:W-:-:S03]  /*3940*/  ISETP.GT.AND P0, PT, R4, RZ, PT ;  /* 0x000000ff0400720c */ /* 0x000fc60003f04270 */
        /* <DEDUP_REMOVED lines=12> */
[----:B------:R-:W-:Y:S01]  /*3a10*/  IMAD.U32 R31, RZ, RZ, UR40 ;  /* 0x00000028ff1f7e24 */ /* 0x000fe2000f8e00ff */
[----:B------:R-:W-:Y:S01]  /*3a20*/  FMNMX.FTZ R83, R93, R14, !PT ;  /* 0x0000000e5d537209 */ /* 0x000fe20007810000 */
[--C-:B------:R-:W-:Y:S01]  /*3a30*/  FFMA.FTZ R94, R27, UR40, -R2.reuse ;  /* 0x000000281b5e7c23 */ /* 0x100fe20008010802 */
[----:B------:R-:W-:Y:S01]  /*3a40*/  FSEL R97, R97, -INF , P0 ;  /* 0xff80000061617808 */ /* 0x000fe20000000000 */
[--C-:B------:R-:W-:Y:S01]  /*3a50*/  FFMA.FTZ R5, R5, UR40, -R2.reuse ;  /* 0x0000002805057c23 */ /* 0x100fe20008010802 */
[----:B------:R-:W-:Y:S01]  /*3a60*/  FMNMX.FTZ R14, R96, R83, !PT ;  /* 0x00000053600e7209 */ /* 0x000fe20007810000 */
[--C-:B------:R-:W-:Y:S01]  /*3a70*/  FFMA.FTZ R6, R7, UR40, -R2.reuse ;  /* 0x0000002807067c23 */ /* 0x100fe20008010802 */
[C---:B------:R-:W-:Y:S01]  /*3a80*/  ISETP.GT.AND P0, PT, R4.reuse, 0x19, PT ;  /* 0x000000190400780c */ /* 0x040fe20003f04270 */
[----:B------:R0:W-:Y:S01]  /*3a90*/  MUFU.EX2 R83, R26 ;  /* 0x0000001a00537308 */ /* 0x0001e20000000800 */
[----:B------:R-:W-:Y:S01]  /*3aa0*/  FMNMX.FTZ R123, R97, R14, !PT ;  /* 0x0000000e617b7209 */ /* 0x000fe20007810000 */
[--C-:B------:R-:W-:Y:S01]  /*3ab0*/  FFMA.FTZ R14, R121, UR40, -R2.reuse ;  /* 0x00000028790e7c23 */ /* 0x100fe20008010802 */
[----:B------:R-:W-:Y:S01]  /*3ac0*/  FSEL R101, R101, -INF , P0 ;  /* 0xff80000065657808 */ /* 0x000fe20000000000 */
[--C-:B------:R-:W-:Y:S01]  /*3ad0*/  FFMA.FTZ R7, R127, UR40, -R2.reuse ;  /* 0x000000287f077c23 */ /* 0x100fe20008010802 */
[----:B------:R-:W-:Y:S01]  /*3ae0*/  ISETP.GT.AND P0, PT, R4, 0x20, PT ;  /* 0x000000200400780c */ /* 0x000fe20003f04270 */
[--C-:B------:R-:W-:Y:S01]  /*3af0*/  FFMA.FTZ R8, R129, UR40, -R2.reuse ;  /* 0x0000002881087c23 */ /* 0x100fe20008010802 */
[----:B------:R-:W-:Y:S01]  /*3b00*/  FMNMX.FTZ R20, R100, R123, !PT ;  /* 0x0000007b64147209 */ /* 0x000fe20007810000 */
[----:B------:R-:W-:Y:S01]  /*3b10*/  MUFU.EX2 R5, R5 ;  /* 0x0000000500057308 */ /* 0x000fe20000000800 */
[----:B------:R-:W-:Y:S01]  /*3b20*/  FSEL R72, R72, -INF , P0 ;  /* 0xff80000048487808 */ /* 0x000fe20000000000 */
[--C-:B------:R-:W-:Y:S01]  /*3b30*/  FFMA.FTZ R102, R35, UR40, -R2.reuse ;  /* 0x0000002823667c23 */ /* 0x100fe20008010802 */
[----:B------:R-:W-:Y:S01]  /*3b40*/  FMNMX.FTZ R121, R101, R20, !PT ;  /* 0x0000001465797209 */ /* 0x000fe20007810000 */
[--C-:B------:R-:W-:Y:S01]  /*3b50*/  FFMA.FTZ R131, R131, UR40, -R2.reuse ;  /* 0x0000002883837c23 */ /* 0x100fe20008010802 */
[----:B------:R-:W-:Y:S01]  /*3b60*/  ISETP.GT.AND P0, PT, R4, 0x28, PT ;  /* 0x000000280400780c */ /* 0x000fe20003f04270 */
[--C-:B------:R-:W-:Y:S01]  /*3b70*/  FFMA.FTZ R10, R133, UR40, -R2.reuse ;  /* 0x00000028850a7c23 */ /* 0x100fe20008010802 */
[----:B0-----:R-:W-:Y:S01]  /*3b80*/  FSEL R26, R73, -INF , P2 ;  /* 0xff800000491a7808 */ /* 0x001fe20001000000 */
[----:B------:R-:W-:Y:S01]  /*3b90*/  MUFU.EX2 R6, R6 ;  /* 0x0000000600067308 */ /* 0x000fe20000000800 */
[----:B------:R-:W-:Y:S01]  /*3ba0*/  FMNMX.FTZ R121, R72, R121, !PT ;  /* 0x0000007948797209 */ /* 0x000fe20007810000 */
[--C-:B------:R-:W-:Y:S01]  /*3bb0*/  FFMA.FTZ R12, R135, UR40, -R2.reuse ;  /* 0x00000028870c7c23 */ /* 0x100fe20008010802 */
[----:B------:R-:W-:Y:S01]  /*3bc0*/  ISETP.GT.AND P2, PT, R4, 0x29, PT ;  /* 0x000000290400780c */ /* 0x000fe20003f44270 */
[--C-:B------:R-:W-:Y:S01]  /*3bd0*/  FFMA.FTZ R90, R55, UR40, -R2.reuse ;  /* 0x00000028375a7c23 */ /* 0x100fe20008010802 */
[----:B------:R-:W-:Y:S01]  /*3be0*/  FSEL R76, R76, -INF , P0 ;  /* 0xff8000004c4c7808 */ /* 0x000fe20000000000 */
[--C-:B------:R-:W-:Y:S01]  /*3bf0*/  FFMA.FTZ R73, R119, UR40, -R2.reuse ;  /* 0x0000002877497c23 */ /* 0x100fe20008010802 */
[----:B------:R-:W-:Y:S01]  /*3c00*/  FMNMX.FTZ R121, R26, R121, !PT ;  /* 0x000000791a797209 */ /* 0x000fe20007810000 */
[----:B------:R-:W-:Y:S01]  /*3c10*/  MUFU.EX2 R7, R7 ;  /* 0x0000000700077308 */ /* 0x000fe20000000800 */
[----:B------:R-:W-:Y:S01]  /*3c20*/  ISETP.GT.AND P0, PT, R4, 0x30, PT ;  /* 0x000000300400780c */ /* 0x000fe20003f04270 */
[--C-:B------:R-:W-:Y:S01]  /*3c30*/  FFMA.FTZ R20, R117, UR40, -R2.reuse ;  /* 0x0000002875147c23 */ /* 0x100fe20008010802 */
[----:B------:R-:W-:Y:S01]  /*3c40*/  FSEL R34, R77, -INF , P2 ;  /* 0xff8000004d227808 */ /* 0x000fe20001000000 */
[--C-:B------:R-:W-:Y:S01]  /*3c50*/  FFMA.FTZ R77, R115, UR40, -R2.reuse ;  /* 0x00000028734d7c23 */ /* 0x100fe20008010802 */
[----:B------:R-:W-:Y:S01]  /*3c60*/  FMNMX.FTZ R121, R76, R121, !PT ;  /* 0x000000794c797209 */ /* 0x000fe20007810000 */
[--C-:B------:R-:W-:Y:S01]  /*3c70*/  FFMA.FTZ R95, R95, UR40, -R2.reuse ;  /* 0x000000285f5f7c23 */ /* 0x100fe20008010802 */
[----:B------:R-:W-:Y:S01]  /*3c80*/  ISETP.GT.AND P2, PT, R4, 0x31, PT ;  /* 0x000000310400780c */ /* 0x000fe20003f44270 */
[----:B------:R-:W0:Y:S01]  /*3c90*/  MUFU.EX2 R8, R8 ;  /* 0x0000000800087308 */ /* 0x000e220000000800 */
[----:B------:R-:W-:Y:S01]  /*3ca0*/  FSEL R80, R80, -INF , P0 ;  /* 0xff80000050507808 */ /* 0x000fe20000000000 */
[--C-:B------:R-:W-:Y:S01]  /*3cb0*/  FFMA.FTZ R15, R15, UR40, -R2.reuse ;  /* 0x000000280f0f7c23 */ /* 0x100fe20008010802 */
[----:B------:R-:W-:Y:S01]  /*3cc0*/  FMNMX.FTZ R121, R34, R121, !PT ;  /* 0x0000007922797209 */ /* 0x000fe20007810000 */
[--C-:B------:R-:W-:Y:S01]  /*3cd0*/  FFMA.FTZ R43, R43, UR40, -R2.reuse ;  /* 0x000000282b2b7c23 */ /* 0x100fe20008010802 */
[----:B------:R-:W-:Y:S01]  /*3ce0*/  ISETP.GT.AND P0, PT, R4, 0x38, PT ;  /* 0x000000380400780c */ /* 0x000fe20003f04270 */
[--C-:B------:R-:W-:Y:S01]  /*3cf0*/  FFMA.FTZ R21, R21, UR40, -R2.reuse ;  /* 0x0000002815157c23 */ /* 0x100fe20008010802 */
[----:B------:R-:W-:Y:S01]  /*3d00*/  FSEL R81, R81, -INF , P2 ;  /* 0xff80000051517808 */ /* 0x000fe20001000000 */
[----:B------:R-:W-:Y:S01]  /*3d10*/  MUFU.EX2 R9, R131 ;  /* 0x0000008300097308 */ /* 0x000fe20000000800 */
[----:B------:R-:W-:Y:S01]  /*3d20*/  FMNMX.FTZ R30, R80, R121, !PT ;  /* 0x00000079501e7209 */ /* 0x000fe20007810000 */
[--C-:B------:R-:W-:Y:S01]  /*3d30*/  FFMA.FTZ R13, R13, UR40, -R2.reuse ;  /* 0x000000280d0d7c23 */ /* 0x100fe20008010802 */
[----:B------:R-:W-:Y:S01]  /*3d40*/  ISETP.GT.AND P2, PT, R4, 0x39, PT ;  /* 0x000000390400780c */ /* 0x000fe20003f44270 */
[----:B------:R-:W-:Y:S01]  /*3d50*/  FFMA.FTZ R11, R11, UR40, -R2 ;  /* 0x000000280b0b7c23 */ /* 0x000fe20008010802 */
[----:B------:R-:W-:-:S02]  /*3d60*/  FSEL R84, R84, -INF , P0 ;  /* 0xff80000054547808 */ /* 0x000fc40000000000 */
[----:B------:R-:W-:Y:S01]  /*3d70*/  FMNMX.FTZ R115, R81, R30, !PT ;  /* 0x0000001e51737209 */ /* 0x000fe20007810000 */
[----:B------:R-:W-:-:S01]  /*3d80*/  FFMA.FTZ R30, R113, UR40, -R2 ;  /* 0x00000028711e7c23 */ /* 0x000fc20008010802 */
[----:B------:R-:W-:Y:S01]  /*3d90*/  FSEL R85, R85, -INF , P2 ;  /* 0xff80000055557808 */ /* 0x000fe20001000000 */
[----:B------:R-:W-:Y:S01]  /*3da0*/  MUFU.EX2 R10, R10 ;  /* 0x0000000a000a7308 */ /* 0x000fe20000000800 */
[----:B------:R-:W-:Y:S02]  /*3db0*/  ISETP.GT.AND P0, PT, R4, 0x40, PT ;  /* 0x000000400400780c */ /* 0x000fe40003f04270 */
[----:B------:R-:W-:Y:S02]  /*3dc0*/  FMNMX.FTZ R38, R84, R115, !PT ;  /* 0x0000007354267209 */ /* 0x000fe40007810000 */
[----:B------:R-:W-:Y:S02]  /*3dd0*/  ISETP.GT.AND P2, PT, R4, 0x41, PT ;  /* 0x000000410400780c */ /* 0x000fe40003f44270 */
[----:B------:R-:W-:Y:S01]  /*3de0*/  FSEL R56, R56, -INF , P0 ;  /* 0xff80000038387808 */ /* 0x000fe20000000000 */
[----:B------:R-:W1:Y:S01]  /*3df0*/  MUFU.EX2 R12, R12 ;  /* 0x0000000c000c7308 */ /* 0x000e620000000800 */
[----:B------:R-:W-:-:S02]  /*3e00*/  FMNMX.FTZ R113, R85, R38, !PT ;  /* 0x0000002655717209 */ /* 0x000fc40007810000 */
[----:B------:R-:W-:Y:S02]  /*3e10*/  ISETP.GT.AND P0, PT, R4, 0x48, PT ;  /* 0x000000480400780c */ /* 0x000fe40003f04270 */
[----:B------:R-:W-:Y:S01]  /*3e20*/  FSEL R38, R57, -INF , P2 ;  /* 0xff80000039267808 */ /* 0x000fe20001000000 */
[----:B------:R-:W-:Y:S01]  /*3e30*/  FFMA.FTZ R57, R111, UR40, -R2 ;  /* 0x000000286f397c23 */ /* 0x000fe20008010802 */
[----:B------:R-:W-:Y:S01]  /*3e40*/  FMNMX.FTZ R113, R56, R113, !PT ;  /* 0x0000007138717209 */ /* 0x000fe20007810000 */
[----:B------:R-:W-:Y:S01]  /*3e50*/  MUFU.EX2 R14, R14 ;  /* 0x0000000e000e7308 */ /* 0x000fe20000000800 */
[----:B------:R-:W-:Y:S02]  /*3e60*/  ISETP.GT.AND P2, PT, R4, 0x49, PT ;  /* 0x000000490400780c */ /* 0x000fe40003f44270 */
[----:B------:R-:W-:Y:S02]  /*3e70*/  FSEL R60, R60, -INF , P0 ;  /* 0xff8000003c3c7808 */ /* 0x000fe40000000000 */
[----:B------:R-:W-:-:S02]  /*3e80*/  FMNMX.FTZ R113, R38, R113, !PT ;  /* 0x0000007126717209 */ /* 0x000fc40007810000 */
[----:B------:R-:W-:Y:S01]  /*3e90*/  ISETP.GT.AND P0, PT, R4, 0x50, PT ;  /* 0x000000500400780c */ /* 0x000fe20003f04270 */
[----:B------:R-:W-:Y:S01]  /*3ea0*/  MUFU.EX2 R73, R73 ;  /* 0x0000004900497308 */ /* 0x000fe20000000800 */
[----:B------:R-:W-:Y:S02]  /*3eb0*/  FSEL R61, R61, -INF , P2 ;  /* 0xff8000003d3d7808 */ /* 0x000fe40001000000 */
[----:B------:R-:W-:Y:S02]  /*3ec0*/  FMNMX.FTZ R46, R60, R113, !PT ;  /* 0x000000713c2e7209 */ /* 0x000fe40007810000 */
[----:B------:R-:W-:Y:S02]  /*3ed0*/  ISETP.GT.AND P2, PT, R4, 0x51, PT ;  /* 0x000000510400780c */ /* 0x000fe40003f44270 */
[----:B------:R-:W-:Y:S01]  /*3ee0*/  FSEL R64, R64, -INF , P0 ;  /* 0xff80000040407808 */ /* 0x000fe20000000000 */
[----:B------:R-:W-:Y:S01]  /*3ef0*/  MUFU.EX2 R20, R20 ;  /* 0x0000001400147308 */ /* 0x000fe20000000800 */
        /* <DEDUP_REMOVED lines=9> */
[----:B------:R-:W-:Y:S01]  /*3f90*/  FSEL R69, R69, -INF , P2 ;  /* 0xff80000045457808 */ /* 0x000fe20001000000 */
[----:B------:R-:W-:Y:S01]  /*3fa0*/  MUFU.EX2 R30, R30 ;  /* 0x0000001e001e7308 */ /* 0x000fe20000000800 */
[----:B------:R-:W-:Y:S02]  /*3fb0*/  ISETP.GT.AND P0, PT, R4, 0x60, PT ;  /* 0x000000600400780c */ /* 0x000fe40003f04270 */
        /* <DEDUP_REMOVED lines=9> */
[----:B------:R2:W-:Y:S01]  /*4050*/  MUFU.EX2 R40, R58 ;  /* 0x0000003a00287308 */ /* 0x0005e20000000800 */
        /* <DEDUP_REMOVED lines=8> */
[----:B--2---:R-:W-:Y:S01]  /*40e0*/  FSEL R58, R48, -INF , P0 ;  /* 0xff800000303a7808 */ /* 0x004fe20000000000 */
        /* <DEDUP_REMOVED lines=11> */
[----:B------:R-:W-:Y:S02]  /*41a0*/  ISETP.GT.AND P0, PT, R4, 0x80, PT ;  /* 0x000000800400780c */ /* 0x000fe40003f04270 */
[----:B--2---:R-:W-:Y:S02]  /*41b0*/  FMNMX.FTZ R66, R52, R99, !PT ;  /* 0x0000006334427209 */ /* 0x004fe40007810000 */
[----:B------:R-:W-:Y:S02]  /*41c0*/  ISETP.GT.AND P2, PT, R4, 0x81, PT ;  /* 0x000000810400780c */ /* 0x000fe40003f44270 */
[----:B------:R-:W-:Y:S01]  /*41d0*/  FSEL R62, R24, -INF , P0 ;  /* 0xff800000183e7808 */ /* 0x000fe20000000000 */
[----:B------:R-:W-:Y:S01]  /*41e0*/  MUFU.EX2 R95, R95 ;  /* 0x0000005f005f7308 */ /* 0x000fe20000000800 */
[----:B------:R-:W-:-:S02]  /*41f0*/  FMNMX.FTZ R91, R53, R66, !PT ;  /* 0x00000042355b7209 */ /* 0x000fc40007810000 */
[----:B------:R-:W-:Y:S02]  /*4200*/  ISETP.GT.AND P0, PT, R4, 0x88, PT ;  /* 0x000000880400780c */ /* 0x000fe40003f04270 */
[----:B------:R-:W-:Y:S01]  /*4210*/  FSEL R66, R25, -INF , P2 ;  /* 0xff80000019427808 */ /* 0x000fe20001000000 */
[--C-:B------:R-:W-:Y:S01]  /*4220*/  FFMA.FTZ R25, R87, UR40, -R2.reuse ;  /* 0x0000002857197c23 */ /* 0x100fe20008010802 */
[----:B------:R-:W-:Y:S01]  /*4230*/  FMNMX.FTZ R91, R62, R91, !PT ;  /* 0x0000005b3e5b7209 */ /* 0x000fe20007810000 */
[----:B------:R2:W-:Y:S01]  /*4240*/  MUFU.EX2 R24, R74 ;  /* 0x0000004a00187308 */ /* 0x0005e20000000800 */
[----:B------:R-:W-:Y:S02]  /*4250*/  ISETP.GT.AND P2, PT, R4, 0x89, PT ;  /* 0x000000890400780c */ /* 0x000fe40003f44270 */
[----:B------:R-:W-:Y:S01]  /*4260*/  FSEL R70, R28, -INF , P0 ;  /* 0xff8000001c467808 */ /* 0x000fe20000000000 */
[----:B------:R-:W-:-:S01]  /*4270*/  FFMA.FTZ R28, R79, UR40, -R2 ;  /* 0x000000284f1c7c23 */ /* 0x000fc20008010802 */
[----:B------:R-:W-:-:S02]  /*4280*/  FMNMX.FTZ R91, R66, R91, !PT ;  /* 0x0000005b425b7209 */ /* 0x000fc40007810000 */
[----:B------:R-:W-:Y:S01]  /*4290*/  ISETP.GT.AND P0, PT, R4, 0x90, PT ;  /* 0x000000900400780c */ /* 0x000fe20003f04270 */
[----:B------:R-:W-:Y:S01]  /*42a0*/  MUFU.EX2 R25, R25 ;  /* 0x0000001900197308 */ /* 0x000fe20000000800 */
[----:B------:R-:W-:Y:S01]  /*42b0*/  FSEL R78, R29, -INF , P2 ;  /* 0xff8000001d4e7808 */ /* 0x000fe20001000000 */
[--C-:B------:R-:W-:Y:S01]  /*42c0*/  FFMA.FTZ R29, R75, UR40, -R2.reuse ;  /* 0x000000284b1d7c23 */ /* 0x100fe20008010802 */
[----:B------:R-:W-:Y:S01]  /*42d0*/  FMNMX.FTZ R91, R70, R91, !PT ;  /* 0x0000005b465b7209 */ /* 0x000fe20007810000 */
[--C-:B--2---:R-:W-:Y:S01]  /*42e0*/  FFMA.FTZ R74, R47, UR40, -R2.reuse ;  /* 0x000000282f4a7c23 */ /* 0x104fe20008010802 */
[----:B------:R-:W-:Y:S01]  /*42f0*/  ISETP.GT.AND P2, PT, R4, 0x91, PT ;  /* 0x000000910400780c */ /* 0x000fe20003f44270 */
[----:B------:R-:W-:Y:S01]  /*4300*/  FFMA.FTZ R47, R67, UR40, -R2 ;  /* 0x00000028432f7c23 */ /* 0x000fe20008010802 */
[----:B------:R-:W-:Y:S01]  /*4310*/  FSEL R79, R32, -INF , P0 ;  /* 0xff800000204f7808 */ /* 0x000fe20000000000 */
[----:B------:R-:W-:Y:S01]  /*4320*/  MUFU.EX2 R28, R28 ;  /* 0x0000001c001c7308 */ /* 0x000fe20000000800 */
[----:B------:R-:W-:-:S02]  /*4330*/  FMNMX.FTZ R32, R78, R91, !PT ;  /* 0x0000005b4e207209 */ /* 0x000fc40007810000 */
[----:B------:R-:W-:Y:S02]  /*4340*/  FSEL R82, R33, -INF , P2 ;  /* 0xff80000021527808 */ /* 0x000fe40001000000 */
[----:B------:R-:W-:Y:S02]  /*4350*/  ISETP.GT.AND P0, PT, R4, 0x98, PT ;  /* 0x000000980400780c */ /* 0x000fe40003f04270 */
[----:B------:R-:W-:Y:S01]  /*4360*/  FMNMX.FTZ R33, R79, R32, !PT ;  /* 0x000000204f217209 */ /* 0x000fe20007810000 */
[----:B------:R-:W-:-:S01]  /*4370*/  FFMA.FTZ R32, R63, UR40, -R2 ;  /* 0x000000283f207c23 */ /* 0x000fc20008010802 */
[----:B------:R-:W-:Y:S01]  /*4380*/  ISETP.GT.AND P2, PT, R4, 0x99, PT ;  /* 0x000000990400780c */ /* 0x000fe20003f44270 */
[----:B------:R-:W-:Y:S01]  /*4390*/  MUFU.EX2 R29, R29 ;  /* 0x0000001d001d7308 */ /* 0x000fe20000000800 */
[----:B------:R-:W-:Y:S01]  /*43a0*/  FSEL R75, R36, -INF , P0 ;  /* 0xff800000244b7808 */ /* 0x000fe20000000000 */
[----:B------:R-:W-:Y:S01]  /*43b0*/  FFMA.FTZ R36, R71, UR40, -R2 ;  /* 0x0000002847247c23 */ /* 0x000fe20008010802 */
[----:B------:R-:W-:-:S02]  /*43c0*/  FMNMX.FTZ R4, R82, R33, !PT ;  /* 0x0000002152047209 */ /* 0x000fc40007810000 */
[----:B------:R-:W-:Y:S01]  /*43d0*/  FSEL R86, R37, -INF , P2 ;  /* 0xff80000025567808 */ /* 0x000fe20001000000 */
[----:B------:R-:W-:-:S01]  /*43e0*/  FFMA.FTZ R37, R51, UR40, -R2 ;  /* 0x0000002833257c23 */ /* 0x000fc20008010802 */
[----:B------:R-:W-:Y:S01]  /*43f0*/  FMNMX.FTZ R33, R75, R4, !PT ;  /* 0x000000044b217209 */ /* 0x000fe20007810000 */
[----:B------:R-:W-:Y:S01]  /*4400*/  MUFU.EX2 R15, R15 ;  /* 0x0000000f000f7308 */ /* 0x000fe20000000800 */
[----:B0-----:R-:W-:Y:S02]  /*4410*/  F2FP.SATFINITE.E4M3.F32.PACK_AB_MERGE_C R185, R8, R7, RZ ;  /* 0x0000000708b9723e */ /* 0x001fe400048070ff */
[----:B------:R-:W-:Y:S01]  /*4420*/  FMNMX.FTZ R4, R86, R33, !PT ;  /* 0x0000002156047209 */ /* 0x000fe20007810000 */
[----:B------:R-:W-:-:S01]  /*4430*/  FFMA.FTZ R33, R59, UR40, -R2 ;  /* 0x000000283b217c23 */ /* 0x000fc20008010802 */
[----:B------:R-:W-:Y:S01]  /*4440*/  FFMA.FTZ R2, R39, UR40, -R2 ;  /* 0x0000002827027c23 */ /* 0x000fe20008010802 */
[----:B-1----:R-:W-:Y:S02]  /*4450*/  F2FP.SATFINITE.E4M3.F32.PACK_AB_MERGE_C R187, R83, R12, RZ ;  /* 0x0000000c53bb723e */ /* 0x002fe400048070ff */
[----:B------:R-:W0:Y:S01]  /*4460*/  SHFL.BFLY PT, R63, R4, 0x2, 0x1f ;  /* 0x0c401f00043f7f89 */ /* 0x000e2200000e0000 */
[----:B------:R-:W-:Y:S01]  /*4470*/  MUFU.EX2 R32, R32 ;  /* 0x0000002000207308 */ /* 0x000fe20000000800 */
[----:B------:R-:W-:-:S02]  /*4480*/  F2FP.SATFINITE.E4M3.F32.PACK_AB_MERGE_C R185, R6, R5, R185 ;  /* 0x0000000506b9723e */ /* 0x000fc400048070b9 */
[----:B------:R-:W-:-:S05]  /*4490*/  F2FP.SATFINITE.E4M3.F32.PACK_AB_MERGE_C R187, R10, R9, R187 ;  /* 0x000000090abb723e */ /* 0x000fca00048070bb */
        /* <DEDUP_REMOVED lines=9> */
[C---:B------:R-:W-:Y:S01]  /*4530*/  FSETP.NEU.FTZ.AND P0, PT, R4.reuse, -INF , PT ;  /* 0xff8000000400780b */ /* 0x040fe20003f1d000 */
[----:B------:R-:W-:-:S02]  /*4540*/  FFMA.FTZ R31, R4, R31, -8 ;  /* 0xc1000000041f7423 */ /* 0x000fc4000001001f */
[----:B------:R-:W-:Y:S03]  /*4550*/  MUFU.EX2 R47, R47 ;  /* 0x0000002f002f7308 */ /* 0x000fe60000000800 */
        /* <DEDUP_REMOVED lines=43> */
[----:B-1----:R-:W-:-:S01]  /*4810*/  FADD.FTZ R87, R63, R50 ;  /* 0x000000323f577221 */ /* 0x002fc20000010000 */
[--C-:B------:R-:W-:Y:S01]  /*4820*/  FFMA.FTZ R82, R82, UR40, -R31.reuse ;  /* 0x0000002852527c23 */ /* 0x100fe2000801081f */
[----:B------:R-:W-:-:S05]  /*4830*/  FFMA.FTZ R75, R75, UR40, -R31 ;  /* 0x000000284b4b7c23 */ /* 0x000fca000801081f */
[----:B------:R1:W-:Y:S01]  /*4840*/  MUFU.EX2 R71, R59 ;  /* 0x0000003b00477308 */ /* 0x0003e20000000800 */
[----:B--2---:R-:W-:-:S01]  /*4850*/  FADD.FTZ R50, R104, R87 ;  /* 0x0000005768327221 */ /* 0x004fc20000010000 */
[----:B------:R-:W-:-:S04]  /*4860*/  F2FP.SATFINITE.E4M3.F32.PACK_AB_MERGE_C R184, R104, R63, RZ ;  /* 0x0000003f68b8723e */ /* 0x000fc800048070ff */
[----:B------:R-:W-:Y:S02]  /*4870*/  F2FP.SATFINITE.E4M3.F32.PACK_AB_MERGE_C R184, R88, R27, R184 ;  /* 0x0000001b58b8723e */ /* 0x000fe400048070b8 */
[----:B------:R-:W2:Y:S01]  /*4880*/  MUFU.EX2 R92, R92 ;  /* 0x0000005c005c7308 */ /* 0x000ea20000000800 */
[----:B-1----:R-:W-:-:S01]  /*4890*/  FFMA.FTZ R59, R38, UR40, -R31 ;  /* 0x00000028263b7c23 */ /* 0x002fc2000801081f */
[----:B------:R-:W-:Y:S01]  /*48a0*/  FFMA.FTZ R38, R64, UR40, -R31 ;  /* 0x0000002840267c23 */ /* 0x000fe2000801081f */
[----:B------:R-:W-:-:S01]  /*48b0*/  FADD.FTZ R64, R5, R6 ;  /* 0x0000000605407221 */ /* 0x000fc20000010000 */
[----:B0-----:R-:W-:-:S03]  /*48c0*/  FADD.FTZ R87, R35, R50 ;  /* 0x0000003223577221 */ /* 0x001fc60000010000 */
[----:B------:R-:W-:Y:S01]  /*48d0*/  FADD.FTZ R89, R7, R64 ;  /* 0x0000004007597221 */ /* 0x000fe20000010000 */
[----:B------:R-:W0:Y:S08]  /*48e0*/  MUFU.EX2 R100, R100 ;  /* 0x0000006400647308 */ /* 0x000e300000000800 */
[----:B------:R1:W-:Y:S01]  /*48f0*/  MUFU.EX2 R81, R67 ;  /* 0x0000004300517308 */ /* 0x0003e20000000800 */
[----:B--2---:R-:W-:-:S07]  /*4900*/  FADD.FTZ R87, R92, R87 ;  /* 0x000000575c577221 */ /* 0x004fce0000010000 */
[----:B------:R-:W2:Y:S01]  /*4910*/  MUFU.EX2 R101, R101 ;  /* 0x0000006500657308 */ /* 0x000ea20000000800 */
[----:B-1----:R-:W-:-:S01]  /*4920*/  FFMA.FTZ R67, R54, UR40, -R31 ;  /* 0x0000002836437c23 */ /* 0x002fc2000801081f */
[----:B------:R-:W-:Y:S01]  /*4930*/  FADD.FTZ R54, R8, R89 ;  /* 0x0000005908367221 */ /* 0x000fe20000010000 */
[----:B0-----:R-:W-:-:S01]  /*4940*/  FADD.FTZ R50, R100, R87 ;  /* 0x0000005764327221 */ /* 0x001fc20000010000 */
[----:B------:R-:W-:Y:S02]  /*4950*/  FFMA.FTZ R31, R86, UR40, -R31 ;  /* 0x00000028561f7c23 */ /* 0x000fe4000801081f */
[----:B------:R-:W-:-:S02]  /*4960*/  FADD.FTZ R89, R9, R54 ;  /* 0x0000003609597221 */ /* 0x000fc40000010000 */
[----:B------:R-:W0:Y:S02]  /*4970*/  MUFU.EX2 R51, R51 ;  /* 0x0000003300337308 */ /* 0x000e240000000800 */
[----:B------:R-:W-:-:S04]  /*4980*/  FADD.FTZ R89, R10, R89 ;  /* 0x000000590a597221 */ /* 0x000fc80000010000 */
[----:B------:R-:W-:Y:S02]  /*4990*/  FADD.FTZ R54, R12, R89 ;  /* 0x000000590c367221 */ /* 0x000fe40000010000 */
[----:B------:R-:W1:Y:S01]  /*49a0*/  MUFU.EX2 R26, R26 ;  /* 0x0000001a001a7308 */ /* 0x000e620000000800 */
[----:B--2---:R-:W-:-:S01]  /*49b0*/  FADD.FTZ R50, R101, R50 ;  /* 0x0000003265327221 */ /* 0x004fc20000010000 */
[----:B------:R-:W-:Y:S01]  /*49c0*/  FADD.FTZ R39, R83, R54 ;  /* 0x0000003653277221 */ /* 0x000fe20000010000 */
[----:B------:R-:W-:-:S03]  /*49d0*/  F2FP.SATFINITE.E4M3.F32.PACK_AB_MERGE_C R186, R101, R100, RZ ;  /* 0x0000006465ba723e */ /* 0x000fc600048070ff */
[----:B------:R-:W-:Y:S01]  /*49e0*/  FADD.FTZ R54, R14, R39 ;  /* 0x000000270e367221 */ /* 0x000fe20000010000 */
[----:B------:R-:W-:Y:S01]  /*49f0*/  F2FP.SATFINITE.E4M3.F32.PACK_AB_MERGE_C R186, R92, R35, R186 ;  /* 0x000000235cba723e */ /* 0x000fe200048070ba */
[----:B------:R-:W2:Y:S01]  /*4a00*/  MUFU.EX2 R76, R76 ;  /* 0x0000004c004c7308 */ /* 0x000ea20000000800 */
[----:B0-----:R-:W-:-:S01]  /*4a10*/  FADD.FTZ R39, R51, R50 ;  /* 0x0000003233277221 */ /* 0x001fc20000010000 */
[----:B------:R-:W-:-:S04]  /*4a20*/  FADD.FTZ R87, R73, R54 ;  /* 0x0000003649577221 */ /* 0x000fc80000010000 */
[----:B------:R-:W-:Y:S01]  /*4a30*/  FADD.FTZ R54, R20, R87 ;  /* 0x0000005714367221 */ /* 0x000fe20000010000 */
[----:B------:R-:W-:Y:S01]  /*4a40*/  F2FP.SATFINITE.E4M3.F32.PACK_AB_MERGE_C R20, R77, R20, RZ ;  /* 0x000000144d14723e */ /* 0x000fe200048070ff */
[----:B------:R-:W0:Y:S01]  /*4a50*/  MUFU.EX2 R34, R34 ;  /* 0x0000002200227308 */ /* 0x000e220000000800 */
[----:B-1----:R-:W-:-:S01]  /*4a60*/  FADD.FTZ R39, R26, R39 ;  /* 0x000000271a277221 */ /* 0x002fc20000010000 */
[----:B------:R-:W-:Y:S01]  /*4a70*/  FADD.FTZ R87, R77, R54 ;  /* 0x000000364d577221 */ /* 0x000fe20000010000 */
[----:B------:R-:W-:Y:S02]  /*4a80*/  F2FP.SATFINITE.E4M3.F32.PACK_AB_MERGE_C R181, R73, R14, R20 ;  /* 0x0000000e49b5723e */ /* 0x000fe40004807014 */
[----:B------:R-:W-:Y:S01]  /*4a90*/  CS2R R72, SRZ ;  /* 0x0000000000487805 */ /* 0x000fe2000001ff00 */
[----:B------:R-:W-:-:S02]  /*4aa0*/  FADD.FTZ R54, R30, R87 ;  /* 0x000000571e367221 */ /* 0x000fc40000010000 */
[----:B------:R-:W1:Y:S01]  /*4ab0*/  MUFU.EX2 R55, R55 ;  /* 0x0000003700377308 */ /* 0x000e620000000800 */
[----:B--2---:R-:W-:-:S01]  /*4ac0*/  FADD.FTZ R50, R76, R39 ;  /* 0x000000274c327221 */ /* 0x004fc20000010000 */
[----:B------:R-:W-:Y:S01]  /*4ad0*/  FADD.FTZ R87, R57, R54 ;  /* 0x0000003639577221 */ /* 0x000fe20000010000 */
[----:B------:R-:W-:-:S02]  /*4ae0*/  F2FP.SATFINITE.E4M3.F32.PACK_AB_MERGE_C R180, R71, R76, RZ ;  /* 0x0000004c47b4723e */ /* 0x000fc400048070ff */
[----:B------:R-:W-:Y:S01]  /*4af0*/  CS2R R76, SRZ ;  /* 0x00000000004c7805 */ /* 0x000fe2000001ff00 */
[----:B------:R-:W-:-:S01]  /*4b00*/  FADD.FTZ R39, R71, R50 ;  /* 0x0000003247277221 */ /* 0x000fc20000010000 */
[----:B------:R-:W-:Y:S01]  /*4b10*/  FADD.FTZ R54, R42, R87 ;  /* 0x000000572a367221 */ /* 0x000fe20000010000 */
[----:B------:R-:W-:Y:S01]  /*4b20*/  F2FP.SATFINITE.E4M3.F32.PACK_AB_MERGE_C R42, R65, R42, RZ ;  /* 0x0000002a412a723e */ /* 0x000fe200048070ff */
[----:B------:R-:W2:Y:S01]  /*4b30*/  MUFU.EX2 R84, R84 ;  /* 0x0000005400547308 */ /* 0x000ea20000000800 */
[----:B0-----:R-:W-:-:S01]  /*4b40*/  FADD.FTZ R50, R34, R39 ;  /* 0x0000002722327221 */ /* 0x001fc20000010000 */
[----:B------:R-:W-:Y:S02]  /*4b50*/  F2FP.SATFINITE.E4M3.F32.PACK_AB_MERGE_C R180, R26, R51, R180 ;  /* 0x000000331ab4723e */ /* 0x000fe400048070b4 */
[----:B------:R-:W-:Y:S02]  /*4b60*/  CS2R R86, SRZ ;  /* 0x0000000000567805 */ /* 0x000fe4000001ff00 */
[----:B------:R-:W-:-:S02]  /*4b70*/  F2FP.SATFINITE.E4M3.F32.PACK_AB_MERGE_C R183, R57, R30, R42 ;  /* 0x0000001e39b7723e */ /* 0x000fc4000480702a */
[----:B------:R-:W0:Y:S01]  /*4b80*/  MUFU.EX2 R85, R85 ;  /* 0x0000005500557308 */ /* 0x000e220000000800 */
[----:B-1----:R-:W-:-:S07]  /*4b90*/  FADD.FTZ R39, R55, R50 ;  /* 0x0000003237277221 */ /* 0x002fce0000010000 */
[----:B------:R-:W1:Y:S01]  /*4ba0*/  MUFU.EX2 R56, R56 ;  /* 0x0000003800387308 */ /* 0x000e620000000800 */
[----:B--2---:R-:W-:-:S01]  /*4bb0*/  FADD.FTZ R50, R84, R39 ;  /* 0x0000002754327221 */ /* 0x004fc20000010000 */
[----:B------:R-:W-:Y:S01]  /*4bc0*/  FADD.FTZ R39, R65, R54 ;  /* 0x0000003641277221 */ /* 0x000fe20000010000 */
[----:B------:R-:W-:-:S03]  /*4bd0*/  CS2R R64, SRZ ;  /* 0x0000000000407805 */ /* 0x000fc6000001ff00 */
[----:B------:R-:W-:Y:S02]  /*4be0*/  FADD.FTZ R12, R40, R39 ;  /* 0x00000027280c7221 */ /* 0x000fe40000010000 */
[----:B------:R-:W2:Y:S01]  /*4bf0*/  MUFU.EX2 R59, R59 ;  /* 0x0000003b003b7308 */ /* 0x000ea20000000800 */
[----:B0-----:R-:W-:-:S01]  /*4c00*/  FADD.FTZ R7, R85, R50 ;  /* 0x0000003255077221 */ /* 0x001fc20000010000 */
[----:B------:R-:W-:Y:S01]  /*4c10*/  FADD.FTZ R39, R41, R12 ;  /* 0x0000000c29277221 */ /* 0x000fe20000010000 */
[----:B------:R-:W-:Y:S02]  /*4c20*/  F2FP.SATFINITE.E4M3.F32.PACK_AB_MERGE_C R84, R85, R84, RZ ;  /* 0x000000545554723e */ /* 0x000fe400048070ff */
[----:B------:R-:W-:Y:S01]  /*4c30*/  CS2R R50, SRZ ;  /* 0x0000000000327805 */ /* 0x000fe2000001ff00 */
[----:B------:R-:W-:-:S01]  /*4c40*/  FADD.FTZ R12, R48, R39 ;  /* 0x00000027300c7221 */ /* 0x000fc20000010000 */
[----:B------:R-:W-:Y:S01]  /*4c50*/  F2FP.SATFINITE.E4M3.F32.PACK_AB_MERGE_C R48, R95, R48, RZ ;  /* 0x000000305f30723e */ /* 0x000fe200048070ff */
[----:B------:R-:W0:Y:S01]  /*4c60*/  MUFU.EX2 R60, R60 ;  /* 0x0000003c003c7308 */ /* 0x000e220000000800 */
[----:B-1----:R-:W-:-:S01]  /*4c70*/  FADD.FTZ R8, R56, R7 ;  /* 0x0000000738087221 */ /* 0x002fc20000010000 */
[----:B------:R-:W-:Y:S01]  /*4c80*/  FADD.FTZ R63, R95, R12 ;  /* 0x0000000c5f3f7221 */ /* 0x000fe20000010000 */
[----:B------:R-:W-:-:S02]  /*4c90*/  F2FP.SATFINITE.E4M3.F32.PACK_AB_MERGE_C R182, R55, R34, R84 ;  /* 0x0000002237b6723e */ /* 0x000fc40004807054 */
[----:B------:R-:W-:Y:S02]  /*4ca0*/  CS2R R34, SRZ ;  /* 0x0000000000227805 */ /* 0x000fe4000001ff00 */
[----:B------:R-:W-:Y:S01]  /*4cb0*/  F2FP.SATFINITE.E4M3.F32.PACK_AB_MERGE_C R177, R41, R40, R48 ;  /* 0x0000002829b1723e */ /* 0x000fe20004807030 */
[----:B------:R-:W-:Y:S01]  /*4cc0*/  FADD.FTZ R12, R24, R63 ;  /* 0x0000003f180c7221 */ /* 0x000fe20000010000 */
[----:B------:R-:W-:Y:S01]  /*4cd0*/  CS2R R40, SRZ ;  /* 0x0000000000287805 */ /* 0x000fe2000001ff00 */
[----:B------:R-:W1:Y:S01]  /*4ce0*/  MUFU.EX2 R38, R38 ;  /* 0x0000002600267308 */ /* 0x000e620000000800 */
[----:B--2---:R-:W-:-:S01]  /*4cf0*/  FADD.FTZ R7, R59, R8 ;  /* 0x000000083b077221 */ /* 0x004fc20000010000 */
[----:B------:R-:W-:Y:S02]  /*4d00*/  CS2R R54, SRZ ;  /* 0x0000000000367805 */ /* 0x000fe4000001ff00 */
[----:B------:R-:W-:-:S04]  /*4d10*/  CS2R R84, SRZ ;  /* 0x0000000000547805 */ /* 0x000fc8000001ff00 */
[----:B------:R-:W2:Y:S01]  /*4d20*/  MUFU.EX2 R61, R61 ;  /* 0x0000003d003d7308 */ /* 0x000ea20000000800 */
[----:B0-----:R-:W-:-:S01]  /*4d30*/  FADD.FTZ R8, R60, R7 ;  /* 0x000000073c087221 */ /* 0x001fc20000010000 */
[----:B------:R-:W-:-:S03]  /*4d40*/  F2FP.SATFINITE.E4M3.F32.PACK_AB_MERGE_C R60, R81, R60, RZ ;  /* 0x0000003c513c723e */ /* 0x000fc600048070ff */
[----:B------:R-:W-:Y:S01]  /*4d50*/  FADD.FTZ R39, R81, R8 ;  /* 0x0000000851277221 */ /* 0x000fe20000010000 */
[----:B------:R-:W-:Y:S02]  /*4d60*/  F2FP.SATFINITE.E4M3.F32.PACK_AB_MERGE_C R176, R59, R56, R60 ;  /* 0x000000383bb0723e */ /* 0x000fe4000480703c */
[----:B------:R-:W-:Y:S01]  /*4d70*/  CS2R R56, SRZ ;  /* 0x0000000000387805 */ /* 0x000fe2000001ff00 */
[----:B------:R-:W0:Y:S01]  /*4d80*/  MUFU.EX2 R68, R68 ;  /* 0x0000004400447308 */ /* 0x000e220000000800 */
[----:B-1----:R-:W-:-:S01]  /*4d90*/  FADD.FTZ R8, R38, R39 ;  /* 0x0000002726087221 */ /* 0x002fc20000010000 */
[----:B------:R-:W-:Y:S01]  /*4da0*/  FADD.FTZ R39, R25, R12 ;  /* 0x0000000c19277221 */ /* 0x000fe20000010000 */
[----:B------:R-:W-:Y:S02]  /*4db0*/  CS2R R58, SRZ ;  /* 0x00000000003a7805 */ /* 0x000fe4000001ff00 */
[----:B------:R-:W-:-:S03]  /*4dc0*/  CS2R R80, SRZ ;  /* 0x0000000000507805 */ /* 0x000fc6000001ff00 */
        /* <DEDUP_REMOVED lines=8> */
[----:B------:R-:W-:Y:S01]  /*4e50*/  FADD.FTZ R9, R15, R8 ;  /* 0x000000080f097221 */ /* 0x000fe20000010000 */
[----:B------:R-:W-:-:S03]  /*4e60*/  CS2R R28, SRZ ;  /* 0x00000000001c7805 */ /* 0x000fc6000001ff00 */
[----:B------:R-:W-:Y:S02]  /*4e70*/  FADD.FTZ R8, R32, R9 ;  /* 0x0000000920087221 */ /* 0x000fe40000010000 */
[----:B------:R-:W0:Y:S01]  /*4e80*/  MUFU.EX2 R67, R67 ;  /* 0x0000004300437308 */ /* 0x000e220000000800 */
[C---:B-1----:R-:W-:Y:S01]  /*4e90*/  F2FP.SATFINITE.E4M3.F32.PACK_AB_MERGE_C R68, R69.reuse, R68, RZ ;  /* 0x000000444544723e */ /* 0x042fe200048070ff */
[----:B------:R-:W-:Y:S01]  /*4ea0*/  FADD.FTZ R69, R69, R6 ;  /* 0x0000000645457221 */ /* 0x000fe20000010000 */
[----:B------:R-:W-:-:S01]  /*4eb0*/  FADD.FTZ R27, R33, R8 ;  /* 0x00000008211b7221 */ /* 0x000fc20000010000 */
[C---:B------:R-:W-:Y:S02]  /*4ec0*/  F2FP.SATFINITE.E4M3.F32.PACK_AB_MERGE_C R33, R74.reuse, R33, RZ ;  /* 0x000000214a21723e */ /* 0x040fe400048070ff */
[----:B------:R-:W-:Y:S01]  /*4ed0*/  F2FP.SATFINITE.E4M3.F32.PACK_AB_MERGE_C R178, R61, R38, R68 ;  /* 0x000000263db2723e */ /* 0x000fe20004807044 */
[----:B------:R-:W-:Y:S01]  /*4ee0*/  FADD.FTZ R27, R74, R27 ;  /* 0x0000001b4a1b7221 */ /* 0x000fe20000010000 */
[----:B------:R-:W1:Y:S01]  /*4ef0*/  MUFU.EX2 R44, R44 ;  /* 0x0000002c002c7308 */ /* 0x000e620000000800 */
[----:B--2---:R-:W-:-:S01]  /*4f00*/  FADD.FTZ R6, R46, R69 ;  /* 0x000000452e067221 */ /* 0x004fc20000010000 */
[----:B------:R-:W-:Y:S01]  /*4f10*/  F2FP.SATFINITE.E4M3.F32.PACK_AB_MERGE_C R173, R32, R15, R33 ;  /* 0x0000000f20ad723e */ /* 0x000fe20004807021 */
[----:B------:R-:W-:-:S01]  /*4f20*/  FADD.FTZ R8, R36, R27 ;  /* 0x0000001b24087221 */ /* 0x000fc20000010000 */
[----:B------:R-:W-:-:S02]  /*4f30*/  CS2R R32, SRZ ;  /* 0x0000000000207805 */ /* 0x000fc4000001ff00 */
[----:B------:R-:W-:Y:S02]  /*4f40*/  CS2R R38, SRZ ;  /* 0x0000000000267805 */ /* 0x000fe4000001ff00 */
[----:B------:R-:W-:Y:S01]  /*4f50*/  CS2R R60, SRZ ;  /* 0x00000000003c7805 */ /* 0x000fe2000001ff00 */
[----:B------:R-:W-:-:S01]  /*4f60*/  FADD.FTZ R8, R37, R8 ;  /* 0x0000000825087221 */ /* 0x000fc20000010000 */
[----:B------:R-:W2:Y:S01]  /*4f70*/  MUFU.EX2 R45, R45 ;  /* 0x0000002d002d7308 */ /* 0x000ea20000000800 */
[----:B0-----:R-:W-:-:S01]  /*4f80*/  FADD.FTZ R9, R67, R6 ;  /* 0x0000000643097221 */ /* 0x001fc20000010000 */
[----:B------:R-:W-:Y:S01]  /*4f90*/  CS2R R68, SRZ ;  /* 0x0000000000447805 */ /* 0x000fe2000001ff00 */
[----:B------:R-:W-:-:S01]  /*4fa0*/  FADD.FTZ R27, R43, R8 ;  /* 0x000000082b1b7221 */ /* 0x000fc20000010000 */
[----:B------:R-:W-:-:S03]  /*4fb0*/  F2FP.SATFINITE.E4M3.F32.PACK_AB_MERGE_C R43, R90, R43, RZ ;  /* 0x0000002b5a2b723e */ /* 0x000fc600048070ff */
[----:B------:R-:W-:Y:S01]  /*4fc0*/  FADD.FTZ R90, R90, R27 ;  /* 0x0000001b5a5a7221 */ /* 0x000fe20000010000 */
[----:B------:R-:W0:Y:S01]  /*4fd0*/  MUFU.EX2 R0, R0 ;  /* 0x0000000000007308 */ /* 0x000e220000000800 */
[----:B-1----:R-:W-:-:S01]  /*4fe0*/  FADD.FTZ R6, R44, R9 ;  /* 0x000000092c067221 */ /* 0x002fc20000010000 */
[----:B------:R-:W-:Y:S02]  /*4ff0*/  F2FP.SATFINITE.E4M3.F32.PACK_AB_MERGE_C R175, R37, R36, R43 ;  /* 0x0000002425af723e */ /* 0x000fe4000480702b */
[----:B------:R-:W-:Y:S02]  /*5000*/  CS2R R26, SRZ ;  /* 0x00000000001a7805 */ /* 0x000fe4000001ff00 */
[----:B------:R-:W-:Y:S02]  /*5010*/  CS2R R36, SRZ ;  /* 0x0000000000247805 */ /* 0x000fe4000001ff00 */
[----:B------:R-:W-:Y:S01]  /*5020*/  CS2R R42, SRZ ;  /* 0x00000000002a7805 */ /* 0x000fe2000001ff00 */
[----:B------:R-:W1:Y:S01]  /*5030*/  MUFU.EX2 R49, R49 ;  /* 0x0000003100317308 */ /* 0x000e620000000800 */
[C---:B--2---:R-:W-:Y:S01]  /*5040*/  F2FP.SATFINITE.E4M3.F32.PACK_AB_MERGE_C R44, R45.reuse, R44, RZ ;  /* 0x0000002c2d2c723e */ /* 0x044fe200048070ff */
[----:B------:R-:W-:-:S03]  /*5050*/  FADD.FTZ R45, R45, R6 ;  /* 0x000000062d2d7221 */ /* 0x000fc60000010000 */
[----:B------:R-:W-:-:S03]  /*5060*/  F2FP.SATFINITE.E4M3.F32.PACK_AB_MERGE_C R172, R67, R46, R44 ;  /* 0x0000002e43ac723e */ /* 0x000fc6000480702c */
[----:B------:R-:W2:Y:S01]  /*5070*/  MUFU.EX2 R52, R52 ;  /* 0x0000003400347308 */ /* 0x000ea20000000800 */
[----:B0-----:R-:W-:-:S01]  /*5080*/  FADD.FTZ R6, R0, R45 ;  /* 0x0000002d00067221 */ /* 0x001fc20000010000 */
[----:B------:R-:W-:-:S06]  /*5090*/  CS2R R44, SRZ ;  /* 0x00000000002c7805 */ /* 0x000fcc000001ff00 */
[----:B------:R-:W0:Y:S01]  /*50a0*/  MUFU.EX2 R53, R53 ;  /* 0x0000003500357308 */ /* 0x000e220000000800 */
[----:B-1----:R-:W-:-:S07]  /*50b0*/  FADD.FTZ R9, R49, R6 ;  /* 0x0000000631097221 */ /* 0x002fce0000010000 */
[----:B------:R-:W1:Y:S01]  /*50c0*/  MUFU.EX2 R62, R62 ;  /* 0x0000003e003e7308 */ /* 0x000e620000000800 */
[----:B--2---:R-:W-:-:S01]  /*50d0*/  FADD.FTZ R6, R52, R9 ;  /* 0x0000000934067221 */ /* 0x004fc20000010000 */
[----:B------:R-:W-:-:S04]  /*50e0*/  FADD.FTZ R9, R47, R90 ;  /* 0x0000005a2f097221 */ /* 0x000fc80000010000 */
[----:B------:R-:W-:Y:S02]  /*50f0*/  FADD.FTZ R10, R94, R9 ;  /* 0x000000095e0a7221 */ /* 0x000fe40000010000 */
[----:B------:R2:W3:Y:S01]  /*5100*/  MUFU.EX2 R7, R66 ;  /* 0x0000004200077308 */ /* 0x0004e20000000800 */
[C---:B0-----:R-:W-:Y:S01]  /*5110*/  F2FP.SATFINITE.E4M3.F32.PACK_AB_MERGE_C R52, R53.reuse, R52, RZ ;  /* 0x000000343534723e */ /* 0x041fe200048070ff */
[----:B------:R-:W-:-:S03]  /*5120*/  FADD.FTZ R53, R53, R6 ;  /* 0x0000000635357221 */ /* 0x000fc60000010000 */
[----:B------:R-:W-:Y:S02]  /*5130*/  F2FP.SATFINITE.E4M3.F32.PACK_AB_MERGE_C R174, R49, R0, R52 ;  /* 0x0000000031ae723e */ /* 0x000fe40004807034 */
[----:B------:R-:W-:Y:S01]  /*5140*/  CS2R R48, SRZ ;  /* 0x0000000000307805 */ /* 0x000fe2000001ff00 */
[----:B------:R-:W0:Y:S01]  /*5150*/  MUFU.EX2 R21, R21 ;  /* 0x0000001500157308 */ /* 0x000e220000000800 */
[----:B-1----:R-:W-:-:S01]  /*5160*/  FADD.FTZ R8, R62, R53 ;  /* 0x000000353e087221 */ /* 0x002fc20000010000 */
[----:B------:R-:W-:Y:S02]  /*5170*/  CS2R R52, SRZ ;  /* 0x0000000000347805 */ /* 0x000fe4000001ff00 */
[----:B--2---:R-:W-:-:S04]  /*5180*/  CS2R R66, SRZ ;  /* 0x0000000000427805 */ /* 0x004fc8000001ff00 */
        /* <DEDUP_REMOVED lines=8> */
[----:B------:R-:W-:Y:S01]  /*5210*/  FADD.FTZ R98, R98, R25 ;  /* 0x0000001962627221 */ /* 0x000fe20000010000 */
[----:B------:R-:W-:Y:S02]  /*5220*/  CS2R R24, SRZ ;  /* 0x0000000000187805 */ /* 0x000fe4000001ff00 */
[----:B------:R-:W-:Y:S02]  /*5230*/  F2FP.SATFINITE.E4M3.F32.PACK_AB_MERGE_C R169, R94, R47, R21 ;  /* 0x0000002f5ea9723e */ /* 0x000fe40004807015 */
[----:B------:R-:W-:Y:S01]  /*5240*/  CS2R R46, SRZ ;  /* 0x00000000002e7805 */ /* 0x000fe2000001ff00 */
[----:B------:R-:W2:Y:S01]  /*5250*/  MUFU.EX2 R79, R79 ;  /* 0x0000004f004f7308 */ /* 0x000ea20000000800 */
[----:B0-----:R-:W-:-:S01]  /*5260*/  FADD.FTZ R8, R5, R8 ;  /* 0x0000000805087221 */ /* 0x001fc20000010000 */
[----:B------:R-:W-:-:S04]  /*5270*/  F2FP.SATFINITE.E4M3.F32.PACK_AB_MERGE_C R70, R5, R70, RZ ;  /* 0x000000460546723e */ /* 0x000fc800048070ff */
[----:B------:R-:W-:Y:S02]  /*5280*/  F2FP.SATFINITE.E4M3.F32.PACK_AB_MERGE_C R168, R7, R62, R70 ;  /* 0x0000003e07a8723e */ /* 0x000fe40004807046 */
[----:B------:R-:W-:Y:S01]  /*5290*/  CS2R R62, SRZ ;  /* 0x00000000003e7805 */ /* 0x000fe2000001ff00 */
[----:B------:R-:W0:Y:S01]  /*52a0*/  MUFU.EX2 R102, R102 ;  /* 0x0000006600667308 */ /* 0x000e220000000800 */
[----:B-1----:R-:W-:-:S01]  /*52b0*/  FADD.FTZ R9, R13, R98 ;  /* 0x000000620d097221 */ /* 0x002fc20000010000 */
[----:B------:R-:W-:-:S06]  /*52c0*/  CS2R R70, SRZ ;  /* 0x0000000000467805 */ /* 0x000fcc000001ff00 */
[----:B------:R-:W1:Y:S01]  /*52d0*/  MUFU.EX2 R82, R82 ;  /* 0x0000005200527308 */ /* 0x000e620000000800 */
[----:B--2---:R-:W-:-:S07]  /*52e0*/  FADD.FTZ R5, R79, R8 ;  /* 0x000000084f057221 */ /* 0x004fce0000010000 */
[----:B------:R-:W-:Y:S01]  /*52f0*/  MUFU.EX2 R11, R11 ;  /* 0x0000000b000b7308 */ /* 0x000fe20000000800 */
[----:B0-----:R-:W-:-:S07]  /*5300*/  FADD.FTZ R8, R102, R9 ;  /* 0x0000000966087221 */ /* 0x001fce0000010000 */
[----:B------:R-:W0:Y:S01]  /*5310*/  MUFU.EX2 R2, R2 ;  /* 0x0000000200027308 */ /* 0x000e220000000800 */
[----:B-1----:R-:W-:-:S07]  /*5320*/  FADD.FTZ R0, R82, R5 ;  /* 0x0000000552007221 */ /* 0x002fce0000010000 */
[----:B------:R-:W-:Y:S08]  /*5330*/  MUFU.EX2 R75, R75 ;  /* 0x0000004b004b7308 */ /* 0x000ff00000000800 */
[----:B------:R1:W2:Y:S01]  /*5340*/  MUFU.EX2 R6, R31 ;  /* 0x0000001f00067308 */ /* 0x0002a20000000800 */
[----:B0-----:R-:W-:Y:S01]  /*5350*/  F2FP.SATFINITE.E4M3.F32.PACK_AB_MERGE_C R7, R2, R11, RZ ;  /* 0x0000000b0207723e */ /* 0x001fe200048070ff */
[----:B------:R-:W-:-:S03]  /*5360*/  FADD.FTZ R11, R11, R8 ;  /* 0x000000080b0b7221 */ /* 0x000fc60000010000 */
[----:B------:R-:W-:Y:S02]  /*5370*/  F2FP.SATFINITE.E4M3.F32.PACK_AB_MERGE_C R171, R102, R13, R7 ;  /* 0x0000000d66ab723e */ /* 0x000fe40004807007 */
[----:B-1----:R-:W-:Y:S02]  /*5380*/  CS2R R30, SRZ ;  /* 0x00000000001e7805 */ /* 0x002fe4000001ff00 */
[----:B--2---:R-:W-:Y:S01]  /*5390*/  F2FP.SATFINITE.E4M3.F32.PACK_AB_MERGE_C R5, R6, R75, RZ ;  /* 0x0000004b0605723e */ /* 0x004fe200048070ff */
[----:B------:R-:W-:-:S01]  /*53a0*/  FADD.FTZ R75, R75, R0 ;  /* 0x000000004b4b7221 */ /* 0x000fc20000010000 */
[----:B------:R-:W-:Y:S02]  /*53b0*/  FADD.FTZ R0, R2, R11 ;  /* 0x0000000b02007221 */ /* 0x000fe40000010000 */
[----:B------:R-:W-:Y:S01]  /*53c0*/  F2FP.SATFINITE.E4M3.F32.PACK_AB_MERGE_C R170, R82, R79, R5 ;  /* 0x0000004f52aa723e */ /* 0x000fe20004807005 */
[----:B------:R-:W-:Y:S01]  /*53d0*/  FADD.FTZ R2, R6, R75 ;  /* 0x0000004b06027221 */ /* 0x000fe20000010000 */
        /* <DEDUP_REMOVED lines=40> */
.L_x_2443:
[----:B------:R-:W-:Y:S01]  /*5660*/  ISETP.NE.AND P2, PT, RZ, UR50, PT ;  /* 0x00000032ff007c0c */ /* 0x000fe2000bf45270 */
[----:B------:R-:W-:-:S04]  /*5670*/  UISETP.NE.AND UP0, UPT, UR4, 0x1, UPT ;  /* 0x000000010400788c */ /* 0x000fc8000bf05270 */
[----:B------:R-:W-:-:S04]  /*5680*/  USEL UR41, URZ, 0x1, UP0 ;  /* 0x000000013f297887 */ /* 0x000fc80008000000 */
[----:B------:R-:W-:-:S04]  /*5690*/  ULOP3.LUT UR41, UR7, UR41, URZ, 0x3c, !UPT ;  /* 0x0000002907297292 */ /* 0x000fc8000f8e3c3f */
[----:B------:R-:W-:Y:S08]  /*56a0*/  @P2 BRA `(.L_x_2433) ;  /* 0x0000000000382947 */ /* 0x000ff00003800000 */
[----:B------:R-:W-:Y:S05]  /*56b0*/  @!P1 BRA `(.L_x_2434) ;  /* 0x0000000000049947 */ /* 0x000fea0003800000 */
[----:B------:R-:W-:Y:S01]  /*56c0*/  BPT.TRAP 0x1 ;  /* 0x000000040000795c */ /* 0x000fe20000300000 */
.L_x_2434:
        /* <DEDUP_REMOVED lines=9> */
.L_x_2435:
[----:B-1----:R-:W-:Y:S05]  /*5760*/  @P0 BRA `(.L_x_2433) ;  /* 0x0000000000080947 */ /* 0x002fea0003800000 */
[----:B------:R-:W1:Y:S02]  /*5770*/  SYNCS.PHASECHK.TRANS64.TRYWAIT P0, [UR5+0x29830], R3 ;  /* 0x02983003ff0075a7 */ /* 0x000e640008000145 */
[----:B-1----:R-:W-:Y:S05]  /*5780*/  @!P0 BRA `(.L_x_2436) ;  /* 0x0000012000208947 */ /* 0x002fea0003800000 */
.L_x_2433:
        /* <DEDUP_REMOVED lines=191> */
.L_x_2438:
[----:B------:R-:W-:Y:S01]  /*6380*/  ULEA UR5, UR4, UR39, 0x3 ;  /* 0x0000002704057291 */ /* 0x000fe2000f8e183f */
[----:B------:R-:W-:-:S05]  /*6390*/  IMAD.U32 R3, RZ, RZ, UR7 ;  /* 0x00000007ff037e24 */ /* 0x000fca000f8e00ff */
[----:B------:R-:W-:-:S04]  /*63a0*/  SHF.L.U32 R3, R3, 0x1f, RZ ;  /* 0x0000001f03037819 */ /* 0x000fc800000006ff */
[----:B------:R0:W1:Y:S01]  /*63b0*/  SYNCS.PHASECHK.TRANS64.TRYWAIT P0, [UR5+0x29850], R3 ;  /* 0x02985003ff0075a7 */ /* 0x0000620008000145 */
[----:B------:R-:W-:Y:S05]  /*63c0*/  @!P1 BRA `(.L_x_2439) ;  /* 0x0000000000049947 */ /* 0x000fea0003800000 */
[----:B------:R-:W-:Y:S01]  /*63d0*/  BPT.TRAP 0x1 ;  /* 0x000000040000795c */ /* 0x000fe20000300000 */
.L_x_2439:
[----:B-1----:R-:W-:Y:S05]  /*63e0*/  @P0 BRA `(.L_x_2437) ;  /* 0x0000000000080947 */ /* 0x002fea0003800000 */
[----:B------:R-:W1:Y:S02]  /*63f0*/  SYNCS.PHASECHK.TRANS64.TRYWAIT P0, [UR5+0x29850], R3 ;  /* 0x02985003ff0075a7 */ /* 0x000e640008000145 */
[----:B-1----:R-:W-:Y:S05]  /*6400*/  @!P0 BRA `(.L_x_2440) ;  /* 0x0000011400188947 */ /* 0x002fea0003800000 */
.L_x_2437:
[----:B------:R-:W-:Y:S01]  /*6410*/  UIADD3 UR5, UR39, 0x400, URZ ;  /* 0x0000040027057890 */ /* 0x000fe2000fffe03f */
[----:B------:R-:W-:Y:S01]  /*6420*/  WARPGROUP.ARRIVE ;  /* 0x00000000000079c5 */ /* 0x000fe20000000000 */
[----:B------:R-:W-:-:S05]  /*6430*/  UMOV UR11, 0xc0000010 ;  /* 0xc0000010000b7882 */ /* 0x000fca0000000000 */
[----:B-1----:R-:W1:Y:S01]  /*6440*/  S2R R4, SR_TID.X ;  /* 0x0000000000047919 */ /* 0x002e620000002100 */
        /* <DEDUP_REMOVED lines=32> */
.L_x_2441:
[----:B------:R-:W-:Y:S01]  /*6650*/  UISETP.NE.AND UP0, UPT, UR52, URZ, UPT ;  /* 0x0000003f3400728c */ /* 0x000fe2000bf05270 */
[----:B------:R-:W-:Y:S02]  /*6660*/  VIADD R7, R18, UR49 ;  /* 0x0000003112077c36 */ /* 0x000fe40008000000 */
[----:B------:R-:W-:-:S03]  /*6670*/  IMAD.U32 R10, RZ, RZ, UR42 ;  /* 0x0000002aff0a7e24 */ /* 0x000fc6000f8e00ff */
[----:B------:R-:W-:Y:S02]  /*6680*/  PLOP3.LUT P0, PT, PT, PT, UP0, 0x80, 0x0 ;  /* 0x000000000000781c */ /* 0x000fe40003f0f008 */
[----:B------:R-:W-:-:S03]  /*6690*/  PLOP3.LUT P2, PT, PT, PT, UP0, 0x80, 0x0 ;  /* 0x000000000000781c */ /* 0x000fc60003f4f008 */
[----:B------:R-:W-:-:S08]  /*66a0*/  @UP0 ULDC UR5, c[0x0][0x44c] ;  /* 0x0001130000050ab9 */ /* 0x000fd00000000800 */
[----:B0-----:R-:W-:Y:S01]  /*66b0*/  @P0 IMAD.HI.U32 R3, R7, UR5, RZ ;  /* 0x0000000507030c27 */ /* 0x001fe2000f8e00ff */
[----:B------:R-:W-:-:S04]  /*66c0*/  @UP0 ULDC UR5, c[0x0][0x450] ;  /* 0x0001140000050ab9 */ /* 0x000fc80000000800 */
[----:B------:R-:W-:Y:S01]  /*66d0*/  @P2 SHF.R.U32.HI R7, RZ, UR5, R3 ;  /* 0x00000005ff072c19 */ /* 0x000fe20008011603 */
[----:B------:R-:W-:-:S04]  /*66e0*/  UIMAD UR5, UR6, -0xa0, URZ ;  /* 0xffffff60060578a4 */ /* 0x000fc8000f8e023f */
[----:B------:R-:W0:Y:S02]  /*66f0*/  SHFL.IDX PT, R4, R7, RZ, 0x1c1f ;  /* 0x001c1fff07047589 */ /* 0x000e2400000e0000 */
[----:B------:R-:W-:Y:S01]  /*6700*/  IMAD.U32 R8, RZ, RZ, UR5 ;  /* 0x00000005ff087e24 */ /* 0x000fe2000f8e00ff */
[----:B------:R-:W-:Y:S01]  /*6710*/  ULEA UR5, UR38, UR39, 0x3 ;  /* 0x0000002726057291 */ /* 0x000fe2000f8e183f */
[----:B------:R-:W1:Y:S03]  /*6720*/  SHFL.IDX PT, R14, R7, 0x1, 0x1c1f ;  /* 0x003c1f00070e7f89 */ /* 0x000e6600000e0000 */
[----:B------:R-:W-:Y:S01]  /*6730*/  IADD3 R3, -R17, 0x1, R8 ;  /* 0x0000000111037810 */ /* 0x000fe20007ffe108 */
[----:B------:R-:W-:-:S03]  /*6740*/  UIADD3 UR5, UR5, 0x29840, URZ ;  /* 0x0002984005057890 */ /* 0x000fc6000fffe03f */
[----:B------:R-:W-:Y:S01]  /*6750*/  IADD3 R3, -R10, UR51, R3 ;  /* 0x000000330a037c10 */ /* 0x000fe2000fffe103 */
[----:B------:R-:W-:-:S09]  /*6760*/  UPRMT UR5, UR56, 0x654, UR5 ;  /* 0x0000065438057896 */ /* 0x000fd20008000005 */
[----:B------:R-:W-:Y:S01]  /*6770*/  SYNCS.ARRIVE.TRANS64.RED.A1T0 RZ, [UR5], RZ ;  /* 0x000000ffffff79a7 */ /* 0x000fe20008100405 */
[C---:B0-----:R-:W-:Y:S02]  /*6780*/  IMAD.IADD R4, R3.reuse, 0x1, R4 ;  /* 0x0000000103047824 */ /* 0x041fe400078e0204 */
[----:B-1----:R-:W-:-:S03]  /*6790*/  IMAD.IADD R3, R3, 0x1, R14 ;  /* 0x0000000103037824 */ /* 0x002fc600078e020e */
[C---:B------:R-:W-:Y:S02]  /*67a0*/  ISETP.GT.AND P0, PT, R4.reuse, RZ, PT ;  /* 0x000000ff0400720c */ /* 0x040fe40003f04270 */
[----:B------:R-:W-:Y:S02]  /*67b0*/  ISETP.GT.AND P2, PT, R4, 0x1, PT ;  /* 0x000000010400780c */ /* 0x000fe40003f44270 */
        /* <DEDUP_REMOVED lines=117> */
[----:B------:R-:W-:-:S02]  /*6f10*/  ISETP.GT.AND P2, PT, R3, RZ, PT ;  /* 0x000000ff0300720c */ /* 0x000fc40003f44270 */
[----:B------:R-:W-:Y:S02]  /*6f20*/  FMNMX.FTZ R10, R101, R4, !PT ;  /* 0x00000004650a7209 */ /* 0x000fe40007810000 */
[C---:B------:R-:W-:Y:S02]  /*6f30*/  ISETP.GT.AND P3, PT, R3.reuse, 0x1, PT ;  /* 0x000000010300780c */ /* 0x040fe40003f64270 */
[----:B------:R-:W-:Y:S01]  /*6f40*/  FSEL R7, R154, -INF , P2 ;  /* 0xff8000009a077808 */ /* 0x000fe20001000000 */
[----:B------:R-:W0:Y:S01]  /*6f50*/  SHFL.BFLY PT, R9, R10, 0x2, 0x1f ;  /* 0x0c401f000a097f89 */ /* 0x000e2200000e0000 */
        /* <DEDUP_REMOVED lines=8> */
[----:B------:R-:W-:-:S02]  /*6fe0*/  ISETP.GT.AND P3, PT, R3, 0x11, PT ;  /* 0x000000110300780c */ /* 0x000fc40003f64270 */
[----:B------:R-:W-:Y:S02]  /*6ff0*/  FSEL R162, R162, -INF , P2 ;  /* 0xff800000a2a27808 */ /* 0x000fe40001000000 */
[----:B------:R-:W-:Y:S02]  /*7000*/  ISETP.GT.AND P2, PT, R3, 0x18, PT ;  /* 0x000000180300780c */ /* 0x000fe40003f44270 */
[----:B------:R-:W-:Y:S02]  /*7010*/  FSEL R163, R163, -INF , P3 ;  /* 0xff800000a3a37808 */ /* 0x000fe40001800000 */
[----:B0-----:R-:W-:Y:S01]  /*7020*/  FMNMX.FTZ R11, R10, R9, !PT ;  /* 0x000000090a0b7209 */ /* 0x001fe20007810000 */
[----:B------:R-:W-:Y:S01]  /*7030*/  IMAD.U32 R9, RZ, RZ, UR40 ;  /* 0x00000028ff097e24 */ /* 0x000fe2000f8e00ff */
[----:B------:R-:W-:Y:S02]  /*7040*/  ISETP.GT.AND P3, PT, R3, 0x19, PT ;  /* 0x000000190300780c */ /* 0x000fe40003f64270 */
[----:B------:R-:W-:Y:S01]  /*7050*/  FSEL R166, R166, -INF , P2 ;  /* 0xff800000a6a67808 */ /* 0x000fe20001000000 */
[----:B------:R-:W0:Y:S01]  /*7060*/  SHFL.BFLY PT, R4, R11, 0x1, 0x1f ;  /* 0x0c201f000b047f89 */ /* 0x000e2200000e0000 */
[----:B------:R-:W-:-:S02]  /*7070*/  FSEL R167, R167, -INF , P3 ;  /* 0xff800000a7a77808 */ /* 0x000fc40001800000 */
[C---:B------:R-:W-:Y:S02]  /*7080*/  ISETP.GT.AND P2, PT, R3.reuse, 0x20, PT ;  /* 0x000000200300780c */ /* 0x040fe40003f44270 */
[C---:B------:R-:W-:Y:S02]  /*7090*/  ISETP.GT.AND P3, PT, R3.reuse, 0x21, PT ;  /* 0x000000210300780c */ /* 0x040fe40003f64270 */
[----:B------:R-:W-:Y:S02]  /*70a0*/  FSEL R138, R138, -INF , P2 ;  /* 0xff8000008a8a7808 */ /* 0x000fe40001000000 */
[----:B------:R-:W-:Y:S02]  /*70b0*/  ISETP.GT.AND P2, PT, R3, 0x28, PT ;  /* 0x000000280300780c */ /* 0x000fe40003f44270 */
[----:B------:R-:W-:Y:S02]  /*70c0*/  FSEL R139, R139, -INF , P3 ;  /* 0xff8000008b8b7808 */ /* 0x000fe40001800000 */
[----:B------:R-:W-:-:S02]  /*70d0*/  ISETP.GT.AND P3, PT, R3, 0x29, PT ;  /* 0x000000290300780c */ /* 0x000fc40003f64270 */
[----:B------:R-:W-:Y:S02]  /*70e0*/  FSEL R142, R142, -INF , P2 ;  /* 0xff8000008e8e7808 */ /* 0x000fe40001000000 */
[----:B------:R-:W-:Y:S02]  /*70f0*/  ISETP.GT.AND P2, PT, R3, 0x30, PT ;  /* 0x000000300300780c */ /* 0x000fe40003f44270 */
[----:B------:R-:W-:Y:S02]  /*7100*/  FSEL R143, R143, -INF , P3 ;  /* 0xff8000008f8f7808 */ /* 0x000fe40001800000 */
[----:B------:R-:W-:Y:S02]  /*7110*/  ISETP.GT.AND P3, PT, R3, 0x31, PT ;  /* 0x000000310300780c */ /* 0x000fe40003f64270 */
[----:B------:R-:W-:Y:S02]  /*7120*/  FSEL R146, R146, -INF , P2 ;  /* 0xff80000092927808 */ /* 0x000fe40001000000 */
[----:B0-----:R-:W-:-:S02]  /*7130*/  FMNMX.FTZ R4, R11, R4, !PT ;  /* 0x000000040b047209 */ /* 0x001fc40007810000 */
[----:B------:R-:W-:Y:S02]  /*7140*/  ISETP.GT.AND P2, PT, R3, 0x38, PT ;  /* 0x000000380300780c */ /* 0x000fe40003f44270 */
[C---:B------:R-:W-:Y:S01]  /*7150*/  FSETP.NEU.FTZ.AND P0, PT, R4.reuse, -INF , PT ;  /* 0xff8000000400780b */ /* 0x040fe20003f1d000 */
[----:B------:R-:W-:-:S01]  /*7160*/  FFMA.FTZ R8, R4, R9, -8 ;  /* 0xc100000004087423 */ /* 0x000fc20000010009 */
[----:B------:R-:W-:Y:S02]  /*7170*/  FSEL R147, R147, -INF , P3 ;  /* 0xff80000093937808 */ /* 0x000fe40001800000 */
[----:B------:R-:W-:Y:S02]  /*7180*/  ISETP.GT.AND P3, PT, R3, 0x39, PT ;  /* 0x000000390300780c */ /* 0x000fe40003f64270 */
[----:B------:R-:W-:Y:S02]  /*7190*/  FSEL R8, R8, RZ, P0 ;  /* 0x000000ff08087208 */ /* 0x000fe40000000000 */
[----:B------:R-:W-:-:S02]  /*71a0*/  FSEL R150, R150, -INF , P2 ;  /* 0xff80000096967808 */ /* 0x000fc40001000000 */
[----:B------:R-:W-:Y:S01]  /*71b0*/  FSEL R151, R151, -INF , P3 ;  /* 0xff80000097977808 */ /* 0x000fe20001800000 */
[----:B------:R-:W-:-:S01]  /*71c0*/  FFMA.FTZ R9, R152, UR40, -R8 ;  /* 0x0000002898097c23 */ /* 0x000fc20008010808 */
[----:B------:R-:W-:Y:S01]  /*71d0*/  FMNMX.FTZ R152, R158, R21, !PT ;  /* 0x000000159e987209 */ /* 0x000fe20007810000 */
[----:B------:R-:W-:-:S01]  /*71e0*/  FFMA.FTZ R154, R136, UR40, -R8 ;  /* 0x00000028889a7c23 */ /* 0x000fc20008010808 */
[--C-:B------:R-:W-:Y:S01]  /*71f0*/  FFMA.FTZ R10, R153, UR40, -R8.reuse ;  /* 0x00000028990a7c23 */ /* 0x100fe20008010808 */
[----:B------:R-:W-:Y:S01]  /*7200*/  ISETP.GT.AND P2, PT, R3, 0x40, PT ;  /* 0x000000400300780c */ /* 0x000fe20003f44270 */
[--C-:B------:R-:W-:Y:S01]  /*7210*/  FFMA.FTZ R11, R156, UR40, -R8.reuse ;  /* 0x000000289c0b7c23 */ /* 0x100fe20008010808 */
[----:B------:R-:W-:Y:S01]  /*7220*/  FMNMX.FTZ R21, R159, R152, !PT ;  /* 0x000000989f157209 */ /* 0x000fe20007810000 */
[--C-:B------:R-:W-:Y:S01]  /*7230*/  FFMA.FTZ R156, R145, UR40, -R8.reuse ;  /* 0x00000028919c7c23 */ /* 0x100fe20008010808 */
[----:B------:R-:W-:Y:S01]  /*7240*/  ISETP.GT.AND P3, PT, R3, 0x41, PT ;  /* 0x000000410300780c */ /* 0x000fe20003f64270 */
[--C-:B------:R-:W-:Y:S01]  /*7250*/  FFMA.FTZ R12, R157, UR40, -R8.reuse ;  /* 0x000000289d0c7c23 */ /* 0x100fe20008010808 */
[----:B------:R-:W-:Y:S01]  /*7260*/  FMNMX.FTZ R136, R162, R21, !PT ;  /* 0x00000015a2887209 */ /* 0x000fe20007810000 */
[--C-:B------:R-:W-:Y:S01]  /*7270*/  FFMA.FTZ R13, R160, UR40, -R8.reuse ;  /* 0x00000028a00d7c23 */ /* 0x100fe20008010808 */
[----:B------:R0:W-:Y:S01]  /*7280*/  MUFU.EX2 R21, R154 ;  /* 0x0000009a00157308 */ /* 0x0001e20000000800 */
[----:B------:R-:W-:Y:S01]  /*7290*/  FSEL R123, R123, -INF , P3 ;  /* 0xff8000007b7b7808 */ /* 0x000fe20001800000 */
[--C-:B------:R-:W-:Y:S01]  /*72a0*/  FFMA.FTZ R14, R161, UR40, -R8.reuse ;  /* 0x00000028a10e7c23 */ /* 0x100fe20008010808 */
[----:B------:R-:W-:Y:S01]  /*72b0*/  FMNMX.FTZ R153, R163, R136, !PT ;  /* 0x00000088a3997209 */ /* 0x000fe20007810000 */
[--C-:B------:R-:W-:Y:S01]  /*72c0*/  FFMA.FTZ R136, R137, UR40, -R8.reuse ;  /* 0x0000002889887c23 */ /* 0x100fe20008010808 */
[----:B------:R-:W-:Y:S01]  /*72d0*/  ISETP.GT.AND P3, PT, R3, 0x49, PT ;  /* 0x000000490300780c */ /* 0x000fe20003f64270 */
[--C-:B------:R-:W-:Y:S01]  /*72e0*/  FFMA.FTZ R15, R164, UR40, -R8.reuse ;  /* 0x00000028a40f7c23 */ /* 0x100fe20008010808 */
[----:B------:R-:W-:Y:S01]  /*72f0*/  FMNMX.FTZ R152, R166, R153, !PT ;  /* 0x00000099a6987209 */ /* 0x000fe20007810000 */
[--C-:B------:R-:W-:Y:S01]  /*7300*/  FFMA.FTZ R20, R165, UR40, -R8.reuse ;  /* 0x00000028a5147c23 */ /* 0x100fe20008010808 */
[----:B0-----:R-:W-:-:S01]  /*7310*/  FFMA.FTZ R154, R140, UR40, -R8 ;  /* 0x000000288c9a7c23 */ /* 0x001fc20008010808 */
[----:B------:R-:W-:Y:S01]  /*7320*/  FSEL R127, R127, -INF , P3 ;  /* 0xff8000007f7f7808 */ /* 0x000fe20001800000 */
[----:B------:R-:W-:-:S01]  /*7330*/  FFMA.FTZ R149, R149, UR40, -R8 ;  /* 0x0000002895957c23 */ /* 0x000fc20008010808 */
[----:B------:R-:W-:Y:S01]  /*7340*/  FMNMX.FTZ R137, R167, R152, !PT ;  /* 0x00000098a7897209 */ /* 0x000fe20007810000 */
[----:B------:R-:W-:-:S01]  /*7350*/  FFMA.FTZ R120, R120, UR40, -R8 ;  /* 0x0000002878787c23 */ /* 0x000fc20008010808 */
[----:B------:R-:W-:Y:S01]  /*7360*/  ISETP.GT.AND P3, PT, R3, 0x51, PT ;  /* 0x000000510300780c */ /* 0x000fe20003f64270 */
[----:B------:R-:W-:-:S01]  /*7370*/  FFMA.FTZ R121, R121, UR40, -R8 ;  /* 0x0000002879797c23 */ /* 0x000fc20008010808 */
[----:B------:R-:W-:Y:S01]  /*7380*/  FMNMX.FTZ R140, R138, R137, !PT ;  /* 0x000000898a8c7209 */ /* 0x000fe20007810000 */
[----:B------:R-:W-:-:S01]  /*7390*/  FFMA.FTZ R125, R125, UR40, -R8 ;  /* 0x000000287d7d7c23 */ /* 0x000fc20008010808 */
        /* <DEDUP_REMOVED lines=18> */
[----:B------:R-:W-:Y:S01]  /*74c0*/  FSEL R107, R107, -INF , P3 ;  /* 0xff8000006b6b7808 */ /* 0x000fe20001800000 */
[----:B------:R-:W-:-:S01]  /*74d0*/  FFMA.FTZ R116, R116, UR40, -R8 ;  /* 0x0000002874747c23 */ /* 0x000fc20008010808 */
[----:B------:R-:W-:Y:S01]  /*74e0*/  FMNMX.FTZ R153, R147, R144, !PT ;  /* 0x0000009093997209 */ /* 0x000fe20007810000 */
[----:B------:R-:W-:-:S01]  /*74f0*/  FFMA.FTZ R117, R117, UR40, -R8 ;  /* 0x0000002875757c23 */ /* 0x000fc20008010808 */
        /* <DEDUP_REMOVED lines=15> */
[----:B------:R0:W-:Y:S01]  /*75f0*/  MUFU.EX2 R126, R152 ;  /* 0x00000098007e7308 */ /* 0x0001e20000000800 */
[----:B------:R-:W-:Y:S01]  /*7600*/  ISETP.GT.AND P2, PT, R3, 0x50, PT ;  /* 0x000000500300780c */ /* 0x000fe20003f44270 */
[--C-:B------:R-:W-:Y:S01]  /*7610*/  FFMA.FTZ R100, R100, UR40, -R8.reuse ;  /* 0x0000002864647c23 */ /* 0x100fe20008010808 */
[----:B------:R-:W-:Y:S01]  /*7620*/  FMNMX.FTZ R148, R145, R148, !PT ;  /* 0x0000009491947209 */ /* 0x000fe20007810000 */
[----:B------:R-:W-:Y:S01]  /*7630*/  FFMA.FTZ R101, R101, UR40, -R8 ;  /* 0x0000002865657c23 */ /* 0x000fe20008010808 */
[----:B------:R-:W-:-:S02]  /*7640*/  FSEL R130, R130, -INF , P2 ;  /* 0xff80000082827808 */ /* 0x000fc40001000000 */
[----:B------:R-:W-:Y:S01]  /*7650*/  FMNMX.FTZ R153, R127, R148, !PT ;  /* 0x000000947f997209 */ /* 0x000fe20007810000 */
[----:B------:R-:W-:Y:S01]  /*7660*/  MUFU.EX2 R9, R9 ;  /* 0x0000000900097308 */ /* 0x000fe20000000800 */
[----:B------:R-:W-:Y:S01]  /*7670*/  ISETP.GT.AND P2, PT, R3, 0x58, PT ;  /* 0x000000580300780c */ /* 0x000fe20003f44270 */
[----:B0-----:R-:W-:Y:S01]  /*7680*/  FFMA.FTZ R152, R124, UR40, -R8 ;  /* 0x000000287c987c23 */ /* 0x001fe20008010808 */
[----:B------:R-:W-:Y:S02]  /*7690*/  FMNMX.FTZ R148, R130, R153, !PT ;  /* 0x0000009982947209 */ /* 0x000fe40007810000 */
[----:B------:R-:W-:Y:S02]  /*76a0*/  FSEL R134, R134, -INF , P2 ;  /* 0xff80000086867808 */ /* 0x000fe40001000000 */
[----:B------:R-:W-:Y:S01]  /*76b0*/  FMNMX.FTZ R153, R131, R148, !PT ;  /* 0x0000009483997209 */ /* 0x000fe20007810000 */
[----:B------:R-:W-:Y:S01]  /*76c0*/  MUFU.EX2 R10, R10 ;  /* 0x0000000a000a7308 */ /* 0x000fe20000000800 */
[----:B------:R-:W-:-:S02]  /*76d0*/  ISETP.GT.AND P2, PT, R3, 0x60, PT ;  /* 0x000000600300780c */ /* 0x000fc40003f44270 */
[----:B------:R-:W-:Y:S02]  /*76e0*/  FMNMX.FTZ R148, R134, R153, !PT ;  /* 0x0000009986947209 */ /* 0x000fe40007810000 */
[----:B------:R-:W-:Y:S02]  /*76f0*/  FSEL R106, R106, -INF , P2 ;  /* 0xff8000006a6a7808 */ /* 0x000fe40001000000 */
[----:B------:R-:W-:Y:S01]  /*7700*/  FMNMX.FTZ R153, R135, R148, !PT ;  /* 0x0000009487997209 */ /* 0x000fe20007810000 */
[----:B------:R-:W-:Y:S01]  /*7710*/  MUFU.EX2 R11, R11 ;  /* 0x0000000b000b7308 */ /* 0x000fe20000000800 */
[----:B------:R-:W-:Y:S02]  /*7720*/  ISETP.GT.AND P2, PT, R3, 0x68, PT ;  /* 0x000000680300780c */ /* 0x000fe40003f44270 */
[----:B------:R-:W-:Y:S02]  /*7730*/  FMNMX.FTZ R148, R106, R153, !PT ;  /* 0x000000996a947209 */ /* 0x000fe40007810000 */
[----:B------:R-:W-:-:S02]  /*7740*/  FSEL R124, R110, -INF , P2 ;  /* 0xff8000006e7c7808 */ /* 0x000fc40001000000 */
[----:B------:R-:W-:Y:S01]  /*7750*/  FMNMX.FTZ R153, R107, R148, !PT ;  /* 0x000000946b997209 */ /* 0x000fe20007810000 */
[----:B------:R0:W-:Y:S01]  /*7760*/  MUFU.EX2 R110, R152 ;  /* 0x00000098006e7308 */ /* 0x0001e20000000800 */
[----:B------:R-:W-:Y:S02]  /*7770*/  ISETP.GT.AND P2, PT, R3, 0x70, PT ;  /* 0x000000700300780c */ /* 0x000fe40003f44270 */
[----:B------:R-:W-:Y:S02]  /*7780*/  FSEL R111, R111, -INF , P3 ;  /* 0xff8000006f6f7808 */ /* 0x000fe40001800000 */
[----:B------:R-:W-:Y:S02]  /*7790*/  FMNMX.FTZ R148, R124, R153, !PT ;  /* 0x000000997c947209 */ /* 0x000fe40007810000 */
[----:B------:R-:W-:Y:S01]  /*77a0*/  ISETP.GT.AND P3, PT, R3, 0x71, PT ;  /* 0x000000710300780c */ /* 0x000fe20003f64270 */
[----:B------:R-:W-:Y:S01]  /*77b0*/  MUFU.EX2 R141, R154 ;  /* 0x0000009a008d7308 */ /* 0x000fe20000000800 */
[----:B------:R-:W-:Y:S01]  /*77c0*/  FSEL R114, R114, -INF , P2 ;  /* 0xff80000072727808 */ /* 0x000fe20001000000 */
[----:B0-----:R-:W-:Y:S01]  /*77d0*/  FFMA.FTZ R152, R128, UR40, -R8 ;  /* 0x0000002880987c23 */ /* 0x001fe20008010808 */
[----:B------:R-:W-:-:S02]  /*77e0*/  FMNMX.FTZ R153, R111, R148, !PT ;  /* 0x000000946f997209 */ /* 0x000fc40007810000 */
[----:B------:R-:W-:Y:S02]  /*77f0*/  ISETP.GT.AND P2, PT, R3, 0x78, PT ;  /* 0x000000780300780c */ /* 0x000fe40003f44270 */
[----:B------:R-:W-:Y:S01]  /*7800*/  FSEL R115, R115, -INF , P3 ;  /* 0xff80000073737808 */ /* 0x000fe20001800000 */
[----:B------:R-:W-:Y:S01]  /*7810*/  MUFU.EX2 R12, R12 ;  /* 0x0000000c000c7308 */ /* 0x000fe20000000800 */
[----:B------:R-:W-:Y:S02]  /*7820*/  FMNMX.FTZ R148, R114, R153, !PT ;  /* 0x0000009972947209 */ /* 0x000fe40007810000 */
[----:B------:R-:W-:Y:S02]  /*7830*/  ISETP.GT.AND P3, PT, R3, 0x79, PT ;  /* 0x000000790300780c */ /* 0x000fe40003f64270 */
[----:B------:R-:W-:Y:S02]  /*7840*/  FSEL R128, R118, -INF , P2 ;  /* 0xff80000076807808 */ /* 0x000fe40001000000 */
[----:B------:R-:W-:Y:S01]  /*7850*/  FMNMX.FTZ R153, R115, R148, !PT ;  /* 0x0000009473997209 */ /* 0x000fe20007810000 */
[----:B------:R0:W-:Y:S01]  /*7860*/  MUFU.EX2 R118, R152 ;  /* 0x0000009800767308 */ /* 0x0001e20000000800 */
[----:B------:R-:W-:-:S02]  /*7870*/  FSEL R119, R119, -INF , P3 ;  /* 0xff80000077777808 */ /* 0x000fc40001800000 */
[C---:B------:R-:W-:Y:S02]  /*7880*/  ISETP.GT.AND P2, PT, R3.reuse, 0x80, PT ;  /* 0x000000800300780c */ /* 0x040fe40003f44270 */
[----:B------:R-:W-:Y:S02]  /*7890*/  FMNMX.FTZ R148, R128, R153, !PT ;  /* 0x0000009980947209 */ /* 0x000fe40007810000 */
[----:B------:R-:W-:Y:S01]  /*78a0*/  ISETP.GT.AND P3, PT, R3, 0x81, PT ;  /* 0x000000810300780c */ /* 0x000fe20003f64270 */
[----:B------:R-:W-:Y:S01]  /*78b0*/  MUFU.EX2 R13, R13 ;  /* 0x0000000d000d7308 */ /* 0x000fe20000000800 */
[----:B------:R-:W-:Y:S01]  /*78c0*/  FSEL R90, R90, -INF , P2 ;  /* 0xff8000005a5a7808 */ /* 0x000fe20001000000 */
[----:B0-----:R-:W-:Y:S01]  /*78d0*/  FFMA.FTZ R152, R132, UR40, -R8 ;  /* 0x0000002884987c23 */ /* 0x001fe20008010808 */
[----:B------:R-:W-:Y:S02]  /*78e0*/  FMNMX.FTZ R153, R119, R148, !PT ;  /* 0x0000009477997209 */ /* 0x000fe40007810000 */
[----:B------:R-:W-:-:S02]  /*78f0*/  ISETP.GT.AND P2, PT, R3, 0x88, PT ;  /* 0x000000880300780c */ /* 0x000fc40003f44270 */
[----:B------:R-:W-:Y:S01]  /*7900*/  FSEL R91, R91, -INF , P3 ;  /* 0xff8000005b5b7808 */ /* 0x000fe20001800000 */
[----:B------:R-:W-:Y:S01]  /*7910*/  MUFU.EX2 R122, R156 ;  /* 0x0000009c007a7308 */ /* 0x000fe20000000800 */
[----:B------:R-:W-:Y:S02]  /*7920*/  FMNMX.FTZ R148, R90, R153, !PT ;  /* 0x000000995a947209 */ /* 0x000fe40007810000 */
[----:B------:R-:W-:Y:S02]  /*7930*/  ISETP.GT.AND P3, PT, R3, 0x89, PT ;  /* 0x000000890300780c */ /* 0x000fe40003f64270 */
[----:B------:R-:W-:Y:S02]  /*7940*/  FSEL R132, R94, -INF , P2 ;  /* 0xff8000005e847808 */ /* 0x000fe40001000000 */
[----:B------:R-:W-:Y:S01]  /*7950*/  FMNMX.FTZ R153, R91, R148, !PT ;  /* 0x000000945b997209 */ /* 0x000fe20007810000 */
[----:B------:R0:W-:Y:S01]  /*7960*/  MUFU.EX2 R94, R152 ;  /* 0x00000098005e7308 */ /* 0x0001e20000000800 */
[----:B------:R-:W-:-:S02]  /*7970*/  ISETP.GT.AND P2, PT, R3, 0x90, PT ;  /* 0x000000900300780c */ /* 0x000fc40003f44270 */
[----:B------:R-:W-:Y:S02]  /*7980*/  FSEL R95, R95, -INF , P3 ;  /* 0xff8000005f5f7808 */ /* 0x000fe40001800000 */
        /* <DEDUP_REMOVED lines=15> */
[----:B------:R-:W-:-:S04]  /*7a80*/  FMNMX.FTZ R148, R104, R3, !PT ;  /* 0x0000000368947209 */ /* 0x000fc80007810000 */
[----:B------:R-:W-:Y:S01]  /*7a90*/  FMNMX.FTZ R148, R103, R148, !PT ;  /* 0x0000009467947209 */ /* 0x000fe20007810000 */
[----:B------:R-:W-:Y:S04]  /*7aa0*/  MUFU.EX2 R20, R20 ;  /* 0x0000001400147308 */ /* 0x000fe80000000800 */
[----:B------:R-:W0:Y:S04]  /*7ab0*/  SHFL.BFLY PT, R3, R148, 0x2, 0x1f ;  /* 0x0c401f0094037f89 */ /* 0x000e2800000e0000 */
[----:B------:R-:W-:Y:S08]  /*7ac0*/  MUFU.EX2 R136, R136 ;  /* 0x0000008800887308 */ /* 0x000ff00000000800 */
[----:B------:R-:W-:Y:S08]  /*7ad0*/  MUFU.EX2 R140, R140 ;  /* 0x0000008c008c7308 */ /* 0x000ff00000000800 */
[----:B------:R-:W-:Y:S01]  /*7ae0*/  MUFU.EX2 R149, R149 ;  /* 0x0000009500957308 */ /* 0x000fe20000000800 */
[----:B0-----:R-:W-:Y:S01]  /*7af0*/  FMNMX.FTZ R152, R148, R3, !PT ;  /* 0x0000000394987209 */ /* 0x001fe20007810000 */
[----:B------:R-:W-:-:S06]  /*7b00*/  IMAD.U32 R148, RZ, RZ, UR40 ;  /* 0x00000028ff947e24 */ /* 0x000fcc000f8e00ff */
        /* <DEDUP_REMOVED lines=9> */
[----:B------:R-:W-:-:S05]  /*7ba0*/  FSEL R8, R148, RZ, P2 ;  /* 0x000000ff94087208 */ /* 0x000fca0001000000 */
[--C-:B------:R-:W-:Y:S01]  /*7bb0*/  FFMA.FTZ R152, R158, UR40, -R8.reuse ;  /* 0x000000289e987c23 */ /* 0x100fe20008010808 */
[----:B------:R-:W-:-:S01]  /*7bc0*/  FFMA.FTZ R153, R159, UR40, -R8 ;  /* 0x000000289f997c23 */ /* 0x000fc20008010808 */
[----:B------:R-:W-:Y:S01]  /*7bd0*/  FSEL R158, R4, RZ, P0 ;  /* 0x000000ff049e7208 */ /* 0x000fe20000000000 */
[----:B------:R-:W-:-:S01]  /*7be0*/  FFMA.FTZ R7, R7, UR40, -R8 ;  /* 0x0000002807077c23 */ /* 0x000fc20008010808 */
[----:B------:R-:W-:Y:S01]  /*7bf0*/  FSEL R159, R3, RZ, P2 ;  /* 0x000000ff039f7208 */ /* 0x000fe20001000000 */
[----:B------:R-:W-:-:S01]  /*7c00*/  FFMA.FTZ R148, R155, UR40, -R8 ;  /* 0x000000289b947c23 */ /* 0x000fc20008010808 */
[----:B------:R-:W-:Y:S01]  /*7c10*/  MUFU.EX2 R152, R152 ;  /* 0x0000009800987308 */ /* 0x000fe20000000800 */
[----:B------:R-:W-:-:S01]  /*7c20*/  FADD.FTZ R158, -R158, R5 ;  /* 0x000000059e9e7221 */ /* 0x000fc20000010100 */
[----:B------:R-:W-:Y:S01]  /*7c30*/  FFMA.FTZ R5, R145, UR40, -R8 ;  /* 0x0000002891057c23 */ /* 0x000fe20008010808 */
[----:B------:R-:W-:-:S01]  /*7c40*/  FADD.FTZ R159, -R159, R6 ;  /* 0x000000069f9f7221 */ /* 0x000fc20000010100 */
[--C-:B------:R-:W-:Y:S01]  /*7c50*/  FFMA.FTZ R154, R162, UR40, -R8.reuse ;  /* 0x00000028a29a7c23 */ /* 0x100fe20008010808 */
[----:B------:R-:W-:Y:S01]  /*7c60*/  FMUL.FTZ R145, R158, UR40 ;  /* 0x000000289e917c20 */ /* 0x000fe20008410000 */
[--C-:B------:R-:W-:Y:S01]  /*7c70*/  FFMA.FTZ R155, R163, UR40, -R8.reuse ;  /* 0x00000028a39b7c23 */ /* 0x100fe20008010808 */
[----:B------:R-:W-:Y:S01]  /*7c80*/  FMUL.FTZ R158, R159, UR40 ;  /* 0x000000289f9e7c20 */ /* 0x000fe20008410000 */
        /* <DEDUP_REMOVED lines=44> */
[----:B------:R-:W-:Y:S01]  /*7f50*/  FFMA.FTZ R8, R103, UR40, -R8 ;  /* 0x0000002867087c23 */ /* 0x000fe20008010808 */
[----:B------:R-:W-:-:S01]  /*7f60*/  FADD.FTZ R0, R152, R145 ;  /* 0x0000009198007221 */ /* 0x000fc20000010000 */
[----:B------:R-:W-:-:S02]  /*7f70*/  FADD.FTZ R145, R13, R2 ;  /* 0x000000020d917221 */ /* 0x000fc40000010000 */
        /* <DEDUP_REMOVED lines=31> */
[----:B------:R-:W-:-:S06]  /*8170*/  FADD.FTZ R0, R126, R145 ;  /* 0x000000917e007221 */ /* 0x000fcc0000010000 */
        /* <DEDUP_REMOVED lines=92> */
.L_x_2442:
        /* <DEDUP_REMOVED lines=116> */
.L_x_2432:
[----:B------:R-:W-:-:S06]  /*8e80*/  UISETP.GE.AND UP0, UPT, UR6, UR53, UPT ;  /* 0x000000350600728c */ /* 0x000fcc000bf06270 */
[----:B------:R-:W-:-:S13]  /*8e90*/  PLOP3.LUT P0, PT, PT, PT, UP0, 0x80, 0x0 ;  /* 0x000000000000781c */ /* 0x000fda0003f0f008 */
[----:B------:R-:W-:Y:S05]  /*8ea0*/  @!P0 BRA `(.L_x_2444) ;  /* 0x0000002c002c8947 */ /* 0x000fea0003800000 */
[----:B------:R-:W-:Y:S01]  /*8eb0*/  IMAD.MOV.U32 R6, RZ, RZ, R3 ;  /* 0x000000ffff067224 */ /* 0x000fe200078e0003 */
[----:B------:R-:W-:Y:S01]  /*8ec0*/  UMOV UR7, UR41 ;  /* 0x0000002900077c82 */ /* 0x000fe20008000000 */
[----:B------:R-:W-:Y:S01]  /*8ed0*/  IMAD.MOV.U32 R5, RZ, RZ, R4 ;  /* 0x000000ffff057224 */ /* 0x000fe200078e0004 */
[----:B------:R-:W-:-:S06]  /*8ee0*/  UMOV UR4, UR38 ;  /* 0x0000002600047c82 */ /* 0x000fcc0008000000 */
.L_x_2455:
        /* <DEDUP_REMOVED lines=9> */
.L_x_2446:
[----:B------:R-:W-:Y:S01]  /*8f80*/  ULEA UR5, UR38, UR39, 0x3 ;  /* 0x0000002726057291 */ /* 0x000fe2000f8e183f */
[----:B------:R-:W-:-:S05]  /*8f90*/  IMAD.U32 R3, RZ, RZ, UR41 ;  /* 0x00000029ff037e24 */ /* 0x000fca000f8e00ff */
[----:B------:R-:W-:-:S04]  /*8fa0*/  SHF.L.U32 R3, R3, 0x1f, RZ ;  /* 0x0000001f03037819 */ /* 0x000fc800000006ff */
[----:B------:R0:W1:Y:S01]  /*8fb0*/  SYNCS.PHASECHK.TRANS64.TRYWAIT P0, [UR5+0x29830], R3 ;  /* 0x02983003ff0075a7 */ /* 0x0000620008000145 */
[----:B------:R-:W-:Y:S05]  /*8fc0*/  @!P1 BRA `(.L_x_2447) ;  /* 0x0000000000049947 */ /* 0x000fea0003800000 */
[----:B------:R-:W-:Y:S01]  /*8fd0*/  BPT.TRAP 0x1 ;  /* 0x000000040000795c */ /* 0x000fe20000300000 */
.L_x_2447:
[----:B-1----:R-:W-:Y:S05]  /*8fe0*/  @P0 BRA `(.L_x_2445) ;  /* 0x0000000000080947 */ /* 0x002fea0003800000 */
[----:B------:R-:W1:Y:S02]  /*8ff0*/  SYNCS.PHASECHK.TRANS64.TRYWAIT P0, [UR5+0x29830], R3 ;  /* 0x02983003ff0075a7 */ /* 0x000e640008000145 */
[----:B-1----:R-:W-:Y:S05]  /*9000*/  @!P0 BRA `(.L_x_2448) ;  /* 0x000000e800308947 */ /* 0x002fea0003800000 */
.L_x_2445:
[----:B-1----:R-:W1:Y:S01]  /*9010*/  S2R R4, SR_TID.X ;  /* 0x0000000000047919 */ /* 0x002e620000002100 */
[----:B------:R-:W-:Y:S01]  /*9020*/  UIMAD UR5, UR38, 0x780, UR48 ;  /* 0x00000780260578a4 */ /* 0x000fe2000f8e0230 */
[----:B------:R-:W-:Y:S01]  /*9030*/  UMOV UR31, 0x80000020 ;  /* 0x80000020001f7882 */ /* 0x000fe20000000000 */
[----:B------:R-:W-:Y:S02]  /*9040*/  UMOV UR32, UR28 ;  /* 0x0000001c00207c82 */ /* 0x000fe40008000000 */
[----:B------:R-:W-:Y:S01]  /*9050*/  UIADD3 UR34, UR5, 0x80, URZ ;  /* 0x0000008005227890 */ /* 0x000fe2000fffe03f */
[----:B------:R-:W-:Y:S02]  /*9060*/  UMOV UR33, UR29 ;  /* 0x0000001d00217c82 */ /* 0x000fe40008000000 */
[----:B------:R-:W-:Y:S01]  /*9070*/  UMOV UR30, UR5 ;  /* 0x00000005001e7c82 */ /* 0x000fe20008000000 */
[----:B------:R-:W-:Y:S01]  /*9080*/  UMOV UR35, 0x80000020 ;  /* 0x8000002000237882 */ /* 0x000fe20000000000 */
[----:B------:R-:W-:Y:S01]  /*9090*/  UIADD3 UR46, UR5, 0x100, URZ ;  /* 0x00000100052e7890 */ /* 0x000fe2000fffe03f */
[----:B------:R-:W-:Y:S01]  /*90a0*/  UMOV UR44, UR28 ;  /* 0x0000001c002c7c82 */ /* 0x000fe20008000000 */
[----:B------:R-:W-:Y:S01]  /*90b0*/  UMOV UR45, UR29 ;  /* 0x0000001d002d7c82 */ /* 0x000fe20008000000 */
        /* <DEDUP_REMOVED lines=177> */
.L_x_2450:
[----:B------:R-:W-:Y:S01]  /*9bd0*/  ULEA UR5, UR4, UR39, 0x3 ;  /* 0x0000002704057291 */ /* 0x000fe2000f8e183f */
[----:B------:R-:W-:-:S05]  /*9be0*/  IMAD.U32 R3, RZ, RZ, UR7 ;  /* 0x00000007ff037e24 */ /* 0x000fca000f8e00ff */
[----:B------:R-:W-:-:S04]  /*9bf0*/  SHF.L.U32 R3, R3, 0x1f, RZ ;  /* 0x0000001f03037819 */ /* 0x000fc800000006ff */
[----:B------:R0:W1:Y:S01]  /*9c00*/  SYNCS.PHASECHK.TRANS64.TRYWAIT P0, [UR5+0x29850], R3 ;  /* 0x02985003ff0075a7 */ /* 0x0000620008000145 */
[----:B------:R-:W-:Y:S05]  /*9c10*/  @!P1 BRA `(.L_x_2451) ;  /* 0x0000000000049947 */ /* 0x000fea0003800000 */
[----:B------:R-:W-:Y:S01]  /*9c20*/  BPT.TRAP 0x1 ;  /* 0x000000040000795c */ /* 0x000fe20000300000 */
.L_x_2451:
[----:B-1----:R-:W-:Y:S05]  /*9c30*/  @P0 BRA `(.L_x_2449) ;  /* 0x0000000000080947 */ /* 0x002fea0003800000 */
[----:B------:R-:W1:Y:S02]  /*9c40*/  SYNCS.PHASECHK.TRANS64.TRYWAIT P0, [UR5+0x29850], R3 ;  /* 0x02985003ff0075a7 */ /* 0x000e640008000145 */
[----:B-1----:R-:W-:Y:S05]  /*9c50*/  @!P0 BRA `(.L_x_2452) ;  /* 0x000000dc00348947 */ /* 0x002fea0003800000 */
.L_x_2449:
        /* <DEDUP_REMOVED lines=36> */
.L_x_2453:
        /* <DEDUP_REMOVED lines=93> */
[----:B------:R-:W-:-:S04]  /*a470*/  FADD.FTZ R5, -R4, R5 ;  /* 0x0000000504057221 */ /* 0x000fc80000010100 */
[----:B------:R-:W-:Y:S01]  /*a480*/  FMUL.FTZ R11, R5, UR40 ;  /* 0x00000028050b7c20 */ /* 0x000fe20008410000 */
[----:B------:R-:W-:-:S01]  /*a490*/  FADD.FTZ R5, -R3, R6 ;  /* 0x0000000603057221 */ /* 0x000fc20000010100 */
[----:B------:R-:W-:Y:S02]  /*a4a0*/  FFMA.FTZ R6, R4, R13, -8 ;  /* 0xc100000004067423 */ /* 0x000fe4000001000d */
[----:B------:R-:W-:Y:S01]  /*a4b0*/  MUFU.EX2 R7, R11 ;  /* 0x0000000b00077308 */ /* 0x000fe20000000800 */
[----:B------:R-:W-:Y:S01]  /*a4c0*/  FMUL.FTZ R5, R5, UR40 ;  /* 0x0000002805057c20 */ /* 0x000fe20008410000 */
[--C-:B------:R-:W-:Y:S01]  /*a4d0*/  FFMA.FTZ R20, R136, UR40, -R6.reuse ;  /* 0x0000002888147c23 */ /* 0x100fe20008010806 */
[----:B------:R-:W-:-:S01]  /*a4e0*/  FFMA.FTZ R136, R140, UR40, -R6 ;  /* 0x000000288c887c23 */ /* 0x000fc20008010806 */
[--C-:B------:R-:W-:Y:S01]  /*a4f0*/  FFMA.FTZ R140, R144, UR40, -R6.reuse ;  /* 0x00000028908c7c23 */ /* 0x100fe20008010806 */
[----:B------:R-:W-:-:S01]  /*a500*/  FFMA.FTZ R144, R148, UR40, -R6 ;  /* 0x0000002894907c23 */ /* 0x000fc20008010806 */
[----:B------:R-:W-:Y:S01]  /*a510*/  FFMA.FTZ R21, R137, UR40, -R6 ;  /* 0x0000002889157c23 */ /* 0x000fe20008010806 */
[----:B------:R-:W-:-:S02]  /*a520*/  IMAD.U32 R148, RZ, RZ, UR40 ;  /* 0x00000028ff947e24 */ /* 0x000fc4000f8e00ff */
        /* <DEDUP_REMOVED lines=34> */
[----:B------:R-:W-:Y:S01]  /*a750*/  FFMA.FTZ R101, R101, UR40, -R6 ;  /* 0x0000002865657c23 */ /* 0x000fe20008010806 */
[----:B------:R-:W-:-:S01]  /*a760*/  FFMA.FTZ R6, R3, R148, -8 ;  /* 0xc100000003067423 */ /* 0x000fc20000010094 */
[----:B------:R-:W-:Y:S03]  /*a770*/  MUFU.EX2 R5, R5 ;  /* 0x0000000500057308 */ /* 0x000fe60000000800 */
        /* <DEDUP_REMOVED lines=38> */
[----:B--2---:R-:W-:-:S01]  /*a9e0*/  FADD.FTZ R159, R9, R2 ;  /* 0x00000002099f7221 */ /* 0x004fc20000010000 */
        /* <DEDUP_REMOVED lines=8> */
[----:B------:R-:W-:-:S06]  /*aa70*/  FFMA.FTZ R102, R102, UR40, -R6 ;  /* 0x0000002866667c23 */ /* 0x000fcc0008010806 */
[----:B------:R0:W3:Y:S01]  /*aa80*/  MUFU.EX2 R11, R157 ;  /* 0x0000009d000b7308 */ /* 0x0000e20000000800 */
[----:B-1----:R-:W-:-:S07]  /*aa90*/  FADD.FTZ R0, R10, R159 ;  /* 0x0000009f0a007221 */ /* 0x002fce0000010000 */
[----:B------:R-:W1:Y:S01]  /*aaa0*/  MUFU.EX2 R153, R153 ;  /* 0x0000009900997308 */ /* 0x000e620000000800 */
[----:B0-----:R-:W-:-:S01]  /*aab0*/  FFMA.FTZ R157, R167, UR40, -R6 ;  /* 0x00000028a79d7c23 */ /* 0x001fc20008010806 */
[----:B--2---:R-:W-:Y:S01]  /*aac0*/  FADD.FTZ R2, R152, R161 ;  /* 0x000000a198027221 */ /* 0x004fe20000010000 */
        /* <DEDUP_REMOVED lines=149> */
.L_x_2454:
        /* <DEDUP_REMOVED lines=116> */
.L_x_2444:
[----:B------:R-:W-:Y:S06]  /*bb60*/  BAR.ARV 0x8, 0x180 ;  /* 0x0206000000007b1d */ /* 0x000fec0000002000 */
[----:B------:R-:W-:Y:S05]  /*bb70*/  @!P1 BRA `(.L_x_2456) ;  /* 0x0000000000049947 */ /* 0x000fea0003800000 */
[----:B------:R-:W-:Y:S01]  /*bb80*/  BPT.TRAP 0x1 ;  /* 0x000000040000795c */ /* 0x000fe20000300000 */
.L_x_2456:
[----:B------:R-:W-:Y:S01]  /*bb90*/  ULEA UR5, UR38, UR39, 0x3 ;  /* 0x0000002726057291 */ /* 0x000fe2000f8e183f */
[----:B------:R-:W-:-:S05]  /*bba0*/  IMAD.U32 R5, RZ, RZ, UR41 ;  /* 0x00000029ff057e24 */ /* 0x000fca000f8e00ff */
[----:B------:R-:W-:-:S04]  /*bbb0*/  SHF.L.U32 R5, R5, 0x1f, RZ ;  /* 0x0000001f05057819 */ /* 0x000fc800000006ff */
[----:B------:R0:W1:Y:S01]  /*bbc0*/  SYNCS.PHASECHK.TRANS64.TRYWAIT P0, [UR5+0x29850], R5 ;  /* 0x02985005ff0075a7 */ /* 0x0000620008000145 */
[----:B------:R-:W-:Y:S05]  /*bbd0*/  @!P1 BRA `(.L_x_2457) ;  /* 0x0000000000049947 */ /* 0x000fea0003800000 */
[----:B------:R-:W-:Y:S01]  /*bbe0*/  BPT.TRAP 0x1 ;  /* 0x000000040000795c */ /* 0x000fe20000300000 */
.L_x_2457:
[----:B-1----:R-:W-:Y:S05]  /*bbf0*/  @P0 BRA `(.L_x_2458) ;  /* 0x0000000000080947 */ /* 0x002fea0003800000 */
[----:B------:R-:W1:Y:S02]  /*bc00*/  SYNCS.PHASECHK.TRANS64.TRYWAIT P0, [UR5+0x29850], R5 ;  /* 0x02985005ff0075a7 */ /* 0x000e640008000145 */
[----:B-1----:R-:W-:Y:S05]  /*bc10*/  @!P0 BRA `(.L_x_2459) ;  /* 0x000000bc005c8947 */ /* 0x002fea0003800000 */
.L_x_2458:
        /* <DEDUP_REMOVED lines=17> */
[----:B------:R-:W1:Y:S08]  /*bd30*/  @P0 LDC.64 R8, c[0x0][0x9c8] ;  /* 0x00027200ff080b82 */ /* 0x000e700000000a00 */
[----:B------:R-:W2:Y:S01]  /*bd40*/  @P0 LDC.64 R10, c[0x0][0x9d0] ;  /* 0x00027400ff0a0b82 */ /* 0x000ea20000000a00 */
[----:B-1----:R-:W-:-:S04]  /*bd50*/  @P0 IMAD R6, R8, UR58, RZ ;  /* 0x0000003a08060c24 */ /* 0x002fc8000f8e02ff */
[----:B0-----:R-:W-:Y:S02]  /*bd60*/  @P0 IMAD R5, R9, UR54, R6 ;  /* 0x0000003609050c24 */ /* 0x001fe4000f8e0206 */
        /* <DEDUP_REMOVED lines=15> */
[----:B------:R-:W1:Y:S04]  /*be60*/  SHFL.BFLY PT, R7, R2, 0x2, 0x1f ;  /* 0x0c401f0002077f89 */ /* 0x000e6800000e0000 */
[----:B------:R-:W3:Y:S01]  /*be70*/  SHFL.BFLY PT, R11, R0, 0x2, 0x1f ;  /* 0x0c401f00000b7f89 */ /* 0x000ee200000e0000 */
[----:B------:R-:W-:Y:S02]  /*be80*/  WARPGROUP.DEPBAR.LE gsb0, 0x0 ;  /* 0x00008000000079c5 */ /* 0x000fe40000010000 */
[----:B------:R-:W-:-:S06]  /*be90*/  WARPGROUP.ARRIVE ;  /* 0x00000000000079c5 */ /* 0x000fcc0000000000 */
[----:B------:R-:W-:Y:S01]  /*bea0*/  QGMMA.64x128x32.F32.E4M3.E4M3 R24, R172, gdesc[UR4], R24, gsb0 ;  /* 0x01e00004ac187df3 */ /* 0x000fe20008000818 */
[----:B------:R-:W-:Y:S01]  /*beb0*/  UIADD3 UR6, UR4, 0x400, URZ ;  /* 0x0000040004067890 */ /* 0x000fe2000fffe03f */
[----:B------:R-:W-:Y:S01]  /*bec0*/  UMOV UR7, 0xc0000010 ;  /* 0xc000001000077882 */ /* 0x000fe20000000000 */
[----:B-1----:R-:W-:-:S01]  /*bed0*/  FADD.FTZ R7, R7, R2 ;  /* 0x0000000207077221 */ /* 0x002fc20000010000 */
[----:B---3--:R-:W-:-:S04]  /*bee0*/  FADD.FTZ R11, R11, R0 ;  /* 0x000000000b0b7221 */ /* 0x008fc80000010000 */
[----:B------:R-:W1:Y:S04]  /*bef0*/  SHFL.BFLY PT, R6, R7, 0x1, 0x1f ;  /* 0x0c201f0007067f89 */ /* 0x000e6800000e0000 */
[----:B0-----:R-:W0:Y:S01]  /*bf00*/  SHFL.BFLY PT, R8, R11, 0x1, 0x1f ;  /* 0x0c201f000b087f89 */ /* 0x001e2200000e0000 */
[----:B-1----:R-:W-:-:S01]  /*bf10*/  FADD.FTZ R12, R7, R6 ;  /* 0x00000006070c7221 */ /* 0x002fc20000010000 */
[----:B0-----:R-:W-:-:S04]  /*bf20*/  FADD.FTZ R13, R11, R8 ;  /* 0x000000080b0d7221 */ /* 0x001fc80000010000 */
        /* <DEDUP_REMOVED lines=14> */
[----:B------:R-:W-:-:S07]  /*c010*/  IMAD.U32 R11, RZ, RZ, UR40 ;  /* 0x00000028ff0b7e24 */ /* 0x000fce000f8e00ff */
[----:B------:R-:W3:Y:S01]  /*c020*/  @P0 MUFU.RCP R10, R13 ;  /* 0x0000000d000a0308 */ /* 0x000ee20000001000 */
[----:B------:R-:W-:Y:S02]  /*c030*/  IMAD.U32 R7, RZ, RZ, UR40 ;  /* 0x00000028ff077e24 */ /* 0x000fe4000f8e00ff */
[----:B------:R-:W-:Y:S01]  /*c040*/  @P3 FMUL.FTZ R11, R11, 0.69314718246459960938 ;  /* 0x3f3172180b0b3820 */ /* 0x000fe20000410000 */
[----:B0-----:R-:W-:Y:S01]  /*c050*/  @P3 FMUL.FTZ R12, R9, 0.69314718246459960938 ;  /* 0x3f317218090c3820 */ /* 0x001fe20000410000 */
[----:B------:R-:W-:Y:S02]  /*c060*/  IMAD.MOV.U32 R0, RZ, RZ, -0x800000 ;  /* 0xff800000ff007424 */ /* 0x000fe400078e00ff */
[----:B------:R-:W-:Y:S01]  /*c070*/  @P2 FMUL.FTZ R7, R7, 0.69314718246459960938 ;  /* 0x3f31721807072820 */ /* 0x000fe20000410000 */
[----:B------:R-:W-:Y:S02]  /*c080*/  IMAD.MOV.U32 R2, RZ, RZ, -0x800000 ;  /* 0xff800000ff027424 */ /* 0x000fe400078e00ff */
[----:B------:R-:W-:-:S01]  /*c090*/  @P3 FFMA.FTZ R0, R11, R3, R12 ;  /* 0x000000030b003223 */ /* 0x000fc2000001000c */
[----:B-1----:R-:W-:Y:S01]  /*c0a0*/  @P2 FMUL.FTZ R8, R8, 0.69314718246459960938 ;  /* 0x3f31721808082820 */ /* 0x002fe20000410000 */
[----:B--2---:R-:W-:-:S03]  /*c0b0*/  FMUL.FTZ R3, R6, R5 ;  /* 0x0000000506037220 */ /* 0x004fc60000410000 */
[----:B------:R-:W-:Y:S01]  /*c0c0*/  @P2 FFMA.FTZ R2, R7, R4, R8 ;  /* 0x0000000407022223 */ /* 0x000fe20000010008 */
[----:B---3--:R-:W-:Y:S01]  /*c0d0*/  FMUL.FTZ R5, R10, R5 ;  /* 0x000000050a057220 */ /* 0x008fe20000410000 */
[----:B------:R-:W-:Y:S02]  /*c0e0*/  WARPGROUP.DEPBAR.LE gsb0, 0x0 ;  /* 0x00008000000079c5 */ /* 0x000fe40000010000 */
[----:B------:R-:W-:Y:S05]  /*c0f0*/  @!P1 BRA `(.L_x_2460) ;  /* 0x0000000000049947 */ /* 0x000fea0003800000 */
[----:B------:R-:W-:Y:S01]  /*c100*/  BPT.TRAP 0x1 ;  /* 0x000000040000795c */ /* 0x000fe20000300000 */
.L_x_2460:
        /* <DEDUP_REMOVED lines=10> */
[----:B------:R-:W-:Y:S01]  /*c1b0*/  FMUL.FTZ R77, R65, R3 ;  /* 0x00000003414d7220 */ /* 0x000fe20000410000 */
[----:B------:R-:W-:Y:S01]  /*c1c0*/  FMUL.FTZ R48, R47, R5 ;  /* 0x000000052f307220 */ /* 0x000fe20000410000 */
[-C--:B------:R-:W-:Y:S01]  /*c1d0*/  FMUL.FTZ R7, R24, R3.reuse ;  /* 0x0000000318077220 */ /* 0x080fe20000410000 */
[----:B------:R-:W-:Y:S01]  /*c1e0*/  SYNCS.ARRIVE.TRANS64.RED.A1T0 RZ, [UR4], RZ ;  /* 0x000000ffffff79a7 */ /* 0x000fe20008100404 */
        /* <DEDUP_REMOVED lines=60> */
.L_x_2424:
        /* <DEDUP_REMOVED lines=50> */
[----:B------:R-:W-:-:S02]  /*c8d0*/  SEL R52, R67, R66, P0 ;  /* 0x0000004243347207 */ /* 0x000fc40000000000 */
[C---:B------:R-:W-:Y:S02]  /*c8e0*/  IADD3 R63, P6, R10.reuse, 0x20, RZ ;  /* 0x000000200a3f7810 */ /* 0x040fe40007fde0ff */
[----:B------:R-:W-:Y:S02]  /*c8f0*/  IADD3 R67, P1, R10, 0x40, RZ ;  /* 0x000000400a437810 */ /* 0x000fe40007f3e0ff */
[----:B------:R-:W-:Y:S01]  /*c900*/  SEL R61, R6, R9, P0 ;  /* 0x00000009063d7207 */ /* 0x000fe20000000000 */
[----:B------:R-:W-:Y:S01]  /*c910*/  IMAD.X R101, RZ, RZ, R11, P6 ;  /* 0x000000ffff657224 */ /* 0x000fe200030e060b */
[----:B------:R-:W-:Y:S02]  /*c920*/  SEL R27, R9, R6, P0 ;  /* 0x00000006091b7207 */ /* 0x000fe40000000000 */
[----:B------:R-:W-:Y:S02]  /*c930*/  SEL R103, R49, R48, P0 ;  /* 0x0000003031677207 */ /* 0x000fe40000000000 */
[----:B------:R-:W-:-:S02]  /*c940*/  SEL R141, R32, R33, P0 ;  /* 0x00000021208d7207 */ /* 0x000fc40000000000 */
[----:B------:R-:W-:Y:S02]  /*c950*/  SEL R26, R33, R32, P0 ;  /* 0x00000020211a7207 */ /* 0x000fe40000000000 */
[----:B------:R-:W-:Y:S02]  /*c960*/  SEL R119, R84, R85, P0 ;  /* 0x0000005554777207 */ /* 0x000fe40000000000 */
[----:B------:R-:W-:Y:S02]  /*c970*/  SEL R42, R85, R84, P0 ;  /* 0x00000054552a7207 */ /* 0x000fe40000000000 */
[----:B------:R-:W-:Y:S02]  /*c980*/  SEL R49, R48, R49, P0 ;  /* 0x0000003130317207 */ /* 0x000fe40000000000 */
[----:B------:R-:W-:Y:S02]  /*c990*/  LOP3.LUT R4, R63, 0x380, RZ, 0xc0, !PT ;  /* 0x000003803f047812 */ /* 0x000fe400078ec0ff */
[----:B------:R-:W-:-:S02]  /*c9a0*/  LOP3.LUT R6, R67, 0x380, RZ, 0xc0, !PT ;  /* 0x0000038043067812 */ /* 0x000fc400078ec0ff */
        /* <DEDUP_REMOVED lines=24> */
[----:B------:R-:W-:Y:S02]  /*cb30*/  IADD3 R71, P2, R10, 0x60, RZ ;  /* 0x000000600a477810 */ /* 0x000fe40007f5e0ff */
[----:B------:R-:W-:Y:S02]  /*cb40*/  SHF.R.U64 R4, R4, 0x3, RZ ;  /* 0x0000000304047819 */ /* 0x000fe400000012ff */
[----:B------:R-:W-:Y:S02]  /*cb50*/  SHF.R.U64 R6, R6, 0x3, RZ ;  /* 0x0000000306067819 */ /* 0x000fe400000012ff */
[----:B------:R-:W-:Y:S02]  /*cb60*/  SEL R65, R86, R87, P0 ;  /* 0x0000005756417207 */ /* 0x000fe40000000000 */
[----:B------:R-:W-:Y:S02]  /*cb70*/  SEL R75, R87, R86, P0 ;  /* 0x00000056574b7207 */ /* 0x000fe40000000000 */
[----:B------:R-:W-:-:S02]  /*cb80*/  IADD3 R79, P3, R10, 0x4000, RZ ;  /* 0x000040000a4f7810 */ /* 0x000fc40007f7e0ff */
[C---:B------:R-:W-:Y:S02]  /*cb90*/  IADD3 R83, P4, R10.reuse, 0x4020, RZ ;  /* 0x000040200a537810 */ /* 0x040fe40007f9e0ff */
[----:B------:R-:W-:Y:S01]  /*cba0*/  SEL R111, R47, R14, P0 ;  /* 0x0000000e2f6f7207 */ /* 0x000fe20000000000 */
[--C-:B------:R-:W-:Y:S01]  /*cbb0*/  IMAD.X R95, RZ, RZ, R11.reuse, P3 ;  /* 0x000000ffff5f7224 */ /* 0x100fe200018e060b */
[----:B------:R-:W-:Y:S01]  /*cbc0*/  IADD3 R87, P5, R10, 0x4040, RZ ;  /* 0x000040400a577810 */ /* 0x000fe20007fbe0ff */
[--C-:B------:R-:W-:Y:S01]  /*cbd0*/  IMAD.X R9, RZ, RZ, R11.reuse, P4 ;  /* 0x000000ffff097224 */ /* 0x100fe200020e060b */
[----:B------:R-:W-:Y:S02]  /*cbe0*/  SEL R59, R7, R8, P0 ;  /* 0x00000008073b7207 */ /* 0x000fe40000000000 */
[----:B------:R-:W-:Y:S01]  /*cbf0*/  SEL R25, R8, R7, P0 ;  /* 0x0000000708197207 */ /* 0x000fe20000000000 */
[----:B------:R-:W-:Y:S01]  /*cc00*/  IMAD.X R7, RZ, RZ, R11, P5 ;  /* 0x000000ffff077224 */ /* 0x000fe200028e060b */
[----:B------:R-:W-:-:S02]  /*cc10*/  SEL R47, R14, R47, P0 ;  /* 0x0000002f0e2f7207 */ /* 0x000fc40000000000 */
[----:B------:R-:W-:Y:S02]  /*cc20*/  LOP3.LUT R8, R71, 0x380, RZ, 0xc0, !PT ;  /* 0x0000038047087812 */ /* 0x000fe400078ec0ff */
[----:B------:R-:W-:Y:S02]  /*cc30*/  LOP3.LUT R100, R4, R63, RZ, 0x3c, !PT ;  /* 0x0000003f04647212 */ /* 0x000fe400078e3cff */
[----:B------:R-:W-:Y:S02]  /*cc40*/  LOP3.LUT R14, R6, R67, RZ, 0x3c, !PT ;  /* 0x00000043060e7212 */ /* 0x000fe400078e3cff */
[----:B------:R-:W-:Y:S02]  /*cc50*/  LOP3.LUT R4, R79, 0x380, RZ, 0xc0, !PT ;  /* 0x000003804f047812 */ /* 0x000fe400078ec0ff */
[----:B------:R-:W-:Y:S02]  /*cc60*/  LOP3.LUT R6, R83, 0x380, RZ, 0xc0, !PT ;  /* 0x0000038053067812 */ /* 0x000fe400078ec0ff */
[----:B------:R-:W-:-:S02]  /*cc70*/  LOP3.LUT R30, R87, 0x380, RZ, 0xc0, !PT ;  /* 0x00000380571e7812 */ /* 0x000fc400078ec0ff */
[----:B------:R-:W-:Y:S02]  /*cc80*/  SHF.R.U64 R8, R8, 0x3, RZ ;  /* 0x0000000308087819 */ /* 0x000fe400000012ff */
[----:B------:R-:W-:Y:S02]  /*cc90*/  SHF.R.U64 R4, R4, 0x3, RZ ;  /* 0x0000000304047819 */ /* 0x000fe400000012ff */
[----:B------:R-:W-:Y:S02]  /*cca0*/  SHF.R.U64 R6, R6, 0x3, RZ ;  /* 0x0000000306067819 */ /* 0x000fe400000012ff */
[----:B------:R-:W-:Y:S02]  /*ccb0*/  SHF.R.U64 R30, R30, 0x3, RZ ;  /* 0x000000031e1e7819 */ /* 0x000fe400000012ff */
[----:B------:R-:W-:Y:S02]  /*ccc0*/  SEL R107, R12, R13, P0 ;  /* 0x0000000d0c6b7207 */ /* 0x000fe40000000000 */
[----:B------:R-:W-:Y:S01]  /*ccd0*/  SEL R43, R13, R12, P0 ;  /* 0x0000000c0d2b7207 */ /* 0x000fe20000000000 */
[----:B------:R-:W-:Y:S01]  /*cce0*/  IMAD.X R13, RZ, RZ, R11, P2 ;  /* 0x000000ffff0d7224 */ /* 0x000fe200010e060b */
[----:B------:R-:W-:-:S02]  /*ccf0*/  IADD3 R97, P6, R10, 0x4060, RZ ;  /* 0x000040600a617810 */ /* 0x000fc40007fde0ff */
[----:B------:R-:W-:Y:S02]  /*cd00*/  LOP3.LUT R12, R8, R71, RZ, 0x3c, !PT ;  /* 0x00000047080c7212 */ /* 0x000fe400078e3cff */
[----:B------:R-:W-:Y:S02]  /*cd10*/  LOP3.LUT R94, R4, R79, RZ, 0x3c, !PT ;  /* 0x0000004f045e7212 */ /* 0x000fe400078e3cff */
[----:B------:R-:W-:Y:S02]  /*cd20*/  LOP3.LUT R8, R6, R83, RZ, 0x3c, !PT ;  /* 0x0000005306087212 */ /* 0x000fe400078e3cff */
[----:B------:R-:W-:Y:S02]  /*cd30*/  LOP3.LUT R5, R10, 0x380, RZ, 0xc0, !PT ;  /* 0x000003800a057812 */ /* 0x000fe400078ec0ff */
[----:B------:R-:W-:Y:S02]  /*cd40*/  LOP3.LUT R6, R30, R87, RZ, 0x3c, !PT ;  /* 0x000000571e067212 */ /* 0x000fe400078e3cff */
[----:B------:R-:W-:-:S02]  /*cd50*/  LOP3.LUT R58, R97, 0x380, RZ, 0xc0, !PT ;  /* 0x00000380613a7812 */ /* 0x000fc400078ec0ff */
[----:B------:R-:W-:Y:S02]  /*cd60*/  MOV R94, R94 ;  /* 0x0000005e005e7202 */ /* 0x000fe40000000f00 */
[----:B------:R-:W-:Y:S02]  /*cd70*/  SHF.R.U64 R5, R5, 0x3, RZ ;  /* 0x0000000305057819 */ /* 0x000fe400000012ff */
[----:B------:R-:W-:Y:S02]  /*cd80*/  MOV R95, R6 ;  /* 0x00000006005f7202 */ /* 0x000fe40000000f00 */
[----:B------:R-:W-:Y:S02]  /*cd90*/  SHF.R.U64 R58, R58, 0x3, RZ ;  /* 0x000000033a3a7819 */ /* 0x000fe400000012ff */
[----:B------:R-:W-:Y:S01]  /*cda0*/  LOP3.LUT R10, R5, R10, RZ, 0x3c, !PT ;  /* 0x0000000a050a7212 */ /* 0x000fe200078e3cff */
[----:B------:R-:W-:Y:S01]  /*cdb0*/  IMAD.X R5, RZ, RZ, R11, P6 ;  /* 0x000000ffff057224 */ /* 0x000fe200030e060b */
[----:B------:R-:W-:-:S02]  /*cdc0*/  SEL R139, R15, R88, P0 ;  /* 0x000000580f8b7207 */ /* 0x000fc40000000000 */
[----:B------:R-:W-:Y:S01]  /*cdd0*/  SEL R33, R88, R15, P0 ;  /* 0x0000000f58217207 */ /* 0x000fe20000000000 */
[----:B------:R-:W-:Y:S01]  /*cde0*/  IMAD.X R15, RZ, RZ, R11, P1 ;  /* 0x000000ffff0f7224 */ /* 0x000fe200008e060b */
[----:B------:R-:W-:Y:S02]  /*cdf0*/  LOP3.LUT R4, R58, R97, RZ, 0x3c, !PT ;  /* 0x000000613a047212 */ /* 0x000fe400078e3cff */
[----:B------:R-:W-:Y:S02]  /*ce00*/  MOV R98, R12 ;  /* 0x0000000c00627202 */ /* 0x000fe40000000f00 */
[----:B------:R-:W-:Y:S02]  /*ce10*/  MOV R30, R8 ;  /* 0x00000008001e7202 */ /* 0x000fe40000000f00 */
[----:B------:R-:W-:Y:S02]  /*ce20*/  MOV R99, R10 ;  /* 0x0000000a00637202 */ /* 0x000fe40000000f00 */
[----:B------:R-:W-:-:S02]  /*ce30*/  MOV R97, R14 ;  /* 0x0000000e00617202 */ /* 0x000fc40000000f00 */
        /* <DEDUP_REMOVED lines=15> */
[----:B------:R-:W1:Y:S04]  /*cf30*/  SHFL.IDX PT, R80, R25, R6, 0x1c1f ;  /* 0x001c1f0619507589 */ /* 0x000e6800000e0000 */
[----:B------:R-:W-:Y:S04]  /*cf40*/  SHFL.IDX PT, R75, R75, R6, 0x1c1f ;  /* 0x001c1f064b4b7589 */ /* 0x000fe800000e0000 */
[----:B------:R-:W2:Y:S01]  /*cf50*/  SHFL.IDX PT, R45, R45, R6, 0x1c1f ;  /* 0x001c1f062d2d7589 */ /* 0x000ea200000e0000 */
[----:B0-----:R-:W-:-:S02]  /*cf60*/  SEL R78, R76, R77, P0 ;  /* 0x0000004d4c4e7207 */ /* 0x001fc40000000000 */
[----:B------:R-:W-:Y:S01]  /*cf70*/  SEL R76, R77, R76, P0 ;  /* 0x0000004c4d4c7207 */ /* 0x000fe20000000000 */
[----:B------:R-:W-:Y:S04]  /*cf80*/  SHFL.IDX PT, R26, R43, R6, 0x1c1f ;  /* 0x001c1f062b1a7589 */ /* 0x000fe800000e0000 */
[----:B------:R-:W-:Y:S04]  /*cf90*/  SHFL.IDX PT, R53, R53, R6, 0x1c1f ;  /* 0x001c1f0635357589 */ /* 0x000fe800000e0000 */
[----:B------:R-:W-:Y:S04]  /*cfa0*/  SHFL.IDX PT, R61, R61, R24, 0x1c1f ;  /* 0x001c1f183d3d7589 */ /* 0x000fe800000e0000 */
[----:B------:R-:W-:Y:S01]  /*cfb0*/  SHFL.IDX PT, R72, R137, R24, 0x1c1f ;  /* 0x001c1f1889487589 */ /* 0x000fe200000e0000 */
[----:B-1----:R-:W-:-:S02]  /*cfc0*/  SEL R82, R59, R80, P0 ;  /* 0x000000503b527207 */ /* 0x002fc40000000000 */
[----:B------:R-:W-:Y:S01]  /*cfd0*/  SEL R80, R80, R59, P0 ;  /* 0x0000003b50507207 */ /* 0x000fe20000000000 */
        /* <DEDUP_REMOVED lines=8> */
[----:B------:R2:W-:Y:S04]  /*d060*/  SHFL.IDX PT, R58, R37, R6, 0x1c1f ;  /* 0x001c1f06253a7589 */ /* 0x0005e800000e0000 */
[----:B------:R-:W1:Y:S04]  /*d070*/  SHFL.IDX PT, R44, R44, R6, 0x1c1f ;  /* 0x001c1f062c2c7589 */ /* 0x000e6800000e0000 */
[----:B------:R-:W3:Y:S01]  /*d080*/  SHFL.IDX PT, R49, R49, R6, 0x1c1f ;  /* 0x001c1f0631317589 */ /* 0x000ee200000e0000 */
[----:B--2---:R-:W-:-:S03]  /*d090*/  SEL R37, R45, R62, P0 ;  /* 0x0000003e2d257207 */ /* 0x004fc60000000000 */
[----:B------:R-:W-:Y:S04]  /*d0a0*/  SHFL.IDX PT, R7, R143, R24, 0x1c1f ;  /* 0x001c1f188f077589 */ /* 0x000fe800000e0000 */
[----:B------:R-:W-:Y:S01]  /*d0b0*/  SHFL.IDX PT, R68, R133, R24, 0x1c1f ;  /* 0x001c1f1885447589 */ /* 0x000fe200000e0000 */
[----:B0-----:R-:W-:-:S03]  /*d0c0*/  SEL R83, R61, R8, P0 ;  /* 0x000000083d537207 */ /* 0x001fc60000000000 */
[----:B------:R-:W-:Y:S04]  /*d0d0*/  SHFL.IDX PT, R84, R121, R24, 0x1c1f ;  /* 0x001c1f1879547589 */ /* 0x000fe800000e0000 */
[----:B------:R-:W-:Y:S04]  /*d0e0*/  SHFL.IDX PT, R92, R117, R24, 0x1c1f ;  /* 0x001c1f18755c7589 */ /* 0x000fe800000e0000 */
[----:B------:R0:W2:Y:S01]  /*d0f0*/  SHFL.IDX PT, R10, R29, R6, 0x1c1f ;  /* 0x001c1f061d0a7589 */ /* 0x0000a200000e0000 */
[----:B-1----:R-:W-:-:S03]  /*d100*/  SEL R34, R63, R44, P0 ;  /* 0x0000002c3f227207 */ /* 0x002fc60000000000 */
[----:B------:R-:W-:Y:S01]  /*d110*/  SHFL.IDX PT, R69, R32, R6, 0x1c1f ;  /* 0x001c1f0620457589 */ /* 0x000fe200000e0000 */
[----:B---3--:R-:W-:-:S03]  /*d120*/  SEL R43, R70, R49, P0 ;  /* 0x00000031462b7207 */ /* 0x008fc60000000000 */
[----:B------:R1:W-:Y:S01]  /*d130*/  SHFL.IDX PT, R85, R38, R6, 0x1c1f ;  /* 0x001c1f0626557589 */ /* 0x0003e200000e0000 */
[----:B0-----:R-:W-:-:S03]  /*d140*/  SEL R29, R74, R75, P0 ;  /* 0x0000004b4a1d7207 */ /* 0x001fc60000000000 */
[----:B------:R0:W-:Y:S04]  /*d150*/  SHFL.IDX PT, R93, R39, R6, 0x1c1f ;  /* 0x001c1f06275d7589 */ /* 0x0001e800000e0000 */
[----:B------:R-:W-:Y:S01]  /*d160*/  SHFL.IDX PT, R9, R139, R24, 0x1c1f ;  /* 0x001c1f188b097589 */ /* 0x000fe200000e0000 */
[----:B-1----:R-:W-:-:S03]  /*d170*/  SEL R38, R67, R26, P0 ;  /* 0x0000001a43267207 */ /* 0x002fc60000000000 */
[----:B------:R-:W-:Y:S01]  /*d180*/  SHFL.IDX PT, R87, R89, R24, 0x1c1f ;  /* 0x001c1f1859577589 */ /* 0x000fe200000e0000 */
[----:B0-----:R-:W-:-:S03]  /*d190*/  SEL R39, R66, R47, P0 ;  /* 0x0000002f42277207 */ /* 0x001fc60000000000 */
[----:B------:R-:W-:Y:S01]  /*d1a0*/  SHFL.IDX PT, R91, R91, R24, 0x1c1f ;  /* 0x001c1f185b5b7589 */ /* 0x000fe200000e0000 */
[----:B--2---:R-:W-:Y:S02]  /*d1b0*/  SEL R79, R7, R10, P0 ;  /* 0x0000000a074f7207 */ /* 0x004fe40000000000 */
[----:B------:R-:W-:Y:S01]  /*d1c0*/  SEL R77, R10, R7, P0 ;  /* 0x000000070a4d7207 */ /* 0x000fe20000000000 */
[----:B------:R0:W1:Y:S03]  /*d1d0*/  SHFL.IDX PT, R12, R33, R6, 0x1c1f ;  /* 0x001c1f06210c7589 */ /* 0x00006600000e0000 */
[----:B------:R-:W-:Y:S01]  /*d1e0*/  F2FP.BF16.F32.PACK_AB R10, R77, R76 ;  /* 0x0000004c4d0a723e */ /* 0x000fe200000010ff */
[----:B------:R-:W-:Y:S04]  /*d1f0*/  SHFL.IDX PT, R46, R46, R6, 0x1c1f ;  /* 0x001c1f062e2e7589 */ /* 0x000fe800000e0000 */
[----:B------:R-:W2:Y:S01]  /*d200*/  SHFL.IDX PT, R32, R50, R6, 0x1c1f ;  /* 0x001c1f0632207589 */ /* 0x000ea200000e0000 */
[----:B0-----:R-:W-:-:S03]  /*d210*/  SEL R33, R75, R74, P0 ;  /* 0x0000004a4b217207 */ /* 0x001fc60000000000 */
[----:B------:R-:W-:Y:S01]  /*d220*/  SHFL.IDX PT, R11, R135, R24, 0x1c1f ;  /* 0x001c1f18870b7589 */ /* 0x000fe200000e0000 */
[----:B------:R-:W-:Y:S02]  /*d230*/  SEL R74, R72, R73, P0 ;  /* 0x00000049484a7207 */ /* 0x000fe40000000000 */
[----:B------:R-:W-:Y:S01]  /*d240*/  SEL R72, R73, R72, P0 ;  /* 0x0000004849487207 */ /* 0x000fe20000000000 */
[----:B------:R-:W-:Y:S04]  /*d250*/  SHFL.IDX PT, R5, R123, R24, 0x1c1f ;  /* 0x001c1f187b057589 */ /* 0x000fe800000e0000 */
[----:B------:R-:W-:Y:S04]  /*d260*/  SHFL.IDX PT, R4, R119, R24, 0x1c1f ;  /* 0x001c1f1877047589 */ /* 0x000fe800000e0000 */
[----:B------:R0:W3:Y:S01]  /*d270*/  SHFL.IDX PT, R14, R35, R6, 0x1c1f ;  /* 0x001c1f06230e7589 */ /* 0x0000e200000e0000 */
[----:B-1----:R-:W-:-:S02]  /*d280*/  SEL R75, R9, R12, P0 ;  /* 0x0000000c094b7207 */ /* 0x002fc40000000000 */
[----:B------:R-:W-:Y:S01]  /*d290*/  SEL R73, R12, R9, P0 ;  /* 0x000000090c497207 */ /* 0x000fe20000000000 */
[----:B------:R1:W-:Y:S01]  /*d2a0*/  SHFL.IDX PT, R86, R41, R6, 0x1c1f ;  /* 0x001c1f0629567589 */ /* 0x0003e200000e0000 */
[----:B------:R-:W-:Y:S02]  /*d2b0*/  F2FP.BF16.F32.PACK_AB R9, R39, R38 ;  /* 0x000000262709723e */ /* 0x000fe400000010ff */
[----:B------:R-:W-:Y:S01]  /*d2c0*/  F2FP.BF16.F32.PACK_AB R12, R75, R74 ;  /* 0x0000004a4b0c723e */ /* 0x000fe200000010ff */
[----:B------:R-:W-:Y:S01]  /*d2d0*/  SHFL.IDX PT, R27, R42, R6, 0x1c1f ;  /* 0x001c1f062a1b7589 */ /* 0x000fe200000e0000 */
[----:B--2---:R-:W-:Y:S02]  /*d2e0*/  SEL R50, R91, R32, P0 ;  /* 0x000000205b327207 */ /* 0x004fe40000000000 */
[----:B0-----:R-:W-:Y:S01]  /*d2f0*/  SEL R35, R62, R45, P0 ;  /* 0x0000002d3e237207 */ /* 0x001fe20000000000 */
[----:B------:R0:W-:Y:S01]  /*d300*/  SHFL.IDX PT, R28, R51, R6, 0x1c1f ;  /* 0x001c1f06331c7589 */ /* 0x0001e200000e0000 */
[----:B------:R-:W-:-:S02]  /*d310*/  SEL R45, R49, R70, P0 ;  /* 0x00000046312d7207 */ /* 0x000fc40000000000 */
[----:B-1----:R-:W-:Y:S01]  /*d320*/  SEL R41, R47, R66, P0 ;  /* 0x000000422f297207 */ /* 0x002fe20000000000 */
[----:B------:R-:W1:Y:S01]  /*d330*/  SHFL.IDX PT, R89, R48, R6, 0x1c1f ;  /* 0x001c1f0630597589 */ /* 0x000e6200000e0000 */
[----:B------:R-:W-:Y:S02]  /*d340*/  SEL R66, R64, R65, P0 ;  /* 0x0000004140427207 */ /* 0x000fe40000000000 */
[----:B------:R-:W-:Y:S01]  /*d350*/  SEL R64, R65, R64, P0 ;  /* 0x0000004041407207 */ /* 0x000fe20000000000 */
[----:B------:R-:W-:Y:S01]  /*d360*/  SHFL.IDX PT, R60, R125, R24, 0x1c1f ;  /* 0x001c1f187d3c7589 */ /* 0x000fe200000e0000 */
[----:B------:R-:W-:Y:S02]  /*d370*/  SEL R65, R58, R13, P0 ;  /* 0x0000000d3a417207 */ /* 0x000fe40000000000 */
[----:B0-----:R-:W-:Y:S01]  /*d380*/  SEL R51, R90, R53, P0 ;  /* 0x000000355a337207 */ /* 0x001fe20000000000 */
[----:B------:R-:W-:Y:S01]  /*d390*/  SHFL.IDX PT, R15, R127, R24, 0x1c1f ;  /* 0x001c1f187f0f7589 */ /* 0x000fe200000e0000 */
[----:B------:R-:W-:-:S02]  /*d3a0*/  SEL R53, R53, R90, P0 ;  /* 0x0000005a35357207 */ /* 0x000fc40000000000 */
[----:B------:R-:W-:Y:S01]  /*d3b0*/  SEL R70, R68, R69, P0 ;  /* 0x0000004544467207 */ /* 0x000fe20000000000 */
[----:B------:R0:W-:Y:S01]  /*d3c0*/  SHFL.IDX PT, R101, R81, R24, 0x1c1f ;  /* 0x001c1f1851657589 */ /* 0x0001e200000e0000 */
[----:B------:R-:W-:Y:S02]  /*d3d0*/  SEL R90, R92, R93, P0 ;  /* 0x0000005d5c5a7207 */ /* 0x000fe40000000000 */
[----:B------:R-:W-:Y:S01]  /*d3e0*/  SEL R42, R71, R46, P0 ;  /* 0x0000002e472a7207 */ /* 0x000fe20000000000 */
[----:B------:R-:W-:Y:S01]  /*d3f0*/  SHFL.IDX PT, R105, R105, R24, 0x1c1f ;  /* 0x001c1f1869697589 */ /* 0x000fe200000e0000 */
[----:B------:R-:W-:Y:S02]  /*d400*/  SEL R68, R69, R68, P0 ;  /* 0x0000004445447207 */ /* 0x000fe40000000000 */
[----:B------:R-:W-:Y:S01]  /*d410*/  SEL R92, R93, R92, P0 ;  /* 0x0000005c5d5c7207 */ /* 0x000fe20000000000 */
[----:B------:R-:W-:Y:S01]  /*d420*/  SHFL.IDX PT, R109, R109, R24, 0x1c1f ;  /* 0x001c1f186d6d7589 */ /* 0x000fe200000e0000 */
[----:B---3--:R-:W-:-:S02]  /*d430*/  SEL R69, R14, R11, P0 ;  /* 0x0000000b0e457207 */ /* 0x008fc40000000000 */
[----:B0-----:R-:W-:Y:S01]  /*d440*/  SEL R81, R8, R61, P0 ;  /* 0x0000003d08517207 */ /* 0x001fe20000000000 */
[----:B------:R0:W-:Y:S01]  /*d450*/  SHFL.IDX PT, R24, R40, R6, 0x1c1f ;  /* 0x001c1f0628187589 */ /* 0x0001e200000e0000 */
[----:B-1----:R-:W-:Y:S02]  /*d460*/  SEL R48, R89, R88, P0 ;  /* 0x0000005859307207 */ /* 0x002fe40000000000 */
[----:B------:R-:W-:Y:S01]  /*d470*/  SEL R47, R87, R28, P0 ;  /* 0x0000001c572f7207 */ /* 0x000fe20000000000 */
[----:B------:R1:W2:Y:S01]  /*d480*/  SHFL.IDX PT, R25, R36, R6, 0x1c1f ;  /* 0x001c1f0624197589 */ /* 0x0002a200000e0000 */
[----:B------:R-:W-:Y:S02]  /*d490*/  SEL R49, R28, R87, P0 ;  /* 0x000000571c317207 */ /* 0x000fe40000000000 */
[----:B------:R-:W-:Y:S01]  /*d4a0*/  SEL R59, R5, R86, P0 ;  /* 0x00000056053b7207 */ /* 0x000fe20000000000 */
[----:B------:R-:W-:Y:S01]  /*d4b0*/  SHFL.IDX PT, R104, R55, R6, 0x1c1f ;  /* 0x001c1f0637687589 */ /* 0x000fe200000e0000 */
[----:B------:R-:W-:-:S02]  /*d4c0*/  SEL R93, R27, R4, P0 ;  /* 0x000000041b5d7207 */ /* 0x000fc40000000000 */
[----:B0-----:R-:W-:Y:S01]  /*d4d0*/  SEL R40, R26, R67, P0 ;  /* 0x000000431a287207 */ /* 0x001fe20000000000 */
[----:B------:R0:W3:Y:S01]  /*d4e0*/  SHFL.IDX PT, R103, R52, R6, 0x1c1f ;  /* 0x001c1f0634677589 */ /* 0x0000e200000e0000 */
[----:B------:R-:W-:Y:S02]  /*d4f0*/  SEL R67, R13, R58, P0 ;  /* 0x0000003a0d437207 */ /* 0x000fe40000000000 */
[----:B-1----:R-:W-:Y:S01]  /*d500*/  SEL R36, R44, R63, P0 ;  /* 0x0000003f2c247207 */ /* 0x002fe20000000000 */
[----:B------:R-:W-:Y:S01]  /*d510*/  SHFL.IDX PT, R108, R56, R6, 0x1c1f ;  /* 0x001c1f06386c7589 */ /* 0x000fe200000e0000 */
[----:B------:R-:W-:Y:S02]  /*d520*/  SEL R58, R84, R85, P0 ;  /* 0x00000055543a7207 */ /* 0x000fe40000000000 */
[----:B------:R-:W-:Y:S01]  /*d530*/  SEL R44, R46, R71, P0 ;  /* 0x000000472e2c7207 */ /* 0x000fe20000000000 */
[----:B------:R-:W1:Y:S01]  /*d540*/  SHFL.IDX PT, R107, R54, R6, 0x1c1f ;  /* 0x001c1f06366b7589 */ /* 0x000e6200000e0000 */
[----:B------:R-:W-:-:S02]  /*d550*/  SEL R84, R85, R84, P0 ;  /* 0x0000005455547207 */ /* 0x000fc40000000000 */
[----:B0-----:R-:W-:Y:S01]  /*d560*/  SEL R52, R32, R91, P0 ;  /* 0x0000005b20347207 */ /* 0x001fe20000000000 */
[----:B------:R0:W4:Y:S01]  /*d570*/  SHFL.IDX PT, R110, R57, R6, 0x1c1f ;  /* 0x001c1f06396e7589 */ /* 0x00012200000e0000 */
[----:B------:R-:W-:Y:S02]  /*d580*/  SEL R71, R11, R14, P0 ;  /* 0x0000000e0b477207 */ /* 0x000fe40000000000 */
[----:B------:R-:W-:Y:S02]  /*d590*/  SEL R46, R88, R89, P0 ;  /* 0x00000059582e7207 */ /* 0x000fe40000000000 */
[----:B------:R-:W-:Y:S02]  /*d5a0*/  SEL R85, R86, R5, P0 ;  /* 0x0000000556557207 */ /* 0x000fe40000000000 */
[----:B------:R-:W-:Y:S02]  /*d5b0*/  SEL R91, R4, R27, P0 ;  /* 0x0000001b045b7207 */ /* 0x000fe40000000000 */
[----:B------:R-:W-:-:S02]  /*d5c0*/  F2FP.BF16.F32.PACK_AB R4, R83, R82 ;  /* 0x000000525304723e */ /* 0x000fc400000010ff */
[----:B------:R-:W-:Y:S02]  /*d5d0*/  F2FP.BF16.F32.PACK_AB R5, R35, R34 ;  /* 0x000000222305723e */ /* 0x000fe400000010ff */
[----:B0-----:R-:W-:Y:S02]  /*d5e0*/  F2FP.BF16.F32.PACK_AB R6, R81, R80 ;  /* 0x000000505106723e */ /* 0x001fe400000010ff */
[----:B------:R-:W-:Y:S02]  /*d5f0*/  F2FP.BF16.F32.PACK_AB R7, R37, R36 ;  /* 0x000000242507723e */ /* 0x000fe400000010ff */
[----:B--2---:R-:W-:Y:S02]  /*d600*/  SEL R62, R60, R25, P0 ;  /* 0x000000193c3e7207 */ /* 0x004fe40000000000 */
[----:B------:R-:W-:Y:S01]  /*d610*/  SEL R63, R15, R24, P0 ;  /* 0x000000180f3f7207 */ /* 0x000fe20000000000 */
[----:B------:R0:W-:Y:S01]  /*d620*/  STSM.16.M88.4 [R99], R4 ;  /* 0x0000000463007844 */ /* 0x0001e20000000200 */
[----:B------:R-:W-:-:S02]  /*d630*/  SEL R61, R24, R15, P0 ;  /* 0x0000000f183d7207 */ /* 0x000fc40000000000 */
[----:B------:R-:W-:Y:S02]  /*d640*/  F2FP.BF16.F32.PACK_AB R8, R79, R78 ;  /* 0x0000004e4f08723e */ /* 0x000fe400000010ff */
[----:B------:R-:W-:Y:S02]  /*d650*/  F2FP.BF16.F32.PACK_AB R11, R41, R40 ;  /* 0x00000028290b723e */ /* 0x000fe400000010ff */
[----:B------:R-:W-:Y:S02]  /*d660*/  SEL R60, R25, R60, P0 ;  /* 0x0000003c193c7207 */ /* 0x000fe40000000000 */
[----:B------:R-:W-:Y:S01]  /*d670*/  F2FP.BF16.F32.PACK_AB R13, R43, R42 ;  /* 0x0000002a2b0d723e */ /* 0x000fe200000010ff */
[----:B------:R-:W-:Y:S01]  /*d680*/  STSM.16.M88.4 [R100], R8 ;  /* 0x0000000864007844 */ /* 0x000fe20000000200 */
[----:B------:R-:W-:Y:S02]  /*d690*/  F2FP.BF16.F32.PACK_AB R14, R73, R72 ;  /* 0x00000048490e723e */ /* 0x000fe400000010ff */
[----:B------:R-:W-:-:S02]  /*d6a0*/  F2FP.BF16.F32.PACK_AB R15, R45, R44 ;  /* 0x0000002c2d0f723e */ /* 0x000fc400000010ff */
[----:B---3--:R-:W-:Y:S01]  /*d6b0*/  SEL R54, R102, R103, P0 ;  /* 0x0000006766367207 */ /* 0x008fe20000000000 */
[----:B0-----:R-:W-:Y:S01]  /*d6c0*/  IMAD.U32 R99, RZ, RZ, UR9 ;  /* 0x00000009ff637e24 */ /* 0x001fe2000f8e00ff */
[----:B------:R-:W-:Y:S01]  /*d6d0*/  SEL R56, R103, R102, P0 ;  /* 0x0000006667387207 */ /* 0x000fe20000000000 */
[----:B------:R-:W-:Y:S01]  /*d6e0*/  STSM.16.M88.4 [R97], R12 ;  /* 0x0000000c61007844 */ /* 0x000fe20000000200 */
[----:B------:R-:W-:Y:S02]  /*d6f0*/  SEL R55, R101, R104, P0 ;  /* 0x0000006865377207 */ /* 0x000fe40000000000 */
[----:B------:R-:W-:Y:S02]  /*d700*/  SEL R57, R104, R101, P0 ;  /* 0x0000006568397207 */ /* 0x000fe40000000000 */
[----:B------:R-:W-:Y:S02]  /*d710*/  F2FP.BF16.F32.PACK_AB R24, R71, R70 ;  /* 0x000000464718723e */ /* 0x000fe400000010ff */
[----:B------:R-:W-:-:S02]  /*d720*/  F2FP.BF16.F32.PACK_AB R25, R47, R46 ;  /* 0x0000002e2f19723e */ /* 0x000fc400000010ff */
[----:B------:R-:W-:Y:S02]  /*d730*/  F2FP.BF16.F32.PACK_AB R26, R69, R68 ;  /* 0x00000044451a723e */ /* 0x000fe400000010ff */
[----:B------:R-:W-:Y:S02]  /*d740*/  F2FP.BF16.F32.PACK_AB R27, R49, R48 ;  /* 0x00000030311b723e */ /* 0x000fe400000010ff */
[----:B-1----:R-:W-:Y:S02]  /*d750*/  SEL R86, R106, R107, P0 ;  /* 0x0000006b6a567207 */ /* 0x002fe40000000000 */
[----:B------:R-:W-:Y:S01]  /*d760*/  SEL R88, R107, R106, P0 ;  /* 0x0000006a6b587207 */ /* 0x000fe20000000000 */
[----:B------:R0:W-:Y:S01]  /*d770*/  STSM.16.M88.4 [R98], R24 ;  /* 0x0000001862007844 */ /* 0x0001e20000000200 */
[----:B------:R-:W-:Y:S02]  /*d780*/  SEL R87, R105, R108, P0 ;  /* 0x0000006c69577207 */ /* 0x000fe40000000000 */
[----:B------:R-:W-:-:S02]  /*d790*/  SEL R89, R108, R105, P0 ;  /* 0x000000696c597207 */ /* 0x000fc40000000000 */
[----:B----4-:R-:W-:Y:S02]  /*d7a0*/  SEL R28, R109, R110, P0 ;  /* 0x0000006e6d1c7207 */ /* 0x010fe40000000000 */
[----:B------:R-:W-:Y:S02]  /*d7b0*/  SEL R32, R110, R109, P0 ;  /* 0x0000006d6e207207 */ /* 0x000fe40000000000 */
[----:B------:R-:W-:Y:S02]  /*d7c0*/  F2FP.BF16.F32.PACK_AB R4, R67, R66 ;  /* 0x000000424304723e */ /* 0x000fe400000010ff */
[----:B------:R-:W-:Y:S02]  /*d7d0*/  F2FP.BF16.F32.PACK_AB R5, R51, R50 ;  /* 0x000000323305723e */ /* 0x000fe400000010ff */
[----:B------:R-:W-:Y:S02]  /*d7e0*/  F2FP.BF16.F32.PACK_AB R6, R65, R64 ;  /* 0x000000404106723e */ /* 0x000fe400000010ff */
[----:B------:R-:W-:Y:S01]  /*d7f0*/  F2FP.BF16.F32.PACK_AB R7, R53, R52 ;  /* 0x000000343507723e */ /* 0x000fe200000010ff */
[----:B0-----:R-:W-:Y:S01]  /*d800*/  IMAD.U32 R98, RZ, RZ, UR8 ;  /* 0x00000008ff627e24 */ /* 0x001fe2000f8e00ff */
[----:B------:R-:W-:Y:S01]  /*d810*/  F2FP.BF16.F32.PACK_AB R8, R63, R62 ;  /* 0x0000003e3f08723e */ /* 0x000fe200000010ff */
[----:B------:R-:W-:Y:S01]  /*d820*/  ULDC.64 UR8, c[0x0][0xc08] ;  /* 0x0003020000087ab9 */ /* 0x000fe20000000a00 */
[----:B------:R-:W-:Y:S01]  /*d830*/  F2FP.BF16.F32.PACK_AB R9, R55, R54 ;  /* 0x000000363709723e */ /* 0x000fe200000010ff */
[----:B------:R0:W-:Y:S01]  /*d840*/  STSM.16.M88.4 [R94], R4 ;  /* 0x000000045e007844 */ /* 0x0001e20000000200 */
        /* <DEDUP_REMOVED lines=10> */
[----:B------:R-:W-:Y:S01]  /*d8f0*/  F2FP.BF16.F32.PACK_AB R26, R93, R92 ;  /* 0x0000005c5d1a723e */ /* 0x000fe200000010ff */
[----:B0-----:R-:W0:Y:S01]  /*d900*/  LDC R94, c[0x0][0xbe8] ;  /* 0x0002fa00ff5e7b82 */ /* 0x001e220000000800 */
[----:B------:R-:W-:Y:S02]  /*d910*/  F2FP.BF16.F32.PACK_AB R27, R33, R32 ;  /* 0x00000020211b723e */ /* 0x000fe400000010ff */
[----:B------:R-:W-:-:S03]  /*d920*/  ISETP.NE.U32.AND P0, PT, RZ, UR10, PT ;  /* 0x0000000aff007c0c */ /* 0x000fc6000bf05070 */
[----:B------:R3:W-:Y:S02]  /*d930*/  STSM.16.M88.4 [R96], R24 ;  /* 0x0000001860007844 */ /* 0x0007e40000000200 */
[----:B------:R-:W-:Y:S01]  /*d940*/  BAR.SYNC.DEFER_BLOCKING 0x1, 0x100 ;  /* 0x0044000000007b1d */ /* 0x000fe20000010000 */
[----:B------:R-:W-:-:S13]  /*d950*/  ISETP.NE.AND.EX P0, PT, RZ, UR11, PT, P0 ;  /* 0x0000000bff007c0c */ /* 0x000fda000bf05300 */
[----:B------:R-:W4:Y:S01]  /*d960*/  @P0 LDG.E R97, desc[UR36][R98.64] ;  /* 0x0000002462610981 */ /* 0x000f22000c1e1900 */
[----:B------:R-:W-:Y:S01]  /*d970*/  UISETP.NE.U32.AND UP0, UPT, UR8, URZ, UPT ;  /* 0x0000003f0800728c */ /* 0x000fe2000bf05070 */
[----:B0-----:R-:W-:Y:S01]  /*d980*/  ISETP.NE.AND P1, PT, R94, 0x1, PT ;  /* 0x000000015e00780c */ /* 0x001fe20003f25270 */
[----:B------:R-:W-:Y:S02]  /*d990*/  ULDC UR4, c[0x0][0xa88] ;  /* 0x0002a20000047ab9 */ /* 0x000fe40000000800 */
[----:B------:R-:W-:Y:S01]  /*d9a0*/  UISETP.NE.AND.EX UP0, UPT, UR9, URZ, UPT, UP0 ;  /* 0x0000003f0900728c */ /* 0x000fe2000bf05300 */
[----:B-1----:R-:W-:Y:S01]  /*d9b0*/  IMAD.U32 R9, RZ, RZ, UR4 ;  /* 0x00000004ff097e24 */ /* 0x002fe2000f8e00ff */
[----:B------:R-:W-:-:S04]  /*d9c0*/  UMOV UR16, 0x9b8 ;  /* 0x000009b800107882 */ /* 0x000fc80000000000 */
[----:B------:R-:W-:-:S04]  /*d9d0*/  PLOP3.LUT P4, PT, PT, PT, UP0, 0x80, 0x0 ;  /* 0x000000000000781c */ /* 0x000fc80003f8f008 */
[----:B------:R-:W0:Y:S01]  /*d9e0*/  @P1 LDC R6, c[0x0][0xbec] ;  /* 0x0002fb00ff061b82 */ /* 0x000e220000000800 */
[----:B------:R-:W-:-:S04]  /*d9f0*/  @UP0 ULEA UR8, UP1, UR54, UR8, 0x2 ;  /* 0x0000000836080291 */ /* 0x000fc8000f82103f */
[----:B------:R-:W-:Y:S02]  /*da00*/  @UP0 ULEA.HI.X UR9, UR54, UR9, UR58, 0x2, UP1 ;  /* 0x0000000936090291 */ /* 0x000fe400088f143a */
[----:B------:R-:W-:Y:S01]  /*da10*/  UISETP.GT.AND UP1, UPT, UR57, 0x1, UPT ;  /* 0x000000013900788c */ /* 0x000fe2000bf24270 */
[----:B------:R-:W1:Y:S01]  /*da20*/  @P1 LDC R11, c[0x0][0xbf0] ;  /* 0x0002fc00ff0b1b82 */ /* 0x000e620000000800 */
[----:B------:R-:W-:Y:S02]  /*da30*/  IMAD.U32 R4, RZ, RZ, UR8 ;  /* 0x00000008ff047e24 */ /* 0x000fe4000f8e00ff */
[----:B------:R-:W-:Y:S01]  /*da40*/  USEL UR16, UR16, 0x978, UP1 ;  /* 0x0000097810107887 */ /* 0x000fe20008800000 */
[----:B------:R-:W-:Y:S01]  /*da50*/  IMAD.U32 R5, RZ, RZ, UR9 ;  /* 0x00000009ff057e24 */ /* 0x000fe2000f8e00ff */
[----:B------:R-:W-:Y:S01]  /*da60*/  UISETP.NE.U32.AND UP0, UPT, UR10, URZ, UPT ;  /* 0x0000003f0a00728c */ /* 0x000fe2000bf05070 */
[----:B--2---:R-:W-:Y:S01]  /*da70*/  VIADD R13, R18, UR49 ;  /* 0x00000031120d7c36 */ /* 0x004fe20008000000 */
[----:B------:R-:W-:-:S02]  /*da80*/  UMOV UR4, URZ ;  /* 0x0000003f00047c82 */ /* 0x000fc40008000000 */
[----:B------:R-:W-:Y:S01]  /*da90*/  UISETP.NE.AND.EX UP0, UPT, UR11, URZ, UPT, UP0 ;  /* 0x0000003f0b00728c */ /* 0x000fe2000bf05300 */
[----:B------:R0:W5:Y:S01]  /*daa0*/  @P4 LDG.E R9, desc[UR36][R4.64] ;  /* 0x0000002404094981 */ /* 0x000162000c1e1900 */
[----:B------:R-:W-:Y:S01]  /*dab0*/  USEL UR7, UR59, URZ, UP1 ;  /* 0x0000003f3b077287 */ /* 0x000fe20008800000 */
[----:B------:R-:W-:Y:S01]  /*dac0*/  IMAD.MOV.U32 R7, RZ, RZ, R13 ;  /* 0x000000ffff077224 */ /* 0x000fe200078e000d */
[----:B------:R-:W-:Y:S02]  /*dad0*/  USEL UR54, UR54, URZ, !UP0 ;  /* 0x0000003f36367287 */ /* 0x000fe4000c000000 */
[----:B------:R-:W-:Y:S01]  /*dae0*/  ULDC.64 UR10, c[0x0][UR16+0x218] ;  /* 0x00008600100a7abb */ /* 0x000fe20008000a00 */
[----:B------:R-:W-:Y:S01]  /*daf0*/  ULDC.64 UR14, c[0x0][UR16+0x228] ;  /* 0x00008a00100e7abb */ /* 0x000fe20008000a00 */
[----:B------:R-:W-:Y:S01]  /*db00*/  ULDC.64 UR12, c[0x0][UR16+0x220] ;  /* 0x00008800100c7abb */ /* 0x000fe20008000a00 */
[----:B------:R-:W-:Y:S02]  /*db10*/  UIMAD.WIDE.U32 UR8, UR10, UR55, URZ ;  /* 0x000000370a0872a5 */ /* 0x000fe4000f8e003f */
[----:B------:R-:W-:Y:S01]  /*db20*/  UIMAD.WIDE.U32 UR18, UR14, UR7, URZ ;  /* 0x000000070e1272a5 */ /* 0x000fe2000f8e003f */
[----:B0-----:R-:W-:Y:S01]  /*db30*/  @P1 IMAD.HI.U32 R4, R13, R6, RZ ;  /* 0x000000060d041227 */ /* 0x001fe200078e00ff */
[----:B------:R-:W-:-:S02]  /*db40*/  UIMAD UR10, UR11, UR55, URZ ;  /* 0x000000370b0a72a4 */ /* 0x000fc4000f8e023f */
[----:B------:R-:W-:Y:S02]  /*db50*/  UIMAD UR14, UR15, UR7, URZ ;  /* 0x000000070f0e72a4 */ /* 0x000fe4000f8e023f */
[----:B------:R-:W-:Y:S01]  /*db60*/  USEL UR58, UR58, URZ, !UP0 ;  /* 0x0000003f3a3a7287 */ /* 0x000fe2000c000000 */
[----:B-1----:R-:W-:Y:S01]  /*db70*/  @P1 SHF.R.U32.HI R7, RZ, R11, R4 ;  /* 0x0000000bff071219 */ /* 0x002fe20000011604 */
[----:B------:R-:W-:Y:S01]  /*db80*/  UIMAD UR7, UR13, UR54, URZ ;  /* 0x000000360d0772a4 */ /* 0x000fe2000f8e023f */
[----:B------:R-:W-:Y:S01]  /*db90*/  IMAD.U32 R4, RZ, RZ, UR18 ;  /* 0x00000012ff047e24 */ /* 0x000fe2000f8e00ff */
[----:B------:R-:W-:Y:S01]  /*dba0*/  UIADD3 UR9, UR9, UR10, URZ ;  /* 0x0000000a09097290 */ /* 0x000fe2000fffe03f */
[----:B------:R-:W-:Y:S01]  /*dbb0*/  IMAD.U32 R5, RZ, RZ, UR19 ;  /* 0x00000013ff057e24 */ /* 0x000fe2000f8e00ff */
[----:B------:R-:W-:Y:S01]  /*dbc0*/  UIMAD.WIDE.U32 UR10, UR12, UR54, URZ ;  /* 0x000000360c0a72a5 */ /* 0x000fe2000f8e003f */
[--C-:B------:R-:W-:Y:S01]  /*dbd0*/  IMAD.MOV R11, RZ, RZ, -R7.reuse ;  /* 0x000000ffff0b7224 */ /* 0x100fe200078e0a07 */
[----:B------:R-:W-:Y:S01]  /*dbe0*/  UIMAD UR7, UR12, UR58, UR7 ;  /* 0x0000003a0c0772a4 */ /* 0x000fe2000f8e0207 */
[----:B------:R-:W-:Y:S01]  /*dbf0*/  SHF.R.S32.HI R5, RZ, 0x1f, R7 ;  /* 0x0000001fff057819 */ /* 0x000fe20000011407 */
[----:B------:R-:W-:Y:S01]  /*dc00*/  UIADD3 UR14, UR19, UR14, URZ ;  /* 0x0000000e130e7290 */ /* 0x000fe2000fffe03f */
[----:B------:R-:W-:Y:S01]  /*dc10*/  IMAD R11, R94, R11, R13 ;  /* 0x0000000b5e0b7224 */ /* 0x000fe200078e020d */
[----:B------:R-:W-:-:S04]  /*dc20*/  UIADD3 UR7, UR11, UR7, URZ ;  /* 0x000000070b077290 */ /* 0x000fc8000fffe03f */
[----:B------:R-:W-:Y:S01]  /*dc30*/  IMAD.U32 R8, RZ, RZ, UR14 ;  /* 0x0000000eff087e24 */ /* 0x000fe2000f8e00ff */
        /* <DEDUP_REMOVED lines=22> */
.L_x_2463:
        /* <DEDUP_REMOVED lines=63> */
[----:B------:R-:W-:Y:S01]  /*e190*/  IMAD R0, R22, 0x20, R202 ;  /* 0x0000002016007824 */ /* 0x000fe200078e02ca */
[----:B------:R-:W-:-:S02]  /*e1a0*/  ULDC.64 UR10, c[0x0][0xae8] ;  /* 0x0002ba00000a7ab9 */ /* 0x000fc40000000a00 */
[----:B------:R-:W5:Y:S04]  /*e1b0*/  LD.E.128 R12, desc[UR36][R12.64] ;  /* 0x000000240c0c7980 */ /* 0x000f68000c101d00 */
[----:B------:R-:W5:Y:S01]  /*e1c0*/  LD.E.128 R24, desc[UR36][R24.64] ;  /* 0x0000002418187980 */ /* 0x000f62000c101d00 */
[----:B-1----:R-:W1:Y:S01]  /*e1d0*/  @P1 LDC R21, c[0x0][0xbec] ;  /* 0x0002fb00ff151b82 */ /* 0x002e620000000800 */
[----:B------:R-:W-:Y:S01]  /*e1e0*/  UIADD3 UR9, UR9, UR7, URZ ;  /* 0x0000000709097290 */ /* 0x000fe2000fffe03f */
[----:B------:R-:W-:Y:S01]  /*e1f0*/  VIADD R2, R0, UR49 ;  /* 0x0000003100027c36 */ /* 0x000fe20008000000 */
[----:B------:R-:W5:Y:S02]  /*e200*/  LD.E.128 R32, desc[UR36][R32.64] ;  /* 0x0000002420207980 */ /* 0x000f64000c101d00 */
[----:B------:R-:W-:-:S02]  /*e210*/  UIMAD.WIDE.U32 UR8, UR55, UR10, UR8 ;  /* 0x0000000a370872a5 */ /* 0x000fc4000f8e0008 */
[----:B------:R-:W-:Y:S01]  /*e220*/  USHF.R.S32.HI UR4, URZ, 0x1f, UR54 ;  /* 0x0000001f3f047899 */ /* 0x000fe20008011436 */
[----:B------:R-:W5:Y:S01]  /*e230*/  LD.E.128 R36, desc[UR36][R36.64] ;  /* 0x0000002424247980 */ /* 0x000f62000c101d00 */
[----:B------:R-:W-:-:S03]  /*e240*/  UIMAD UR9, UR55, UR11, UR9 ;  /* 0x0000000b370972a4 */ /* 0x000fc6000f8e0209 */
[----:B------:R-:W-:Y:S01]  /*e250*/  ULDC.64 UR10, c[0x0][0xaf0] ;  /* 0x0002bc00000a7ab9 */ /* 0x000fe20000000a00 */
[----:B------:R-:W5:Y:S01]  /*e260*/  LD.E.128 R40, desc[UR36][R40.64] ;  /* 0x0000002428287980 */ /* 0x000f62000c101d00 */
[----:B------:R-:W-:Y:S01]  /*e270*/  UIMAD UR4, UR4, UR10, URZ ;  /* 0x0000000a040472a4 */ /* 0x000fe2000f8e023f */
[----:B------:R-:W-:Y:S02]  /*e280*/  IMAD.MOV.U32 R29, RZ, RZ, R2 ;  /* 0x000000ffff1d7224 */ /* 0x000fe400078e0002 */
[----:B------:R-:W5:Y:S01]  /*e290*/  LD.E.128 R44, desc[UR36][R44.64] ;  /* 0x000000242c2c7980 */ /* 0x000f62000c101d00 */
[----:B------:R-:W-:Y:S01]  /*e2a0*/  UIMAD UR4, UR54, UR11, UR4 ;  /* 0x0000000b360472a4 */ /* 0x000fe2000f8e0204 */
[----:B-1----:R-:W-:Y:S01]  /*e2b0*/  @P1 IMAD.HI.U32 R0, R2, R21, RZ ;  /* 0x0000001502001227 */ /* 0x002fe200078e00ff */
[----:B------:R-:W-:Y:S01]  /*e2c0*/  UIMAD.WIDE.U32 UR54, UR54, UR10, UR8 ;  /* 0x0000000a363672a5 */ /* 0x000fe2000f8e0008 */
        /* <DEDUP_REMOVED lines=14> */
[----:B------:R-:W-:Y:S02]  /*e3b0*/  IMAD.U32 R20, RZ, RZ, UR54 ;  /* 0x00000036ff147e24 */ /* 0x000fe4000f8e00ff */
[----:B------:R-:W-:-:S02]  /*e3c0*/  IMAD.U32 R21, RZ, RZ, UR4 ;  /* 0x00000004ff157e24 */ /* 0x000fc4000f8e00ff */
[C---:B------:R-:W-:Y:S01]  /*e3d0*/  IMAD R51, R29.reuse, UR9, R0 ;  /* 0x000000091d337c24 */ /* 0x040fe2000f8e0200 */
[----:B------:R-:W-:Y:S01]  /*e3e0*/  SHF.R.S32.HI R0, RZ, 0x1f, R49 ;  /* 0x0000001fff007819 */ /* 0x000fe20000011431 */
[----:B------:R-:W-:Y:S01]  /*e3f0*/  IMAD.WIDE.U32 R20, R29, UR8, R20 ;  /* 0x000000081d147c25 */ /* 0x000fe2000f8e0014 */
[----:B------:R-:W-:-:S03]  /*e400*/  ULDC.64 UR8, c[0x0][0xad8] ;  /* 0x0002b60000087ab9 */ /* 0x000fc60000000a00 */
        /* <DEDUP_REMOVED lines=30> */
.L_x_2466:
[----:B------:R-:W-:Y:S05]  /*e5f0*/  BSYNC B1 ;  /* 0x0000000000017941 */ /* 0x000fea0003800000 */
.L_x_2465:
        /* <DEDUP_REMOVED lines=13> */
.L_x_2468:
[----:B------:R-:W-:Y:S05]  /*e6d0*/  BSYNC B1 ;  /* 0x0000000000017941 */ /* 0x000fea0003800000 */
.L_x_2467:
        /* <DEDUP_REMOVED lines=13> */
.L_x_2470:
[----:B------:R-:W-:Y:S05]  /*e7b0*/  BSYNC B1 ;  /* 0x0000000000017941 */ /* 0x000fea0003800000 */
.L_x_2469:
        /* <DEDUP_REMOVED lines=16> */
.L_x_2464:
[----:B------:R-:W-:Y:S01]  /*e8c0*/  ULDC.64 UR10, c[0x0][0xb08] ;  /* 0x0002c200000a7ab9 */ /* 0x000fe20000000a00 */
[----:B0-----:R-:W0:Y:S01]  /*e8d0*/  @P1 LDC R0, c[0x0][0xbec] ;  /* 0x0002fb00ff001b82 */ /* 0x001e220000000800 */
[----:B------:R-:W-:Y:S01]  /*e8e0*/  UIMAD UR7, UR12, UR10, URZ ;  /* 0x0000000a0c0772a4 */ /* 0x000fe2000f8e023f */
[----:B------:R-:W-:Y:S01]  /*e8f0*/  IMAD.MOV.U32 R7, RZ, RZ, R13 ;  /* 0x000000ffff077224 */ /* 0x000fe200078e000d */
[----:B------:R-:W-:Y:S01]  /*e900*/  UIMAD.WIDE.U32 UR8, UR4, UR10, URZ ;  /* 0x0000000a040872a5 */ /* 0x000fe2000f8e003f */
[----:B------:R-:W-:Y:S01]  /*e910*/  VIADD R2, R3, 0x29820 ;  /* 0x0002982003027836 */ /* 0x000fe20000000000 */
[----:B------:R-:W-:Y:S01]  /*e920*/  UIMAD UR7, UR4, UR11, UR7 ;  /* 0x0000000b040772a4 */ /* 0x000fe2000f8e0207 */
[----:B------:R-:W-:Y:S01]  /*e930*/  BSSY B1, `(.L_x_2472) ;  /* 0x000006b000017945 */ /* 0x000fe20003800000 */
[----:B------:R-:W-:Y:S01]  /*e940*/  USHF.R.S32.HI UR4, URZ, 0x1f, UR54 ;  /* 0x0000001f3f047899 */ /* 0x000fe20008011436 */
[----:B------:R-:W1:Y:S01]  /*e950*/  @P1 LDC R5, c[0x0][0xbf0] ;  /* 0x0002fc00ff051b82 */ /* 0x000e620000000800 */
[----:B------:R-:W-:Y:S01]  /*e960*/  UIADD3 UR9, UR9, UR7, URZ ;  /* 0x0000000709097290 */ /* 0x000fe2000fffe03f */
[----:B------:R-:W-:Y:S01]  /*e970*/  PRMT R2, RZ, 0x654, R2 ;  /* 0x00000654ff027816 */ /* 0x000fe20000000002 */
[----:B------:R-:W-:-:S02]  /*e980*/  ULDC.64 UR10, c[0x0][0xb38] ;  /* 0x0002ce00000a7ab9 */ /* 0x000fc40000000a00 */
[----:B------:R-:W-:Y:S01]  /*e990*/  UIMAD.WIDE.U32 UR8, UR55, UR10, UR8 ;  /* 0x0000000a370872a5 */ /* 0x000fe2000f8e0008 */
[----:B------:R2:W-:Y:S03]  /*e9a0*/  SYNCS.ARRIVE.TRANS64.RED.A1T0 RZ, [R2+URZ], RZ ;  /* 0x000000ff02ff79a7 */ /* 0x0005e6000810043f */
        /* <DEDUP_REMOVED lines=29> */
[----:B------:R-:W-:Y:S01]  /*eb80*/  IMAD.IADD R3, R5, 0x1, R7 ;  /* 0x0000000105037824 */ /* 0x000fe200078e0207 */
[----:B------:R-:W-:-:S04]  /*eb90*/  LEA R0, P1, R4, UR8, 0x2 ;  /* 0x0000000804007c11 */ /* 0x000fc8000f8210ff */
[----:B------:R-:W-:Y:S02]  /*eba0*/  LEA.HI.X R14, R4, UR9, R3, 0x2, P1 ;  /* 0x00000009040e7c11 */ /* 0x000fe400088f1403 */
[----:B------:R2:W0:Y:S04]  /*ebb0*/  SHFL.IDX PT, R4, R0, RZ, 0x1c1f ;  /* 0x001c1fff00047589 */ /* 0x00042800000e0000 */
[----:B------:R2:W1:Y:S01]  /*ebc0*/  SHFL.IDX PT, R5, R14, RZ, 0x1c1f ;  /* 0x001c1fff0e057589 */ /* 0x00046200000e0000 */
[----:B------:R-:W-:Y:S05]  /*ebd0*/  @P2 BRA `(.L_x_2473) ;  /* 0x0000000400002947 */ /* 0x000fea0003800000 */
[----:B------:R-:W-:Y:S02]  /*ebe0*/  ULDC UR4, c[0x0][0xac8] ;  /* 0x0002b20000047ab9 */ /* 0x000fe40000000800 */
[----:B------:R-:W-:Y:S02]  /*ebf0*/  ISETP.GE.AND P1, PT, R17, UR4, PT ;  /* 0x0000000411007c0c */ /* 0x000fe4000bf26270 */
[----:B------:R-:W-:Y:S02]  /*ec00*/  ISETP.GE.AND P4, PT, R201, UR4, PT ;  /* 0x00000004c9007c0c */ /* 0x000fe4000bf86270 */
[----:B------:R-:W-:Y:S02]  /*ec10*/  ISETP.GE.AND P3, PT, R200, UR4, PT ;  /* 0x00000004c8007c0c */ /* 0x000fe4000bf66270 */
[----:B------:R-:W-:-:S07]  /*ec20*/  ISETP.GE.AND P2, PT, R199, UR4, PT ;  /* 0x00000004c7007c0c */ /* 0x000fce000bf46270 */
[----:B012---:R-:W-:Y:S02]  /*ec30*/  @!P1 IMAD.WIDE R2, R17, 0x4, R4 ;  /* 0x0000000411029825 */ /* 0x007fe400078e0204 */
        /* <DEDUP_REMOVED lines=20> */
[CC--:B-1----:R-:W-:Y:S02]  /*ed80*/  @!P3 LEA R6, P6, R196.reuse, R4.reuse, 0x2 ;  /* 0x00000004c406b211 */ /* 0x0c2fe400078c10ff */
[----:B--2---:R-:W-:Y:S01]  /*ed90*/  @!P2 LEA R8, P5, R195, R4, 0x2 ;  /* 0x00000004c308a211 */ /* 0x004fe200078a10ff */
[----:B------:R1:W-:Y:S01]  /*eda0*/  @!P4 ST.E.64 desc[UR36][R2.64], R72 ;  /* 0x000000480200c985 */ /* 0x0003e2000c101b24 */
[----:B------:R-:W-:-:S02]  /*edb0*/  @!P3 LEA.HI.X R7, R196, R5, R213, 0x2, P6 ;  /* 0x00000005c407b211 */ /* 0x000fc400030f14d5 */
[----:B------:R-:W-:Y:S02]  /*edc0*/  ISETP.GE.AND P4, PT, R193, UR4, PT ;  /* 0x00000004c1007c0c */ /* 0x000fe4000bf86270 */
        /* <DEDUP_REMOVED lines=33> */
.L_x_2473:
[----:B------:R-:W-:Y:S05]  /*efe0*/  BSYNC B1 ;  /* 0x0000000000017941 */ /* 0x000fea0003800000 */
.L_x_2472:
[----:B-1--4-:R1:W3:Y:S04]  /*eff0*/  SHFL.IDX PT, R5, R14, 0x1, 0x1c1f ;  /* 0x003c1f000e057f89 */ /* 0x0122e800000e0000 */
        /* <DEDUP_REMOVED lines=8> */
[-C--:B0-----:R-:W-:Y:S02]  /*f080*/  @!P1 LEA R6, P4, R201, R4.reuse, 0x2 ;  /* 0x00000004c9069211 */ /* 0x081fe400078810ff */
[----:B--23--:R-:W-:Y:S02]  /*f090*/  @!P6 IMAD.WIDE R2, R17, 0x4, R4 ;  /* 0x000000041102e825 */ /* 0x00cfe400078e0204 */
        /* <DEDUP_REMOVED lines=13> */
[----:B-1----:R-:W-:Y:S01]  /*f170*/  @!P4 LEA R14, P5, R197, R4, 0x2 ;  /* 0x00000004c50ec211 */ /* 0x002fe200078a10ff */
[----:B------:R1:W-:Y:S01]  /*f180*/  @!P2 ST.E.64 desc[UR36][R10.64], R40 ;  /* 0x000000280a00a985 */ /* 0x0003e2000c101b24 */
[----:B------:R-:W-:-:S02]  /*f190*/  ISETP.GE.AND P2, PT, R194, UR4, PT ;  /* 0x00000004c2007c0c */ /* 0x000fc4000bf46270 */
[-C--:B------:R-:W-:Y:S01]  /*f1a0*/  @!P4 LEA.HI.X R15, R197, R5.reuse, R214, 0x2, P5 ;  /* 0x00000005c50fc211 */ /* 0x080fe200028f14d6 */
[----:B------:R4:W-:Y:S02]  /*f1b0*/  @!P3 ST.E.64 desc[UR36][R12.64], R42 ;  /* 0x0000002a0c00b985 */ /* 0x0009e4000c101b24 */
[CC--:B0-----:R-:W-:Y:S02]  /*f1c0*/  @!P0 LEA R2, P3, R196.reuse, R4.reuse, 0x2 ;  /* 0x00000004c4028211 */ /* 0x0c1fe400078610ff */
[----:B------:R-:W-:Y:S01]  /*f1d0*/  @!P4 ST.E.64 desc[UR36][R14.64], R44 ;  /* 0x0000002c0e00c985 */ /* 0x000fe2000c101b24 */
[----:B------:R-:W-:Y:S02]  /*f1e0*/  ISETP.GE.AND P4, PT, R193, UR4, PT ;  /* 0x00000004c1007c0c */ /* 0x000fe4000bf86270 */
[----:B--2---:R-:W-:Y:S02]  /*f1f0*/  @!P1 LEA R6, P5, R195, R4, 0x2 ;  /* 0x00000004c3069211 */ /* 0x004fe400078a10ff */
[----:B------:R-:W-:-:S02]  /*f200*/  @!P0 LEA.HI.X R3, R196, R5, R213, 0x2, P3 ;  /* 0x00000005c4038211 */ /* 0x000fc400018f14d5 */
[----:B------:R-:W-:Y:S02]  /*f210*/  ISETP.GE.AND P3, PT, R192, UR4, PT ;  /* 0x00000004c0007c0c */ /* 0x000fe4000bf66270 */
[CC--:B---3--:R-:W-:Y:S01]  /*f220*/  @!P2 LEA R8, P6, R194.reuse, R4.reuse, 0x2 ;  /* 0x00000004c208a211 */ /* 0x0c8fe200078c10ff */
[----:B------:R0:W-:Y:S01]  /*f230*/  @!P0 ST.E.64 desc[UR36][R2.64], R46 ;  /* 0x0000002e02008985 */ /* 0x0001e2000c101b24 */
[-C--:B------:R-:W-:Y:S02]  /*f240*/  @!P1 LEA.HI.X R7, R195, R5.reuse, R212, 0x2, P5 ;  /* 0x00000005c3079211 */ /* 0x080fe400028f14d4 */
[----:B------:R-:W-:Y:S02]  /*f250*/  @!P2 LEA.HI.X R9, R194, R5, R211, 0x2, P6 ;  /* 0x00000005c209a211 */ /* 0x000fe400030f14d3 */
[----:B------:R-:W-:Y:S01]  /*f260*/  ISETP.GE.AND P0, PT, R191, UR4, PT ;  /* 0x00000004bf007c0c */ /* 0x000fe2000bf06270 */
[----:B------:R2:W-:Y:S01]  /*f270*/  @!P1 ST.E.64 desc[UR36][R6.64], R48 ;  /* 0x0000003006009985 */ /* 0x0005e2000c101b24 */
[----:B-1----:R-:W-:-:S02]  /*f280*/  @!P4 LEA R10, P1, R193, R4, 0x2 ;  /* 0x00000004c10ac211 */ /* 0x002fc400078210ff */
[----:B------:R-:W-:Y:S01]  /*f290*/  ISETP.GE.AND P5, PT, R190, UR4, PT ;  /* 0x00000004be007c0c */ /* 0x000fe2000bfa6270 */
[----:B------:R1:W-:Y:S01]  /*f2a0*/  @!P2 ST.E.64 desc[UR36][R8.64], R50 ;  /* 0x000000320800a985 */ /* 0x0003e2000c101b24 */
[----:B------:R-:W-:Y:S02]  /*f2b0*/  @!P4 LEA.HI.X R11, R193, R5, R210, 0x2, P1 ;  /* 0x00000005c10bc211 */ /* 0x000fe400008f14d2 */
[----:B------:R-:W-:Y:S02]  /*f2c0*/  ISETP.GE.AND P2, PT, R189, UR4, PT ;  /* 0x00000004bd007c0c */ /* 0x000fe4000bf46270 */
[----:B------:R-:W-:Y:S01]  /*f2d0*/  ISETP.GE.AND P1, PT, R188, UR4, PT ;  /* 0x00000004bc007c0c */ /* 0x000fe2000bf26270 */
[----:B------:R3:W-:Y:S01]  /*f2e0*/  @!P4 ST.E.64 desc[UR36][R10.64], R52 ;  /* 0x000000340a00c985 */ /* 0x0007e2000c101b24 */
[-C--:B----4-:R-:W-:Y:S02]  /*f2f0*/  @!P3 LEA R12, P6, R192, R4.reuse, 0x2 ;  /* 0x00000004c00cb211 */ /* 0x090fe400078c10ff */
[----:B0-----:R-:W-:-:S02]  /*f300*/  @!P0 LEA R2, P4, R191, R4, 0x2 ;  /* 0x00000004bf028211 */ /* 0x001fc400078810ff */
[-C--:B------:R-:W-:Y:S02]  /*f310*/  @!P3 LEA.HI.X R13, R192, R5.reuse, R209, 0x2, P6 ;  /* 0x00000005c00db211 */ /* 0x080fe400030f14d1 */
[----:B------:R-:W-:-:S03]  /*f320*/  @!P0 LEA.HI.X R3, R191, R5, R208, 0x2, P4 ;  /* 0x00000005bf038211 */ /* 0x000fc600020f14d0 */
[----:B------:R3:W-:Y:S01]  /*f330*/  @!P3 ST.E.64 desc[UR36][R12.64], R54 ;  /* 0x000000360c00b985 */ /* 0x0007e2000c101b24 */
[-C--:B--2---:R-:W-:Y:S02]  /*f340*/  @!P5 LEA R6, P3, R190, R4.reuse, 0x2 ;  /* 0x00000004be06d211 */ /* 0x084fe400078610ff */
        /* <DEDUP_REMOVED lines=11> */
[----:B---3--:R-:W-:-:S04]  /*f400*/  LEA R2, P0, R23, R4, 0x2 ;  /* 0x0000000417027211 */ /* 0x008fc800078010ff */
[----:B------:R-:W-:-:S05]  /*f410*/  LEA.HI.X R3, R23, R5, R204, 0x2, P0 ;  /* 0x0000000517037211 */ /* 0x000fca00000f14cc */
[----:B------:R4:W-:Y:S01]  /*f420*/  ST.E.64 desc[UR36][R2.64], R32 ;  /* 0x0000002002007985 */ /* 0x0009e2000c101b24 */
[----:B------:R-:W-:Y:S05]  /*f430*/  BRA `(.L_x_2471) ;  /* 0x0000000c000c7947 */ /* 0x000fea0003800000 */
.L_x_2462:
        /* <DEDUP_REMOVED lines=29> */
.L_x_2474:
[----:B------:R-:W-:Y:S01]  /*f610*/  USEL UR54, UR54, URZ, !UP0 ;  /* 0x0000003f36367287 */ /* 0x000fe2000c000000 */
[----:B------:R-:W-:Y:S01]  /*f620*/  BSSY B1, `(.L_x_2475) ;  /* 0x0000038000017945 */ /* 0x000fe20003800000 */
[----:B------:R-:W-:-:S03]  /*f630*/  USEL UR58, UR58, URZ, !UP0 ;  /* 0x0000003f3a3a7287 */ /* 0x000fc6000c000000 */
[----:B------:R-:W-:Y:S09]  /*f640*/  @P0 BRA `(.L_x_2476) ;  /* 0x0000000000d40947 */ /* 0x000ff20003800000 */
        /* <DEDUP_REMOVED lines=32> */
[----:B------:R-:W-:Y:S01]  /*f850*/  UIADD3.X UR7, UR7, UR11, UR16, UP0, UP1 ;  /* 0x0000000b07077290 */ /* 0x000fe200087e2410 */
[----:B-1----:R-:W-:Y:S01]  /*f860*/  @P0 SHF.R.U32.HI R5, RZ, R7, R2 ;  /* 0x00000007ff050219 */ /* 0x002fe20000011602 */
[----:B------:R-:W-:Y:S01]  /*f870*/  IMAD.U32 R2, RZ, RZ, UR20 ;  /* 0x00000014ff027e24 */ /* 0x000fe2000f8e00ff */
[----:B------:R-:W-:Y:S01]  /*f880*/  ULDC.64 UR8, c[0x0][UR17+0x210] ;  /* 0x0000840011087abb */ /* 0x000fe20008000a00 */
[----:B------:R-:W-:Y:S01]  /*f890*/  ULDC.64 UR10, c[0x0][0xba8] ;  /* 0x0002ea00000a7ab9 */ /* 0x000fe20000000a00 */
[----:B------:R-:W-:Y:S01]  /*f8a0*/  @!UP2 ULDC UR10, c[0x0][0xb50] ;  /* 0x0002d400000aaab9 */ /* 0x000fe20000000800 */
[--C-:B------:R-:W-:Y:S01]  /*f8b0*/  IMAD.MOV R7, RZ, RZ, -R5.reuse ;  /* 0x000000ffff077224 */ /* 0x100fe200078e0a05 */
[----:B------:R-:W-:Y:S01]  /*f8c0*/  IADD3 R2, P0, P1, R5, UR14, R2 ;  /* 0x0000000e05027c10 */ /* 0x000fe2000f91e002 */
[----:B------:R-:W-:Y:S01]  /*f8d0*/  @!UP2 ULDC UR11, c[0x0][0xb54] ;  /* 0x0002d500000baab9 */ /* 0x000fe20000000800 */
[----:B------:R-:W-:Y:S01]  /*f8e0*/  SHF.R.S32.HI R5, RZ, 0x1f, R5 ;  /* 0x0000001fff057819 */ /* 0x000fe20000011405 */
[----:B------:R-:W-:-:S03]  /*f8f0*/  IMAD R7, R9, R7, R4 ;  /* 0x0000000709077224 */ /* 0x000fc600078e0204 */
[----:B------:R-:W-:Y:S01]  /*f900*/  IADD3.X R3, R5, UR7, R6, P0, P1 ;  /* 0x0000000705037c10 */ /* 0x000fe200087e2406 */
        /* <DEDUP_REMOVED lines=9> */
.L_x_2476:
[----:B------:R-:W-:Y:S05]  /*f9a0*/  BSYNC B1 ;  /* 0x0000000000017941 */ /* 0x000fea0003800000 */
.L_x_2475:
        /* <DEDUP_REMOVED lines=11> */
[----:B------:R-:W-:Y:S01]  /*fa60*/  ULDC.64 UR10, c[0x0][0xae8] ;  /* 0x0002ba00000a7ab9 */ /* 0x000fe20000000a00 */
[----:B------:R-:W-:Y:S01]  /*fa70*/  UIADD3 UR9, UR9, UR7, URZ ;  /* 0x0000000709097290 */ /* 0x000fe2000fffe03f */
[----:B0-----:R-:W-:-:S03]  /*fa80*/  IMAD.MOV.U32 R5, RZ, RZ, R6 ;  /* 0x000000ffff057224 */ /* 0x001fc600078e0006 */
        /* <DEDUP_REMOVED lines=19> */
[----:B------:R-:W-:Y:S02]  /*fbc0*/  IMAD.U32 R2, RZ, RZ, UR54 ;  /* 0x00000036ff027e24 */ /* 0x000fe4000f8e00ff */
[C---:B------:R-:W-:Y:S01]  /*fbd0*/  IMAD R9, R5.reuse, UR9, R4 ;  /* 0x0000000905097c24 */ /* 0x040fe2000f8e0204 */
[----:B------:R-:W-:Y:S01]  /*fbe0*/  SHF.R.S32.HI R4, RZ, 0x1f, R7 ;  /* 0x0000001fff047819 */ /* 0x000fe20000011407 */
[----:B------:R-:W-:Y:S01]  /*fbf0*/  IMAD.WIDE.U32 R2, R5, UR8, R2 ;  /* 0x0000000805027c25 */ /* 0x000fe2000f8e0002 */
[----:B------:R-:W-:-:S03]  /*fc00*/  ULDC.64 UR8, c[0x0][0xad8] ;  /* 0x0002b60000087ab9 */ /* 0x000fc60000000a00 */
        /* <DEDUP_REMOVED lines=27> */
.L_x_2478:
[----:B------:R-:W-:Y:S05]  /*fdc0*/  BSYNC B1 ;  /* 0x0000000000017941 */ /* 0x000fea0003800000 */
.L_x_2477:
        /* <DEDUP_REMOVED lines=13> */
.L_x_2480:
[----:B------:R-:W-:Y:S05]  /*fea0*/  BSYNC B1 ;  /* 0x0000000000017941 */ /* 0x000fea0003800000 */
.L_x_2479:
        /* <DEDUP_REMOVED lines=13> */
.L_x_2482:
[----:B------:R-:W-:Y:S05]  /*ff80*/  BSYNC B1 ;  /* 0x0000000000017941 */ /* 0x000fea0003800000 */
.L_x_2481:
        /* <DEDUP_REMOVED lines=14> */
.L_x_2471:
[----:B------:R-:W-:Y:S05]  /*10070*/  BSYNC B0 ;  /* 0x0000000000007941 */ /* 0x000fea0003800000 */
.L_x_2461:
[----:B------:R-:W-:Y:S02]  /*10080*/  ULDC UR4, c[0x0][0xc3c] ;  /* 0x00030f0000047ab9 */ /* 0x000fe40000000800 */
[----:B------:R-:W-:-:S13]  /*10090*/  ISETP.GE.AND P0, PT, R31, UR4, PT ;  /* 0x000000041f007c0c */ /* 0x000fda000bf06270 */
[----:B------:R-:W-:Y:S05]  /*100a0*/  @!P0 BRA `(.L_x_2483) ;  /* 0xffffff0c00b08947 */ /* 0x000fea000383ffff */
[----:B------:R-:W-:Y:S05]  /*100b0*/  EXIT ;  /* 0x000000000000794d */ /* 0x000fea0003800000 */
.L_x_2418:
[----:B------:R-:W-:-:S08]  /*100c0*/  NOP ;  /* 0x0000000000007918 */ /* 0x000fd00000000000 */
[----:B0-----:R-:W0:-:S00]  /*100d0*/  USETMAXREG.DEALLOC.CTAPOOL 0x28 ;  /* 0x00000028000079c8 */ /* 0x001e0000080e0500 */
        /* <DEDUP_REMOVED lines=60> */
.L_x_2487:
        /* <DEDUP_REMOVED lines=36> */
.L_x_2485:
[----:B------:R-:W-:-:S04]  /*106e0*/  IMAD.IADD R8, R11, 0x1, -R8 ;  /* 0x000000010b087824 */ /* 0x000fc800078e0a08 */
[----:B------:R-:W-:-:S05]  /*106f0*/  IMAD R3, R5, R4, R8 ;  /* 0x0000000405037224 */ /* 0x000fca00078e0208 */
[----:B------:R-:W-:Y:S01]  /*10700*/  ISETP.GT.AND P0, PT, R3, R6, PT ;  /* 0x000000060300720c */ /* 0x000fe20003f04270 */
[----:B------:R-:W-:-:S12]  /*10710*/  IMAD.MOV.U32 R3, RZ, RZ, RZ ;  /* 0x000000ffff037224 */ /* 0x000fd800078e00ff */
        /* <DEDUP_REMOVED lines=13> */
.L_x_2488:
[----:B01----:R-:W-:-:S04]  /*107f0*/  IMAD R2, R3, R4, R8 ;  /* 0x0000000403027224 */ /* 0x003fc800078e0208 */
[----:B------:R-:W-:Y:S01]  /*10800*/  IMAD.IADD R5, R6, 0x1, -R2 ;  /* 0x0000000106057824 */ /* 0x000fe200078e0a02 */
[----:B------:R0:W-:Y:S01]  /*10810*/  STL [R1], R2 ;  /* 0x0000000201007387 */ /* 0x0001e20000100800 */
[----:B------:R-:W-:Y:S05]  /*10820*/  @!P1 BRA `(.L_x_2489) ;  /* 0x0000000000ec9947 */ /* 0x000fea0003800000 */
        /* <DEDUP_REMOVED lines=40> */
[----:B------:R-:W-:Y:S02]  /*10ab0*/  IMAD R3, R2, R6, R3 ;  /* 0x0000000602037224 */ /* 0x000fe400078e0203 */
[----:B------:R-:W-:-:S03]  /*10ac0*/  IMAD.MOV R6, RZ, RZ, -R8 ;  /* 0x000000ffff067224 */ /* 0x000fc600078e0a08 */
        /* <DEDUP_REMOVED lines=13> */
[----:B------:R-:W-:Y:S02]  /*10ba0*/  IMAD R2, R0, R6, R5 ;  /* 0x0000000600027224 */ /* 0x000fe400078e0205 */
[----:B------:R-:W-:-:S05]  /*10bb0*/  IMAD R3, R3, 0x10000, R4 ;  /* 0x0001000003037824 */ /* 0x000fca00078e0204 */
[----:B------:R1:W-:Y:S01]  /*10bc0*/  STL [R1+0x8], R3 ;  /* 0x0000080301007387 */ /* 0x0003e20000100800 */
[----:B------:R-:W-:Y:S05]  /*10bd0*/  BRA `(.L_x_2490) ;  /* 0x0000000400007947 */ /* 0x000fea0003800000 */
.L_x_2489:
        /* <DEDUP_REMOVED lines=36> */
[-C--:B------:R-:W-:Y:S02]  /*10e20*/  IABS R8, R13.reuse ;  /* 0x0000000d00087213 */ /* 0x080fe40000000000 */
[----:B------:R-:W-:Y:S02]  /*10e30*/  IABS R10, R13 ;  /* 0x0000000d000a7213 */ /* 0x000fe40000000000 */
[----:B------:R-:W0:Y:S08]  /*10e40*/  I2F.RP R4, R8 ;  /* 0x0000000800047306 */ /* 0x000e300000209400 */
[----:B0-----:R-:W0:Y:S02]  /*10e50*/  MUFU.RCP R4, R4 ;  /* 0x0000000400047308 */ /* 0x001e240000001000 */
[----:B0-----:R-:W-:-:S02]  /*10e60*/  VIADD R3, R4, 0xffffffe ;  /* 0x0ffffffe04037836 */ /* 0x001fc40000000000 */
[----:B------:R-:W-:-:S04]  /*10e70*/  IMAD.MOV R4, RZ, RZ, -R13 ;  /* 0x000000ffff047224 */ /* 0x000fc800078e0a0d */
        /* <DEDUP_REMOVED lines=20> */
[----:B------:R-:W-:-:S05]  /*10fc0*/  IMAD R3, R2, R4, R3 ;  /* 0x0000000402037224 */ /* 0x000fca00078e0203 */
[----:B------:R0:W-:Y:S02]  /*10fd0*/  STL [R1+0x8], R3 ;  /* 0x0000080301007387 */ /* 0x0001e40000100800 */
.L_x_2490:
[----:B01----:R-:W-:-:S05]  /*10fe0*/  LOP3.LUT R3, RZ, R2, RZ, 0x33, !PT ;  /* 0x00000002ff037212 */ /* 0x003fca00078e33ff */
[----:B------:R-:W-:-:S05]  /*10ff0*/  IMAD.IADD R0, R0, 0x1, R3 ;  /* 0x0000000100007824 */ /* 0x000fca00078e0203 */
[----:B------:R1:W-:Y:S01]  /*11000*/  STL [R1+0x4], R0 ;  /* 0x0000040001007387 */ /* 0x0003e20000100800 */
[----:B------:R-:W-:Y:S05]  /*11010*/  BRA `(.L_x_2491) ;  /* 0x0000000000107947 */ /* 0x000fea0003800000 */
.L_x_2486:
[----:B------:R0:W-:Y:S01]  /*11020*/  STL [R1], R6 ;  /* 0x0000000601007387 */ /* 0x0001e20000100800 */
[----:B------:R-:W-:-:S03]  /*11030*/  ULDC UR41, c[0x0][0xc3c] ;  /* 0x00030f0000297ab9 */ /* 0x000fc60000000800 */
[----:B------:R0:W-:Y:S04]  /*11040*/  STL [R1+0x4], RZ ;  /* 0x000004ff01007387 */ /* 0x0001e80000100800 */
[----:B------:R0:W-:Y:S02]  /*11050*/  STL [R1+0x8], RZ ;  /* 0x000008ff01007387 */ /* 0x0001e40000100800 */
.L_x_2491:
[----:B------:R-:W2:Y:S04]  /*11060*/  LDL R8, [R1] ;  /* 0x0000000001087983 */ /* 0x000ea80000100800 */
[----:B------:R-:W2:Y:S04]  /*11070*/  LDL R9, [R1+0x4] ;  /* 0x0000040001097983 */ /* 0x000ea80000100800 */
[----:B------:R-:W2:Y:S01]  /*11080*/  LDL R10, [R1+0x8] ;  /* 0x00000800010a7983 */ /* 0x000ea20000100800 */
[----:B------:R-:W-:Y:S01]  /*11090*/  ISETP.NE.AND P0, PT, R7, RZ, PT ;  /* 0x000000ff0700720c */ /* 0x000fe20003f05270 */
[----:B------:R-:W-:-:S12]  /*110a0*/  IMAD.U32 R2, RZ, RZ, UR41 ;  /* 0x00000029ff027e24 */ /* 0x000fd8000f8e00ff */
[----:B------:R-:W3:Y:S01]  /*110b0*/  @!P0 S2R R3, SR_CgaCtaId ;  /* 0x0000000000038919 */ /* 0x000ee20000008800 */
[----:B-1----:R-:W-:Y:S01]  /*110c0*/  @!P0 MOV R0, 0x400 ;  /* 0x0000040000008802 */ /* 0x002fe20000000f00 */
[----:B------:R-:W-:-:S03]  /*110d0*/  @!P0 IMAD.MOV.U32 R11, RZ, RZ, R2 ;  /* 0x000000ffff0b8224 */ /* 0x000fc600078e0002 */
[----:B---3--:R-:W-:-:S05]  /*110e0*/  @!P0 LEA R0, R3, R0, 0x18 ;  /* 0x0000000003008211 */ /* 0x008fca00078ec0ff */
[----:B--2---:R1:W-:Y:S01]  /*110f0*/  @!P0 STS.128 [R0+0x298d0], R8 ;  /* 0x0298d00800008388 */ /* 0x0043e20000000c00 */
[----:B------:R-:W-:Y:S06]  /*11100*/  BAR.ARV 0x5, 0x180 ;  /* 0x0146000000007b1d */ /* 0x000fec0000002000 */
.L_x_2484:
[----:B------:R-:W-:Y:S01]  /*11110*/  ULDC UR4, c[0x0][0xc3c] ;  /* 0x00030f0000047ab9 */ /* 0x000fe20000000800 */
[----:B------:R2:W-:Y:S01]  /*11120*/  STL [R1+0x28], RZ ;  /* 0x000028ff01007387 */ /* 0x0005e20000100800 */
[----:B------:R-:W-:Y:S01]  /*11130*/  UISETP.GE.AND UP0, UPT, UR41, UR4, UPT ;  /* 0x000000042900728c */ /* 0x000fe2000bf06270 */
[----:B------:R-:W-:Y:S02]  /*11140*/  IMAD.MOV.U32 R32, RZ, RZ, 0x1 ;  /* 0x00000001ff207424 */ /* 0x000fe400078e00ff */
[----:B------:R-:W-:-:S03]  /*11150*/  IMAD.MOV.U32 R19, RZ, RZ, RZ ;  /* 0x000000ffff137224 */ /* 0x000fc600078e00ff */
[----:B------:R-:W-:-:S13]  /*11160*/  PLOP3.LUT P0, PT, PT, PT, UP0, 0x80, 0x0 ;  /* 0x000000000000781c */ /* 0x000fda0003f0f008 */
[----:B--2---:R-:W-:Y:S05]  /*11170*/  @P0 BRA `(.L_x_2492) ;  /* 0x0000006000680947 */ /* 0x004fea0003800000 */
[----:B-1----:R-:W2:Y:S01]  /*11180*/  LDL R0, [R1+0x2c] ;  /* 0x00002c0001007983 */ /* 0x002ea20000100800 */
[----:B------:R-:W1:Y:S01]  /*11190*/  S2UR UR4, SR_CgaCtaId ;  /* 0x00000000000479c3 */ /* 0x000e620000008800 */
[----:B------:R-:W-:Y:S01]  /*111a0*/  MOV R16, 0x400 ;  /* 0x0000040000107802 */ /* 0x000fe20000000f00 */
[----:B------:R-:W-:Y:S01]  /*111b0*/  IMAD.MOV.U32 R34, RZ, RZ, 0x40 ;  /* 0x00000040ff227424 */ /* 0x000fe200078e00ff */
[----:B------:R-:W0:Y:S01]  /*111c0*/  S2R R14, SR_TID.X ;  /* 0x00000000000e7919 */ /* 0x000e220000002100 */
[----:B------:R-:W-:Y:S01]  /*111d0*/  IMAD.MOV.U32 R32, RZ, RZ, 0x1 ;  /* 0x00000001ff207424 */ /* 0x000fe200078e00ff */
[----:B------:R-:W-:Y:S01]  /*111e0*/  ULDC UR46, c[0x0][0xc] ;  /* 0x00000300002e7ab9 */ /* 0x000fe20000000800 */
[----:B------:R-:W-:Y:S02]  /*111f0*/  IMAD.MOV.U32 R19, RZ, RZ, RZ ;  /* 0x000000ffff137224 */ /* 0x000fe400078e00ff */
[C---:B0-----:R-:W-:Y:S01]  /*11200*/  IMAD.SHL.U32 R4, R14.reuse, 0x10, RZ ;  /* 0x000000100e047824 */ /* 0x041fe200078e00ff */
[C---:B------:R-:W-:Y:S01]  /*11210*/  LOP3.LUT R13, R14.reuse, 0x7f, RZ, 0xc0, !PT ;  /* 0x0000007f0e0d7812 */ /* 0x040fe200078ec0ff */
[C---:B------:R-:W-:Y:S01]  /*11220*/  IMAD.SHL.U32 R3, R14.reuse, 0x2, RZ ;  /* 0x000000020e037824 */ /* 0x040fe200078e00ff */
[C---:B------:R-:W-:Y:S01]  /*11230*/  R2P PR, R14.reuse, 0x14 ;  /* 0x000000140e007804 */ /* 0x040fe20000000000 */
[----:B------:R-:W-:Y:S01]  /*11240*/  IMAD.SHL.U32 R11, R14, 0x4, RZ ;  /* 0x000000040e0b7824 */ /* 0x000fe200078e00ff */
[----:B------:R-:W-:-:S02]  /*11250*/  SHF.R.U32.HI R2, RZ, 0x5, R13 ;  /* 0x00000005ff027819 */ /* 0x000fc4000001160d */
[----:B------:R-:W-:-:S03]  /*11260*/  LOP3.LUT R35, R4, 0x30, RZ, 0xc0, !PT ;  /* 0x0000003004237812 */ /* 0x000fc600078ec0ff */
[----:B------:R-:W-:Y:S01]  /*11270*/  IMAD.SHL.U32 R7, R2, 0x200, RZ ;  /* 0x0000020002077824 */ /* 0x000fe200078e00ff */
[----:B--2---:R-:W-:Y:S02]  /*11280*/  R2UR UR5, R0 ;  /* 0x00000000000572ca */ /* 0x004fe400000e0000 */
[----:B------:R-:W-:-:S04]  /*11290*/  LOP3.LUT R0, R4, 0x1b0, RZ, 0xc0, !PT ;  /* 0x000001b004007812 */ /* 0x000fc800078ec0ff */
[----:B------:R-:W-:Y:S01]  /*112a0*/  LOP3.LUT R10, R0, 0x30, R3, 0x78, !PT ;  /* 0x00000030000a7812 */ /* 0x000fe200078e7803 */
[C---:B------:R-:W-:Y:S02]  /*112b0*/  IMAD.SHL.U32 R3, R14.reuse, 0x80, RZ ;  /* 0x000000800e037824 */ /* 0x040fe400078e00ff */
[----:B------:R-:W-:-:S03]  /*112c0*/  IMAD.SHL.U32 R0, R14, 0x20, RZ ;  /* 0x000000200e007824 */ /* 0x000fc600078e00ff */
[----:B------:R-:W-:Y:S01]  /*112d0*/  LOP3.LUT R5, R3, 0x380, RZ, 0xc0, !PT ;  /* 0x0000038003057812 */ /* 0x000fe200078ec0ff */
[----:B------:R-:W-:Y:S01]  /*112e0*/  ULOP3.LUT UR44, UR5, 0x2, URZ, 0xfc, !UPT ;  /* 0x00000002052c7892 */ /* 0x000fe2000f8efc3f */
[C---:B------:R-:W-:Y:S01]  /*112f0*/  LOP3.LUT R6, R0.reuse, 0x80, RZ, 0xc0, !PT ;  /* 0x0000008000067812 */ /* 0x040fe200078ec0ff */
[----:B------:R-:W-:Y:S01]  /*11300*/  ULOP3.LUT UR45, UR5, 0x1, URZ, 0xfc, !UPT ;  /* 0x00000001052d7892 */ /* 0x000fe2000f8efc3f */
[----:B------:R-:W-:Y:S01]  /*11310*/  LOP3.LUT R9, R0, 0x380, RZ, 0xc0, !PT ;  /* 0x0000038000097812 */ /* 0x000fe200078ec0ff */
[----:B------:R-:W-:Y:S01]  /*11320*/  IMAD R5, R2, 0x10, R5 ;  /* 0x0000001002057824 */ /* 0x000fe200078e0205 */
[----:B------:R-:W-:Y:S01]  /*11330*/  LOP3.LUT R6, R6, 0x10, R14, 0xf8, !PT ;  /* 0x0000001006067812 */ /* 0x000fe200078ef80e */
[----:B------:R-:W-:Y:S01]  /*11340*/  IMAD.SHL.U32 R2, R2, 0x400, RZ ;  /* 0x0000040002027824 */ /* 0x000fe200078e00ff */
[----:B------:R-:W-:Y:S02]  /*11350*/  LOP3.LUT R33, R9, 0x30, R4, 0xf8, !PT ;  /* 0x0000003009217812 */ /* 0x000fe400078ef804 */
[----:B------:R-:W-:-:S02]  /*11360*/  LOP3.LUT R9, R7, 0x60, R0, 0xf8, !PT ;  /* 0x0000006007097812 */ /* 0x000fc400078ef800 */
[----:B------:R-:W-:Y:S02]  /*11370*/  LOP3.LUT R8, R6, 0x10, R11, 0x78, !PT ;  /* 0x0000001006087812 */ /* 0x000fe400078e780b */
[--C-:B------:R-:W-:Y:S02]  /*11380*/  LOP3.LUT R6, R5, 0x70, R4.reuse, 0x78, !PT ;  /* 0x0000007005067812 */ /* 0x100fe400078e7804 */
[----:B------:R-:W-:Y:S02]  /*11390*/  LOP3.LUT R7, R7, 0x40, R4, 0xf8, !PT ;  /* 0x0000004007077812 */ /* 0x000fe400078ef804 */
[----:B------:R-:W-:Y:S02]  /*113a0*/  LOP3.LUT R9, R9, 0x100, R0, 0xf8, !PT ;  /* 0x0000010009097812 */ /* 0x000fe400078ef800 */
[----:B------:R-:W-:Y:S02]  /*113b0*/  LOP3.LUT R5, R6, 0xc00, R3, 0xf8, !PT ;  /* 0x00000c0006057812 */ /* 0x000fe400078ef803 */
[----:B------:R-:W-:-:S02]  /*113c0*/  LOP3.LUT R12, R7, R10, RZ, 0xfc, !PT ;  /* 0x0000000a070c7212 */ /* 0x000fc400078efcff */
[----:B------:R-:W-:Y:S01]  /*113d0*/  LOP3.LUT R3, R9, R8, RZ, 0xfc, !PT ;  /* 0x0000000809037212 */ /* 0x000fe200078efcff */
[----:B------:R0:W-:Y:S01]  /*113e0*/  STL [R1+0x1c], R5 ;  /* 0x00001c0501007387 */ /* 0x0001e20000100800 */
[----:B------:R-:W-:Y:S02]  /*113f0*/  SHF.R.U32.HI R4, RZ, 0x2, R13 ;  /* 0x00000002ff047819 */ /* 0x000fe4000001160d */
[----:B------:R-:W-:Y:S01]  /*11400*/  LOP3.LUT R33, R33, 0x70, R11, 0x78, !PT ;  /* 0x0000007021217812 */ /* 0x000fe200078e780b */
[----:B------:R-:W-:Y:S01]  /*11410*/  STL [R1+0x14], R12 ;  /* 0x0000140c01007387 */ /* 0x000fe20000100800 */
[----:B------:R-:W-:Y:S02]  /*11420*/  LOP3.LUT R0, R4, 0x60, R0, 0xf8, !PT ;  /* 0x0000006004007812 */ /* 0x000fe400078ef800 */
[----:B------:R-:W-:Y:S01]  /*11430*/  LOP3.LUT R4, R35, 0x40, RZ, 0xfc, !PT ;  /* 0x0000004023047812 */ /* 0x000fe200078efcff */
[----:B------:R1:W-:Y:S01]  /*11440*/  STL [R1+0x18], R3 ;  /* 0x0000180301007387 */ /* 0x0003e20000100800 */
[----:B------:R-:W-:-:S02]  /*11450*/  LOP3.LUT R2, R0, 0x80, RZ, 0xfc, !PT ;  /* 0x0000008000027812 */ /* 0x000fc400078efcff */
[C---:B0-----:R-:W-:Y:S02]  /*11460*/  SEL R5, R34.reuse, 0xffffffc0, !P2 ;  /* 0xffffffc022057807 */ /* 0x041fe40005000000 */
[----:B------:R-:W-:-:S03]  /*11470*/  SEL R34, R34, 0xffffffc0, !P4 ;  /* 0xffffffc022227807 */ /* 0x000fc60006000000 */
[----:B------:R-:W-:Y:S01]  /*11480*/  STL [R1+0x20], R5 ;  /* 0x0000200501007387 */ /* 0x000fe20000100800 */
[----:B-1----:R-:W-:-:S05]  /*11490*/  IMAD.U32 R3, RZ, RZ, UR4 ;  /* 0x00000004ff037e24 */ /* 0x002fca000f8e00ff */
[----:B------:R-:W-:Y:S01]  /*114a0*/  LEA R16, R3, R16, 0x18 ;  /* 0x0000001003107211 */ /* 0x000fe200078ec0ff */
[----:B------:R0:W-:Y:S04]  /*114b0*/  STL [R1+0x10], R3 ;  /* 0x0000100301007387 */ /* 0x0001e80000100800 */
[----:B------:R-:W-:Y:S01]  /*114c0*/  IMAD.IADD R0, R16, 0x1, R12 ;  /* 0x0000000110007824 */ /* 0x000fe200078e020c */
[----:B------:R1:W-:Y:S04]  /*114d0*/  STL [R1+0x28], RZ ;  /* 0x000028ff01007387 */ /* 0x0003e80000100800 */
[----:B------:R1:W-:Y:S01]  /*114e0*/  STL [R1+0x24], R0 ;  /* 0x0000240001007387 */ /* 0x0003e20000100800 */
[----:B0-----:R-:W-:-:S07]  /*114f0*/  LOP3.LUT R3, R35, 0x80, RZ, 0xfc, !PT ;  /* 0x0000008023037812 */ /* 0x001fce00078efcff */
.L_x_2570:
[----:B------:R-:W-:Y:S01]  /*11500*/  ULDC.64 UR4, c[0x0][0xc88] ;  /* 0x0003220000047ab9 */ /* 0x000fe20000000a00 */
[----:B------:R-:W-:Y:S01]  /*11510*/  ULDC.64 UR6, c[0x0][0xa18] ;  /* 0x0002860000067ab9 */ /* 0x000fe20000000a00 */
[----:B------:R-:W-:Y:S01]  /*11520*/  UIMAD.WIDE UR4, UR41, 0x4, UR4 ;  /* 0x00000004290478a5 */ /* 0x000fe2000f8e0204 */
[----:B------:R-:W-:Y:S01]  /*11530*/  IMAD.MOV.U32 R36, RZ, RZ, RZ ;  /* 0x000000ffff247224 */ /* 0x000fe200078e00ff */
[----:B0--3--:R-:W0:Y:S04]  /*11540*/  LDC R7, c[0x0][0x424] ;  /* 0x00010900ff077b82 */ /* 0x009e280000000800 */
[----:B------:R-:W-:Y:S02]  /*11550*/  IMAD.U32 R2, RZ, RZ, UR4 ;  /* 0x00000004ff027e24 */ /* 0x000fe4000f8e00ff */
[----:B------:R-:W-:Y:S01]  /*11560*/  IMAD.U32 R3, RZ, RZ, UR5 ;  /* 0x00000005ff037e24 */ /* 0x000fe2000f8e00ff */
[----:B------:R-:W-:Y:S01]  /*11570*/  ULDC.64 UR4, c[0x0][0xa28] ;  /* 0x00028a0000047ab9 */ /* 0x000fe20000000a00 */
[----:B-1----:R-:W1:Y:S03]  /*11580*/  LDC R0, c[0x0][0x2f0] ;  /* 0x0000bc00ff007b82 */ /* 0x002e660000000800 */
[----:B------:R-:W2:Y:S01]  /*11590*/  LDG.E R2, desc[UR36][R2.64] ;  /* 0x0000002402027981 */ /* 0x000ea2000c1e1900 */
[----:B------:R-:W-:-:S04]  /*115a0*/  UISETP.NE.U32.AND UP0, UPT, UR4, URZ, UPT ;  /* 0x0000003f0400728c */ /* 0x000fc8000bf05070 */
[----:B------:R-:W-:-:S06]  /*115b0*/  UISETP.NE.AND.EX UP0, UPT, UR5, URZ, UPT, UP0 ;  /* 0x0000003f0500728c */ /* 0x000fcc000bf05300 */
[----:B------:R-:W-:Y:S02]  /*115c0*/  PLOP3.LUT P0, PT, PT, PT, UP0, 0x80, 0x0 ;  /* 0x000000000000781c */ /* 0x000fe40003f0f008 */
[----:B--2---:R-:W-:-:S13]  /*115d0*/  R2UR UR43, R2 ;  /* 0x00000000022b72ca */ /* 0x004fda00000e0000 */
[----:B------:R-:W-:Y:S02]  /*115e0*/  USHF.R.S32.HI UR42, URZ, 0x1f, UR43 ;  /* 0x0000001f3f2a7899 */ /* 0x000fe4000801142b */
[----:B------:R-:W-:-:S04]  /*115f0*/  @UP0 ULEA UR4, UP1, UR43, UR4, 0x2 ;  /* 0x000000042b040291 */ /* 0x000fc8000f82103f */
[----:B------:R-:W-:Y:S02]  /*11600*/  @UP0 ULEA.HI.X UR5, UR43, UR5, UR42, 0x2, UP1 ;  /* 0x000000052b050291 */ /* 0x000fe400088f142a */
[----:B------:R-:W-:-:S04]  /*11610*/  IMAD.U32 R2, RZ, RZ, UR4 ;  /* 0x00000004ff027e24 */ /* 0x000fc8000f8e00ff */
[----:B------:R-:W-:Y:S01]  /*11620*/  IMAD.U32 R3, RZ, RZ, UR5 ;  /* 0x00000005ff037e24 */ /* 0x000fe2000f8e00ff */
[----:B------:R-:W-:Y:S01]  /*11630*/  ULDC.64 UR4, c[0x0][0xa00] ;  /* 0x0002800000047ab9 */ /* 0x000fe20000000a00 */
[----:B------:R-:W-:Y:S02]  /*11640*/  USHF.L.U32 UR39, UR43, 0x2, URZ ;  /* 0x000000022b277899 */ /* 0x000fe4000800063f */
[----:B------:R-:W-:Y:S01]  /*11650*/  UISETP.NE.U32.AND UP0, UPT, UR4, URZ, UPT ;  /* 0x0000003f0400728c */ /* 0x000fe2000bf05070 */
[----:B------:R2:W5:Y:S01]  /*11660*/  @P0 LDG.E R36, desc[UR36][R2.64] ;  /* 0x0000002402240981 */ /* 0x000562000c1e1900 */
[----:B------:R-:W-:Y:S02]  /*11670*/  USHF.L.U64.HI UR38, UR43, 0x2, UR42 ;  /* 0x000000022b267899 */ /* 0x000fe4000801022a */
[----:B------:R-:W-:Y:S02]  /*11680*/  UISETP.NE.AND.EX UP2, UPT, UR5, URZ, UPT, UP0 ;  /* 0x0000003f0500728c */ /* 0x000fe4000bf45300 */
[----:B------:R-:W-:-:S02]  /*11690*/  UIADD3 UR4, UP0, UR39, UR4, URZ ;  /* 0x0000000427047290 */ /* 0x000fc4000ff1e03f */
[----:B------:R-:W-:Y:S02]  /*116a0*/  UP2UR UR48, UPR, URZ, 0x4 ;  /* 0x000000043f307883 */ /* 0x000fe40008000000 */
[----:B------:R-:W-:Y:S01]  /*116b0*/  UIADD3.X UR5, UR38, UR5, URZ, UP0, !UPT ;  /* 0x0000000526057290 */ /* 0x000fe200087fe43f */
[----:B------:R-:W-:Y:S01]  /*116c0*/  PLOP3.LUT P0, PT, PT, PT, UP2, 0x80, 0x0 ;  /* 0x000000000000781c */ /* 0x000fe20003f0f028 */
[----:B------:R-:W-:Y:S01]  /*116d0*/  UISETP.NE.U32.AND UP0, UPT, UR6, URZ, UPT ;  /* 0x0000003f0600728c */ /* 0x000fe2000bf05070 */
[----:B--2---:R-:W-:-:S03]  /*116e0*/  IMAD.U32 R2, RZ, RZ, UR4 ;  /* 0x00000004ff027e24 */ /* 0x004fc6000f8e00ff */
[----:B------:R-:W-:Y:S01]  /*116f0*/  UISETP.NE.AND.EX UP0, UPT, UR7, URZ, UPT, UP0 ;  /* 0x0000003f0700728c */ /* 0x000fe2000bf05300 */
[----:B------:R-:W-:-:S05]  /*11700*/  IMAD.U32 R3, RZ, RZ, UR5 ;  /* 0x00000005ff037e24 */ /* 0x000fca000f8e00ff */
[----:B------:R-:W-:Y:S02]  /*11710*/  PLOP3.LUT P1, PT, PT, PT, UP0, 0x80, 0x0 ;  /* 0x000000000000781c */ /* 0x000fe40003f2f008 */
[----:B------:R-:W5:Y:S03]  /*11720*/  @P0 LDG.E R6, desc[UR36][R2.64] ;  /* 0x0000002402060981 */ /* 0x000f66000c1e1900 */
[----:B------:R-:W-:-:S04]  /*11730*/  @UP0 UIADD3 UR4, UP1, UR39, UR6, URZ ;  /* 0x0000000627040290 */ /* 0x000fc8000ff3e03f */
[----:B------:R-:W-:Y:S02]  /*11740*/  @UP0 UIADD3.X UR5, UR38, UR7, URZ, UP1, !UPT ;  /* 0x0000000726050290 */ /* 0x000fe40008ffe43f */
[----:B------:R-:W-:-:S04]  /*11750*/  IMAD.U32 R4, RZ, RZ, UR4 ;  /* 0x00000004ff047e24 */ /* 0x000fc8000f8e00ff */
[----:B------:R-:W-:-:S05]  /*11760*/  IMAD.U32 R5, RZ, RZ, UR5 ;  /* 0x00000005ff057e24 */ /* 0x000fca000f8e00ff */
[----:B------:R2:W5:Y:S01]  /*11770*/  @P1 LDG.E R23, desc[UR36][R4.64] ;  /* 0x0000002404171981 */ /* 0x000562000c1e1900 */
[----:B------:R-:W-:Y:S01]  /*11780*/  PLOP3.LUT P2, PT, PT, PT, UP2, 0x80, 0x0 ;  /* 0x000000000000781c */ /* 0x000fe20003f4f028 */
[----:B--2---:R-:W2:Y:S02]  /*11790*/  LDC.64 R4, c[0x0][0x418] ;  /* 0x00010600ff047b82 */ /* 0x004ea40000000a00 */
[----:B--2---:R-:W-:-:S04]  /*117a0*/  ISETP.NE.U32.AND P0, PT, R4, RZ, PT ;  /* 0x000000ff0400720c */ /* 0x004fc80003f05070 */
[----:B------:R-:W-:Y:S01]  /*117b0*/  ISETP.NE.AND.EX P0, PT, R5, RZ, PT, P0 ;  /* 0x000000ff0500720c */ /* 0x000fe20003f05300 */
[----:B01----:R-:W-:-:S12]  /*117c0*/  @P1 BRA `(.L_x_2493) ;  /* 0x00000000001c1947 */ /* 0x003fd80003800000 */
[----:B------:R-:W-:Y:S01]  /*117d0*/  UISETP.NE.AND UP0, UPT, UR48, URZ, UPT ;  /* 0x0000003f3000728c */ /* 0x000fe2000bf05270 */
[----:B-----5:R-:W0:Y:S05]  /*117e0*/  LDC R23, c[0x0][0x288] ;  /* 0x0000a200ff177b82 */ /* 0x020e2a0000000800 */
[----:B------:R-:W-:-:S13]  /*117f0*/  PLOP3.LUT P1, PT, PT, PT, UP0, 0x40, 0x0 ;  /* 0x000000000000781c */ /* 0x000fda0003f2e808 */
[----:B------:R-:W-:Y:S05]  /*11800*/  @P1 BRA `(.L_x_2493) ;  /* 0x00000000000c1947 */ /* 0x000fea0003800000 */
[----:B------:R-:W2:Y:S04]  /*11810*/  LDG.E R4, desc[UR36][R2.64] ;  /* 0x0000002402047981 */ /* 0x000ea8000c1e1900 */
[----:B0-----:R-:W2:Y:S02]  /*11820*/  LDG.E R23, desc[UR36][R2.64+0x4] ;  /* 0x0000042402177981 */ /* 0x001ea4000c1e1900 */
[----:B--2---:R-:W-:-:S07]  /*11830*/  IMAD.IADD R23, R23, 0x1, -R4 ;  /* 0x0000000117177824 */ /* 0x004fce00078e0a04 */
.L_x_2493:
        /* <DEDUP_REMOVED lines=15> */
.L_x_2494:
[----:B------:R-:W-:Y:S02]  /*11930*/  ULDC.64 UR4, c[0x0][0xa08] ;  /* 0x0002820000047ab9 */ /* 0x000fe40000000a00 */
[----:B------:R-:W-:-:S04]  /*11940*/  ISETP.NE.U32.AND P0, PT, RZ, UR4, PT ;  /* 0x00000004ff007c0c */ /* 0x000fc8000bf05070 */
[----:B------:R-:W-:-:S13]  /*11950*/  ISETP.NE.AND.EX P0, PT, RZ, UR5, PT, P0 ;  /* 0x00000005ff007c0c */ /* 0x000fda000bf05300 */
[----:B------:R-:W-:Y:S05]  /*11960*/  @!P0 BRA `(.L_x_2495) ;  /* 0x0000000000148947 */ /* 0x000fea0003800000 */
[----:B------:R-:W1:Y:S02]  /*11970*/  LDC.64 R2, c[0x0][0xa08] ;  /* 0x00028200ff027b82 */ /* 0x000e640000000a00 */
[----:B-1----:R-:W-:-:S05]  /*11980*/  IMAD.WIDE R2, R31, 0x4, R2 ;  /* 0x000000041f027825 */ /* 0x002fca00078e0202 */
[----:B------:R-:W2:Y:S04]  /*11990*/  LDG.E R5, desc[UR36][R2.64] ;  /* 0x0000002402057981 */ /* 0x000ea8000c1e1900 */
[----:B------:R-:W2:Y:S02]  /*119a0*/  LDG.E R0, desc[UR36][R2.64+0x4] ;  /* 0x0000042402007981 */ /* 0x000ea4000c1e1900 */
[----:B--2---:R-:W-:-:S07]  /*119b0*/  IMAD.IADD R5, R0, 0x1, -R5 ;  /* 0x0000000100057824 */ /* 0x004fce00078e0a05 */
.L_x_2495:
[----:B------:R-:W2:Y:S01]  /*119c0*/  LDL R0, [R1+0x4] ;  /* 0x0000040001007983 */ /* 0x000ea20000100800 */
[----:B------:R-:W3:Y:S03]  /*119d0*/  LDC R30, c[0x0][0x448] ;  /* 0x00011200ff1e7b82 */ /* 0x000ee60000000800 */
[----:B------:R-:W4:Y:S01]  /*119e0*/  LDL R18, [R1+0x8] ;  /* 0x0000080001127983 */ /* 0x000f220000100800 */
[----:B-----5:R-:W-:Y:S01]  /*119f0*/  IMAD.IADD R22, R5, 0x1, -R36 ;  /* 0x0000000105167824 */ /* 0x020fe200078e0a24 */
[----:B------:R-:W-:Y:S02]  /*11a00*/  LOP3.LUT R17, R17, 0xfffffdff, RZ, 0xc0, !PT ;  /* 0xfffffdff11117812 */ /* 0x000fe400078ec0ff */
[----:B---3--:R-:W-:-:S13]  /*11a10*/  ISETP.NE.AND P0, PT, R30, 0x1, PT ;  /* 0x000000011e00780c */ /* 0x008fda0003f05270 */
[----:B-1----:R-:W1:Y:S01]  /*11a20*/  @P0 LDC R3, c[0x0][0x44c] ;  /* 0x00011300ff030b82 */ /* 0x002e620000000800 */
[----:B------:R-:W-:-:S07]  /*11a30*/  @P0 LOP3.LUT R17, R17, 0x200, RZ, 0xfc, !PT ;  /* 0x0000020011110812 */ /* 0x000fce00078efcff */
[----:B------:R-:W3:Y:S01]  /*11a40*/  @P0 LDC R2, c[0x0][0x450] ;  /* 0x00011400ff020b82 */ /* 0x000ee20000000800 */
[----:B--2---:R-:W-:-:S04]  /*11a50*/  IMAD.SHL.U32 R0, R0, 0x80, RZ ;  /* 0x0000008000007824 */ /* 0x004fc800078e00ff */
[----:B------:R-:W-:-:S04]  /*11a60*/  VIADD R0, R0, 0x7f ;  /* 0x0000007f00007836 */ /* 0x000fc80000000000 */
[----:B-1----:R-:W-:-:S05]  /*11a70*/  @P0 IMAD.HI.U32 R3, R0, R3, RZ ;  /* 0x0000000300030227 */ /* 0x002fca00078e00ff */
[----:B---3--:R-:W-:Y:S01]  /*11a80*/  @P0 SHF.R.U32.HI R0, RZ, R2, R3 ;  /* 0x00000002ff000219 */ /* 0x008fe20000011603 */
[C---:B------:R-:W-:Y:S01]  /*11a90*/  VIADD R2, R22.reuse, 0x9f ;  /* 0x0000009f16027836 */ /* 0x040fe20000000000 */
[----:B0-----:R-:W-:-:S03]  /*11aa0*/  IADD3 R3, R22, 0xa0, -R23 ;  /* 0x000000a016037810 */ /* 0x001fc60007ffe817 */
[----:B------:R-:W-:-:S04]  /*11ab0*/  IMAD.HI R2, R2, 0x66666667, RZ ;  /* 0x6666666702027827 */ /* 0x000fc800078e02ff */
[----:B------:R-:W-:Y:S01]  /*11ac0*/  IMAD.IADD R0, R3, 0x1, R0 ;  /* 0x0000000103007824 */ /* 0x000fe200078e0200 */
[----:B------:R-:W-:-:S03]  /*11ad0*/  SHF.R.U32.HI R3, RZ, 0x1f, R2 ;  /* 0x0000001fff037819 */ /* 0x000fc60000011602 */
[----:B------:R-:W-:Y:S01]  /*11ae0*/  IMAD.HI R4, R0, 0x66666667, RZ ;  /* 0x6666666700047827 */ /* 0x000fe200078e02ff */
[----:B------:R-:W-:Y:S02]  /*11af0*/  LEA.HI.SX32 R0, R2, R3, 0x1a ;  /* 0x0000000302007211 */ /* 0x000fe400078fd2ff */
[----:B----4-:R-:W-:Y:S02]  /*11b00*/  LOP3.LUT R2, R18, 0xff000000, RZ, 0xc0, !PT ;  /* 0xff00000012027812 */ /* 0x010fe400078ec0ff */
[----:B------:R-:W-:Y:S02]  /*11b10*/  SHF.R.U32.HI R3, RZ, 0x1f, R4 ;  /* 0x0000001fff037819 */ /* 0x000fe40000011604 */
[----:B------:R-:W-:Y:S02]  /*11b20*/  SHF.R.U32.HI R2, RZ, 0x8, R2 ;  /* 0x00000008ff027819 */ /* 0x000fe40000011602 */
[----:B------:R-:W-:-:S04]  /*11b30*/  LEA.HI.SX32 R3, R4, R3, 0x1a ;  /* 0x0000000304037211 */ /* 0x000fc800078fd2ff */
[----:B------:R-:W-:Y:S02]  /*11b40*/  VIMNMX R0, R0, R3, PT ;  /* 0x0000000300007248 */ /* 0x000fe40003fe0100 */
[----:B------:R-:W-:Y:S02]  /*11b50*/  LOP3.LUT R3, R18, 0xff0000, RZ, 0xc0, !PT ;  /* 0x00ff000012037812 */ /* 0x000fe400078ec0ff */
[----:B------:R-:W-:Y:S02]  /*11b60*/  ISETP.GE.AND P0, PT, R0, 0x1, PT ;  /* 0x000000010000780c */ /* 0x000fe40003f06270 */
[----:B------:R-:W-:Y:S01]  /*11b70*/  LEA.HI R2, R3, R2, RZ, 0x10 ;  /* 0x0000000203027211 */ /* 0x000fe200078f80ff */
[----:B------:R-:W-:-:S03]  /*11b80*/  IMAD.MOV.U32 R3, RZ, RZ, RZ ;  /* 0x000000ffff037224 */ /* 0x000fc600078e00ff */
[----:B------:R-:W-:-:S07]  /*11b90*/  LOP3.LUT R4, R2, 0xff, RZ, 0xc0, !PT ;  /* 0x000000ff02047812 */ /* 0x000fce00078ec0ff */
[----:B------:R-:W-:Y:S05]  /*11ba0*/  @!P0 BRA `(.L_x_2496) ;  /* 0x0000000000748947 */ /* 0x000fea0003800000 */
[----:B------:R-:W-:-:S04]  /*11bb0*/  SHF.R.U32.HI R5, RZ, 0x10, R2 ;  /* 0x00000010ff057819 */ /* 0x000fc80000011602 */
[----:B------:R-:W-:-:S13]  /*11bc0*/  ISETP.NE.AND P0, PT, R5, RZ, PT ;  /* 0x000000ff0500720c */ /* 0x000fda0003f05270 */
[----:B------:R-:W0:Y:S02]  /*11bd0*/  @!P0 LDC R5, c[0x0][0x9f0] ;  /* 0x00027c00ff058b82 */ /* 0x000e240000000800 */
[-C--:B0-----:R-:W-:Y:S02]  /*11be0*/  IABS R7, R5.reuse ;  /* 0x0000000500077213 */ /* 0x081fe40000000000 */
[----:B------:R-:W-:Y:S02]  /*11bf0*/  IADD3 R6, R5, -0x1, R0 ;  /* 0xffffffff05067810 */ /* 0x000fe40007ffe000 */
[----:B------:R-:W0:Y:S02]  /*11c00*/  I2F.RP R9, R7 ;  /* 0x0000000700097306 */ /* 0x000e240000209400 */
[----:B------:R-:W-:-:S04]  /*11c10*/  LOP3.LUT R2, R6, R5, RZ, 0x3c, !PT ;  /* 0x0000000506027212 */ /* 0x000fc800078e3cff */
[----:B------:R-:W-:Y:S02]  /*11c20*/  ISETP.GE.AND P2, PT, R2, RZ, PT ;  /* 0x000000ff0200720c */ /* 0x000fe40003f46270 */
[----:B0-----:R-:W0:Y:S02]  /*11c30*/  MUFU.RCP R9, R9 ;  /* 0x0000000900097308 */ /* 0x001e240000001000 */
[----:B0-----:R-:W-:-:S06]  /*11c40*/  VIADD R10, R9, 0xffffffe ;  /* 0x0ffffffe090a7836 */ /* 0x001fcc0000000000 */
[----:B------:R-:W0:Y:S02]  /*11c50*/  F2I.FTZ.U32.TRUNC.NTZ R3, R10 ;  /* 0x0000000a00037305 */ /* 0x000e24000021f000 */
[----:B0-----:R-:W-:-:S04]  /*11c60*/  IMAD.MOV R2, RZ, RZ, -R3 ;  /* 0x000000ffff027224 */ /* 0x001fc800078e0a03 */
[----:B------:R-:W-:Y:S02]  /*11c70*/  IMAD R8, R2, R7, RZ ;  /* 0x0000000702087224 */ /* 0x000fe400078e02ff */
[----:B------:R-:W-:-:S04]  /*11c80*/  IMAD.MOV.U32 R2, RZ, RZ, RZ ;  /* 0x000000ffff027224 */ /* 0x000fc800078e00ff */
        /* <DEDUP_REMOVED lines=15> */
.L_x_2496:
        /* <DEDUP_REMOVED lines=25> */
.L_x_2498:
        /* <DEDUP_REMOVED lines=20> */
.L_x_2501:
[----:B------:R-:W-:Y:S05]  /*12050*/  BSYNC B6 ;  /* 0x0000000000067941 */ /* 0x000fea0003800000 */
.L_x_2500:
        /* <DEDUP_REMOVED lines=22> */
.L_x_2503:
[----:B------:R-:W-:Y:S05]  /*121c0*/  BSYNC B6 ;  /* 0x0000000000067941 */ /* 0x000fea0003800000 */
.L_x_2502:
        /* <DEDUP_REMOVED lines=20> */
.L_x_2505:
[----:B------:R-:W-:Y:S05]  /*12310*/  BSYNC B6 ;  /* 0x0000000000067941 */ /* 0x000fea0003800000 */
.L_x_2504:
        /* <DEDUP_REMOVED lines=19> */
.L_x_2507:
[----:B------:R-:W-:Y:S05]  /*12450*/  BSYNC B6 ;  /* 0x0000000000067941 */ /* 0x000fea0003800000 */
.L_x_2506:
        /* <DEDUP_REMOVED lines=8> */
[----:B------:R-:W-:Y:S02]  /*124e0*/  ULDC UR4, c[0x0][0x2f4] ;  /* 0x0000bd0000047ab9 */ /* 0x000fe40000000800 */
[C---:B------:R-:W-:Y:S01]  /*124f0*/  ISETP.GE.AND P1, PT, R35.reuse, UR4, PT ;  /* 0x0000000423007c0c */ /* 0x040fe2000bf26270 */
[----:B------:R-:W-:Y:S01]  /*12500*/  IMAD.U32 R3, RZ, RZ, UR5 ;  /* 0x00000005ff037e24 */ /* 0x000fe2000f8e00ff */
[----:B------:R-:W-:Y:S01]  /*12510*/  LOP3.LUT R21, R35, 0x40, RZ, 0xfc, !PT ;  /* 0x0000004023157812 */ /* 0x000fe200078efcff */
[----:B------:R-:W-:Y:S01]  /*12520*/  ULDC UR5, c[0x0][0x320] ;  /* 0x0000c80000057ab9 */ /* 0x000fe20000000800 */
[----:B------:R-:W-:Y:S02]  /*12530*/  LOP3.LUT R17, R17, 0xffffffef, RZ, 0xc0, !PT ;  /* 0xffffffef11117812 */ /* 0x000fe400078ec0ff */
[----:B------:R1:W5:Y:S01]  /*12540*/  @P0 LDG.E R31, desc[UR36][R2.64] ;  /* 0x00000024021f0981 */ /* 0x000362000c1e1900 */
[----:B------:R-:W-:Y:S01]  /*12550*/  ISETP.GE.AND P0, PT, R21, UR4, PT ;  /* 0x0000000415007c0c */ /* 0x000fe2000bf06270 */
[----:B------:R-:W-:Y:S01]  /*12560*/  UMOV UR6, 0xffffffff ;  /* 0xffffffff00067882 */ /* 0x000fe20000000000 */
[----:B------:R-:W-:-:S04]  /*12570*/  LOP3.LUT R24, R35, 0x80, RZ, 0xfc, !PT ;  /* 0x0000008023187812 */ /* 0x000fc800078efcff */
[----:B------:R-:W-:Y:S02]  /*12580*/  @P1 LOP3.LUT R17, R17, 0x10, RZ, 0xfc, !PT ;  /* 0x0000001011111812 */ /* 0x000fe400078efcff */
[----:B------:R-:W-:Y:S02]  /*12590*/  ISETP.GE.AND P2, PT, R24, UR4, PT ;  /* 0x0000000418007c0c */ /* 0x000fe4000bf46270 */
[----:B------:R-:W-:Y:S02]  /*125a0*/  LOP3.LUT R17, R17, 0xfffffff7, RZ, 0xc0, !PT ;  /* 0xfffffff711117812 */ /* 0x000fe400078ec0ff */
[----:B------:R-:W-:Y:S02]  /*125b0*/  ISETP.GE.AND P1, PT, R35, UR5, PT ;  /* 0x0000000523007c0c */ /* 0x000fe4000bf26270 */
[----:B------:R-:W-:Y:S02]  /*125c0*/  @P0 LOP3.LUT R17, R17, 0x8, RZ, 0xfc, !PT ;  /* 0x0000000811110812 */ /* 0x000fe400078efcff */
[----:B------:R-:W-:-:S02]  /*125d0*/  ISETP.GE.AND P0, PT, R21, UR5, PT ;  /* 0x0000000515007c0c */ /* 0x000fc4000bf06270 */
[----:B------:R-:W-:-:S04]  /*125e0*/  LOP3.LUT R17, R17, 0xfffffffb, RZ, 0xc0, !PT ;  /* 0xfffffffb11117812 */ /* 0x000fc800078ec0ff */
[----:B------:R-:W-:-:S04]  /*125f0*/  @P2 LOP3.LUT R17, R17, 0x4, RZ, 0xfc, !PT ;  /* 0x0000000411112812 */ /* 0x000fc800078efcff */
[----:B------:R-:W-:-:S04]  /*12600*/  LOP3.LUT R17, R17, 0xfffffffe, RZ, 0xc0, !PT ;  /* 0xfffffffe11117812 */ /* 0x000fc800078ec0ff */
[----:B------:R-:W-:-:S04]  /*12610*/  LOP3.LUT R17, R17, 0xfffffffd, RZ, 0xc0, !PT ;  /* 0xfffffffd11117812 */ /* 0x000fc800078ec0ff */
[----:B------:R-:W-:-:S04]  /*12620*/  @P1 LOP3.LUT R17, R17, 0x2, RZ, 0xfc, !PT ;  /* 0x0000000211111812 */ /* 0x000fc800078efcff */
[----:B------:R-:W-:Y:S01]  /*12630*/  @P0 LOP3.LUT R17, R17, 0x1, RZ, 0xfc, !PT ;  /* 0x0000000111110812 */ /* 0x000fe200078efcff */
[----:B01----:R-:W-:Y:S06]  /*12640*/  BRA.DIV UR6, `(.L_x_2508) ;  /* 0x0000005206e87947 */ /* 0x003fec000b800000 */
.L_x_2590:
[----:B------:R-:W0:Y:S01]  /*12650*/  S2R R0, SR_TID.X ;  /* 0x0000000000007919 */ /* 0x000e220000002100 */
[----:B------:R-:W-:Y:S01]  /*12660*/  ISETP.NE.AND P2, PT, R20, 0x1, PT ;  /* 0x000000011400780c */ /* 0x000fe20003f45270 */
[----:B------:R-:W-:Y:S01]  /*12670*/  UMOV UR4, 0xa0 ;  /* 0x000000a000047882 */ /* 0x000fe20000000000 */
[----:B-----5:R-:W-:Y:S01]  /*12680*/  SHF.R.S32.HI R37, RZ, 0x1f, R31 ;  /* 0x0000001fff257819 */ /* 0x020fe2000001141f */
[----:B------:R-:W1:Y:S01]  /*12690*/  S2R R10, SR_TID.X ;  /* 0x00000000000a7919 */ /* 0x000e620000002100 */
[----:B------:R-:W-:Y:S01]  /*126a0*/  UIMAD UR4, UR47, UR4, -0xa0 ;  /* 0xffffff602f0474a4 */ /* 0x000fe2000f8e0204 */
[----:B------:R-:W-:-:S08]  /*126b0*/  LOP3.LUT R17, R17, 0xffffff7f, RZ, 0xc0, !PT ;  /* 0xffffff7f11117812 */ /* 0x000fd000078ec0ff */
[----:B------:R-:W2:Y:S01]  /*126c0*/  @P2 LDC R5, c[0x0][0x434] ;  /* 0x00010d00ff052b82 */ /* 0x000ea20000000800 */
[----:B------:R-:W-:-:S07]  /*126d0*/  @P2 LOP3.LUT R17, R17, 0x80, RZ, 0xfc, !PT ;  /* 0x0000008011112812 */ /* 0x000fce00078efcff */
[----:B------:R-:W3:Y:S01]  /*126e0*/  @P2 LDC R4, c[0x0][0x438] ;  /* 0x00010e00ff042b82 */ /* 0x000ee20000000800 */
[----:B0-----:R-:W-:Y:S01]  /*126f0*/  LOP3.LUT R0, R0, 0x7f, RZ, 0xc0, !PT ;  /* 0x0000007f00007812 */ /* 0x001fe200078ec0ff */
[----:B-1----:R-:W-:-:S03]  /*12700*/  IMAD.SHL.U32 R11, R10, 0x20, RZ ;  /* 0x000000200a0b7824 */ /* 0x002fc600078e00ff */
        /* <DEDUP_REMOVED lines=8> */
[----:B--2---:R-:W-:Y:S01]  /*12790*/  @P2 IMAD.HI.U32 R5, R8, R5, RZ ;  /* 0x0000000508052227 */ /* 0x004fe200078e00ff */
        /* <DEDUP_REMOVED lines=31> */
[----:B------:R-:W-:-:S02]  /*12990*/  LOP3.LUT R17, R17, 0xffffffbf, RZ, 0xc0, !PT ;  /* 0xffffffbf11117812 */ /* 0x000fc400078ec0ff */
[----:B0-----:R-:W-:-:S04]  /*129a0*/  @!P0 LEA R2, P1, R6, R2, 0x2 ;  /* 0x0000000206028211 */ /* 0x001fc800078210ff */
[----:B------:R-:W-:Y:S01]  /*129b0*/  @!P0 LEA.HI.X R3, R6, R3, R5, 0x2, P1 ;  /* 0x0000000306038211 */ /* 0x000fe200008f1405 */
[----:B------:R-:W-:Y:S02]  /*129c0*/  IMAD.MOV R5, RZ, RZ, -R0 ;  /* 0x000000ffff057224 */ /* 0x000fe400078e0a00 */
[----:B------:R-:W-:Y:S02]  /*129d0*/  IMAD.U32 R0, RZ, RZ, UR44 ;  /* 0x0000002cff007e24 */ /* 0x000fe4000f8e00ff */
[----:B------:R-:W-:-:S03]  /*129e0*/  IMAD.MOV.U32 R6, RZ, RZ, RZ ;  /* 0x000000ffff067224 */ /* 0x000fc600078e00ff */
[----:B------:R-:W-:-:S03]  /*129f0*/  ISETP.NE.AND P2, PT, R0, 0x3, PT ;  /* 0x000000030000780c */ /* 0x000fc60003f45270 */
[----:B------:R0:W5:Y:S01]  /*12a00*/  @!P0 LDG.E R6, desc[UR36][R2.64] ;  /* 0x0000002402068981 */ /* 0x000162000c1e1900 */
[----:B------:R-:W-:Y:S01]  /*12a10*/  ISETP.GT.U32.AND P0, PT, R11, 0x9f, PT ;  /* 0x0000009f0b00780c */ /* 0x000fe20003f04070 */
[----:B------:R-:W-:Y:S01]  /*12a20*/  IMAD.MOV R7, RZ, RZ, -R10 ;  /* 0x000000ffff077224 */ /* 0x000fe200078e0a0a */
[----:B------:R-:W-:Y:S01]  /*12a30*/  LOP3.LUT R18, R18, 0xffff, RZ, 0xc0, !PT ;  /* 0x0000ffff12127812 */ /* 0x000fe200078ec0ff */
[----:B------:R-:W-:Y:S02]  /*12a40*/  IMAD.U32 R10, RZ, RZ, UR47 ;  /* 0x0000002fff0a7e24 */ /* 0x000fe4000f8e00ff */
[C---:B------:R-:W-:Y:S02]  /*12a50*/  IMAD R5, R20.reuse, R5, R8 ;  /* 0x0000000514057224 */ /* 0x040fe400078e0208 */
[----:B------:R-:W-:Y:S02]  /*12a60*/  IMAD R7, R20, R7, R9 ;  /* 0x0000000714077224 */ /* 0x000fe400078e0209 */
[----:B------:R-:W-:Y:S01]  /*12a70*/  @P2 LOP3.LUT R17, R17, 0x40, RZ, 0xfc, !PT ;  /* 0x0000004011112812 */ /* 0x000fe200078efcff */
[----:B------:R-:W-:-:S03]  /*12a80*/  VIADD R10, R10, 0xffffffff ;  /* 0xffffffff0a0a7836 */ /* 0x000fc60000000000 */
[----:B------:R-:W-:-:S04]  /*12a90*/  LOP3.LUT R17, R17, 0xffffffdf, RZ, 0xc0, !PT ;  /* 0xffffffdf11117812 */ /* 0x000fc800078ec0ff */
[----:B------:R-:W-:Y:S01]  /*12aa0*/  @P0 LOP3.LUT R17, R17, 0x20, RZ, 0xfc, !PT ;  /* 0x0000002011110812 */ /* 0x000fe200078efcff */
[----:B0-----:R-:W-:Y:S06]  /*12ab0*/  @!P2 BRA `(.L_x_2509) ;  /* 0x000000000004a947 */ /* 0x001fec0003800000 */
[----:B------:R-:W-:Y:S01]  /*12ac0*/  BPT.TRAP 0x1 ;  /* 0x000000040000795c */ /* 0x000fe20000300000 */
.L_x_2509:
[----:B------:R-:W-:Y:S01]  /*12ad0*/  IMAD R0, R19, 0x8, R16 ;  /* 0x0000000813007824 */ /* 0x000fe200078e0210 */
[----:B------:R-:W-:Y:S01]  /*12ae0*/  SHF.L.U32 R29, R32, 0x1f, RZ ;  /* 0x0000001f201d7819 */ /* 0x000fe200000006ff */
[----:B------:R-:W-:Y:S01]  /*12af0*/  BSSY B0, `(.L_x_2510) ;  /* 0x0000004000007945 */ /* 0x000fe20003800000 */
[----:B------:R-:W-:Y:S02]  /*12b00*/  SHF.R.S32.HI R25, RZ, 0x1f, R7 ;  /* 0x0000001fff197819 */ /* 0x000fe40000011407 */
[----:B------:R-:W0:Y:S02]  /*12b10*/  SYNCS.PHASECHK.TRANS64.TRYWAIT P0, [R0+URZ+0x29880], R29 ;  /* 0x0298801d000075a7 */ /* 0x000e24000800017f */
[----:B0-----:R-:W-:Y:S05]  /*12b20*/  @!P0 BRA `(.L_x_2511) ;  /* 0x0000004c00dc8947 */ /* 0x001fea0003800000 */
.L_x_2591:
[----:B------:R-:W-:Y:S05]  /*12b30*/  BSYNC B0 ;  /* 0x0000000000007941 */ /* 0x000fea0003800000 */
.L_x_2510:
[----:B------:R-:W-:Y:S01]  /*12b40*/  ULDC.64 UR4, c[0x0][0x328] ;  /* 0x0000ca0000047ab9 */ /* 0x000fe20000000a00 */
[----:B-----5:R-:W-:Y:S01]  /*12b50*/  SHF.R.S32.HI R27, RZ, 0x1f, R6 ;  /* 0x0000001fff1b7819 */ /* 0x020fe20000011406 */
[----:B------:R-:W-:Y:S01]  /*12b60*/  IMAD R8, R25, UR4, RZ ;  /* 0x0000000419087c24 */ /* 0x000fe2000f8e02ff */
[----:B------:R-:W1:Y:S01]  /*12b70*/  S2R R13, SR_TID.X ;  /* 0x00000000000d7919 */ /* 0x000e620000002100 */
        /* <DEDUP_REMOVED lines=17> */
[----:B------:R-:W-:Y:S01]  /*12c90*/  IMAD.IADD R3, R3, 0x1, R10 ;  /* 0x0000000103037824 */ /* 0x000fe200078e020a */
[----:B-1----:R-:W-:Y:S01]  /*12ca0*/  LOP3.LUT R13, R13, 0x7f, RZ, 0xc0, !PT ;  /* 0x0000007f0d0d7812 */ /* 0x002fe200078ec0ff */
[----:B------:R-:W-:Y:S02]  /*12cb0*/  IMAD R10, R28, UR6, RZ ;  /* 0x000000061c0a7c24 */ /* 0x000fe4000f8e02ff */
[C---:B------:R-:W-:Y:S01]  /*12cc0*/  IMAD.WIDE.U32 R2, R4.reuse, UR6, R2 ;  /* 0x0000000604027c25 */ /* 0x040fe2000f8e0002 */
[--C-:B------:R-:W-:Y:S02]  /*12cd0*/  SHF.R.U32.HI R14, RZ, 0x2, R13.reuse ;  /* 0x00000002ff0e7819 */ /* 0x100fe4000001160d */
[----:B------:R-:W-:Y:S01]  /*12ce0*/  SHF.R.U32.HI R13, RZ, 0x5, R13 ;  /* 0x00000005ff0d7819 */ /* 0x000fe2000001160d */
[----:B------:R-:W-:Y:S01]  /*12cf0*/  IMAD R10, R4, UR7, R10 ;  /* 0x00000007040a7c24 */ /* 0x000fe2000f8e020a */
[----:B------:R-:W-:Y:S01]  /*12d00*/  ULDC.64 UR6, c[0x0][0x318] ;  /* 0x0000c60000067ab9 */ /* 0x000fe20000000a00 */
[----:B------:R-:W-:-:S02]  /*12d10*/  IMAD R22, R18, UR5, RZ ;  /* 0x0000000512167c24 */ /* 0x000fc4000f8e02ff */
        /* <DEDUP_REMOVED lines=56> */
.L_x_2603:
        /* <DEDUP_REMOVED lines=12> */
.L_x_2513:
[----:B------:R-:W-:Y:S02]  /*13160*/  PLOP3.LUT P1, PT, P1, P0, PT, 0xa2, 0x0 ;  /* 0x000000000000781c */ /* 0x000fe40000f21472 */
[----:B------:R-:W-:-:S08]  /*13170*/  @P0 R2UR P1, UR4, R0 ;  /* 0x00000000000402ca */ /* 0x000fd00000020000 */
[----:B------:R-:W-:-:S05]  /*13180*/  @P0 PLOP3.LUT P0, PT, P1, PT, PT, 0x80, 0x0 ;  /* 0x000000000000081c */ /* 0x000fca0000f0f070 */
[----:B------:R-:W-:Y:S01]  /*13190*/  @!P1 SYNCS.ARRIVE.TRANS64.RED.A0T1 RZ, [UR4+0x29870], RZ ;  /* 0x029870ffffff99a7 */ /* 0x000fe20008200404 */
[----:B------:R-:W-:Y:S07]  /*131a0*/  @!P1 ARRIVES.LDGSTSBAR.64.TRANSCNT [UR4+0x29870] ;  /* 0x02987000ff0099b0 */ /* 0x000fee0008000a84 */
[----:B------:R-:W-:Y:S05]  /*131b0*/  @P0 BRA.U.ANY `(.L_x_2513) ;  /* 0xfffffffd00e80947 */ /* 0x000fea000393ffff */
[----:B------:R-:W-:Y:S01]  /*131c0*/  NOP ;  /* 0x0000000000007918 */ /* 0x000fe20000000000 */
[----:B------:R-:W-:-:S13]  /*131d0*/  LOP3.LUT P6, RZ, R17, 0x40, RZ, 0xc0, !PT ;  /* 0x0000004011ff7812 */ /* 0x000fda00078cc0ff */
[----:B------:R-:W-:Y:S05]  /*131e0*/  @!P6 BRA `(.L_x_2514) ;  /* 0x000000000004e947 */ /* 0x000fea0003800000 */
[----:B------:R-:W-:Y:S01]  /*131f0*/  BPT.TRAP 0x1 ;  /* 0x000000040000795c */ /* 0x000fe20000300000 */
.L_x_2514:
[----:B------:R3:W-:Y:S01]  /*13200*/  SYNCS.ARRIVE.TRANS64.A1T0 RZ, [R0+URZ+0x29870], RZ ;  /* 0x029870ff00ff79a7 */ /* 0x0007e2000810003f */
[----:B------:R-:W-:Y:S05]  /*13210*/  @!P6 BRA `(.L_x_2515) ;  /* 0x000000000004e947 */ /* 0x000fea0003800000 */
[----:B------:R-:W-:Y:S01]  /*13220*/  BPT.TRAP 0x1 ;  /* 0x000000040000795c */ /* 0x000fe20000300000 */
.L_x_2515:
[----:B------:R-:W4:Y:S01]  /*13230*/  SYNCS.PHASECHK.TRANS64.TRYWAIT P0, [R0+URZ+0x29840], R29 ;  /* 0x0298401d000075a7 */ /* 0x000f22000800017f */
[----:B------:R-:W-:Y:S04]  /*13240*/  BSSY B0, `(.L_x_2516) ;  /* 0x0000002000007945 */ /* 0x000fe80003800000 */
[----:B----4-:R-:W-:Y:S05]  /*13250*/  @!P0 BRA `(.L_x_2517) ;  /* 0x0000004c00d48947 */ /* 0x010fea0003800000 */
.L_x_2604:
[----:B------:R-:W-:Y:S05]  /*13260*/  BSYNC B0 ;  /* 0x0000000000007941 */ /* 0x000fea0003800000 */
.L_x_2516:
[----:B--2---:R-:W2:Y:S01]  /*13270*/  LDL R9, [R1+0x14] ;  /* 0x0000140001097983 */ /* 0x004ea20000100800 */
        /* <DEDUP_REMOVED lines=29> */
[----:B--2---:R-:W-:Y:S01]  /*13450*/  IMAD R4, R19, 0x7800, R9 ;  /* 0x0000780013047824 */ /* 0x004fe200078e0209 */
[----:B------:R-:W-:Y:S07]  /*13460*/  BRA.DIV UR4, `(.L_x_2518) ;  /* 0x0000004e04647947 */ /* 0x000fee000b800000 */
[----:B------:R-:W2:Y:S01]  /*13470*/  SHFL.IDX PT, R3, R5, RZ, 0x1c1f ;  /* 0x001c1fff05037589 */ /* 0x000ea200000e0000 */
[C---:B------:R-:W-:Y:S01]  /*13480*/  LOP3.LUT P6, RZ, R17.reuse, 0x8, RZ, 0xc0, !PT ;  /* 0x0000000811ff7812 */ /* 0x040fe200078cc0ff */
[C-C-:B------:R-:W-:Y:S01]  /*13490*/  @P5 IMAD.IADD R9, R16.reuse, 0x1, R4.reuse ;  /* 0x0000000110095824 */ /* 0x140fe200078e0204 */
[----:B------:R-:W-:Y:S01]  /*134a0*/  LOP3.LUT P1, RZ, R17, 0x4, RZ, 0xc0, !PT ;  /* 0x0000000411ff7812 */ /* 0x000fe2000782c0ff */
[----:B------:R-:W5:Y:S01]  /*134b0*/  SHFL.IDX PT, R2, R6, RZ, 0x1c1f ;  /* 0x001c1fff06027589 */ /* 0x000f6200000e0000 */
[----:B------:R-:W-:-:S03]  /*134c0*/  @P4 IMAD.IADD R21, R16, 0x1, R4 ;  /* 0x0000000110154824 */ /* 0x000fc600078e0204 */
[----:B------:R-:W-:Y:S01]  /*134d0*/  SHFL.IDX PT, R7, R7, RZ, 0x1c1f ;  /* 0x001c1fff07077589 */ /* 0x000fe200000e0000 */
[----:B--2---:R-:W-:-:S05]  /*134e0*/  @P5 IADD3 R3, P0, R35, R3, RZ ;  /* 0x0000000323035210 */ /* 0x004fca0007f1e0ff */
        /* <DEDUP_REMOVED lines=9> */
[----:B--2---:R-:W2:Y:S01]  /*13580*/  SHFL.IDX PT, R3, R5, 0x1, 0x1c1f ;  /* 0x003c1f0005037f89 */ /* 0x004ea200000e0000 */
[----:B------:R-:W-:-:S03]  /*13590*/  @P3 IMAD.IADD R9, R16, 0x1, R4 ;  /* 0x0000000110093824 */ /* 0x000fc600078e0204 */
[----:B------:R-:W5:Y:S01]  /*135a0*/  SHFL.IDX PT, R2, R6, 0x1, 0x1c1f ;  /* 0x003c1f0006027f89 */ /* 0x000f6200000e0000 */
[----:B--2---:R-:W-:-:S05]  /*135b0*/  @P4 IADD3 R3, P0, R35, R3, RZ ;  /* 0x0000000323034210 */ /* 0x004fca0007f1e0ff */
[----:B-----5:R-:W-:-:S05]  /*135c0*/  @P4 IMAD.X R2, RZ, RZ, R2, P0 ;  /* 0x000000ffff024224 */ /* 0x020fca00000e0602 */
[----:B------:R-:W-:-:S04]  /*135d0*/  @P4 LOP3.LUT R3, R3, R2, RZ, 0x3c, !PT ;  /* 0x0000000203034212 */ /* 0x000fc800078e3cff */
[----:B------:R-:W-:-:S04]  /*135e0*/  @P4 LOP3.LUT R2, R3, R2, RZ, 0x3c, !PT ;  /* 0x0000000203024212 */ /* 0x000fc800078e3cff */
[----:B------:R-:W-:-:S05]  /*135f0*/  @P4 LOP3.LUT R3, R3, R2, RZ, 0x3c, !PT ;  /* 0x0000000203034212 */ /* 0x000fca00078e3cff */
[----:B------:R-:W-:Y:S04]  /*13600*/  @P4 LDGSTS.E.BYPASS.LTC128B.128 [R21+0x1ac00], desc[UR36][R2.64], !P5 ;  /* 0x1ac0000002154fae */ /* 0x000fe8000e901d64 */
[----:B------:R-:W-:Y:S04]  /*13610*/  @P4 LDGSTS.E.BYPASS.LTC128B.128 [R21+0x1d400], desc[UR36][R2.64+0x40], !P6 ;  /* 0x1d40004002154fae */ /* 0x000fe8000f101d64 */
[----:B------:R2:W-:Y:S04]  /*13620*/  @P4 LDGSTS.E.BYPASS.LTC128B.128 [R21+0x1fc00], desc[UR36][R2.64+0x80], !P1 ;  /* 0x1fc0008002154fae */ /* 0x0005e8000c901d64 */
[----:B--2---:R-:W2:Y:S01]  /*13630*/  SHFL.IDX PT, R3, R5, 0x2, 0x1c1f ;  /* 0x005c1f0005037f89 */ /* 0x004ea200000e0000 */
[----:B------:R-:W-:-:S03]  /*13640*/  @P2 IMAD.IADD R21, R16, 0x1, R4 ;  /* 0x0000000110152824 */ /* 0x000fc600078e0204 */
[----:B------:R-:W5:Y:S04]  /*13650*/  SHFL.IDX PT, R2, R6, 0x2, 0x1c1f ;  /* 0x005c1f0006027f89 */ /* 0x000f6800000e0000 */
[----:B------:R-:W-:Y:S01]  /*13660*/  SHFL.IDX PT, R6, R6, 0x3, 0x1c1f ;  /* 0x007c1f0006067f89 */ /* 0x000fe200000e0000 */
        /* <DEDUP_REMOVED lines=8> */
[----:B--2---:R-:W2:Y:S02]  /*136f0*/  SHFL.IDX PT, R2, R5, 0x3, 0x1c1f ;  /* 0x007c1f0005027f89 */ /* 0x004ea400000e0000 */
[----:B--2---:R-:W-:-:S05]  /*13700*/  @P2 IADD3 R2, P0, R35, R2, RZ ;  /* 0x0000000223022210 */ /* 0x004fca0007f1e0ff */
[----:B------:R-:W-:-:S05]  /*13710*/  @P2 IMAD.X R3, RZ, RZ, R6, P0 ;  /* 0x000000ffff032224 */ /* 0x000fca00000e0606 */
[----:B------:R-:W-:Y:S04]  /*13720*/  @P2 LDGSTS.E.BYPASS.LTC128B.128 [R21+0x1bc00], desc[UR36][R2.64], !P5 ;  /* 0x1bc0000002152fae */ /* 0x000fe8000e901d64 */
[----:B------:R-:W-:Y:S04]  /*13730*/  @P2 LDGSTS.E.BYPASS.LTC128B.128 [R21+0x1e400], desc[UR36][R2.64+0x40], !P6 ;  /* 0x1e40004002152fae */ /* 0x000fe8000f101d64 */
[----:B------:R2:W-:Y:S04]  /*13740*/  @P2 LDGSTS.E.BYPASS.LTC128B.128 [R21+0x20c00], desc[UR36][R2.64+0x80], !P1 ;  /* 0x20c0008002152fae */ /* 0x0005e8000c901d64 */
[----:B--2---:R2:W0:Y:S02]  /*13750*/  SHFL.IDX PT, R2, R8, RZ, 0x1c1f ;  /* 0x001c1fff08027589 */ /* 0x00442400000e0000 */
.L_x_2616:
[----:B------:R-:W-:Y:S01]  /*13760*/  LOP3.LUT P0, RZ, R17, 0x100, RZ, 0xc0, !PT ;  /* 0x0000010011ff7812 */ /* 0x000fe2000780c0ff */
[----:B------:R-:W-:-:S12]  /*13770*/  BSSY B0, `(.L_x_2519) ;  /* 0x000000e000007945 */ /* 0x000fd80003800000 */
[----:B------:R-:W-:Y:S05]  /*13780*/  @!P0 BRA `(.L_x_2520) ;  /* 0x0000000000308947 */ /* 0x000fea0003800000 */
[C---:B------:R-:W-:Y:S01]  /*13790*/  LOP3.LUT P3, RZ, R17.reuse, 0x10, RZ, 0xc0, !PT ;  /* 0x0000001011ff7812 */ /* 0x040fe2000786c0ff */
[----:B------:R-:W-:Y:S01]  /*137a0*/  IMAD.IADD R4, R16, 0x1, R4 ;  /* 0x0000000110047824 */ /* 0x000fe200078e0204 */
[C---:B------:R-:W-:Y:S02]  /*137b0*/  LOP3.LUT P2, RZ, R17.reuse, 0x8, RZ, 0xc0, !PT ;  /* 0x0000000811ff7812 */ /* 0x040fe4000784c0ff */
[----:B------:R-:W-:Y:S02]  /*137c0*/  LOP3.LUT P1, RZ, R17, 0x4, RZ, 0xc0, !PT ;  /* 0x0000000411ff7812 */ /* 0x000fe4000782c0ff */
[----:B0-----:R-:W-:-:S05]  /*137d0*/  IADD3 R2, P0, R35, R2, RZ ;  /* 0x0000000223027210 */ /* 0x001fca0007f1e0ff */
[----:B------:R-:W-:-:S05]  /*137e0*/  IMAD.X R3, RZ, RZ, R7, P0 ;  /* 0x000000ffff037224 */ /* 0x000fca00000e0607 */
[----:B------:R-:W-:Y:S01]  /*137f0*/  @!PT LDS RZ, [RZ] ;  /* 0x00000000fffff984 */ /* 0x000fe20000000800 */
[----:B------:R-:W-:Y:S01]  /*13800*/  @!PT LDS RZ, [RZ] ;  /* 0x00000000fffff984 */ /* 0x000fe20000000800 */
[----:B------:R-:W-:Y:S01]  /*13810*/  @!PT LDS RZ, [RZ] ;  /* 0x00000000fffff984 */ /* 0x000fe20000000800 */
[----:B------:R0:W-:Y:S04]  /*13820*/  LDGSTS.E.BYPASS.LTC128B.128 [R4+0x1c400], desc[UR36][R2.64], !P3 ;  /* 0x1c40000002047fae */ /* 0x0001e8000d901d64 */
[----:B------:R0:W-:Y:S04]  /*13830*/  LDGSTS.E.BYPASS.LTC128B.128 [R4+0x1ec00], desc[UR36][R2.64+0x40], !P2 ;  /* 0x1ec0004002047fae */ /* 0x0001e8000d101d64 */
[----:B------:R0:W-:Y:S02]  /*13840*/  LDGSTS.E.BYPASS.LTC128B.128 [R4+0x21400], desc[UR36][R2.64+0x80], !P1 ;  /* 0x2140008002047fae */ /* 0x0001e4000c901d64 */
.L_x_2520:
[----:B------:R-:W-:Y:S05]  /*13850*/  BSYNC B0 ;  /* 0x0000000000007941 */ /* 0x000fea0003800000 */
.L_x_2519:
[----:B------:R-:W-:Y:S01]  /*13860*/  NOP ;  /* 0x0000000000007918 */ /* 0x000fe20000000000 */
[----:B------:R-:W-:-:S13]  /*13870*/  PLOP3.LUT P0, PT, PT, PT, PT, 0x80, 0x0 ;  /* 0x000000000000781c */ /* 0x000fda0003f0f070 */
.L_x_2521:
        /* <DEDUP_REMOVED lines=10> */
.L_x_2522:
[----:B------:R0:W-:Y:S02]  /*13920*/  SYNCS.ARRIVE.TRANS64.A1T0 RZ, [R0+URZ+0x29830], RZ ;  /* 0x029830ff00ff79a7 */ /* 0x0001e4000810003f */
[----:B------:R-:W-:Y:S05]  /*13930*/  WARPSYNC.ALL ;  /* 0x0000000000007948 */ /* 0x000fea0003800000 */
[----:B0--34-:R-:W-:Y:S01]  /*13940*/  VIADD R0, R16, 0x14400 ;  /* 0x0001440010007836 */ /* 0x019fe20000000000 */
[----:B------:R-:W-:Y:S01]  /*13950*/  USHF.R.S32.HI UR4, URZ, 0x1f, UR40 ;  /* 0x0000001f3f047899 */ /* 0x000fe20008011428 */
[----:B------:R-:W-:Y:S01]  /*13960*/  BAR.SYNC.DEFER_BLOCKING 0x8, 0x180 ;  /* 0x0206000000007b1d */ /* 0x000fe20000010000 */
[----:B------:R-:W-:Y:S02]  /*13970*/  UISETP.NE.AND UP0, UPT, UR48, URZ, UPT ;  /* 0x0000003f3000728c */ /* 0x000fe4000bf05270 */
[----:B------:R-:W-:-:S02]  /*13980*/  LOP3.LUT P0, RZ, R0, 0x1bf, RZ, 0xc0, !PT ;  /* 0x000001bf00ff7812 */ /* 0x000fc4000780c0ff */
[----:B------:R-:W-:Y:S01]  /*13990*/  USEL UR42, UR42, URZ, !UP0 ;  /* 0x0000003f2a2a7287 */ /* 0x000fe2000c000000 */
[----:B------:R-:W-:Y:S01]  /*139a0*/  BSSY B6, `(.L_x_2523) ;  /* 0x0000018000067945 */ /* 0x000fe20003800000 */
[----:B------:R-:W-:Y:S02]  /*139b0*/  ULDC.64 UR6, c[0x0][0x298] ;  /* 0x0000a60000067ab9 */ /* 0x000fe40000000a00 */
[----:B------:R-:W-:Y:S02]  /*139c0*/  UIMAD UR4, UR4, UR6, URZ ;  /* 0x00000006040472a4 */ /* 0x000fe4000f8e023f */
[----:B------:R-:W-:Y:S02]  /*139d0*/  UIMAD.WIDE.U32 UR38, UR40, UR6, URZ ;  /* 0x00000006282672a5 */ /* 0x000fe4000f8e003f */
[----:B------:R-:W-:Y:S02]  /*139e0*/  UIMAD UR4, UR40, UR7, UR4 ;  /* 0x00000007280472a4 */ /* 0x000fe4000f8e0204 */
[----:B------:R-:W-:-:S02]  /*139f0*/  USEL UR40, UR43, URZ, !UP0 ;  /* 0x0000003f2b287287 */ /* 0x000fc4000c000000 */
        /* <DEDUP_REMOVED lines=13> */
[----:B--2---:R-:W-:Y:S02]  /*13ad0*/  IMAD.MOV.U32 R8, RZ, RZ, 0x70 ;  /* 0x00000070ff087424 */ /* 0x004fe400078e00ff */
[----:B------:R-:W-:Y:S02]  /*13ae0*/  IMAD.MOV.U32 R12, RZ, RZ, 0x1 ;  /* 0x00000001ff0c7424 */ /* 0x000fe400078e00ff */
[----:B------:R-:W-:-:S07]  /*13af0*/  IMAD.MOV.U32 R13, RZ, RZ, RZ ;  /* 0x000000ffff0d7224 */ /* 0x000fce00078e00ff */
[----:B------:R-:W-:-:S07]  /*13b00*/  LEPC R20, `(.L_x_2524) ;  /* 0x000000001014794e */ /* 0x000fce0000000000 */
[----:B01----:R-:W-:Y:S05]  /*13b10*/  CALL.ABS.NOINC R2 ;  /* 0x0000000002007343 */ /* 0x003fea0003c00000 */
.L_x_2524:
[----:B------:R-:W-:Y:S05]  /*13b20*/  BSYNC B6 ;  /* 0x0000000000067941 */ /* 0x000fea0003800000 */
.L_x_2523:
[----:B------:R-:W0:Y:S01]  /*13b30*/  S2R R2, SR_TID.X ;  /* 0x0000000000027919 */ /* 0x000e220000002100 */
[----:B--2---:R2:W5:Y:S01]  /*13b40*/  LDL R8, [R1+0x24] ;  /* 0x0000240001087983 */ /* 0x0045620000100800 */
[----:B------:R-:W-:Y:S01]  /*13b50*/  ISETP.NE.AND P6, PT, R30, 0x1, PT ;  /* 0x000000011e00780c */ /* 0x000fe20003fc5270 */
[----:B------:R-:W-:-:S12]  /*13b60*/  ULDC.64 UR6, c[0x0][0x2d8] ;  /* 0x0000b60000067ab9 */ /* 0x000fd80000000a00 */
[----:B------:R-:W3:Y:S01]  /*13b70*/  @P6 LDC R5, c[0x0][0x44c] ;  /* 0x00011300ff056b82 */ /* 0x000ee20000000800 */
[----:B------:R-:W-:-:S07]  /*13b80*/  R2UR UR8, R18 ;  /* 0x00000000120872ca */ /* 0x000fce00000e0000 */
[----:B------:R-:W4:Y:S01]  /*13b90*/  @P6 LDC R3, c[0x0][0x450] ;  /* 0x00011400ff036b82 */ /* 0x000f220000000800 */
[----:B0-----:R-:W-:-:S04]  /*13ba0*/  LOP3.LUT R20, R2, 0x7f, RZ, 0xc0, !PT ;  /* 0x0000007f02147812 */ /* 0x001fc800078ec0ff */
[----:B------:R-:W-:Y:S02]  /*13bb0*/  SHF.R.U32.HI R21, RZ, 0x2, R20 ;  /* 0x00000002ff157819 */ /* 0x000fe40000011614 */
[----:B------:R-:W2:Y:S01]  /*13bc0*/  LDL R20, [R1+0x4] ;  /* 0x0000040001147983 */ /* 0x000ea20000100800 */
[----:B------:R-:W-:-:S05]  /*13bd0*/  IMAD.SHL.U32 R2, R2, 0x20, RZ ;  /* 0x0000002002027824 */ /* 0x000fca00078e00ff */
[----:B------:R-:W-:Y:S02]  /*13be0*/  LOP3.LUT R2, R21, 0x60, R2, 0xf8, !PT ;  /* 0x0000006015027812 */ /* 0x000fe400078ef802 */
[----:B------:R-:W-:Y:S01]  /*13bf0*/  R2UR UR9, R18 ;  /* 0x00000000120972ca */ /* 0x000fe200000e0000 */
[----:B------:R-:W-:Y:S01]  /*13c00*/  UMOV UR4, UR38 ;  /* 0x0000002600047c82 */ /* 0x000fe20008000000 */
[----:B------:R-:W-:Y:S02]  /*13c10*/  UMOV UR5, UR43 ;  /* 0x0000002b00057c82 */ /* 0x000fe40008000000 */
[----:B------:R-:W-:Y:S01]  /*13c20*/  UIMAD.WIDE.U32 UR4, UR8, UR6, UR4 ;  /* 0x00000006080472a5 */ /* 0x000fe2000f8e0004 */
[----:B------:R-:W0:Y:S08]  /*13c30*/  S2R R21, SR_TID.X ;  /* 0x0000000000157919 */ /* 0x000e300000002100 */
[----:B------:R-:W-:-:S03]  /*13c40*/  UIMAD UR5, UR9, UR7, UR5 ;  /* 0x00000007090572a4 */ /* 0x000fc6000f8e0205 */
[----:B------:R-:W-:Y:S02]  /*13c50*/  ULDC.64 UR8, c[0x0][0x2e0] ;  /* 0x0000b80000087ab9 */ /* 0x000fe40000000a00 */
[----:B------:R-:W-:Y:S02]  /*13c60*/  UIMAD UR6, UR42, UR8, URZ ;  /* 0x000000082a0672a4 */ /* 0x000fe4000f8e023f */
[----:B------:R-:W-:Y:S02]  /*13c70*/  UIMAD.WIDE.U32 UR4, UR40, UR8, UR4 ;  /* 0x00000008280472a5 */ /* 0x000fe4000f8e0004 */
[----:B------:R-:W-:-:S03]  /*13c80*/  UIMAD UR6, UR40, UR9, UR6 ;  /* 0x00000009280672a4 */ /* 0x000fc6000f8e0206 */
[----:B------:R-:W-:Y:S01]  /*13c90*/  ULDC.64 UR8, c[0x0][0x2d0] ;  /* 0x0000b40000087ab9 */ /* 0x000fe20000000a00 */
[----:B------:R-:W-:Y:S01]  /*13ca0*/  UIADD3 UR5, UR5, UR6, URZ ;  /* 0x0000000605057290 */ /* 0x000fe2000fffe03f */
[C---:B------:R-:W-:Y:S02]  /*13cb0*/  LOP3.LUT R7, R35.reuse, 0x40, RZ, 0xfc, !PT ;  /* 0x0000004023077812 */ /* 0x040fe400078efcff */
[----:B------:R-:W-:Y:S02]  /*13cc0*/  LOP3.LUT R6, R35, 0x80, RZ, 0xfc, !PT ;  /* 0x0000008023067812 */ /* 0x000fe400078efcff */
[----:B0-----:R-:W-:-:S04]  /*13cd0*/  LOP3.LUT R21, R21, 0x7f, RZ, 0xc0, !PT ;  /* 0x0000007f15157812 */ /* 0x001fc800078ec0ff */
[----:B------:R-:W-:Y:S01]  /*13ce0*/  SHF.R.U32.HI R9, RZ, 0x2, R21 ;  /* 0x00000002ff097819 */ /* 0x000fe20000011615 */
[----:B--2---:R-:W-:-:S04]  /*13cf0*/  IMAD R0, R20, 0x80, R2 ;  /* 0x0000008014007824 */ /* 0x004fc800078e0202 */
[----:B---3--:R-:W-:Y:S02]  /*13d00*/  @P6 IMAD.HI.U32 R4, R0, R5, RZ ;  /* 0x0000000500046227 */ /* 0x008fe400078e00ff */
[----:B------:R-:W0:Y:S02]  /*13d10*/  LDC R5, c[0x0][0x448] ;  /* 0x00011200ff057b82 */ /* 0x000e240000000800 */
[----:B------:R-:W-:Y:S01]  /*13d20*/  IMAD.MOV.U32 R2, RZ, RZ, R0 ;  /* 0x000000ffff027224 */ /* 0x000fe200078e0000 */
[----:B----4-:R-:W-:-:S04]  /*13d30*/  @P6 SHF.R.U32.HI R2, RZ, R3, R4 ;  /* 0x00000003ff026219 */ /* 0x010fc80000011604 */
[--C-:B------:R-:W-:Y:S01]  /*13d40*/  SHF.R.S32.HI R4, RZ, 0x1f, R2.reuse ;  /* 0x0000001fff047819 */ /* 0x100fe20000011402 */
[----:B------:R-:W-:-:S04]  /*13d50*/  IMAD.MOV R3, RZ, RZ, -R2 ;  /* 0x000000ffff037224 */ /* 0x000fc800078e0a02 */
[----:B------:R-:W-:-:S04]  /*13d60*/  IMAD R4, R4, UR8, RZ ;  /* 0x0000000804047c24 */ /* 0x000fc8000f8e02ff */
[----:B------:R-:W-:Y:S02]  /*13d70*/  IMAD R4, R2, UR9, R4 ;  /* 0x0000000902047c24 */ /* 0x000fe4000f8e0204 */
[----:B0-----:R-:W-:Y:S02]  /*13d80*/  IMAD R0, R5, R3, R0 ;  /* 0x0000000305007224 */ /* 0x001fe400078e0200 */
[----:B------:R-:W-:-:S04]  /*13d90*/  IMAD.U32 R3, RZ, RZ, UR8 ;  /* 0x00000008ff037e24 */ /* 0x000fc8000f8e00ff */
[----:B------:R-:W-:Y:S01]  /*13da0*/  IMAD.WIDE.U32 R2, R2, R3, UR4 ;  /* 0x0000000402027e25 */ /* 0x000fe2000f8e0003 */
[----:B------:R-:W-:-:S03]  /*13db0*/  ULDC.64 UR4, c[0x0][0x2c8] ;  /* 0x0000b20000047ab9 */ /* 0x000fc60000000a00 */
[----:B------:R-:W-:Y:S01]  /*13dc0*/  IMAD.IADD R3, R3, 0x1, R4 ;  /* 0x0000000103037824 */ /* 0x000fe200078e0204 */
[----:B------:R-:W-:Y:S01]  /*13dd0*/  SHF.R.S32.HI R4, RZ, 0x1f, R0 ;  /* 0x0000001fff047819 */ /* 0x000fe20000011400 */
[----:B------:R-:W-:-:S04]  /*13de0*/  IMAD.WIDE.U32 R2, R0, UR4, R2 ;  /* 0x0000000400027c25 */ /* 0x000fc8000f8e0002 */
[----:B------:R-:W-:-:S04]  /*13df0*/  IMAD R4, R4, UR4, RZ ;  /* 0x0000000404047c24 */ /* 0x000fc8000f8e02ff */
[----:B------:R-:W-:Y:S01]  /*13e00*/  IMAD R4, R0, UR5, R4 ;  /* 0x0000000500047c24 */ /* 0x000fe2000f8e0204 */
[----:B------:R-:W-:Y:S02]  /*13e10*/  ULDC.64 UR4, c[0x0][0x280] ;  /* 0x0000a00000047ab9 */ /* 0x000fe40000000a00 */
[----:B------:R-:W-:Y:S01]  /*13e20*/  IADD3 R0, P0, R2, UR4, RZ ;  /* 0x0000000402007c10 */ /* 0x000fe2000ff1e0ff */
[----:B------:R-:W-:-:S03]  /*13e30*/  ULDC UR4, c[0x0][0x2b8] ;  /* 0x0000ae0000047ab9 */ /* 0x000fc60000000800 */
[----:B------:R-:W-:Y:S01]  /*13e40*/  IADD3.X R4, R3, UR5, R4, P0, !PT ;  /* 0x0000000503047c10 */ /* 0x000fe200087fe404 */
[----:B------:R-:W-:Y:S01]  /*13e50*/  UMOV UR5, 0xffffffff ;  /* 0xffffffff00057882 */ /* 0x000fe20000000000 */
[----:B------:R-:W-:Y:S02]  /*13e60*/  ISETP.GE.AND P3, PT, R35, UR4, PT ;  /* 0x0000000423007c0c */ /* 0x000fe4000bf66270 */
[----:B------:R-:W-:Y:S02]  /*13e70*/  ISETP.GE.AND P2, PT, R7, UR4, PT ;  /* 0x0000000407007c0c */ /* 0x000fe4000bf46270 */
[----:B------:R-:W-:Y:S01]  /*13e80*/  ISETP.GE.AND P1, PT, R6, UR4, PT ;  /* 0x0000000406007c0c */ /* 0x000fe2000bf26270 */
[----:B------:R-:W-:-:S12]  /*13e90*/  BRA.DIV UR5, `(.L_x_2525) ;  /* 0x0000004a05b87947 */ /* 0x000fd8000b800000 */
[----:B------:R-:W0:Y:S01]  /*13ea0*/  SHFL.IDX PT, R3, R0, RZ, 0x1c1f ;  /* 0x001c1fff00037589 */ /* 0x000e2200000e0000 */
[----:B------:R-:W-:Y:S02]  /*13eb0*/  IMAD R23, R23, R5, RZ ;  /* 0x0000000517177224 */ /* 0x000fe400078e02ff */
[----:B------:R-:W-:Y:S01]  /*13ec0*/  IMAD R5, R20, 0x80, R9 ;  /* 0x0000008014057824 */ /* 0x000fe200078e0209 */
[----:B------:R-:W2:Y:S04]  /*13ed0*/  SHFL.IDX PT, R2, R4, RZ, 0x1c1f ;  /* 0x001c1fff04027589 */ /* 0x000ea800000e0000 */
[----:B------:R-:W-:Y:S01]  /*13ee0*/  ISETP.GE.AND P0, PT, R5, R23, PT ;  /* 0x000000170500720c */ /* 0x000fe20003f06270 */
[----:B------:R-:W3:-:S12]  /*13ef0*/  SHFL.IDX PT, R14, R0, 0x1, 0x1c1f ;  /* 0x003c1f00000e7f89 */ /* 0x000ed800000e0000 */
[----:B0-----:R-:W-:-:S05]  /*13f00*/  @!P0 IADD3 R6, P4, R35, R3, RZ ;  /* 0x0000000323068210 */ /* 0x001fca0007f9e0ff */
[----:B--2---:R-:W-:Y:S02]  /*13f10*/  @!P0 IMAD.X R3, RZ, RZ, R2, P4 ;  /* 0x000000ffff038224 */ /* 0x004fe400020e0602 */
[----:B------:R-:W-:Y:S02]  /*13f20*/  @!P0 IMAD.MOV.U32 R2, RZ, RZ, R6 ;  /* 0x000000ffff028224 */ /* 0x000fe400078e0006 */
[----:B------:R-:W-:-:S03]  /*13f30*/  VIADD R6, R5, 0x20 ;  /* 0x0000002005067836 */ /* 0x000fc60000000000 */
        /* <DEDUP_REMOVED lines=16> */
[----:B--2---:R-:W-:Y:S01]  /*14040*/  @!P0 IADD3 R6, P4, R35, R14, RZ ;  /* 0x0000000e23068210 */ /* 0x004fe20007f9e0ff */
[----:B------:R-:W2:Y:S04]  /*14050*/  SHFL.IDX PT, R4, R4, 0x3, 0x1c1f ;  /* 0x007c1f0004047f89 */ /* 0x000ea800000e0000 */
[----:B------:R3:W4:Y:S01]  /*14060*/  SHFL.IDX PT, R14, R0, 0x3, 0x1c1f ;  /* 0x007c1f00000e7f89 */ /* 0x00072200000e0000 */
[----:B0-----:R-:W-:-:S02]  /*14070*/  @!P0 IMAD.X R7, RZ, RZ, R2, P4 ;  /* 0x000000ffff078224 */ /* 0x001fc400020e0602 */
[----:B------:R-:W-:Y:S02]  /*14080*/  @!P0 IMAD.MOV.U32 R2, RZ, RZ, R6 ;  /* 0x000000ffff028224 */ /* 0x000fe400078e0006 */
[----:B------:R-:W-:-:S05]  /*14090*/  @!P0 IMAD.MOV.U32 R3, RZ, RZ, R7 ;  /* 0x000000ffff038224 */ /* 0x000fca00078e0007 */
[----:B------:R3:W-:Y:S04]  /*140a0*/  @!P0 LDGSTS.E.BYPASS.LTC128B.128 [R8+0x15400], desc[UR36][R2.64], !P3 ;  /* 0x1540000002088fae */ /* 0x0007e8000d901d64 */
[----:B------:R3:W-:Y:S04]  /*140b0*/  @!P0 LDGSTS.E.BYPASS.LTC128B.128 [R8+0x17400], desc[UR36][R2.64+0x40], !P2 ;  /* 0x1740004002088fae */ /* 0x0007e8000d101d64 */
[----:B--2-4-:R3:W-:Y:S02]  /*140c0*/  @!P0 LDGSTS.E.BYPASS.LTC128B.128 [R8+0x19400], desc[UR36][R2.64+0x80], !P1 ;  /* 0x1940008002088fae */ /* 0x0147e4000c901d64 */
.L_x_2625:
[----:B---3--:R-:W-:Y:S01]  /*140d0*/  VIADD R0, R5, 0x60 ;  /* 0x0000006005007836 */ /* 0x008fe20000000000 */
        /* <DEDUP_REMOVED lines=11> */
.L_x_2527:
[----:B------:R-:W-:Y:S05]  /*14190*/  BSYNC B0 ;  /* 0x0000000000007941 */ /* 0x000fea0003800000 */
.L_x_2526:
[----:B------:R-:W-:Y:S01]  /*141a0*/  NOP ;  /* 0x0000000000007918 */ /* 0x000fe20000000000 */
[----:B------:R-:W-:-:S13]  /*141b0*/  PLOP3.LUT P0, PT, PT, PT, PT, 0x80, 0x0 ;  /* 0x000000000000781c */ /* 0x000fda0003f0f070 */
.L_x_2528:
[----:B------:R-:W-:Y:S02]  /*141c0*/  PLOP3.LUT P1, PT, P1, P0, PT, 0xa2, 0x0 ;  /* 0x000000000000781c */ /* 0x000fe40000f21472 */
[----:B------:R-:W-:-:S08]  /*141d0*/  @P0 R2UR P1, UR4, R16 ;  /* 0x00000000100402ca */ /* 0x000fd00000020000 */
[----:B------:R-:W-:-:S05]  /*141e0*/  @P0 PLOP3.LUT P0, PT, P1, PT, PT, 0x80, 0x0 ;  /* 0x000000000000081c */ /* 0x000fca0000f0f070 */
[----:B------:R-:W-:Y:S01]  /*141f0*/  @!P1 SYNCS.ARRIVE.TRANS64.RED.A0T1 RZ, [UR4+0x29800], RZ ;  /* 0x029800ffffff99a7 */ /* 0x000fe20008200404 */
[----:B------:R-:W-:Y:S07]  /*14200*/  @!P1 ARRIVES.LDGSTSBAR.64.TRANSCNT [UR4+0x29800] ;  /* 0x02980000ff0099b0 */ /* 0x000fee0008000a84 */
[----:B------:R-:W-:Y:S05]  /*14210*/  @P0 BRA.U.ANY `(.L_x_2528) ;  /* 0xfffffffd00e80947 */ /* 0x000fea000393ffff */
[----:B0-----:R-:W2:Y:S02]  /*14220*/  LDL.LU R2, [R1+0x28] ;  /* 0x0000280001027983 */ /* 0x001ea40000300800 */
        /* <DEDUP_REMOVED lines=11> */
.L_x_2626:
[----:B------:R-:W-:Y:S05]  /*142e0*/  BSYNC B0 ;  /* 0x0000000000007941 */ /* 0x000fea0003800000 */
.L_x_2529:
[----:B------:R-:W2:Y:S01]  /*142f0*/  LDL R0, [R1+0xc] ;  /* 0x00000c0001007983 */ /* 0x000ea20000100800 */
[----:B------:R-:W-:Y:S01]  /*14300*/  UIADD3 UR4, UR47, -0x2, URZ ;  /* 0xfffffffe2f047890 */ /* 0x000fe2000fffe03f */
[----:B--2---:R-:W-:-:S13]  /*14310*/  R2UR UR5, R0 ;  /* 0x00000000000572ca */ /* 0x004fda00000e0000 */
[----:B------:R-:W-:-:S06]  /*14320*/  UISETP.GE.AND UP0, UPT, UR4, UR5, UPT ;  /* 0x000000050400728c */ /* 0x000fcc000bf06270 */
[----:B------:R-:W-:-:S13]  /*14330*/  PLOP3.LUT P0, PT, PT, PT, UP0, 0x40, 0x0 ;  /* 0x000000000000781c */ /* 0x000fda0003f0e808 */
[----:B------:R-:W-:Y:S05]  /*14340*/  @P0 BRA `(.L_x_2531) ;  /* 0x0000001400b00947 */ /* 0x000fea0003800000 */
[----:B------:R-:W-:Y:S02]  /*14350*/  IMAD.MOV.U32 R20, RZ, RZ, R32 ;  /* 0x000000ffff147224 */ /* 0x000fe400078e0020 */
[----:B------:R-:W-:Y:S02]  /*14360*/  IMAD.MOV.U32 R10, RZ, RZ, R19 ;  /* 0x000000ffff0a7224 */ /* 0x000fe400078e0013 */
[----:B------:R-:W-:-:S07]  /*14370*/  IMAD.U32 R30, RZ, RZ, UR4 ;  /* 0x00000004ff1e7e24 */ /* 0x000fce000f8e00ff */
.L_x_2551:
        /* <DEDUP_REMOVED lines=50> */
[----:B------:R-:W-:Y:S01]  /*146a0*/  LOP3.LUT P1, RZ, R17, 0x40, RZ, 0xc0, !PT ;  /* 0x0000004011ff7812 */ /* 0x000fe2000782c0ff */
[----:B------:R-:W-:-:S05]  /*146b0*/  VIADD R19, R10, 0x1 ;  /* 0x000000010a137836 */ /* 0x000fca0000000000 */
[----:B------:R-:W-:Y:S01]  /*146c0*/  ISETP.NE.AND P0, PT, R19, 0x2, PT ;  /* 0x000000021300780c */ /* 0x000fe20003f05270 */
[----:B0-----:R-:W-:Y:S02]  /*146d0*/  IMAD.MOV R7, RZ, RZ, -R11 ;  /* 0x000000ffff077224 */ /* 0x001fe400078e0a0b */
[----:B------:R-:W-:Y:S02]  /*146e0*/  IMAD.MOV.U32 R6, RZ, RZ, RZ ;  /* 0x000000ffff067224 */ /* 0x000fe400078e00ff */
[----:B------:R-:W-:Y:S01]  /*146f0*/  IMAD R7, R7, UR4, R0 ;  /* 0x0000000407077c24 */ /* 0x000fe2000f8e0200 */
[----:B------:R-:W-:Y:S01]  /*14700*/  SEL R32, RZ, 0x1, P0 ;  /* 0x00000001ff207807 */ /* 0x000fe20000000000 */
[----:B------:R-:W-:Y:S01]  /*14710*/  IMAD.MOV.U32 R0, RZ, RZ, R30 ;  /* 0x000000ffff007224 */ /* 0x000fe200078e001e */
[----:B------:R-:W-:Y:S01]  /*14720*/  SEL R19, R19, RZ, P0 ;  /* 0x000000ff13137207 */ /* 0x000fe20000000000 */
[----:B------:R0:W5:Y:S01]  /*14730*/  @!P2 LDG.E R6, desc[UR36][R8.64] ;  /* 0x000000240806a981 */ /* 0x000162000c1e1900 */
[----:B------:R-:W-:Y:S01]  /*14740*/  VIADD R30, R30, 0xffffffff ;  /* 0xffffffff1e1e7836 */ /* 0x000fe20000000000 */
[----:B------:R-:W-:-:S02]  /*14750*/  LOP3.LUT R32, R20, R32, RZ, 0x3c, !PT ;  /* 0x0000002014207212 */ /* 0x000fc400078e3cff */
[----:B------:R-:W-:Y:S02]  /*14760*/  ISETP.GT.AND P2, PT, R0, R12, PT ;  /* 0x0000000c0000720c */ /* 0x000fe40003f44270 */
[----:B--2---:R-:W-:Y:S01]  /*14770*/  SHF.R.S32.HI R28, RZ, 0x1f, R5 ;  /* 0x0000001fff1c7819 */ /* 0x004fe20000011405 */
[----:B0-----:R-:W-:Y:S10]  /*14780*/  @!P1 BRA `(.L_x_2532) ;  /* 0x0000000000049947 */ /* 0x001ff40003800000 */
[----:B------:R-:W-:Y:S01]  /*14790*/  BPT.TRAP 0x1 ;  /* 0x000000040000795c */ /* 0x000fe20000300000 */
.L_x_2532:
[----:B------:R-:W-:Y:S01]  /*147a0*/  IMAD R0, R19, 0x8, R16 ;  /* 0x0000000813007824 */ /* 0x000fe200078e0210 */
[----:B------:R-:W-:Y:S01]  /*147b0*/  SHF.L.U32 R29, R32, 0x1f, RZ ;  /* 0x0000001f201d7819 */ /* 0x000fe200000006ff */
[----:B------:R-:W-:Y:S01]  /*147c0*/  BSSY B0, `(.L_x_2533) ;  /* 0x0000004000007945 */ /* 0x000fe20003800000 */
[----:B------:R-:W-:Y:S02]  /*147d0*/  SHF.R.S32.HI R25, RZ, 0x1f, R4 ;  /* 0x0000001fff197819 */ /* 0x000fe40000011404 */
[----:B------:R-:W0:Y:S02]  /*147e0*/  SYNCS.PHASECHK.TRANS64.TRYWAIT P0, [R0+URZ+0x29880], R29 ;  /* 0x0298801d000075a7 */ /* 0x000e24000800017f */
[----:B0-----:R-:W-:Y:S05]  /*147f0*/  @!P0 BRA `(.L_x_2534) ;  /* 0x0000004400b48947 */ /* 0x001fea0003800000 */
.L_x_2627:
[----:B------:R-:W-:Y:S05]  /*14800*/  BSYNC B0 ;  /* 0x0000000000007941 */ /* 0x000fea0003800000 */
.L_x_2533:
        /* <DEDUP_REMOVED lines=33> */
[----:B-1----:R-:W-:Y:S01]  /*14a20*/  IADD3.X R22, R23, UR7, R9, P0, !PT ;  /* 0x0000000717167c10 */ /* 0x002fe200087fe409 */
        /* <DEDUP_REMOVED lines=33> */
.L_x_2639:
        /* <DEDUP_REMOVED lines=9> */
.L_x_2536:
        /* <DEDUP_REMOVED lines=10> */
.L_x_2537:
[----:B------:R3:W-:Y:S01]  /*14d70*/  SYNCS.ARRIVE.TRANS64.A1T0 RZ, [R0+URZ+0x29870], RZ ;  /* 0x029870ff00ff79a7 */ /* 0x0007e2000810003f */
[----:B------:R-:W-:Y:S05]  /*14d80*/  @!P3 BRA `(.L_x_2538) ;  /* 0x000000000004b947 */ /* 0x000fea0003800000 */
[----:B------:R-:W-:Y:S01]  /*14d90*/  BPT.TRAP 0x1 ;  /* 0x000000040000795c */ /* 0x000fe20000300000 */
.L_x_2538:
[----:B------:R-:W4:Y:S01]  /*14da0*/  SYNCS.PHASECHK.TRANS64.TRYWAIT P0, [R0+URZ+0x29840], R29 ;  /* 0x0298401d000075a7 */ /* 0x000f22000800017f */
[----:B------:R-:W-:Y:S04]  /*14db0*/  BSSY B0, `(.L_x_2539) ;  /* 0x0000002000007945 */ /* 0x000fe80003800000 */
[----:B----4-:R-:W-:Y:S05]  /*14dc0*/  @!P0 BRA `(.L_x_2540) ;  /* 0x0000004400c88947 */ /* 0x010fea0003800000 */
.L_x_2640:
[----:B------:R-:W-:Y:S05]  /*14dd0*/  BSYNC B0 ;  /* 0x0000000000007941 */ /* 0x000fea0003800000 */
.L_x_2539:
[----:B------:R-:W5:Y:S01]  /*14de0*/  LDL R11, [R1+0x14] ;  /* 0x00001400010b7983 */ /* 0x000f620000100800 */
[----:B------:R-:W-:Y:S01]  /*14df0*/  ULDC.64 UR4, c[0x0][0x300] ;  /* 0x0000c00000047ab9 */ /* 0x000fe20000000a00 */
[----:B------:R-:W-:Y:S01]  /*14e00*/  ULDC.64 UR6, c[0x0][0x310] ;  /* 0x0000c40000067ab9 */ /* 0x000fe20000000a00 */
[----:B------:R-:W-:Y:S01]  /*14e10*/  IMAD R8, R25, UR4, RZ ;  /* 0x0000000419087c24 */ /* 0x000fe2000f8e02ff */
[C---:B------:R-:W-:Y:S01]  /*14e20*/  LOP3.LUT P4, RZ, R17.reuse, 0x10, RZ, 0xc0, !PT ;  /* 0x0000001011ff7812 */ /* 0x040fe2000788c0ff */
[C---:B--2---:R-:W-:Y:S01]  /*14e30*/  IMAD.WIDE.U32 R2, R4.reuse, UR4, RZ ;  /* 0x0000000404027c25 */ /* 0x044fe2000f8e00ff */
        /* <DEDUP_REMOVED lines=28> */
[----:B-----5:R-:W-:Y:S01]  /*15000*/  IMAD R7, R19, 0x7800, R11 ;  /* 0x0000780013077824 */ /* 0x020fe200078e020b */
[----:B------:R-:W-:Y:S07]  /*15010*/  BRA.DIV UR4, `(.L_x_2541) ;  /* 0x0000004604487947 */ /* 0x000fee000b800000 */
[----:B------:R-:W2:Y:S01]  /*15020*/  SHFL.IDX PT, R2, R4, RZ, 0x1c1f ;  /* 0x001c1fff04027589 */ /* 0x000ea200000e0000 */
[----:B------:R-:W-:-:S03]  /*15030*/  IMAD.IADD R7, R16, 0x1, R7 ;  /* 0x0000000110077824 */ /* 0x000fc600078e0207 */
[----:B------:R-:W5:Y:S04]  /*15040*/  SHFL.IDX PT, R3, R5, RZ, 0x1c1f ;  /* 0x001c1fff05037589 */ /* 0x000f6800000e0000 */
[----:B------:R-:W-:Y:S04]  /*15050*/  SHFL.IDX PT, R9, R5, 0x2, 0x1c1f ;  /* 0x005c1f0005097f89 */ /* 0x000fe800000e0000 */
[----:B------:R-:W-:Y:S01]  /*15060*/  SHFL.IDX PT, R8, R8, RZ, 0x1c1f ;  /* 0x001c1fff08087589 */ /* 0x000fe200000e0000 */
[----:B--2---:R-:W-:-:S05]  /*15070*/  IADD3 R2, P0, R35, R2, RZ ;  /* 0x0000000223027210 */ /* 0x004fca0007f1e0ff */
[----:B-----5:R-:W-:-:S05]  /*15080*/  IMAD.X R3, RZ, RZ, R3, P0 ;  /* 0x000000ffff037224 */ /* 0x020fca00000e0603 */
[----:B------:R-:W-:Y:S04]  /*15090*/  LDGSTS.E.BYPASS.LTC128B.128 [R7+0x1a400], desc[UR36][R2.64], !P4 ;  /* 0x1a40000002077fae */ /* 0x000fe8000e101d64 */
[----:B------:R-:W-:Y:S04]  /*150a0*/  LDGSTS.E.BYPASS.LTC128B.128 [R7+0x1cc00], desc[UR36][R2.64+0x40], !P3 ;  /* 0x1cc0004002077fae */ /* 0x000fe8000d901d64 */
[----:B------:R2:W-:Y:S04]  /*150b0*/  LDGSTS.E.BYPASS.LTC128B.128 [R7+0x1f400], desc[UR36][R2.64+0x80], !P1 ;  /* 0x1f40008002077fae */ /* 0x0005e8000c901d64 */
[----:B--2---:R-:W2:Y:S04]  /*150c0*/  SHFL.IDX PT, R2, R4, 0x1, 0x1c1f ;  /* 0x003c1f0004027f89 */ /* 0x004ea800000e0000 */
[----:B------:R-:W5:Y:S01]  /*150d0*/  SHFL.IDX PT, R3, R5, 0x1, 0x1c1f ;  /* 0x003c1f0005037f89 */ /* 0x000f6200000e0000 */
[----:B--2---:R-:W-:-:S05]  /*150e0*/  IADD3 R2, P0, R35, R2, RZ ;  /* 0x0000000223027210 */ /* 0x004fca0007f1e0ff */
[----:B-----5:R-:W-:-:S05]  /*150f0*/  IMAD.X R3, RZ, RZ, R3, P0 ;  /* 0x000000ffff037224 */ /* 0x020fca00000e0603 */
[----:B------:R-:W-:Y:S04]  /*15100*/  LDGSTS.E.BYPASS.LTC128B.128 [R7+0x1ac00], desc[UR36][R2.64], !P4 ;  /* 0x1ac0000002077fae */ /* 0x000fe8000e101d64 */
[----:B------:R-:W-:Y:S04]  /*15110*/  LDGSTS.E.BYPASS.LTC128B.128 [R7+0x1d400], desc[UR36][R2.64+0x40], !P3 ;  /* 0x1d40004002077fae */ /* 0x000fe8000d901d64 */
[----:B------:R2:W-:Y:S04]  /*15120*/  LDGSTS.E.BYPASS.LTC128B.128 [R7+0x1fc00], desc[UR36][R2.64+0x80], !P1 ;  /* 0x1fc0008002077fae */ /* 0x0005e8000c901d64 */
[----:B--2---:R-:W2:Y:S02]  /*15130*/  SHFL.IDX PT, R2, R4, 0x2, 0x1c1f ;  /* 0x005c1f0004027f89 */ /* 0x004ea400000e0000 */
[----:B--2---:R-:W-:-:S05]  /*15140*/  IADD3 R2, P0, R35, R2, RZ ;  /* 0x0000000223027210 */ /* 0x004fca0007f1e0ff */
[----:B------:R-:W-:Y:S02]  /*15150*/  IMAD.X R3, RZ, RZ, R9, P0 ;  /* 0x000000ffff037224 */ /* 0x000fe400000e0609 */
[----:B------:R-:W-:Y:S04]  /*15160*/  SHFL.IDX PT, R9, R5, 0x3, 0x1c1f ;  /* 0x007c1f0005097f89 */ /* 0x000fe800000e0000 */
[----:B------:R-:W-:Y:S04]  /*15170*/  LDGSTS.E.BYPASS.LTC128B.128 [R7+0x1b400], desc[UR36][R2.64], !P4 ;  /* 0x1b40000002077fae */ /* 0x000fe8000e101d64 */
[----:B------:R-:W-:Y:S04]  /*15180*/  LDGSTS.E.BYPASS.LTC128B.128 [R7+0x1dc00], desc[UR36][R2.64+0x40], !P3 ;  /* 0x1dc0004002077fae */ /* 0x000fe8000d901d64 */
[----:B------:R2:W-:Y:S04]  /*15190*/  LDGSTS.E.BYPASS.LTC128B.128 [R7+0x20400], desc[UR36][R2.64+0x80], !P1 ;  /* 0x2040008002077fae */ /* 0x0005e8000c901d64 */
[----:B--2---:R-:W2:Y:S02]  /*151a0*/  SHFL.IDX PT, R2, R4, 0x3, 0x1c1f ;  /* 0x007c1f0004027f89 */ /* 0x004ea400000e0000 */
[----:B--2---:R-:W-:-:S05]  /*151b0*/  IADD3 R2, P0, R35, R2, RZ ;  /* 0x0000000223027210 */ /* 0x004fca0007f1e0ff */
[----:B------:R-:W-:-:S05]  /*151c0*/  IMAD.X R3, RZ, RZ, R9, P0 ;  /* 0x000000ffff037224 */ /* 0x000fca00000e0609 */
[----:B------:R-:W-:Y:S04]  /*151d0*/  LDGSTS.E.BYPASS.LTC128B.128 [R7+0x1bc00], desc[UR36][R2.64], !P4 ;  /* 0x1bc0000002077fae */ /* 0x000fe8000e101d64 */
[----:B------:R-:W-:Y:S04]  /*151e0*/  LDGSTS.E.BYPASS.LTC128B.128 [R7+0x1e400], desc[UR36][R2.64+0x40], !P3 ;  /* 0x1e40004002077fae */ /* 0x000fe8000d901d64 */
[----:B------:R2:W-:Y:S04]  /*151f0*/  LDGSTS.E.BYPASS.LTC128B.128 [R7+0x20c00], desc[UR36][R2.64+0x80], !P1 ;  /* 0x20c0008002077fae */ /* 0x0005e8000c901d64 */
[----:B--2---:R2:W0:Y:S02]  /*15200*/  SHFL.IDX PT, R2, R6, RZ, 0x1c1f ;  /* 0x001c1fff06027589 */ /* 0x00442400000e0000 */
.L_x_2652:
        /* <DEDUP_REMOVED lines=10> */
.L_x_2542:
        /* <DEDUP_REMOVED lines=10> */
.L_x_2543:
[----:B------:R3:W-:Y:S02]  /*15350*/  SYNCS.ARRIVE.TRANS64.A1T0 RZ, [R0+URZ+0x29830], RZ ;  /* 0x029830ff00ff79a7 */ /* 0x0007e4000810003f */
[----:B---34-:R-:W-:-:S05]  /*15360*/  IMAD.U32 R0, RZ, RZ, UR45 ;  /* 0x0000002dff007e24 */ /* 0x018fca000f8e00ff */
[----:B------:R-:W-:-:S13]  /*15370*/  ISETP.NE.AND P0, PT, R0, 0x3, PT ;  /* 0x000000030000780c */ /* 0x000fda0003f05270 */
[----:B------:R-:W-:Y:S05]  /*15380*/  @!P0 BRA `(.L_x_2544) ;  /* 0x0000000000048947 */ /* 0x000fea0003800000 */
[----:B------:R-:W-:Y:S01]  /*15390*/  BPT.TRAP 0x1 ;  /* 0x000000040000795c */ /* 0x000fe20000300000 */
.L_x_2544:
[----:B0-----:R-:W-:Y:S01]  /*153a0*/  LOP3.LUT R3, R20, 0x1, RZ, 0x3c, !PT ;  /* 0x0000000114037812 */ /* 0x001fe200078e3cff */
[----:B------:R-:W-:Y:S01]  /*153b0*/  IMAD R0, R10, 0x8, R16 ;  /* 0x000000080a007824 */ /* 0x000fe200078e0210 */
[----:B------:R-:W-:Y:S02]  /*153c0*/  BSSY B0, `(.L_x_2545) ;  /* 0x0000004000007945 */ /* 0x000fe40003800000 */
[----:B------:R-:W-:-:S04]  /*153d0*/  SHF.L.U32 R3, R3, 0x1f, RZ ;  /* 0x0000001f03037819 */ /* 0x000fc800000006ff */
[----:B------:R-:W0:Y:S02]  /*153e0*/  SYNCS.PHASECHK.TRANS64.TRYWAIT P1, [R0+URZ+0x29870], R3 ;  /* 0x02987003000075a7 */ /* 0x000e24000802017f */
[----:B0-----:R-:W-:Y:S05]  /*153f0*/  @!P1 BRA `(.L_x_2546) ;  /* 0x0000004400d09947 */ /* 0x001fea0003800000 */
.L_x_2653:
[----:B------:R-:W-:Y:S05]  /*15400*/  BSYNC B0 ;  /* 0x0000000000007941 */ /* 0x000fea0003800000 */
.L_x_2545:
[----:B------:R-:W-:-:S13]  /*15410*/  LOP3.LUT P1, RZ, R17, 0x40, RZ, 0xc0, !PT ;  /* 0x0000004011ff7812 */ /* 0x000fda000782c0ff */
[----:B------:R-:W-:Y:S05]  /*15420*/  @!P1 BRA `(.L_x_2547) ;  /* 0x0000000000049947 */ /* 0x000fea0003800000 */
[----:B------:R-:W-:Y:S01]  /*15430*/  BPT.TRAP 0x1 ;  /* 0x000000040000795c */ /* 0x000fe20000300000 */
.L_x_2547:
[----:B0-----:R-:W-:Y:S01]  /*15440*/  SHF.L.U32 R3, R20, 0x1f, RZ ;  /* 0x0000001f14037819 */ /* 0x001fe200000006ff */
[----:B------:R-:W-:-:S03]  /*15450*/  IMAD R12, R10, 0x5000, RZ ;  /* 0x000050000a0c7824 */ /* 0x000fc600078e02ff */
[----:B------:R-:W0:Y:S02]  /*15460*/  SYNCS.PHASECHK.TRANS64.TRYWAIT P1, [R0+URZ+0x29860], R3 ;  /* 0x02986003000075a7 */ /* 0x000e24000802017f */
[----:B0-----:R-:W-:Y:S05]  /*15470*/  @!P1 BRA `(.L_x_2548) ;  /* 0x0000004400c49947 */ /* 0x001fea0003800000 */
.L_x_2654:
[----:B------:R-:W0:Y:S04]  /*15480*/  LDL R4, [R1+0x1c] ;  /* 0x00001c0001047983 */ /* 0x000e280000100800 */
[----:B------:R-:W3:Y:S04]  /*15490*/  LDL R2, [R1+0x20] ;  /* 0x0000200001027983 */ /* 0x000ee80000100800 */
[----:B------:R-:W1:Y:S01]  /*154a0*/  LDL R13, [R1+0x18] ;  /* 0x00001800010d7983 */ /* 0x000e620000100800 */
[----:B------:R-:W-:Y:S05]  /*154b0*/  WARPSYNC.ALL ;  /* 0x0000000000007948 */ /* 0x000fea0003800000 */
[----:B------:R-:W-:-:S02]  /*154c0*/  LOP3.LUT P1, RZ, R17, 0x40, RZ, 0xc0, !PT ;  /* 0x0000004011ff7812 */ /* 0x000fc4000782c0ff */
[----:B0-----:R-:W-:-:S05]  /*154d0*/  LOP3.LUT R3, R12, R4, RZ, 0xfc, !PT ;  /* 0x000000040c037212 */ /* 0x001fca00078efcff */
[----:B------:R-:W-:Y:S01]  /*154e0*/  IMAD.IADD R3, R16, 0x1, R3 ;  /* 0x0000000110037824 */ /* 0x000fe200078e0203 */
[----:B-1----:R-:W-:-:S03]  /*154f0*/  LOP3.LUT R24, R12, R13, RZ, 0xfc, !PT ;  /* 0x0000000d0c187212 */ /* 0x002fc600078efcff */
[----:B---3--:R-:W-:Y:S01]  /*15500*/  IMAD.IADD R2, R2, 0x1, R3 ;  /* 0x0000000102027824 */ /* 0x008fe200078e0203 */
[----:B--2---:R-:W0:Y:S01]  /*15510*/  LDSM.16.MT88.4 R4, [R3+0xa400] ;  /* 0x00a400000304783b */ /* 0x004e220000004200 */
        /* <DEDUP_REMOVED lines=68> */
.L_x_2549:
[----:B-1----:R1:W-:Y:S01]  /*15960*/  SYNCS.ARRIVE.TRANS64.A1T0 RZ, [R0+URZ+0x29850], RZ ;  /* 0x029850ff00ff79a7 */ /* 0x0023e2000810003f */
[----:B------:R-:W-:Y:S06]  /*15970*/  BAR.SYNC.DEFER_BLOCKING 0x2, 0x80 ;  /* 0x0082000000007b1d */ /* 0x000fec0000010000 */
[----:B------:R-:W-:Y:S05]  /*15980*/  @!P0 BRA `(.L_x_2550) ;  /* 0x0000000000048947 */ /* 0x000fea0003800000 */
[----:B------:R-:W-:Y:S01]  /*15990*/  BPT.TRAP 0x1 ;  /* 0x000000040000795c */ /* 0x000fe20000300000 */
.L_x_2550:
[----:B------:R-:W2:Y:S01]  /*159a0*/  LDL R2, [R1+0x10] ;  /* 0x0000100001027983 */ /* 0x000ea20000100800 */
[----:B-1----:R-:W-:Y:S02]  /*159b0*/  VIADD R0, R0, 0x29880 ;  /* 0x0002988000007836 */ /* 0x002fe40000000000 */
[----:B------:R-:W-:Y:S02]  /*159c0*/  IMAD.MOV.U32 R20, RZ, RZ, R32 ;  /* 0x000000ffff147224 */ /* 0x000fe400078e0020 */
[----:B0-----:R-:W-:Y:S01]  /*159d0*/  IMAD.MOV.U32 R10, RZ, RZ, R19 ;  /* 0x000000ffff0a7224 */ /* 0x001fe200078e0013 */
[----:B--2---:R-:W-:-:S04]  /*159e0*/  PRMT R0, R2, 0x654, R0 ;  /* 0x0000065402007816 */ /* 0x004fc80000000000 */
[----:B------:R2:W-:Y:S01]  /*159f0*/  SYNCS.ARRIVE.TRANS64.RED.A1T0 RZ, [R0+URZ], RZ ;  /* 0x000000ff00ff79a7 */ /* 0x0005e2000810043f */
[----:B------:R-:W-:Y:S05]  /*15a00*/  @P2 BRA `(.L_x_2551) ;  /* 0xffffffe8005c2947 */ /* 0x000fea000383ffff */
.L_x_2531:
        /* <DEDUP_REMOVED lines=20> */
.L_x_2553:
[----:B------:R-:W-:Y:S05]  /*15b50*/  BSYNC B0 ;  /* 0x0000000000007941 */ /* 0x000fea0003800000 */
.L_x_2552:
[----:B------:R-:W-:Y:S05]  /*15b60*/  @!P0 BRA `(.L_x_2554) ;  /* 0x0000000000048947 */ /* 0x000fea0003800000 */
[----:B------:R-:W-:Y:S01]  /*15b70*/  BPT.TRAP 0x1 ;  /* 0x000000040000795c */ /* 0x000fe20000300000 */
.L_x_2554:
[----:B0-----:R-:W-:Y:S01]  /*15b80*/  LOP3.LUT R3, R32, 0x1, RZ, 0x3c, !PT ;  /* 0x0000000120037812 */ /* 0x001fe200078e3cff */
[----:B------:R-:W-:Y:S01]  /*15b90*/  IMAD R18, R19, 0x8, R16 ;  /* 0x0000000813127824 */ /* 0x000fe200078e0210 */
[----:B------:R-:W-:Y:S02]  /*15ba0*/  BSSY B0, `(.L_x_2555) ;  /* 0x0000004000007945 */ /* 0x000fe40003800000 */
[----:B------:R-:W-:-:S04]  /*15bb0*/  SHF.L.U32 R3, R3, 0x1f, RZ ;  /* 0x0000001f03037819 */ /* 0x000fc800000006ff */
[----:B------:R-:W0:Y:S02]  /*15bc0*/  SYNCS.PHASECHK.TRANS64.TRYWAIT P1, [R18+URZ+0x29870], R3 ;  /* 0x02987003120075a7 */ /* 0x000e24000802017f */
[----:B0-----:R-:W-:Y:S05]  /*15bd0*/  @!P1 BRA `(.L_x_2556) ;  /* 0x0000004000009947 */ /* 0x001fea0003800000 */
.L_x_2655:
[----:B------:R-:W-:Y:S05]  /*15be0*/  BSYNC B0 ;  /* 0x0000000000007941 */ /* 0x000fea0003800000 */
.L_x_2555:
[----:B------:R-:W-:-:S13]  /*15bf0*/  LOP3.LUT P1, RZ, R17, 0x40, RZ, 0xc0, !PT ;  /* 0x0000004011ff7812 */ /* 0x000fda000782c0ff */
[----:B------:R-:W-:Y:S05]  /*15c00*/  @!P1 BRA `(.L_x_2557) ;  /* 0x0000000000049947 */ /* 0x000fea0003800000 */
[----:B------:R-:W-:Y:S01]  /*15c10*/  BPT.TRAP 0x1 ;  /* 0x000000040000795c */ /* 0x000fe20000300000 */
.L_x_2557:
[----:B0-----:R-:W-:-:S04]  /*15c20*/  SHF.L.U32 R3, R32, 0x1f, RZ ;  /* 0x0000001f20037819 */ /* 0x001fc800000006ff */
[----:B------:R-:W0:Y:S02]  /*15c30*/  SYNCS.PHASECHK.TRANS64.TRYWAIT P1, [R18+URZ+0x29860], R3 ;  /* 0x02986003120075a7 */ /* 0x000e24000802017f */
[----:B0-----:R-:W-:Y:S05]  /*15c40*/  @!P1 BRA `(.L_x_2558) ;  /* 0x0000003c00f89947 */ /* 0x001fea0003800000 */
.L_x_2656:
[----:B------:R-:W0:Y:S04]  /*15c50*/  LDL R2, [R1+0x1c] ;  /* 0x00001c0001027983 */ /* 0x000e280000100800 */
[----:B------:R-:W3:Y:S04]  /*15c60*/  LDL R13, [R1+0x20] ;  /* 0x00002000010d7983 */ /* 0x000ee80000100800 */
[----:B------:R-:W4:Y:S01]  /*15c70*/  LDL R12, [R1+0x18] ;  /* 0x00001800010c7983 */ /* 0x000f220000100800 */
[----:B--2---:R-:W-:Y:S01]  /*15c80*/  IMAD R0, R19, 0x5000, RZ ;  /* 0x0000500013007824 */ /* 0x004fe200078e02ff */
[----:B------:R-:W-:Y:S05]  /*15c90*/  WARPSYNC.ALL ;  /* 0x0000000000007948 */ /* 0x000fea0003800000 */
[----:B------:R-:W-:-:S02]  /*15ca0*/  LOP3.LUT P1, RZ, R17, 0x40, RZ, 0xc0, !PT ;  /* 0x0000004011ff7812 */ /* 0x000fc4000782c0ff */
[----:B0-----:R-:W-:-:S05]  /*15cb0*/  LOP3.LUT R3, R0, R2, RZ, 0xfc, !PT ;  /* 0x0000000200037212 */ /* 0x001fca00078efcff */
[----:B------:R-:W-:-:S04]  /*15cc0*/  IMAD.IADD R2, R16, 0x1, R3 ;  /* 0x0000000110027824 */ /* 0x000fc800078e0203 */
[----:B---3--:R-:W-:Y:S01]  /*15cd0*/  IMAD.IADD R3, R13, 0x1, R2 ;  /* 0x000000010d037824 */ /* 0x008fe200078e0202 */
[----:B------:R-:W0:Y:S01]  /*15ce0*/  LDSM.16.MT88.4 R8, [R2+0xa400] ;  /* 0x00a400000208783b */ /* 0x000e220000004200 */
[----:B----4-:R-:W-:-:S05]  /*15cf0*/  LOP3.LUT R13, R0, R12, RZ, 0xfc, !PT ;  /* 0x0000000c000d7212 */ /* 0x010fca00078efcff */
        /* <DEDUP_REMOVED lines=68> */
.L_x_2559:
[----:B-1----:R1:W-:Y:S01]  /*16140*/  SYNCS.ARRIVE.TRANS64.A1T0 RZ, [R18+URZ+0x29850], RZ ;  /* 0x029850ff12ff79a7 */ /* 0x0023e2000810003f */
[----:B------:R-:W-:Y:S06]  /*16150*/  BAR.SYNC.DEFER_BLOCKING 0x2, 0x80 ;  /* 0x0082000000007b1d */ /* 0x000fec0000010000 */
[----:B------:R-:W-:Y:S05]  /*16160*/  @!P0 BRA `(.L_x_2560) ;  /* 0x0000000000048947 */ /* 0x000fea0003800000 */
[----:B------:R-:W-:Y:S01]  /*16170*/  BPT.TRAP 0x1 ;  /* 0x000000040000795c */ /* 0x000fe20000300000 */
.L_x_2560:
        /* <DEDUP_REMOVED lines=9> */
.L_x_2499:
[----:B------:R-:W-:Y:S05]  /*16210*/  BSYNC B7 ;  /* 0x0000000000077941 */ /* 0x000fea0003800000 */
.L_x_2497:
[----:B------:R-:W-:-:S13]  /*16220*/  LOP3.LUT P0, RZ, R17, 0x400, RZ, 0xc0, !PT ;  /* 0x0000040011ff7812 */ /* 0x000fda000780c0ff */
[----:B------:R-:W-:Y:S05]  /*16230*/  @!P0 BRA `(.L_x_2561) ;  /* 0x0000000000348947 */ /* 0x000fea0003800000 */
[----:B------:R-:W1:Y:S08]  /*16240*/  S2UR UR4, SR_CgaCtaId ;  /* 0x00000000000479c3 */ /* 0x000e700000008800 */
[----:B------:R-:W-:Y:S01]  /*16250*/  BAR.SYNC.DEFER_BLOCKING 0x5, 0x180 ;  /* 0x0146000000007b1d */ /* 0x000fe20000010000 */
[----:B------:R-:W-:Y:S01]  /*16260*/  MOV R16, 0x400 ;  /* 0x0000040000107802 */ /* 0x000fe20000000f00 */
[----:B-1----:R-:W-:-:S05]  /*16270*/  IMAD.U32 R0, RZ, RZ, UR4 ;  /* 0x00000004ff007e24 */ /* 0x002fca000f8e00ff */
[----:B------:R-:W-:Y:S01]  /*16280*/  LEA R16, R0, R16, 0x18 ;  /* 0x0000001000107211 */ /* 0x000fe200078ec0ff */
[----:B------:R-:W-:Y:S04]  /*16290*/  STL [R1+0x10], R0 ;  /* 0x0000100001007387 */ /* 0x000fe80000100800 */
[----:B------:R-:W1:Y:S04]  /*162a0*/  LDS.128 R4, [R16+0x298d0] ;  /* 0x0298d00010047984 */ /* 0x000e680000000c00 */
[----:B-1----:R1:W-:Y:S01]  /*162b0*/  STL.64 [R1], R4 ;  /* 0x0000000401007387 */ /* 0x0023e20000100a00 */
[----:B------:R-:W-:-:S03]  /*162c0*/  IMAD.MOV.U32 R0, RZ, RZ, R7 ;  /* 0x000000ffff007224 */ /* 0x000fc600078e0007 */
[----:B------:R1:W-:Y:S02]  /*162d0*/  STL [R1+0x8], R6 ;  /* 0x0000080601007387 */ /* 0x0003e40000100800 */
[----:B------:R-:W-:Y:S01]  /*162e0*/  R2UR UR41, R0 ;  /* 0x00000000002972ca */ /* 0x000fe200000e0000 */
[----:B------:R-:W-:Y:S06]  /*162f0*/  BAR.ARV 0x4, 0x180 ;  /* 0x0106000000007b1d */ /* 0x000fec0000002000 */
[----:B------:R-:W-:Y:S08]  /*16300*/  BRA `(.L_x_2562) ;  /* 0x0000000c00f47947 */ /* 0x000ff00003800000 */
.L_x_2561:
[----:B-1----:R-:W2:Y:S01]  /*16310*/  LDL.LU R0, [R1] ;  /* 0x0000000001007983 */ /* 0x002ea20000300800 */
[----:B------:R-:W-:Y:S01]  /*16320*/  ULDC UR4, c[0x0][0xc3c] ;  /* 0x00030f0000047ab9 */ /* 0x000fe20000000800 */
[----:B------:R-:W1:Y:S02]  /*16330*/  S2R R2, SR_TID.X ;  /* 0x0000000000027919 */ /* 0x000e640000002100 */
[----:B-1----:R-:W-:-:S04]  /*16340*/  LOP3.LUT R9, R2, 0x1f, RZ, 0xc0, !PT ;  /* 0x0000001f02097812 */ /* 0x002fc800078ec0ff */
[C---:B------:R-:W-:Y:S01]  /*16350*/  ISETP.NE.AND P0, PT, R9.reuse, 0x1f, PT ;  /* 0x0000001f0900780c */ /* 0x040fe20003f05270 */
[----:B------:R-:W-:-:S05]  /*16360*/  VIADD R7, R9, UR41 ;  /* 0x0000002909077c36 */ /* 0x000fca0008000000 */
[----:B------:R-:W-:Y:S01]  /*16370*/  ISETP.GE.OR P1, PT, R7, UR4, !P0 ;  /* 0x0000000407007c0c */ /* 0x000fe2000c726670 */
[----:B------:R-:W-:-:S12]  /*16380*/  ULDC UR4, c[0x0][0xc3c] ;  /* 0x00030f0000047ab9 */ /* 0x000fd80000000800 */
[----:B------:R-:W1:Y:S08]  /*16390*/  @!P1 LDC.64 R2, c[0x0][0xc80] ;  /* 0x00032000ff029b82 */ /* 0x000e700000000a00 */
[----:B------:R-:W3:Y:S01]  /*163a0*/  @!P1 LDC.64 R4, c[0x0][0xc78] ;  /* 0x00031e00ff049b82 */ /* 0x000ee20000000a00 */
[----:B-1----:R-:W-:-:S04]  /*163b0*/  @!P1 IMAD.WIDE R2, R7, 0x4, R2 ;  /* 0x0000000407029825 */ /* 0x002fc800078e0202 */
        /* <DEDUP_REMOVED lines=21> */
[----:B------:R-:W-:Y:S02]  /*16510*/  IMAD.IADD R2, R6, 0x1, R3 ;  /* 0x0000000106027824 */ /* 0x000fe400078e0203 */
[----:B------:R-:W-:Y:S04]  /*16520*/  SHFL.IDX PT, R6, R10, RZ, 0x1f ;  /* 0x00001fff0a067589 */ /* 0x000fe800000e0000 */
[----:B------:R-:W1:Y:S02]  /*16530*/  SHFL.UP PT, R3, R2, 0x8, RZ ;  /* 0x0500000002037989 */ /* 0x000e6400000e00ff */
[----:B-1----:R-:W-:-:S05]  /*16540*/  SEL R3, R3, RZ, P4 ;  /* 0x000000ff03037207 */ /* 0x002fca0002000000 */
[----:B------:R-:W-:-:S05]  /*16550*/  IMAD.IADD R7, R2, 0x1, R3 ;  /* 0x0000000102077824 */ /* 0x000fca00078e0203 */
[----:B------:R-:W1:Y:S02]  /*16560*/  SHFL.UP PT, R3, R7, 0x10, RZ ;  /* 0x0600000007037989 */ /* 0x000e6400000e00ff */
[----:B-1----:R-:W-:-:S05]  /*16570*/  SEL R4, R3, RZ, P5 ;  /* 0x000000ff03047207 */ /* 0x002fca0002800000 */
[----:B------:R-:W-:Y:S02]  /*16580*/  IMAD.IADD R3, R7, 0x1, R4 ;  /* 0x0000000107037824 */ /* 0x000fe400078e0204 */
[----:B------:R-:W1:Y:S01]  /*16590*/  LDC R4, c[0x0][0xc38] ;  /* 0x00030e00ff047b82 */ /* 0x000e620000000800 */
[----:B------:R-:W-:Y:S02]  /*165a0*/  IMAD.MOV.U32 R7, RZ, RZ, RZ ;  /* 0x000000ffff077224 */ /* 0x000fe400078e00ff */
[----:B------:R-:W1:Y:S02]  /*165b0*/  SHFL.IDX PT, R9, R3, 0x1f, 0x1f ;  /* 0x03e01f0003097f89 */ /* 0x000e6400000e0000 */
[----:B-1----:R-:W-:-:S04]  /*165c0*/  IMAD R2, R9, R4, RZ ;  /* 0x0000000409027224 */ /* 0x002fc800078e02ff */
[----:B------:R-:W-:-:S05]  /*165d0*/  IMAD.IADD R9, R11, 0x1, R2 ;  /* 0x000000010b097824 */ /* 0x000fca00078e0202 */
[----:B------:R-:W-:-:S13]  /*165e0*/  ISETP.GT.AND P6, PT, R9, R6, PT ;  /* 0x000000060900720c */ /* 0x000fda0003fc4270 */
[----:B------:R-:W-:Y:S05]  /*165f0*/  @P6 BRA `(.L_x_2563) ;  /* 0x0000000000a06947 */ /* 0x000fea0003800000 */
.L_x_2565:
[----:B------:R-:W-:-:S04]  /*16600*/  UIADD3 UR41, UR41, 0x1f, URZ ;  /* 0x0000001f29297890 */ /* 0x000fc8000fffe03f */
[----:B------:R-:W-:-:S06]  /*16610*/  UISETP.GE.AND UP0, UPT, UR41, UR4, UPT ;  /* 0x000000042900728c */ /* 0x000fcc000bf06270 */
[----:B------:R-:W-:-:S13]  /*16620*/  PLOP3.LUT P6, PT, PT, PT, UP0, 0x40, 0x0 ;  /* 0x000000000000781c */ /* 0x000fda0003fce808 */
[----:B------:R-:W-:Y:S05]  /*16630*/  @!P6 BRA `(.L_x_2564) ;  /* 0x0000000800cce947 */ /* 0x000fea0003800000 */
[----:B------:R-:W1:Y:S02]  /*16640*/  S2R R0, SR_TID.X ;  /* 0x0000000000007919 */ /* 0x000e640000002100 */
[----:B-1----:R-:W-:-:S05]  /*16650*/  LOP3.LUT R0, R0, 0x1f, RZ, 0xc0, !PT ;  /* 0x0000001f00007812 */ /* 0x002fca00078ec0ff */
[----:B------:R-:W-:Y:S02]  /*16660*/  VIADD R11, R0, UR41 ;  /* 0x00000029000b7c36 */ /* 0x000fe40008000000 */
[----:B------:R-:W-:-:S03]  /*16670*/  IMAD.MOV.U32 R0, RZ, RZ, RZ ;  /* 0x000000ffff007224 */ /* 0x000fc600078e00ff */
[----:B------:R-:W-:-:S13]  /*16680*/  ISETP.GE.OR P6, PT, R11, UR4, !P0 ;  /* 0x000000040b007c0c */ /* 0x000fda000c7c6670 */
[----:B------:R-:W1:Y:S08]  /*16690*/  @!P6 LDC.64 R2, c[0x0][0xc80] ;  /* 0x00032000ff02eb82 */ /* 0x000e700000000a00 */
[----:B------:R-:W2:Y:S01]  /*166a0*/  @!P6 LDC.64 R4, c[0x0][0xc78] ;  /* 0x00031e00ff04eb82 */ /* 0x000ea20000000a00 */
[----:B-1----:R-:W-:-:S05]  /*166b0*/  @!P6 IMAD.WIDE R2, R11, 0x4, R2 ;  /* 0x000000040b02e825 */ /* 0x002fca00078e0202 */
[----:B------:R2:W3:Y:S02]  /*166c0*/  @!P6 LDG.E R0, desc[UR36][R2.64] ;  /* 0x000000240200e981 */ /* 0x0004e4000c1e1900 */
        /* <DEDUP_REMOVED lines=9> */
[----:B------:R-:W-:Y:S02]  /*16760*/  IMAD.IADD R11, R4, 0x1, R11 ;  /* 0x00000001040b7824 */ /* 0x000fe400078e020b */
[----:B------:R-:W1:Y:S03]  /*16770*/  LDC R4, c[0x0][0xc38] ;  /* 0x00030e00ff047b82 */ /* 0x000e660000000800 */
        /* <DEDUP_REMOVED lines=8> */
[----:B------:R-:W-:-:S05]  /*16800*/  IMAD.IADD R2, R3, 0x1, R2 ;  /* 0x0000000103027824 */ /* 0x000fca00078e0202 */
[----:B------:R-:W1:Y:S02]  /*16810*/  SHFL.IDX PT, R13, R2, 0x1f, 0x1f ;  /* 0x03e01f00020d7f89 */ /* 0x000e6400000e0000 */
[----:B-1----:R-:W-:-:S04]  /*16820*/  IMAD R10, R13, R4, RZ ;  /* 0x000000040d0a7224 */ /* 0x002fc800078e02ff */
[----:B------:R-:W-:-:S05]  /*16830*/  IMAD.IADD R9, R10, 0x1, R9 ;  /* 0x000000010a097824 */ /* 0x000fca00078e0209 */
[----:B------:R-:W-:-:S13]  /*16840*/  ISETP.GT.AND P6, PT, R9, R6, PT ;  /* 0x000000060900720c */ /* 0x000fda0003fc4270 */
[----:B------:R-:W-:Y:S05]  /*16850*/  @!P6 BRA `(.L_x_2565) ;  /* 0xfffffffc0068e947 */ /* 0x000fea000383ffff */
[----:B------:R-:W-:Y:S02]  /*16860*/  IMAD.MOV.U32 R3, RZ, RZ, R2 ;  /* 0x000000ffff037224 */ /* 0x000fe400078e0002 */
[----:B------:R-:W-:-:S07]  /*16870*/  IMAD.MOV.U32 R2, RZ, RZ, R10 ;  /* 0x000000ffff027224 */ /* 0x000fce00078e000a */
.L_x_2563:
        /* <DEDUP_REMOVED lines=8> */
[----:B------:R1:W2:Y:S04]  /*16900*/  SHFL.IDX PT, R8, R5, R8, 0x1f ;  /* 0x00001f0805087589 */ /* 0x0002a800000e0000 */
[----:B------:R1:W3:Y:S01]  /*16910*/  SHFL.IDX PT, R0, R0, R9, 0x1f ;  /* 0x00001f0900007589 */ /* 0x0002e200000e0000 */
[----:B------:R-:W-:Y:S05]  /*16920*/  @!P0 BRA `(.L_x_2566) ;  /* 0x00000000000c8947 */ /* 0x000fea0003800000 */
[----:B------:R-:W-:-:S06]  /*16930*/  UIADD3 UR5, UR4, -0x1, URZ ;  /* 0xffffffff04057890 */ /* 0x000fcc000fffe03f */
[----:B------:R-:W-:-:S05]  /*16940*/  IMAD.U32 R10, RZ, RZ, UR5 ;  /* 0x00000005ff0a7e24 */ /* 0x000fca000f8e00ff */
[----:B------:R4:W0:Y:S02]  /*16950*/  SHFL.IDX PT, R7, R3, R10, 0x1f ;  /* 0x00001f0a03077589 */ /* 0x00082400000e0000 */
.L_x_2566:
[----:B0---4-:R-:W-:Y:S01]  /*16960*/  IMAD R3, R7, R4, R2 ;  /* 0x0000000407037224 */ /* 0x011fe200078e0202 */
[----:B--2---:R-:W-:Y:S01]  /*16970*/  ISETP.NE.AND P0, PT, R8, 0x1, PT ;  /* 0x000000010800780c */ /* 0x004fe20003f05270 */
[----:B------:R-:W-:Y:S02]  /*16980*/  UIADD3 UR41, UR4, UR41, URZ ;  /* 0x0000002904297290 */ /* 0x000fe4000fffe03f */
[----:B-1----:R-:W-:Y:S01]  /*16990*/  IMAD.IADD R5, R6, 0x1, -R3 ;  /* 0x0000000106057824 */ /* 0x002fe200078e0a03 */
[----:B------:R0:W-:Y:S09]  /*169a0*/  STL [R1], R3 ;  /* 0x0000000301007387 */ /* 0x0001f20000100800 */
[----:B------:R-:W-:Y:S05]  /*169b0*/  @!P0 BRA `(.L_x_2567) ;  /* 0x0000000000e08947 */ /* 0x000fea0003800000 */
[----:B---3--:R-:W-:Y:S01]  /*169c0*/  IABS R6, R0 ;  /* 0x0000000000067213 */ /* 0x008fe20000000000 */
[----:B------:R-:W-:Y:S01]  /*169d0*/  IMAD.MOV.U32 R2, RZ, RZ, RZ ;  /* 0x000000ffff027224 */ /* 0x000fe200078e00ff */
[----:B------:R-:W-:Y:S02]  /*169e0*/  IABS R4, R8 ;  /* 0x0000000800047213 */ /* 0x000fe40000000000 */
[----:B------:R-:W1:Y:S01]  /*169f0*/  I2F.RP R7, R6 ;  /* 0x0000000600077306 */ /* 0x000e620000209400 */
[----:B------:R-:W-:-:S07]  /*16a00*/  IABS R12, R5 ;  /* 0x00000005000c7213 */ /* 0x000fce0000000000 */
[----:B------:R-:W-:Y:S08]  /*16a10*/  I2F.RP R10, R4 ;  /* 0x00000004000a7306 */ /* 0x000ff00000209400 */
[----:B-1----:R-:W1:Y:S02]  /*16a20*/  MUFU.RCP R7, R7 ;  /* 0x0000000700077308 */ /* 0x002e640000001000 */
[----:B-1----:R-:W-:Y:S01]  /*16a30*/  VIADD R9, R7, 0xffffffe ;  /* 0x0ffffffe07097836 */ /* 0x002fe20000000000 */
[----:B------:R-:W-:-:S05]  /*16a40*/  IABS R7, R0 ;  /* 0x0000000000077213 */ /* 0x000fca0000000000 */
[----:B0-----:R0:W1:Y:S02]  /*16a50*/  F2I.FTZ.U32.TRUNC.NTZ R3, R9 ;  /* 0x0000000900037305 */ /* 0x001064000021f000 */
[----:B0-----:R-:W-:Y:S02]  /*16a60*/  IMAD.MOV R9, RZ, RZ, -R7 ;  /* 0x000000ffff097224 */ /* 0x001fe400078e0a07 */
[----:B-1----:R-:W-:-:S04]  /*16a70*/  IMAD.MOV R11, RZ, RZ, -R3 ;  /* 0x000000ffff0b7224 */ /* 0x002fc800078e0a03 */
[----:B------:R-:W-:-:S04]  /*16a80*/  IMAD R11, R11, R6, RZ ;  /* 0x000000060b0b7224 */ /* 0x000fc800078e02ff */
        /* <DEDUP_REMOVED lines=11> */
[----:B------:R-:W-:Y:S02]  /*16b40*/  ISETP.GE.U32.AND P0, PT, R9, R6, PT ;  /* 0x000000060900720c */ /* 0x000fe40003f06070 */
[----:B------:R-:W-:Y:S01]  /*16b50*/  IABS R6, R8 ;  /* 0x0000000800067213 */ /* 0x000fe20000000000 */
[----:B0-----:R-:W-:-:S04]  /*16b60*/  IMAD.MOV R9, RZ, RZ, -R3 ;  /* 0x000000ffff097224 */ /* 0x001fc800078e0a03 */
[----:B------:R-:W-:Y:S02]  /*16b70*/  IMAD.MOV R6, RZ, RZ, -R6 ;  /* 0x000000ffff067224 */ /* 0x000fe400078e0a06 */
[----:B------:R-:W-:-:S04]  /*16b80*/  IMAD R9, R9, R4, RZ ;  /* 0x0000000409097224 */ /* 0x000fc800078e02ff */
[----:B------:R-:W-:Y:S01]  /*16b90*/  IMAD.HI.U32 R2, R3, R9, R2 ;  /* 0x0000000903027227 */ /* 0x000fe200078e0002 */
[----:B------:R-:W-:-:S03]  /*16ba0*/  LOP3.LUT R3, R5, R0, RZ, 0x3c, !PT ;  /* 0x0000000005037212 */ /* 0x000fc600078e3cff */
[----:B------:R-:W-:Y:S01]  /*16bb0*/  @P0 VIADD R7, R7, 0x1 ;  /* 0x0000000107070836 */ /* 0x000fe20000000000 */
        /* <DEDUP_REMOVED lines=21> */
[----:B------:R-:W-:-:S03]  /*16d10*/  IMAD R2, R0, R2, R5 ;  /* 0x0000000200027224 */ /* 0x000fc600078e0205 */
[----:B------:R1:W-:Y:S01]  /*16d20*/  STL [R1+0x8], R3 ;  /* 0x0000080301007387 */ /* 0x0003e20000100800 */
[----:B------:R-:W-:Y:S05]  /*16d30*/  BRA `(.L_x_2568) ;  /* 0x0000000000fc7947 */ /* 0x000fea0003800000 */
.L_x_2567:
[----:B------:R-:W-:Y:S02]  /*16d40*/  ULDC.64 UR4, c[0x0][0xc90] ;  /* 0x0003240000047ab9 */ /* 0x000fe40000000a00 */
[----:B------:R-:W-:-:S06]  /*16d50*/  UIMAD.WIDE UR4, UR41, 0x4, UR4 ;  /* 0x00000004290478a5 */ /* 0x000fcc000f8e0204 */
[----:B------:R-:W-:Y:S02]  /*16d60*/  IMAD.U32 R2, RZ, RZ, UR4 ;  /* 0x00000004ff027e24 */ /* 0x000fe4000f8e00ff */
[----:B0-----:R-:W-:-:S05]  /*16d70*/  IMAD.U32 R3, RZ, RZ, UR5 ;  /* 0x00000005ff037e24 */ /* 0x001fca000f8e00ff */
[----:B------:R0:W3:Y:S02]  /*16d80*/  LDG.E R7, desc[UR36][R2.64] ;  /* 0x0000002402077981 */ /* 0x0000e4000c1e1900 */
[----:B0-----:R-:W-:Y:S02]  /*16d90*/  IMAD.MOV.U32 R2, RZ, RZ, RZ ;  /* 0x000000ffff027224 */ /* 0x001fe400078e00ff */
[----:B---3--:R-:W-:-:S05]  /*16da0*/  IMAD R6, R0, R7, RZ ;  /* 0x0000000700067224 */ /* 0x008fca00078e02ff */
        /* <DEDUP_REMOVED lines=33> */
[----:B0-----:R-:W-:Y:S01]  /*16fc0*/  VIADD R3, R9, 0xffffffe ;  /* 0x0ffffffe09037836 */ /* 0x001fe20000000000 */
[----:B------:R-:W-:-:S05]  /*16fd0*/  IABS R9, R5 ;  /* 0x0000000500097213 */ /* 0x000fca0000000000 */
[----:B------:R-:W0:Y:S02]  /*16fe0*/  F2I.FTZ.U32.TRUNC.NTZ R3, R3 ;  /* 0x0000000300037305 */ /* 0x000e24000021f000 */
[----:B0-----:R-:W-:-:S04]  /*16ff0*/  IMAD.MOV R2, RZ, RZ, -R3 ;  /* 0x000000ffff027224 */ /* 0x001fc800078e0a03 */
[----:B------:R-:W-:Y:S02]  /*17000*/  IMAD R11, R2, R7, RZ ;  /* 0x00000007020b7224 */ /* 0x000fe400078e02ff */
[----:B------:R-:W-:-:S04]  /*17010*/  IMAD.MOV.U32 R2, RZ, RZ, RZ ;  /* 0x000000ffff027224 */ /* 0x000fc800078e00ff */
[----:B------:R-:W-:Y:S01]  /*17020*/  IMAD.HI.U32 R2, R3, R11, R2 ;  /* 0x0000000b03027227 */ /* 0x000fe200078e0002 */
[----:B------:R-:W-:Y:S02]  /*17030*/  LOP3.LUT R3, R5, R4, RZ, 0x3c, !PT ;  /* 0x0000000405037212 */ /* 0x000fe400078e3cff */
[----:B------:R-:W-:Y:S02]  /*17040*/  IADD3 R5, R8, 0x1000000, R5 ;  /* 0x0100000008057810 */ /* 0x000fe40007ffe005 */
        /* <DEDUP_REMOVED lines=12> */
[----:B------:R-:W-:-:S05]  /*17110*/  IMAD R3, R2, R4, R5 ;  /* 0x0000000402037224 */ /* 0x000fca00078e0205 */
[----:B------:R0:W-:Y:S02]  /*17120*/  STL [R1+0x8], R3 ;  /* 0x0000080301007387 */ /* 0x0001e40000100800 */
.L_x_2568:
[----:B01----:R-:W-:-:S05]  /*17130*/  LOP3.LUT R3, RZ, R2, RZ, 0x33, !PT ;  /* 0x00000002ff037212 */ /* 0x003fca00078e33ff */
[----:B------:R-:W-:-:S05]  /*17140*/  IMAD.IADD R0, R0, 0x1, R3 ;  /* 0x0000000100007824 */ /* 0x000fca00078e0203 */
[----:B------:R2:W-:Y:S01]  /*17150*/  STL [R1+0x4], R0 ;  /* 0x0000040001007387 */ /* 0x0005e20000100800 */
[----:B------:R-:W-:Y:S05]  /*17160*/  BRA `(.L_x_2569) ;  /* 0x0000000000107947 */ /* 0x000fea0003800000 */
.L_x_2564:
[----:B------:R1:W-:Y:S01]  /*17170*/  STL [R1], R6 ;  /* 0x0000000601007387 */ /* 0x0003e20000100800 */
[----:B------:R-:W-:-:S03]  /*17180*/  ULDC UR41, c[0x0][0xc3c] ;  /* 0x00030f0000297ab9 */ /* 0x000fc60000000800 */
[----:B------:R1:W-:Y:S04]  /*17190*/  STL [R1+0x4], RZ ;  /* 0x000004ff01007387 */ /* 0x0003e80000100800 */
[----:B------:R1:W-:Y:S02]  /*171a0*/  STL [R1+0x8], RZ ;  /* 0x000008ff01007387 */ /* 0x0003e40000100800 */
.L_x_2569:
[----:B------:R-:W3:Y:S04]  /*171b0*/  LDL R3, [R1+0x4] ;  /* 0x0000040001037983 */ /* 0x000ee80000100800 */
[----:B------:R-:W4:Y:S04]  /*171c0*/  LDL R2, [R1+0x8] ;  /* 0x0000080001027983 */ /* 0x000f280000100800 */
[----:B------:R-:W5:Y:S01]  /*171d0*/  LDL R4, [R1] ;  /* 0x0000000001047983 */ /* 0x000f620000100800 */
[----:B--2---:R-:W2:Y:S01]  /*171e0*/  S2R R0, SR_TID.X ;  /* 0x0000000000007919 */ /* 0x004ea20000002100 */
[----:B------:R-:W-:Y:S01]  /*171f0*/  BAR.SYNC.DEFER_BLOCKING 0x4, 0x180 ;  /* 0x0106000000007b1d */ /* 0x000fe20000010000 */
[----:B---3--:R-:W-:-:S02]  /*17200*/  IMAD.MOV.U32 R5, RZ, RZ, R3 ;  /* 0x000000ffff057224 */ /* 0x008fc400078e0003 */
[----:B----4-:R-:W-:-:S03]  /*17210*/  IMAD.MOV.U32 R3, RZ, RZ, R2 ;  /* 0x000000ffff037224 */ /* 0x010fc600078e0002 */
[----:B------:R3:W4:Y:S01]  /*17220*/  LDL R2, [R1+0x10] ;  /* 0x0000100001027983 */ /* 0x0007220000100800 */
[----:B--2---:R-:W-:Y:S01]  /*17230*/  LOP3.LUT R0, R0, 0x1f, RZ, 0xc0, !PT ;  /* 0x0000001f00007812 */ /* 0x004fe200078ec0ff */
[----:B-1----:R-:W-:-:S03]  /*17240*/  IMAD.MOV.U32 R6, RZ, RZ, R3 ;  /* 0x000000ffff067224 */ /* 0x002fc600078e0003 */
[----:B------:R-:W-:-:S13]  /*17250*/  ISETP.NE.AND P0, PT, R0, RZ, PT ;  /* 0x000000ff0000720c */ /* 0x000fda0003f05270 */
[----:B------:R-:W-:Y:S01]  /*17260*/  @!P0 MOV R0, 0x400 ;  /* 0x0000040000008802 */ /* 0x000fe20000000f00 */
[----:B----4-:R-:W1:Y:S03]  /*17270*/  @!P0 S2R R2, SR_CgaCtaId ;  /* 0x0000000000028919 */ /* 0x010e660000008800 */
[----:B-1----:R-:W-:Y:S01]  /*17280*/  @!P0 LEA R16, R2, R0, 0x18 ;  /* 0x0000000002108211 */ /* 0x002fe200078ec0ff */
[----:B------:R-:W-:Y:S01]  /*17290*/  IMAD.U32 R0, RZ, RZ, UR41 ;  /* 0x00000029ff007e24 */ /* 0x000fe2000f8e00ff */
[----:B------:R3:W-:Y:S03]  /*172a0*/  @!P0 STL [R1+0x10], R2 ;  /* 0x0000100201008387 */ /* 0x0007e60000100800 */
[----:B------:R-:W-:-:S05]  /*172b0*/  @!P0 IMAD.MOV.U32 R7, RZ, RZ, R0 ;  /* 0x000000ffff078224 */ /* 0x000fca00078e0000 */
[----:B-----5:R3:W-:Y:S01]  /*172c0*/  @!P0 STS.128 [R16+0x298d0], R4 ;  /* 0x0298d00410008388 */ /* 0x0207e20000000c00 */
[----:B------:R-:W-:Y:S06]  /*172d0*/  BAR.ARV 0x5, 0x180 ;  /* 0x0146000000007b1d */ /* 0x000fec0000002000 */
.L_x_2562:
[----:B------:R-:W-:Y:S02]  /*172e0*/  ULDC UR4, c[0x0][0xc3c] ;  /* 0x00030f0000047ab9 */ /* 0x000fe40000000800 */
[----:B------:R-:W-:-:S06]  /*172f0*/  UISETP.GE.AND UP0, UPT, UR41, UR4, UPT ;  /* 0x000000042900728c */ /* 0x000fcc000bf06270 */
[----:B------:R-:W-:-:S13]  /*17300*/  PLOP3.LUT P0, PT, PT, PT, UP0, 0x80, 0x0 ;  /* 0x000000000000781c */ /* 0x000fda0003f0f008 */
[----:B------:R-:W-:Y:S05]  /*17310*/  @!P0 BRA `(.L_x_2570) ;  /* 0xffffffa000788947 */ /* 0x000fea000383ffff */
.L_x_2492:
[----:B-1----:R-:W2:Y:S01]  /*17320*/  LDL.LU R0, [R1+0x28] ;  /* 0x0000280001007983 */ /* 0x002ea20000300800 */
[----:B------:R-:W-:Y:S01]  /*17330*/  BSSY B0, `(.L_x_2571) ;  /* 0x000000b000007945 */ /* 0x000fe20003800000 */
[----:B0--3--:R-:W0:Y:S01]  /*17340*/  S2R R5, SR_CgaCtaId ;  /* 0x0000000000057919 */ /* 0x009e220000008800 */
        /* <DEDUP_REMOVED lines=9> */
.L_x_2657:
[----:B------:R-:W-:Y:S05]  /*173e0*/  BSYNC B0 ;  /* 0x0000000000007941 */ /* 0x000fea0003800000 */
.L_x_2571:
[----:B------:R-:W-:-:S03]  /*173f0*/  UMOV UR4, 0xffffffff ;  /* 0xffffffff00047882 */ /* 0x000fc60000000000 */
[----:B------:R-:W-:Y:S05]  /*17400*/  BRA.DIV UR4, `(.L_x_2573) ;  /* 0x0000002a04307947 */ /* 0x000fea000b800000 */
[----:B0-----:R-:W0:Y:S02]  /*17410*/  S2R R0, SR_TID.X ;  /* 0x0000000000007919 */ /* 0x001e240000002100 */
[----:B0-----:R-:W-:-:S04]  /*17420*/  SHF.R.U32.HI R0, RZ, 0x5, R0 ;  /* 0x00000005ff007819 */ /* 0x001fc80000011600 */
[----:B------:R-:W-:-:S05]  /*17430*/  LOP3.LUT R0, R0, 0x3, RZ, 0xc0, !PT ;  /* 0x0000000300007812 */ /* 0x000fca00078ec0ff */
[----:B------:R0:W1:Y:S02]  /*17440*/  SHFL.IDX PT, R14, R0, RZ, 0x1f ;  /* 0x00001fff000e7589 */ /* 0x00006400000e0000 */
.L_x_2660:
[----:B-1----:R-:W-:Y:S01]  /*17450*/  ISETP.NE.AND P0, PT, R14, RZ, PT ;  /* 0x000000ff0e00720c */ /* 0x002fe20003f05270 */
[----:B------:R-:W-:-:S12]  /*17460*/  BSSY B0, `(.L_x_2574) ;  /* 0x000002e000007945 */ /* 0x000fd80003800000 */
[----:B------:R-:W-:Y:S05]  /*17470*/  @P0 BRA `(.L_x_2575) ;  /* 0x0000000000b00947 */ /* 0x000fea0003800000 */
[----:B------:R-:W-:-:S03]  /*17480*/  UMOV UR4, 0xffffffff ;  /* 0xffffffff00047882 */ /* 0x000fc60000000000 */
[----:B------:R-:W-:Y:S05]  /*17490*/  BRA.DIV UR4, `(.L_x_2576) ;  /* 0x0000002a04407947 */ /* 0x000fea000b800000 */
[----:B------:R-:W-:-:S13]  /*174a0*/  ELECT P6, URZ, PT ;  /* 0x00000000003f782f */ /* 0x000fda00038c0000 */
.L_x_2663:
[----:B------:R-:W-:Y:S05]  /*174b0*/  @!P6 BRA `(.L_x_2575) ;  /* 0x0000000000a0e947 */ /* 0x000fea0003800000 */
[----:B0-----:R-:W2:Y:S02]  /*174c0*/  LDL R0, [R1+0x2c] ;  /* 0x00002c0001007983 */ /* 0x001ea40000100800 */
[----:B--2---:R-:W-:-:S13]  /*174d0*/  R2UR UR4, R0 ;  /* 0x00000000000472ca */ /* 0x004fda00000e0000 */
[----:B------:R-:W-:-:S06]  /*174e0*/  ULOP3.LUT UR4, UR4, 0x2, URZ, 0xfc, !UPT ;  /* 0x0000000204047892 */ /* 0x000fcc000f8efc3f */
[----:B------:R-:W-:-:S05]  /*174f0*/  IMAD.U32 R0, RZ, RZ, UR4 ;  /* 0x00000004ff007e24 */ /* 0x000fca000f8e00ff */
[----:B------:R-:W-:-:S13]  /*17500*/  ISETP.NE.AND P0, PT, R0, 0x3, PT ;  /* 0x000000030000780c */ /* 0x000fda0003f05270 */
[----:B------:R-:W-:Y:S05]  /*17510*/  @!P0 BRA `(.L_x_2577) ;  /* 0x0000000000048947 */ /* 0x000fea0003800000 */
[----:B------:R-:W-:Y:S01]  /*17520*/  BPT.TRAP 0x1 ;  /* 0x000000040000795c */ /* 0x000fe20000300000 */
.L_x_2577:
[C---:B------:R-:W-:Y:S01]  /*17530*/  IMAD R5, R19.reuse, 0x8, R4 ;  /* 0x0000000813057824 */ /* 0x040fe200078e0204 */
[----:B------:R-:W-:Y:S01]  /*17540*/  SHF.L.U32 R0, R32, 0x1f, RZ ;  /* 0x0000001f20007819 */ /* 0x000fe200000006ff */
[----:B------:R-:W-:-:S03]  /*17550*/  VIADD R19, R19, 0x1 ;  /* 0x0000000113137836 */ /* 0x000fc60000000000 */
[----:B------:R-:W0:Y:S02]  /*17560*/  SYNCS.PHASECHK.TRANS64.TRYWAIT P1, [R5+URZ+0x29840], R0 ;  /* 0x02984000050075a7 */ /* 0x000e24000802017f */
[----:B------:R-:W-:-:S04]  /*17570*/  ISETP.NE.AND P2, PT, R19, 0x2, PT ;  /* 0x000000021300780c */ /* 0x000fc80003f45270 */
[----:B------:R-:W-:Y:S01]  /*17580*/  SEL R3, RZ, 0x1, P2 ;  /* 0x00000001ff037807 */ /* 0x000fe20001000000 */
[----:B0-----:R-:W-:Y:S08]  /*17590*/  @!P1 BRA `(.L_x_2578) ;  /* 0x0000002800209947 */ /* 0x001ff00003800000 */
.L_x_2664:
[----:B------:R-:W-:Y:S02]  /*175a0*/  SEL R19, R19, RZ, P2 ;  /* 0x000000ff13137207 */ /* 0x000fe40001000000 */
[----:B------:R-:W-:Y:S01]  /*175b0*/  LOP3.LUT R2, R32, R3, RZ, 0x3c, !PT ;  /* 0x0000000320027212 */ /* 0x000fe200078e3cff */
[----:B------:R-:W-:Y:S06]  /*175c0*/  @!P0 BRA `(.L_x_2579) ;  /* 0x0000000000048947 */ /* 0x000fec0003800000 */
[----:B------:R-:W-:Y:S01]  /*175d0*/  BPT.TRAP 0x1 ;  /* 0x000000040000795c */ /* 0x000fe20000300000 */
.L_x_2579:
[----:B------:R-:W-:Y:S01]  /*175e0*/  IMAD R19, R19, 0x8, R4 ;  /* 0x0000000813137824 */ /* 0x000fe200078e0204 */
[----:B------:R-:W-:-:S04]  /*175f0*/  SHF.L.U32 R2, R2, 0x1f, RZ ;  /* 0x0000001f02027819 */ /* 0x000fc800000006ff */
[----:B------:R-:W1:Y:S02]  /*17600*/  SYNCS.PHASECHK.TRANS64.TRYWAIT P1, [R19+URZ+0x29840], R2 ;  /* 0x02984002130075a7 */ /* 0x000e64000802017f */
[----:B-1----:R-:W-:Y:S05]  /*17610*/  @!P1 BRA `(.L_x_2580) ;  /* 0x0000002800149947 */ /* 0x002fea0003800000 */
.L_x_2665:
[----:B------:R-:W-:Y:S05]  /*17620*/  @!P0 BRA `(.L_x_2581) ;  /* 0x0000000000048947 */ /* 0x000fea0003800000 */
[----:B------:R-:W-:Y:S01]  /*17630*/  BPT.TRAP 0x1 ;  /* 0x000000040000795c */ /* 0x000fe20000300000 */
.L_x_2581:
[----:B------:R-:W2:Y:S02]  /*17640*/  SYNCS.PHASECHK.TRANS64.TRYWAIT P1, [R5+URZ+0x29860], R0 ;  /* 0x02986000050075a7 */ /* 0x000ea4000802017f */
[----:B--2---:R-:W-:Y:S05]  /*17650*/  @!P1 BRA `(.L_x_2582) ;  /* 0x0000002800189947 */ /* 0x004fea0003800000 */
.L_x_2666:
[----:B------:R-:W-:Y:S05]  /*17660*/  @!P0 BRA `(.L_x_2583) ;  /* 0x0000000000048947 */ /* 0x000fea0003800000 */
[----:B------:R-:W-:Y:S01]  /*17670*/  BPT.TRAP 0x1 ;  /* 0x000000040000795c */ /* 0x000fe20000300000 */
.L_x_2583:
[----:B------:R-:W3:Y:S02]  /*17680*/  SYNCS.PHASECHK.TRANS64.TRYWAIT P1, [R19+URZ+0x29860], R2 ;  /* 0x02986002130075a7 */ /* 0x000ee4000802017f */
[----:B---3--:R-:W-:Y:S05]  /*17690*/  @!P1 BRA `(.L_x_2584) ;  /* 0x00000028001c9947 */ /* 0x008fea0003800000 */
.L_x_2667:
[----:B------:R-:W-:Y:S05]  /*176a0*/  @!P0 BRA `(.L_x_2585) ;  /* 0x0000000000048947 */ /* 0x000fea0003800000 */
[----:B------:R-:W-:Y:S01]  /*176b0*/  BPT.TRAP 0x1 ;  /* 0x000000040000795c */ /* 0x000fe20000300000 */
.L_x_2585:
[----:B------:R-:W4:Y:S02]  /*176c0*/  SYNCS.PHASECHK.TRANS64.TRYWAIT P1, [R5+URZ+0x29880], R0 ;  /* 0x02988000050075a7 */ /* 0x000f24000802017f */
[----:B----4-:R-:W-:Y:S05]  /*176d0*/  @!P1 BRA `(.L_x_2586) ;  /* 0x0000002800209947 */ /* 0x010fea0003800000 */
.L_x_2668:
[----:B------:R-:W-:Y:S05]  /*176e0*/  @!P0 BRA `(.L_x_2587) ;  /* 0x0000000000048947 */ /* 0x000fea0003800000 */
[----:B------:R-:W-:Y:S01]  /*176f0*/  BPT.TRAP 0x1 ;  /* 0x000000040000795c */ /* 0x000fe20000300000 */
.L_x_2587:
[----:B------:R0:W0:Y:S02]  /*17700*/  SYNCS.PHASECHK.TRANS64.TRYWAIT P0, [R19+URZ+0x29880], R2 ;  /* 0x02988002130075a7 */ /* 0x000024000800017f */
[----:B0-----:R-:W-:Y:S05]  /*17710*/  @!P0 NANOSLEEP.SYNCS 0x989680 ;  /* 0x009896800000895d */ /* 0x001fea0003900000 */
[----:B------:R-:W0:Y:S02]  /*17720*/  @!P0 SYNCS.PHASECHK.TRANS64 P0, [R19+URZ+0x29880], R2 ;  /* 0x02988002130085a7 */ /* 0x000e24000800007f */
[----:B0-----:R-:W-:Y:S05]  /*17730*/  @!P0 BRA `(.L_x_2587) ;  /* 0xfffffffc00f08947 */ /* 0x001fea000383ffff */
.L_x_2575:
[----:B------:R-:W-:Y:S05]  /*17740*/  BSYNC B0 ;  /* 0x0000000000007941 */ /* 0x000fea0003800000 */
.L_x_2574:
[----:B------:R-:W-:Y:S05]  /*17750*/  EXIT ;  /* 0x000000000000794d */ /* 0x000fea0003800000 */
.L_x_2426:
[----:B0-----:R-:W-:-:S04]  /*17760*/  IMAD.U32 R3, RZ, RZ, UR39 ;  /* 0x00000027ff037e24 */ /* 0x001fc8000f8e00ff */
[----:B------:R0:W1:Y:S03]  /*17770*/  SYNCS.PHASECHK.TRANS64.TRYWAIT P0, [R3+URZ+0x29800], R0 ;  /* 0x02980000030075a7 */ /* 0x000066000800017f */
[----:B-1----:R-:W-:Y:S05]  /*17780*/  @!P0 NANOSLEEP.SYNCS 0x989680 ;  /* 0x009896800000895d */ /* 0x002fea0003900000 */
[----:B------:R-:W1:Y:S02]  /*17790*/  @!P0 SYNCS.PHASECHK.TRANS64 P0, [R3+URZ+0x29800], R0 ;  /* 0x02980000030085a7 */ /* 0x000e64000800007f */
[----:B-1----:R-:W-:Y:S05]  /*177a0*/  @!P0 BRA `(.L_x_2426) ;  /* 0xfffffffc00ec8947 */ /* 0x002fea000383ffff */
[----:B------:R-:W-:Y:S05]  /*177b0*/  BRA `(.L_x_2588) ;  /* 0xfffffea400f87947 */ /* 0x000fea000383ffff */
.L_x_2430:
[----:B-1----:R1:W2:Y:S02]  /*177c0*/  SYNCS.PHASECHK.TRANS64.TRYWAIT P0, [R0+URZ+0x29830], R3 ;  /* 0x02983003000075a7 */ /* 0x0022a4000800017f */
[----:B--2---:R-:W-:Y:S05]  /*177d0*/  @!P0 NANOSLEEP.SYNCS 0x989680 ;  /* 0x009896800000895d */ /* 0x004fea0003900000 */
[----:B------:R-:W2:Y:S02]  /*177e0*/  @!P0 SYNCS.PHASECHK.TRANS64 P0, [R0+URZ+0x29830], R3 ;  /* 0x02983003000085a7 */ /* 0x000ea4000800007f */
[----:B--2---:R-:W-:Y:S05]  /*177f0*/  @!P0 BRA `(.L_x_2430) ;  /* 0xfffffffc00f08947 */ /* 0x004fea000383ffff */
[----:B------:R-:W-:Y:S05]  /*17800*/  BRA `(.L_x_2429) ;  /* 0xfffffea800147947 */ /* 0x000fea000383ffff */
.L_x_2436:
[----:B-1----:R-:W-:-:S04]  /*17810*/  IMAD.U32 R4, RZ, RZ, UR5 ;  /* 0x00000005ff047e24 */ /* 0x002fc8000f8e00ff */
[----:B------:R1:W2:Y:S03]  /*17820*/  SYNCS.PHASECHK.TRANS64.TRYWAIT P0, [R4+URZ+0x29830], R3 ;  /* 0x02983003040075a7 */ /* 0x0002a6000800017f */
[----:B--2---:R-:W-:Y:S05]  /*17830*/  @!P0 NANOSLEEP.SYNCS 0x989680 ;  /* 0x009896800000895d */ /* 0x004fea0003900000 */
[----:B------:R-:W2:Y:S02]  /*17840*/  @!P0 SYNCS.PHASECHK.TRANS64 P0, [R4+URZ+0x29830], R3 ;  /* 0x02983003040085a7 */ /* 0x000ea4000800007f */
[----:B--2---:R-:W-:Y:S05]  /*17850*/  @!P0 BRA `(.L_x_2436) ;  /* 0xfffffffc00ec8947 */ /* 0x004fea000383ffff */
[----:B------:R-:W-:Y:S05]  /*17860*/  BRA `(.L_x_2433) ;  /* 0xfffffedc00c87947 */ /* 0x000fea000383ffff */
.L_x_2440:
[----:B-1----:R-:W-:-:S04]  /*17870*/  IMAD.U32 R4, RZ, RZ, UR5 ;  /* 0x00000005ff047e24 */ /* 0x002fc8000f8e00ff */
[----:B------:R1:W2:Y:S03]  /*17880*/  SYNCS.PHASECHK.TRANS64.TRYWAIT P0, [R4+URZ+0x29850], R3 ;  /* 0x02985003040075a7 */ /* 0x0002a6000800017f */
[----:B--2---:R-:W-:Y:S05]  /*17890*/  @!P0 NANOSLEEP.SYNCS 0x989680 ;  /* 0x009896800000895d */ /* 0x004fea0003900000 */
[----:B------:R-:W2:Y:S02]  /*178a0*/  @!P0 SYNCS.PHASECHK.TRANS64 P0, [R4+URZ+0x29850], R3 ;  /* 0x02985003040085a7 */ /* 0x000ea4000800007f */
[----:B--2---:R-:W-:Y:S05]  /*178b0*/  @!P0 BRA `(.L_x_2440) ;  /* 0xfffffffc00ec8947 */ /* 0x004fea000383ffff */
[----:B------:R-:W-:Y:S05]  /*178c0*/  BRA `(.L_x_2437) ;  /* 0xfffffee800d07947 */ /* 0x000fea000383ffff */
.L_x_2448:
[----:B-1----:R-:W-:-:S04]  /*178d0*/  IMAD.U32 R4, RZ, RZ, UR5 ;  /* 0x00000005ff047e24 */ /* 0x002fc8000f8e00ff */
[----:B------:R1:W2:Y:S03]  /*178e0*/  SYNCS.PHASECHK.TRANS64.TRYWAIT P0, [R4+URZ+0x29830], R3 ;  /* 0x02983003040075a7 */ /* 0x0002a6000800017f */
[----:B--2---:R-:W-:Y:S05]  /*178f0*/  @!P0 NANOSLEEP.SYNCS 0x989680 ;  /* 0x009896800000895d */ /* 0x004fea0003900000 */
[----:B------:R-:W2:Y:S02]  /*17900*/  @!P0 SYNCS.PHASECHK.TRANS64 P0, [R4+URZ+0x29830], R3 ;  /* 0x02983003040085a7 */ /* 0x000ea4000800007f */
[----:B--2---:R-:W-:Y:S05]  /*17910*/  @!P0 BRA `(.L_x_2448) ;  /* 0xfffffffc00ec8947 */ /* 0x004fea000383ffff */
[----:B------:R-:W-:Y:S05]  /*17920*/  BRA `(.L_x_2445) ;  /* 0xffffff1400b87947 */ /* 0x000fea000383ffff */
.L_x_2452:
[----:B-1----:R-:W-:-:S04]  /*17930*/  IMAD.U32 R4, RZ, RZ, UR5 ;  /* 0x00000005ff047e24 */ /* 0x002fc8000f8e00ff */
[----:B------:R1:W2:Y:S03]  /*17940*/  SYNCS.PHASECHK.TRANS64.TRYWAIT P0, [R4+URZ+0x29850], R3 ;  /* 0x02985003040075a7 */ /* 0x0002a6000800017f */
[----:B--2---:R-:W-:Y:S05]  /*17950*/  @!P0 NANOSLEEP.SYNCS 0x989680 ;  /* 0x009896800000895d */ /* 0x004fea0003900000 */
[----:B------:R-:W2:Y:S02]  /*17960*/  @!P0 SYNCS.PHASECHK.TRANS64 P0, [R4+URZ+0x29850], R3 ;  /* 0x02985003040085a7 */ /* 0x000ea4000800007f */
[----:B--2---:R-:W-:Y:S05]  /*17970*/  @!P0 BRA `(.L_x_2452) ;  /* 0xfffffffc00ec8947 */ /* 0x004fea000383ffff */
[----:B------:R-:W-:Y:S05]  /*17980*/  BRA `(.L_x_2449) ;  /* 0xffffff2000b47947 */ /* 0x000fea000383ffff */
.L_x_2459:
[----:B-1----:R-:W-:-:S04]  /*17990*/  IMAD.U32 R6, RZ, RZ, UR5 ;  /* 0x00000005ff067e24 */ /* 0x002fc8000f8e00ff */
[----:B------:R1:W2:Y:S03]  /*179a0*/  SYNCS.PHASECHK.TRANS64.TRYWAIT P0, [R6+URZ+0x29850], R5 ;  /* 0x02985005060075a7 */ /* 0x0002a6000800017f */
[----:B--2---:R-:W-:Y:S05]  /*179b0*/  @!P0 NANOSLEEP.SYNCS 0x989680 ;  /* 0x009896800000895d */ /* 0x004fea0003900000 */
[----:B------:R-:W2:Y:S02]  /*179c0*/  @!P0 SYNCS.PHASECHK.TRANS64 P0, [R6+URZ+0x29850], R5 ;  /* 0x02985005060085a7 */ /* 0x000ea4000800007f */
[----:B--2---:R-:W-:Y:S05]  /*179d0*/  @!P0 BRA `(.L_x_2459) ;  /* 0xfffffffc00ec8947 */ /* 0x004fea000383ffff */
[----:B------:R-:W-:Y:S05]  /*179e0*/  BRA `(.L_x_2458) ;  /* 0xffffff40008c7947 */ /* 0x000fea000383ffff */
.L_x_2508:
        /* <DEDUP_REMOVED lines=10> */
.L_x_2589:
[----:B------:R-:W-:Y:S05]  /*17a90*/  BRA `(.L_x_2590) ;  /* 0xffffffa800ec7947 */ /* 0x000fea000383ffff */
.L_x_2511:
[----:B0-----:R0:W1:Y:S02]  /*17aa0*/  SYNCS.PHASECHK.TRANS64.TRYWAIT P0, [R0+URZ+0x29880], R29 ;  /* 0x0298801d000075a7 */ /* 0x001064000800017f */
[----:B-1----:R-:W-:Y:S05]  /*17ab0*/  @!P0 NANOSLEEP.SYNCS 0x989680 ;  /* 0x009896800000895d */ /* 0x002fea0003900000 */
[----:B------:R-:W1:Y:S02]  /*17ac0*/  @!P0 SYNCS.PHASECHK.TRANS64 P0, [R0+URZ+0x29880], R29 ;  /* 0x0298801d000085a7 */ /* 0x000e64000800007f */
[----:B-1----:R-:W-:Y:S05]  /*17ad0*/  @!P0 BRA `(.L_x_2511) ;  /* 0xfffffffc00f08947 */ /* 0x002fea000383ffff */
[----:B------:R-:W-:Y:S05]  /*17ae0*/  BRA `(.L_x_2591) ;  /* 0xffffffb000107947 */ /* 0x000fea000383ffff */
.L_x_2512:
        /* <DEDUP_REMOVED lines=8> */
.L_x_2593:
[----:B------:R-:W-:Y:S05]  /*17b70*/  BSYNC B0 ;  /* 0x0000000000007941 */ /* 0x000fea0003800000 */
.L_x_2592:
        /* <DEDUP_REMOVED lines=12> */
.L_x_2594:
        /* <DEDUP_REMOVED lines=9> */
.L_x_2595:
        /* <DEDUP_REMOVED lines=13> */
.L_x_2596:
        /* <DEDUP_REMOVED lines=9> */
.L_x_2597:
        /* <DEDUP_REMOVED lines=11> */
.L_x_2598:
        /* <DEDUP_REMOVED lines=9> */
.L_x_2599:
        /* <DEDUP_REMOVED lines=11> */
.L_x_2600:
[----:B------:R-:W-:Y:S02]  /*18020*/  IMAD.MOV.U32 R13, RZ, RZ, R22 ;  /* 0x000000ffff0d7224 */ /* 0x000fe400078e0016 */
[----:B------:R-:W-:Y:S02]  /*18030*/  IMAD.MOV.U32 R12, RZ, RZ, RZ ;  /* 0x000000ffff0c7224 */ /* 0x000fe400078e00ff */
[----:B------:R-:W-:-:S07]  /*18040*/  IMAD.MOV.U32 R9, RZ, RZ, R14 ;  /* 0x000000ffff097224 */ /* 0x000fce00078e000e */
[----:B------:R-:W-:Y:S05]  /*18050*/  WARPSYNC.COLLECTIVE R15, `(.L_x_2601) ;  /* 0x000000000f087348 */ /* 0x000fea0003c00000 */
[----:B------:R0:W1:Y:S02]  /*18060*/  SHFL.IDX P6, R14, R13, R12, R11 ;  /* 0x0000000c0d0e7389 */ /* 0x00006400000c000b */
[----:B01----:R-:W-:Y:S01]  /*18070*/  ENDCOLLECTIVE ;  /* 0x000000000000791b */ /* 0x003fe20003800000 */
.L_x_2601:
        /* <DEDUP_REMOVED lines=16> */
.L_x_2602:
[----:B------:R-:W-:Y:S01]  /*18180*/  @P0 LOP3.LUT R17, R17, 0x100, RZ, 0xfc, !PT ;  /* 0x0000010011110812 */ /* 0x000fe200078efcff */
[----:B------:R-:W-:Y:S01]  /*18190*/  IMAD.MOV.U32 R8, RZ, RZ, R14 ;  /* 0x000000ffff087224 */ /* 0x000fe200078e000e */
[----:B------:R-:W-:Y:S06]  /*181a0*/  BRA `(.L_x_2603) ;  /* 0xffffffac00bc7947 */ /* 0x000fec000383ffff */
.L_x_2517:
[----:B----4-:R4:W0:Y:S02]  /*181b0*/  SYNCS.PHASECHK.TRANS64.TRYWAIT P0, [R0+URZ+0x29840], R29 ;  /* 0x0298401d000075a7 */ /* 0x010824000800017f */
[----:B0-----:R-:W-:Y:S05]  /*181c0*/  @!P0 NANOSLEEP.SYNCS 0x989680 ;  /* 0x009896800000895d */ /* 0x001fea0003900000 */
[----:B------:R-:W0:Y:S02]  /*181d0*/  @!P0 SYNCS.PHASECHK.TRANS64 P0, [R0+URZ+0x29840], R29 ;  /* 0x0298401d000085a7 */ /* 0x000e24000800007f */
[----:B0-----:R-:W-:Y:S05]  /*181e0*/  @!P0 BRA `(.L_x_2517) ;  /* 0xfffffffc00f08947 */ /* 0x001fea000383ffff */
[----:B------:R-:W-:Y:S05]  /*181f0*/  BRA `(.L_x_2604) ;  /* 0xffffffb000187947 */ /* 0x000fea000383ffff */
.L_x_2518:
[----:B------:R-:W-:Y:S01]  /*18200*/  BSSY B0, `(.L_x_2605) ;  /* 0x0000008000007945 */ /* 0x000fe20003800000 */
[----:B------:R-:W-:Y:S02]  /*18210*/  IMAD.MOV.U32 R13, RZ, RZ, R6 ;  /* 0x000000ffff0d7224 */ /* 0x000fe400078e0006 */
[----:B------:R-:W-:Y:S02]  /*18220*/  IMAD.MOV.U32 R12, RZ, RZ, RZ ;  /* 0x000000ffff0c7224 */ /* 0x000fe400078e00ff */
[----:B------:R-:W-:Y:S02]  /*18230*/  IMAD.MOV.U32 R11, RZ, RZ, 0x1c1f ;  /* 0x00001c1fff0b7424 */ /* 0x000fe400078e00ff */
[----:B------:R-:W-:-:S07]  /*18240*/  IMAD.MOV.U32 R15, RZ, RZ, -0x1 ;  /* 0xffffffffff0f7424 */ /* 0x000fce00078e00ff */
[----:B01-34-:R-:W-:Y:S05]  /*18250*/  WARPSYNC.COLLECTIVE R15, `(.L_x_2606) ;  /* 0x000000000f087348 */ /* 0x01bfea0003c00000 */
[----:B------:R2:W0:Y:S02]  /*18260*/  SHFL.IDX P6, R14, R13, R12, R11 ;  /* 0x0000000c0d0e7389 */ /* 0x00042400000c000b */
[----:B01234-:R-:W-:Y:S01]  /*18270*/  ENDCOLLECTIVE ;  /* 0x000000000000791b */ /* 0x01ffe20003800000 */
.L_x_2606:
[----:B------:R-:W-:Y:S05]  /*18280*/  BSYNC B0 ;  /* 0x0000000000007941 */ /* 0x000fea0003800000 */
.L_x_2605:
        /* <DEDUP_REMOVED lines=10> */
.L_x_2607:
        /* <DEDUP_REMOVED lines=19> */
.L_x_2608:
        /* <DEDUP_REMOVED lines=11> */
.L_x_2609:
        /* <DEDUP_REMOVED lines=16> */
.L_x_2610:
        /* <DEDUP_REMOVED lines=12> */
.L_x_2611:
[----:B------:R-:W-:Y:S02]  /*186d0*/  IMAD.MOV.U32 R13, RZ, RZ, R6 ;  /* 0x000000ffff0d7224 */ /* 0x000fe400078e0006 */
[----:B------:R-:W-:Y:S02]  /*186e0*/  IMAD.MOV.U32 R12, RZ, RZ, 0x3 ;  /* 0x00000003ff0c7424 */ /* 0x000fe400078e00ff */
[----:B------:R-:W-:-:S07]  /*186f0*/  IMAD.MOV.U32 R3, RZ, RZ, R14 ;  /* 0x000000ffff037224 */ /* 0x000fce00078e000e */
[----:B------:R-:W-:Y:S05]  /*18700*/  WARPSYNC.COLLECTIVE R15, `(.L_x_2612) ;  /* 0x000000000f087348 */ /* 0x000fea0003c00000 */
[----:B------:R0:W1:Y:S02]  /*18710*/  SHFL.IDX P6, R14, R13, R12, R11 ;  /* 0x0000000c0d0e7389 */ /* 0x00006400000c000b */
[----:B01----:R-:W-:Y:S01]  /*18720*/  ENDCOLLECTIVE ;  /* 0x000000000000791b */ /* 0x003fe20003800000 */
.L_x_2612:
        /* <DEDUP_REMOVED lines=10> */
.L_x_2613:
        /* <DEDUP_REMOVED lines=12> */
.L_x_2614:
        /* <DEDUP_REMOVED lines=13> */
.L_x_2615:
[----:B------:R-:W-:Y:S01]  /*18960*/  IMAD.MOV.U32 R2, RZ, RZ, R14 ;  /* 0x000000ffff027224 */ /* 0x000fe200078e000e */
[----:B------:R-:W-:Y:S06]  /*18970*/  BRA `(.L_x_2616) ;  /* 0xffffffac00787947 */ /* 0x000fec000383ffff */
.L_x_2525:
[----:B------:R-:W-:Y:S02]  /*18980*/  IMAD.MOV.U32 R13, RZ, RZ, R4 ;  /* 0x000000ffff0d7224 */ /* 0x000fe400078e0004 */
[----:B------:R-:W-:Y:S02]  /*18990*/  IMAD.MOV.U32 R12, RZ, RZ, RZ ;  /* 0x000000ffff0c7224 */ /* 0x000fe400078e00ff */
[----:B------:R-:W-:Y:S02]  /*189a0*/  IMAD.MOV.U32 R11, RZ, RZ, 0x1c1f ;  /* 0x00001c1fff0b7424 */ /* 0x000fe400078e00ff */
[----:B------:R-:W-:Y:S02]  /*189b0*/  IMAD.MOV.U32 R15, RZ, RZ, -0x1 ;  /* 0xffffffffff0f7424 */ /* 0x000fe400078e00ff */
[----:B------:R-:W-:Y:S02]  /*189c0*/  IMAD R23, R23, R5, RZ ;  /* 0x0000000517177224 */ /* 0x000fe400078e02ff */
[----:B------:R-:W-:-:S07]  /*189d0*/  IMAD R5, R20, 0x80, R9 ;  /* 0x0000008014057824 */ /* 0x000fce00078e0209 */
[----:B-1---5:R-:W-:Y:S05]  /*189e0*/  WARPSYNC.COLLECTIVE R15, `(.L_x_2617) ;  /* 0x000000000f087348 */ /* 0x022fea0003c00000 */
[----:B------:R0:W2:Y:S02]  /*189f0*/  SHFL.IDX P6, R14, R13, R12, R11 ;  /* 0x0000000c0d0e7389 */ /* 0x0000a400000c000b */
[----:B012--5:R-:W-:Y:S01]  /*18a00*/  ENDCOLLECTIVE ;  /* 0x000000000000791b */ /* 0x027fe20003800000 */
.L_x_2617:
[----:B------:R-:W-:Y:S01]  /*18a10*/  ISETP.GE.AND P0, PT, R5, R23, PT ;  /* 0x000000170500720c */ /* 0x000fe20003f06270 */
[----:B------:R-:W-:Y:S02]  /*18a20*/  IMAD.MOV.U32 R13, RZ, RZ, R0 ;  /* 0x000000ffff0d7224 */ /* 0x000fe400078e0000 */
[----:B------:R-:W-:-:S10]  /*18a30*/  IMAD.MOV.U32 R2, RZ, RZ, R14 ;  /* 0x000000ffff027224 */ /* 0x000fd400078e000e */
[----:B------:R-:W-:Y:S05]  /*18a40*/  WARPSYNC.COLLECTIVE R15, `(.L_x_2618) ;  /* 0x000000000f087348 */ /* 0x000fea0003c00000 */
[----:B------:R0:W1:Y:S02]  /*18a50*/  SHFL.IDX P6, R14, R13, R12, R11 ;  /* 0x0000000c0d0e7389 */ /* 0x00006400000c000b */
[----:B01----:R-:W-:Y:S01]  /*18a60*/  ENDCOLLECTIVE ;  /* 0x000000000000791b */ /* 0x003fe20003800000 */
.L_x_2618:
[----:B------:R-:W-:Y:S02]  /*18a70*/  IMAD.MOV.U32 R13, RZ, RZ, R4 ;  /* 0x000000ffff0d7224 */ /* 0x000fe400078e0004 */
[----:B------:R-:W-:Y:S02]  /*18a80*/  IMAD.MOV.U32 R12, RZ, RZ, 0x1 ;  /* 0x00000001ff0c7424 */ /* 0x000fe400078e00ff */
[----:B------:R-:W-:-:S07]  /*18a90*/  IMAD.MOV.U32 R3, RZ, RZ, R14 ;  /* 0x000000ffff037224 */ /* 0x000fce00078e000e */
[----:B------:R-:W-:Y:S05]  /*18aa0*/  WARPSYNC.COLLECTIVE R15, `(.L_x_2619) ;  /* 0x000000000f087348 */ /* 0x000fea0003c00000 */
[----:B------:R0:W1:Y:S02]  /*18ab0*/  SHFL.IDX P6, R14, R13, R12, R11 ;  /* 0x0000000c0d0e7389 */ /* 0x00006400000c000b */
[----:B01----:R-:W-:Y:S01]  /*18ac0*/  ENDCOLLECTIVE ;  /* 0x000000000000791b */ /* 0x003fe20003800000 */
.L_x_2619:
[----:B------:R-:W-:-:S05]  /*18ad0*/  @!P0 IADD3 R6, P4, R35, R3, RZ ;  /* 0x0000000323068210 */ /* 0x000fca0007f9e0ff */
[----:B------:R-:W-:Y:S02]  /*18ae0*/  @!P0 IMAD.X R3, RZ, RZ, R2, P4 ;  /* 0x000000ffff038224 */ /* 0x000fe400020e0602 */
[----:B------:R-:W-:Y:S02]  /*18af0*/  @!P0 IMAD.MOV.U32 R2, RZ, RZ, R6 ;  /* 0x000000ffff028224 */ /* 0x000fe400078e0006 */
[----:B------:R-:W-:Y:S02]  /*18b00*/  VIADD R6, R5, 0x20 ;  /* 0x0000002005067836 */ /* 0x000fe40000000000 */
[----:B------:R-:W-:Y:S01]  /*18b10*/  IMAD.MOV.U32 R13, RZ, RZ, R0 ;  /* 0x000000ffff0d7224 */ /* 0x000fe200078e0000 */
        /* <DEDUP_REMOVED lines=11> */
.L_x_2620:
[----:B------:R-:W-:Y:S02]  /*18bd0*/  IMAD.MOV.U32 R13, RZ, RZ, R4 ;  /* 0x000000ffff0d7224 */ /* 0x000fe400078e0004 */
[----:B------:R-:W-:Y:S01]  /*18be0*/  IMAD.MOV.U32 R12, RZ, RZ, 0x2 ;  /* 0x00000002ff0c7424 */ /* 0x000fe200078e00ff */
[----:B------:R-:W-:-:S13]  /*18bf0*/  @!P0 IADD3 R6, P4, R35, R14, RZ ;  /* 0x0000000e23068210 */ /* 0x000fda0007f9e0ff */
[----:B------:R-:W-:Y:S05]  /*18c00*/  WARPSYNC.COLLECTIVE R15, `(.L_x_2621) ;  /* 0x000000000f087348 */ /* 0x000fea0003c00000 */
[----:B------:R0:W1:Y:S02]  /*18c10*/  SHFL.IDX P6, R14, R13, R12, R11 ;  /* 0x0000000c0d0e7389 */ /* 0x00006400000c000b */
[----:B01----:R-:W-:Y:S01]  /*18c20*/  ENDCOLLECTIVE ;  /* 0x000000000000791b */ /* 0x003fe20003800000 */
.L_x_2621:
        /* <DEDUP_REMOVED lines=16> */
.L_x_2622:
[----:B------:R-:W-:Y:S02]  /*18d30*/  IMAD.MOV.U32 R13, RZ, RZ, R4 ;  /* 0x000000ffff0d7224 */ /* 0x000fe400078e0004 */
[----:B------:R-:W-:Y:S01]  /*18d40*/  IMAD.MOV.U32 R12, RZ, RZ, 0x3 ;  /* 0x00000003ff0c7424 */ /* 0x000fe200078e00ff */
[----:B------:R-:W-:-:S13]  /*18d50*/  @!P0 IADD3 R6, P4, R35, R14, RZ ;  /* 0x0000000e23068210 */ /* 0x000fda0007f9e0ff */
[----:B------:R-:W-:Y:S05]  /*18d60*/  WARPSYNC.COLLECTIVE R15, `(.L_x_2623) ;  /* 0x000000000f087348 */ /* 0x000fea0003c00000 */
[----:B------:R0:W1:Y:S02]  /*18d70*/  SHFL.IDX P6, R14, R13, R12, R11 ;  /* 0x0000000c0d0e7389 */ /* 0x00006400000c000b */
[----:B01----:R-:W-:Y:S01]  /*18d80*/  ENDCOLLECTIVE ;  /* 0x000000000000791b */ /* 0x003fe20003800000 */
.L_x_2623:
        /* <DEDUP_REMOVED lines=14> */
.L_x_2624:
[----:B------:R-:W-:Y:S05]  /*18e70*/  BRA `(.L_x_2625) ;  /* 0xffffffb000947947 */ /* 0x000fea000383ffff */
.L_x_2530:
[----:B0-----:R0:W2:Y:S02]  /*18e80*/  SYNCS.PHASECHK.TRANS64.TRYWAIT P0, [R16+URZ+0x29820], R3 ;  /* 0x02982003100075a7 */ /* 0x0010a4000800017f */
[----:B--2---:R-:W-:Y:S05]  /*18e90*/  @!P0 NANOSLEEP.SYNCS 0x989680 ;  /* 0x009896800000895d */ /* 0x004fea0003900000 */
[----:B------:R-:W2:Y:S02]  /*18ea0*/  @!P0 SYNCS.PHASECHK.TRANS64 P0, [R16+URZ+0x29820], R3 ;  /* 0x02982003100085a7 */ /* 0x000ea4000800007f */
[----:B--2---:R-:W-:Y:S05]  /*18eb0*/  @!P0 BRA `(.L_x_2530) ;  /* 0xfffffffc00f08947 */ /* 0x004fea000383ffff */
[----:B------:R-:W-:Y:S05]  /*18ec0*/  BRA `(.L_x_2626) ;  /* 0xffffffb400047947 */ /* 0x000fea000383ffff */
.L_x_2534:
[----:B0-----:R0:W2:Y:S02]  /*18ed0*/  SYNCS.PHASECHK.TRANS64.TRYWAIT P0, [R0+URZ+0x29880], R29 ;  /* 0x0298801d000075a7 */ /* 0x0010a4000800017f */
[----:B--2---:R-:W-:Y:S05]  /*18ee0*/  @!P0 NANOSLEEP.SYNCS 0x989680 ;  /* 0x009896800000895d */ /* 0x004fea0003900000 */
[----:B------:R-:W2:Y:S02]  /*18ef0*/  @!P0 SYNCS.PHASECHK.TRANS64 P0, [R0+URZ+0x29880], R29 ;  /* 0x0298801d000085a7 */ /* 0x000ea4000800007f */
[----:B--2---:R-:W-:Y:S05]  /*18f00*/  @!P0 BRA `(.L_x_2534) ;  /* 0xfffffffc00f08947 */ /* 0x004fea000383ffff */
[----:B------:R-:W-:Y:S05]  /*18f10*/  BRA `(.L_x_2627) ;  /* 0xffffffb800387947 */ /* 0x000fea000383ffff */
.L_x_2535:
        /* <DEDUP_REMOVED lines=8> */
.L_x_2629:
[----:B------:R-:W-:Y:S05]  /*18fa0*/  BSYNC B0 ;  /* 0x0000000000007941 */ /* 0x000fea0003800000 */
.L_x_2628:
        /* <DEDUP_REMOVED lines=10> */
.L_x_2630:
[----:B------:R-:W-:Y:S02]  /*19050*/  IMAD.MOV.U32 R13, RZ, RZ, R22 ;  /* 0x000000ffff0d7224 */ /* 0x000fe400078e0016 */
[----:B------:R-:W-:Y:S02]  /*19060*/  IMAD.MOV.U32 R12, RZ, RZ, 0x1 ;  /* 0x00000001ff0c7424 */ /* 0x000fe400078e00ff */
[----:B------:R-:W-:-:S07]  /*19070*/  IMAD.MOV.U32 R2, RZ, RZ, R14 ;  /* 0x000000ffff027224 */ /* 0x000fce00078e000e */
[----:B------:R-:W-:Y:S05]  /*19080*/  WARPSYNC.COLLECTIVE R15, `(.L_x_2631) ;  /* 0x000000000f087348 */ /* 0x000fea0003c00000 */
[----:B------:R0:W1:Y:S02]  /*19090*/  SHFL.IDX P6, R14, R13, R12, R11 ;  /* 0x0000000c0d0e7389 */ /* 0x00006400000c000b */
[----:B01----:R-:W-:Y:S01]  /*190a0*/  ENDCOLLECTIVE ;  /* 0x000000000000791b */ /* 0x003fe20003800000 */
.L_x_2631:
        /* <DEDUP_REMOVED lines=12> */
.L_x_2632:
[----:B------:R-:W-:Y:S02]  /*19170*/  IMAD.MOV.U32 R13, RZ, RZ, R22 ;  /* 0x000000ffff0d7224 */ /* 0x000fe400078e0016 */
[----:B------:R-:W-:Y:S02]  /*19180*/  IMAD.MOV.U32 R12, RZ, RZ, 0x2 ;  /* 0x00000002ff0c7424 */ /* 0x000fe400078e00ff */
[----:B------:R-:W-:-:S07]  /*19190*/  IMAD.MOV.U32 R2, RZ, RZ, R14 ;  /* 0x000000ffff027224 */ /* 0x000fce00078e000e */
[----:B------:R-:W-:Y:S05]  /*191a0*/  WARPSYNC.COLLECTIVE R15, `(.L_x_2633) ;  /* 0x000000000f087348 */ /* 0x000fea0003c00000 */
[----:B------:R0:W1:Y:S02]  /*191b0*/  SHFL.IDX P6, R14, R13, R12, R11 ;  /* 0x0000000c0d0e7389 */ /* 0x00006400000c000b */
[----:B01----:R-:W-:Y:S01]  /*191c0*/  ENDCOLLECTIVE ;  /* 0x000000000000791b */ /* 0x003fe20003800000 */
.L_x_2633:
        /* <DEDUP_REMOVED lines=12> */
.L_x_2634:
[----:B------:R-:W-:Y:S02]  /*19290*/  IMAD.MOV.U32 R13, RZ, RZ, R22 ;  /* 0x000000ffff0d7224 */ /* 0x000fe400078e0016 */
[----:B------:R-:W-:Y:S02]  /*192a0*/  IMAD.MOV.U32 R12, RZ, RZ, 0x3 ;  /* 0x00000003ff0c7424 */ /* 0x000fe400078e00ff */
[----:B------:R-:W-:-:S07]  /*192b0*/  IMAD.MOV.U32 R2, RZ, RZ, R14 ;  /* 0x000000ffff027224 */ /* 0x000fce00078e000e */
[----:B------:R-:W-:Y:S05]  /*192c0*/  WARPSYNC.COLLECTIVE R15, `(.L_x_2635) ;  /* 0x000000000f087348 */ /* 0x000fea0003c00000 */
[----:B------:R0:W1:Y:S02]  /*192d0*/  SHFL.IDX P6, R14, R13, R12, R11 ;  /* 0x0000000c0d0e7389 */ /* 0x00006400000c000b */
[----:B01----:R-:W-:Y:S01]  /*192e0*/  ENDCOLLECTIVE ;  /* 0x000000000000791b */ /* 0x003fe20003800000 */
.L_x_2635:
        /* <DEDUP_REMOVED lines=12> */
.L_x_2636:
[----:B------:R-:W-:Y:S02]  /*193b0*/  IMAD.MOV.U32 R13, RZ, RZ, R23 ;  /* 0x000000ffff0d7224 */ /* 0x000fe400078e0017 */
[----:B------:R-:W-:Y:S02]  /*193c0*/  IMAD.MOV.U32 R12, RZ, RZ, RZ ;  /* 0x000000ffff0c7224 */ /* 0x000fe400078e00ff */
[----:B------:R-:W-:-:S07]  /*193d0*/  IMAD.MOV.U32 R2, RZ, RZ, R14 ;  /* 0x000000ffff027224 */ /* 0x000fce00078e000e */
[----:B------:R-:W-:Y:S05]  /*193e0*/  WARPSYNC.COLLECTIVE R15, `(.L_x_2637) ;  /* 0x000000000f087348 */ /* 0x000fea0003c00000 */
[----:B------:R0:W1:Y:S02]  /*193f0*/  SHFL.IDX P6, R14, R13, R12, R11 ;  /* 0x0000000c0d0e7389 */ /* 0x00006400000c000b */
[----:B01----:R-:W-:Y:S01]  /*19400*/  ENDCOLLECTIVE ;  /* 0x000000000000791b */ /* 0x003fe20003800000 */
.L_x_2637:
        /* <DEDUP_REMOVED lines=12> */
.L_x_2638:
[----:B------:R-:W-:Y:S01]  /*194d0*/  IMAD.MOV.U32 R2, RZ, RZ, R14 ;  /* 0x000000ffff027224 */ /* 0x000fe200078e000e */
[----:B------:R-:W-:Y:S06]  /*194e0*/  BRA `(.L_x_2639) ;  /* 0xffffffb400d47947 */ /* 0x000fec000383ffff */
.L_x_2540:
[----:B----4-:R4:W0:Y:S02]  /*194f0*/  SYNCS.PHASECHK.TRANS64.TRYWAIT P0, [R0+URZ+0x29840], R29 ;  /* 0x0298401d000075a7 */ /* 0x010824000800017f */
[----:B0-----:R-:W-:Y:S05]  /*19500*/  @!P0 NANOSLEEP.SYNCS 0x989680 ;  /* 0x009896800000895d */ /* 0x001fea0003900000 */
[----:B------:R-:W0:Y:S02]  /*19510*/  @!P0 SYNCS.PHASECHK.TRANS64 P0, [R0+URZ+0x29840], R29 ;  /* 0x0298401d000085a7 */ /* 0x000e24000800007f */
[----:B0-----:R-:W-:Y:S05]  /*19520*/  @!P0 BRA `(.L_x_2540) ;  /* 0xfffffffc00f08947 */ /* 0x001fea000383ffff */
[----:B------:R-:W-:Y:S05]  /*19530*/  BRA `(.L_x_2640) ;  /* 0xffffffb800247947 */ /* 0x000fea000383ffff */
.L_x_2541:
        /* <DEDUP_REMOVED lines=8> */
.L_x_2642:
[----:B------:R-:W-:Y:S05]  /*195c0*/  BSYNC B0 ;  /* 0x0000000000007941 */ /* 0x000fea0003800000 */
.L_x_2641:
        /* <DEDUP_REMOVED lines=9> */
.L_x_2643:
[----:B------:R-:W-:Y:S02]  /*19660*/  IMAD.MOV.U32 R13, RZ, RZ, R5 ;  /* 0x000000ffff0d7224 */ /* 0x000fe400078e0005 */
[----:B------:R-:W-:Y:S02]  /*19670*/  IMAD.MOV.U32 R12, RZ, RZ, 0x1 ;  /* 0x00000001ff0c7424 */ /* 0x000fe400078e00ff */
[----:B------:R-:W-:-:S07]  /*19680*/  IMAD.MOV.U32 R2, RZ, RZ, R14 ;  /* 0x000000ffff027224 */ /* 0x000fce00078e000e */
[----:B------:R-:W-:Y:S05]  /*19690*/  WARPSYNC.COLLECTIVE R15, `(.L_x_2644) ;  /* 0x000000000f087348 */ /* 0x000fea0003c00000 */
[----:B------:R0:W1:Y:S02]  /*196a0*/  SHFL.IDX P6, R14, R13, R12, R11 ;  /* 0x0000000c0d0e7389 */ /* 0x00006400000c000b */
[----:B01----:R-:W-:Y:S01]  /*196b0*/  ENDCOLLECTIVE ;  /* 0x000000000000791b */ /* 0x003fe20003800000 */
.L_x_2644:
        /* <DEDUP_REMOVED lines=13> */
.L_x_2645:
[----:B------:R-:W-:Y:S02]  /*19790*/  IMAD.MOV.U32 R13, RZ, RZ, R5 ;  /* 0x000000ffff0d7224 */ /* 0x000fe400078e0005 */
[----:B------:R-:W-:Y:S02]  /*197a0*/  IMAD.MOV.U32 R12, RZ, RZ, 0x2 ;  /* 0x00000002ff0c7424 */ /* 0x000fe400078e00ff */
[----:B------:R-:W-:-:S07]  /*197b0*/  IMAD.MOV.U32 R2, RZ, RZ, R14 ;  /* 0x000000ffff027224 */ /* 0x000fce00078e000e */
[----:B------:R-:W-:Y:S05]  /*197c0*/  WARPSYNC.COLLECTIVE R15, `(.L_x_2646) ;  /* 0x000000000f087348 */ /* 0x000fea0003c00000 */
[----:B------:R0:W1:Y:S02]  /*197d0*/  SHFL.IDX P6, R14, R13, R12, R11 ;  /* 0x0000000c0d0e7389 */ /* 0x00006400000c000b */
[----:B01----:R-:W-:Y:S01]  /*197e0*/  ENDCOLLECTIVE ;  /* 0x000000000000791b */ /* 0x003fe20003800000 */
.L_x_2646:
        /* <DEDUP_REMOVED lines=13> */
.L_x_2647:
[----:B------:R-:W-:Y:S02]  /*198c0*/  IMAD.MOV.U32 R13, RZ, RZ, R5 ;  /* 0x000000ffff0d7224 */ /* 0x000fe400078e0005 */
[----:B------:R-:W-:Y:S02]  /*198d0*/  IMAD.MOV.U32 R12, RZ, RZ, 0x3 ;  /* 0x00000003ff0c7424 */ /* 0x000fe400078e00ff */
[----:B------:R-:W-:-:S07]  /*198e0*/  IMAD.MOV.U32 R2, RZ, RZ, R14 ;  /* 0x000000ffff027224 */ /* 0x000fce00078e000e */
[----:B------:R-:W-:Y:S05]  /*198f0*/  WARPSYNC.COLLECTIVE R15, `(.L_x_2648) ;  /* 0x000000000f087348 */ /* 0x000fea0003c00000 */
[----:B------:R0:W1:Y:S02]  /*19900*/  SHFL.IDX P6, R14, R13, R12, R11 ;  /* 0x0000000c0d0e7389 */ /* 0x00006400000c000b */
[----:B01----:R-:W-:Y:S01]  /*19910*/  ENDCOLLECTIVE ;  /* 0x000000000000791b */ /* 0x003fe20003800000 */
.L_x_2648:
        /* <DEDUP_REMOVED lines=13> */
.L_x_2649:
[----:B------:R-:W-:Y:S02]  /*199f0*/  IMAD.MOV.U32 R13, RZ, RZ, R8 ;  /* 0x000000ffff0d7224 */ /* 0x000fe400078e0008 */
[----:B------:R-:W-:Y:S02]  /*19a00*/  IMAD.MOV.U32 R12, RZ, RZ, RZ ;  /* 0x000000ffff0c7224 */ /* 0x000fe400078e00ff */
[----:B------:R-:W-:-:S07]  /*19a10*/  IMAD.MOV.U32 R2, RZ, RZ, R14 ;  /* 0x000000ffff027224 */ /* 0x000fce00078e000e */
[----:B------:R-:W-:Y:S05]  /*19a20*/  WARPSYNC.COLLECTIVE R15, `(.L_x_2650) ;  /* 0x000000000f087348 */ /* 0x000fea0003c00000 */
[----:B------:R0:W1:Y:S02]  /*19a30*/  SHFL.IDX P6, R14, R13, R12, R11 ;  /* 0x0000000c0d0e7389 */ /* 0x00006400000c000b */
[----:B01----:R-:W-:Y:S01]  /*19a40*/  ENDCOLLECTIVE ;  /* 0x000000000000791b */ /* 0x003fe20003800000 */
.L_x_2650:
        /* <DEDUP_REMOVED lines=13> */
.L_x_2651:
[----:B------:R-:W-:Y:S01]  /*19b20*/  IMAD.MOV.U32 R2, RZ, RZ, R14 ;  /* 0x000000ffff027224 */ /* 0x000fe200078e000e */
[----:B------:R-:W-:Y:S06]  /*19b30*/  BRA `(.L_x_2652) ;  /* 0xffffffb400b47947 */ /* 0x000fec000383ffff */
.L_x_2546:
[----:B0-----:R0:W3:Y:S02]  /*19b40*/  SYNCS.PHASECHK.TRANS64.TRYWAIT P1, [R0+URZ+0x29870], R3 ;  /* 0x02987003000075a7 */ /* 0x0010e4000802017f */
[----:B---3--:R-:W-:Y:S05]  /*19b50*/  @!P1 NANOSLEEP.SYNCS 0x989680 ;  /* 0x009896800000995d */ /* 0x008fea0003900000 */
[----:B------:R-:W3:Y:S02]  /*19b60*/  @!P1 SYNCS.PHASECHK.TRANS64 P1, [R0+URZ+0x29870], R3 ;  /* 0x02987003000095a7 */ /* 0x000ee4000802007f */
[----:B---3--:R-:W-:Y:S05]  /*19b70*/  @!P1 BRA `(.L_x_2546) ;  /* 0xfffffffc00f09947 */ /* 0x008fea000383ffff */
[----:B------:R-:W-:Y:S05]  /*19b80*/  BRA `(.L_x_2653) ;  /* 0xffffffb8001c7947 */ /* 0x000fea000383ffff */
.L_x_2548:
[----:B0-----:R0:W3:Y:S02]  /*19b90*/  SYNCS.PHASECHK.TRANS64.TRYWAIT P1, [R0+URZ+0x29860], R3 ;  /* 0x02986003000075a7 */ /* 0x0010e4000802017f */
[----:B---3--:R-:W-:Y:S05]  /*19ba0*/  @!P1 NANOSLEEP.SYNCS 0x989680 ;  /* 0x009896800000995d */ /* 0x008fea0003900000 */
[----:B------:R-:W3:Y:S02]  /*19bb0*/  @!P1 SYNCS.PHASECHK.TRANS64 P1, [R0+URZ+0x29860], R3 ;  /* 0x02986003000095a7 */ /* 0x000ee4000802007f */
[----:B---3--:R-:W-:Y:S05]  /*19bc0*/  @!P1 BRA `(.L_x_2548) ;  /* 0xfffffffc00f09947 */ /* 0x008fea000383ffff */
[----:B------:R-:W-:Y:S05]  /*19bd0*/  BRA `(.L_x_2654) ;  /* 0xffffffb800287947 */ /* 0x000fea000383ffff */
.L_x_2556:
[----:B0-----:R0:W3:Y:S02]  /*19be0*/  SYNCS.PHASECHK.TRANS64.TRYWAIT P1, [R18+URZ+0x29870], R3 ;  /* 0x02987003120075a7 */ /* 0x0010e4000802017f */
[----:B---3--:R-:W-:Y:S05]  /*19bf0*/  @!P1 NANOSLEEP.SYNCS 0x989680 ;  /* 0x009896800000995d */ /* 0x008fea0003900000 */
[----:B------:R-:W3:Y:S02]  /*19c00*/  @!P1 SYNCS.PHASECHK.TRANS64 P1, [R18+URZ+0x29870], R3 ;  /* 0x02987003120095a7 */ /* 0x000ee4000802007f */
[----:B---3--:R-:W-:Y:S05]  /*19c10*/  @!P1 BRA `(.L_x_2556) ;  /* 0xfffffffc00f09947 */ /* 0x008fea000383ffff */
[----:B------:R-:W-:Y:S05]  /*19c20*/  BRA `(.L_x_2655) ;  /* 0xffffffbc00ec7947 */ /* 0x000fea000383ffff */
.L_x_2558:
[----:B0-----:R0:W3:Y:S02]  /*19c30*/  SYNCS.PHASECHK.TRANS64.TRYWAIT P1, [R18+URZ+0x29860], R3 ;  /* 0x02986003120075a7 */ /* 0x0010e4000802017f */
[----:B---3--:R-:W-:Y:S05]  /*19c40*/  @!P1 NANOSLEEP.SYNCS 0x989680 ;  /* 0x009896800000995d */ /* 0x008fea0003900000 */
[----:B------:R-:W3:Y:S02]  /*19c50*/  @!P1 SYNCS.PHASECHK.TRANS64 P1, [R18+URZ+0x29860], R3 ;  /* 0x02986003120095a7 */ /* 0x000ee4000802007f */
[----:B---3--:R-:W-:Y:S05]  /*19c60*/  @!P1 BRA `(.L_x_2558) ;  /* 0xfffffffc00f09947 */ /* 0x008fea000383ffff */
[----:B------:R-:W-:Y:S05]  /*19c70*/  BRA `(.L_x_2656) ;  /* 0xffffffbc00f47947 */ /* 0x000fea000383ffff */
.L_x_2572:
[----:B0-----:R0:W1:Y:S02]  /*19c80*/  SYNCS.PHASECHK.TRANS64.TRYWAIT P0, [R4+URZ+0x29820], R0 ;  /* 0x02982000040075a7 */ /* 0x001064000800017f */
[----:B-1----:R-:W-:Y:S05]  /*19c90*/  @!P0 NANOSLEEP.SYNCS 0x989680 ;  /* 0x009896800000895d */ /* 0x002fea0003900000 */
[----:B------:R-:W1:Y:S02]  /*19ca0*/  @!P0 SYNCS.PHASECHK.TRANS64 P0, [R4+URZ+0x29820], R0 ;  /* 0x02982000040085a7 */ /* 0x000e64000800007f */
[----:B-1----:R-:W-:Y:S05]  /*19cb0*/  @!P0 BRA `(.L_x_2572) ;  /* 0xfffffffc00f08947 */ /* 0x002fea000383ffff */
[----:B------:R-:W-:Y:S05]  /*19cc0*/  BRA `(.L_x_2657) ;  /* 0xffffffd400c47947 */ /* 0x000fea000383ffff */
.L_x_2573:
        /* <DEDUP_REMOVED lines=11> */
.L_x_2659:
[----:B------:R-:W-:Y:S05]  /*19d80*/  BSYNC B0 ;  /* 0x0000000000007941 */ /* 0x000fea0003800000 */
.L_x_2658:
[----:B------:R-:W-:Y:S05]  /*19d90*/  BRA `(.L_x_2660) ;  /* 0xffffffd400ac7947 */ /* 0x000fea000383ffff */
.L_x_2576:
[----:B------:R-:W-:Y:S01]  /*19da0*/  BSSY B1, `(.L_x_2661) ;  /* 0x0000006000017945 */ /* 0x000fe20003800000 */
[----:B------:R-:W-:-:S07]  /*19db0*/  IMAD.MOV.U32 R15, RZ, RZ, -0x1 ;  /* 0xffffffffff0f7424 */ /* 0x000fce00078e00ff */
[----:B0-----:R-:W-:Y:S05]  /*19dc0*/  WARPSYNC.COLLECTIVE R15, `(.L_x_2662) ;  /* 0x000000000f0c7348 */ /* 0x001fea0003c00000 */
[----:B------:R-:W-:Y:S02]  /*19dd0*/  ELECT P6, UR62, PT ;  /* 0x00000000003e782f */ /* 0x000fe400038c0000 */
[----:B------:R-:W-:Y:S01]  /*19de0*/  MOV R14, UR62 ;  /* 0x0000003e000e7c02 */ /* 0x000fe20008000f00 */
[----:B0-----:R-:W-:Y:S10]  /*19df0*/  ENDCOLLECTIVE ;  /* 0x000000000000791b */ /* 0x001ff40003800000 */
.L_x_2662:
[----:B------:R-:W-:Y:S05]  /*19e00*/  BSYNC B1 ;  /* 0x0000000000017941 */ /* 0x000fea0003800000 */
.L_x_2661:
[----:B------:R-:W-:Y:S05]  /*19e10*/  BRA `(.L_x_2663) ;  /* 0xffffffd400a47947 */ /* 0x000fea000383ffff */
.L_x_2578:
[----:B0-----:R0:W1:Y:S02]  /*19e20*/  SYNCS.PHASECHK.TRANS64.TRYWAIT P1, [R5+URZ+0x29840], R0 ;  /* 0x02984000050075a7 */ /* 0x001064000802017f */
[----:B-1----:R-:W-:Y:S05]  /*19e30*/  @!P1 NANOSLEEP.SYNCS 0x989680 ;  /* 0x009896800000995d */ /* 0x002fea0003900000 */
[----:B------:R-:W1:Y:S02]  /*19e40*/  @!P1 SYNCS.PHASECHK.TRANS64 P1, [R5+URZ+0x29840], R0 ;  /* 0x02984000050095a7 */ /* 0x000e64000802007f */
[----:B-1----:R-:W-:Y:S05]  /*19e50*/  @!P1 BRA `(.L_x_2578) ;  /* 0xfffffffc00f09947 */ /* 0x002fea000383ffff */
[----:B------:R-:W-:Y:S05]  /*19e60*/  BRA `(.L_x_2664) ;  /* 0xffffffd400cc7947 */ /* 0x000fea000383ffff */
.L_x_2580:
[----:B-1----:R1:W2:Y:S02]  /*19e70*/  SYNCS.PHASECHK.TRANS64.TRYWAIT P1, [R19+URZ+0x29840], R2 ;  /* 0x02984002130075a7 */ /* 0x0022a4000802017f */
[----:B--2---:R-:W-:Y:S05]  /*19e80*/  @!P1 NANOSLEEP.SYNCS 0x989680 ;  /* 0x009896800000995d */ /* 0x004fea0003900000 */
[----:B------:R-:W2:Y:S02]  /*19e90*/  @!P1 SYNCS.PHASECHK.TRANS64 P1, [R19+URZ+0x29840], R2 ;  /* 0x02984002130095a7 */ /* 0x000ea4000802007f */
[----:B--2---:R-:W-:Y:S05]  /*19ea0*/  @!P1 BRA `(.L_x_2580) ;  /* 0xfffffffc00f09947 */ /* 0x004fea000383ffff */
[----:B------:R-:W-:Y:S05]  /*19eb0*/  BRA `(.L_x_2665) ;  /* 0xffffffd400d87947 */ /* 0x000fea000383ffff */
.L_x_2582:
[----:B--2---:R2:W3:Y:S02]  /*19ec0*/  SYNCS.PHASECHK.TRANS64.TRYWAIT P1, [R5+URZ+0x29860], R0 ;  /* 0x02986000050075a7 */ /* 0x0044e4000802017f */
[----:B---3--:R-:W-:Y:S05]  /*19ed0*/  @!P1 NANOSLEEP.SYNCS 0x989680 ;  /* 0x009896800000995d */ /* 0x008fea0003900000 */
[----:B------:R-:W3:Y:S02]  /*19ee0*/  @!P1 SYNCS.PHASECHK.TRANS64 P1, [R5+URZ+0x29860], R0 ;  /* 0x02986000050095a7 */ /* 0x000ee4000802007f */
[----:B---3--:R-:W-:Y:S05]  /*19ef0*/  @!P1 BRA `(.L_x_2582) ;  /* 0xfffffffc00f09947 */ /* 0x008fea000383ffff */
[----:B------:R-:W-:Y:S05]  /*19f00*/  BRA `(.L_x_2666) ;  /* 0xffffffd400d47947 */ /* 0x000fea000383ffff */
.L_x_2584:
[----:B---3--:R3:W4:Y:S02]  /*19f10*/  SYNCS.PHASECHK.TRANS64.TRYWAIT P1, [R19+URZ+0x29860], R2 ;  /* 0x02986002130075a7 */ /* 0x008724000802017f */
[----:B----4-:R-:W-:Y:S05]  /*19f20*/  @!P1 NANOSLEEP.SYNCS 0x989680 ;  /* 0x009896800000995d */ /* 0x010fea0003900000 */
[----:B------:R-:W4:Y:S02]  /*19f30*/  @!P1 SYNCS.PHASECHK.TRANS64 P1, [R19+URZ+0x29860], R2 ;  /* 0x02986002130095a7 */ /* 0x000f24000802007f */
[----:B----4-:R-:W-:Y:S05]  /*19f40*/  @!P1 BRA `(.L_x_2584) ;  /* 0xfffffffc00f09947 */ /* 0x010fea000383ffff */
[----:B------:R-:W-:Y:S05]  /*19f50*/  BRA `(.L_x_2667) ;  /* 0xffffffd400d07947 */ /* 0x000fea000383ffff */
.L_x_2586:
[----:B----4-:R4:W0:Y:S02]  /*19f60*/  SYNCS.PHASECHK.TRANS64.TRYWAIT P1, [R5+URZ+0x29880], R0 ;  /* 0x02988000050075a7 */ /* 0x010824000802017f */
[----:B0-----:R-:W-:Y:S05]  /*19f70*/  @!P1 NANOSLEEP.SYNCS 0x989680 ;  /* 0x009896800000995d */ /* 0x001fea0003900000 */
[----:B------:R-:W0:Y:S02]  /*19f80*/  @!P1 SYNCS.PHASECHK.TRANS64 P1, [R5+URZ+0x29880], R0 ;  /* 0x02988000050095a7 */ /* 0x000e24000802007f */
[----:B0-----:R-:W-:Y:S05]  /*19f90*/  @!P1 BRA `(.L_x_2586) ;  /* 0xfffffffc00f09947 */ /* 0x001fea000383ffff */
[----:B------:R-:W-:Y:S05]  /*19fa0*/  BRA `(.L_x_2668) ;  /* 0xffffffd400cc7947 */ /* 0x000fea000383ffff */
.L_x_2669:
        /* <DEDUP_REMOVED lines=13> */
.L_x_3321:


//--------------------- .text._ZN7cutlass13device_kernelIN5flash11enable_sm90INS1_16FlashAttnFwdSm90INS1_25CollectiveMainloopFwdSm90ILi2EN4cute5tupleIJNS5_1CILi1EEES8_S8_EEENS6_IJNS7_ILi128EEENS7_ILi160EEENS7_ILi192EEEEEELi128ENS_12float_e4m3_tEfNS_4arch4Sm90ELb1ELb0ELb0ELb1ELb1ELb1ELb0ELb1ELb1ELb1ELb1ELb0EEENS1_21CollectiveEpilogueFwdINS6_IJSA_SA_SB_EEES9_NS_10bfloat16_tESG_Li256ELb1ELb1ELb1ELb1EEENS1_36VarlenDynamicPersistentTileSchedulerILi128ELi160ELi256ELi128ELb1ELb1ELb1ELb1ELb1ELb1EEEEEEEEEvNT_6ParamsE --------------------------
	.section	.text._ZN7cutlass13device_kernelIN5flash11enable_sm90INS1_16FlashAttnFwdSm90INS1_25CollectiveMainloopFwdSm90ILi2EN4cute5tupleIJNS5_1CILi1EEES8_S8_EEENS6_IJNS7_ILi128EEENS7_ILi160EEENS7_ILi192EEEEEELi128ENS_12float_e4m3_tEfNS_4arch4Sm90ELb1ELb0ELb0ELb1ELb1ELb1ELb0ELb1ELb1ELb1ELb1ELb0EEENS1_21CollectiveEpilogueFwdINS6_IJSA_SA_SB_EEES9_NS_10bfloat16_tESG_Li256ELb1ELb1ELb1ELb1EEENS1_36VarlenDynamicPersistentTileSchedulerILi128ELi160ELi256ELi128ELb1ELb1ELb1ELb1ELb1ELb1EEEEEEEEEvNT_6ParamsE,"ax",@progbits
	.align	128
.text._ZN7cutlass13device_kernelIN5flash11enable_sm90INS1_16FlashAttnFwdSm90INS1_25CollectiveMainloopFwdSm90ILi2EN4cute5tupleIJNS5_1CILi1EEES8_S8_EEENS6_IJNS7_ILi128EEENS7_ILi160EEENS7_ILi192EEEEEELi128ENS_12float_e4m3_tEfNS_4arch4Sm90ELb1ELb0ELb0ELb1ELb1ELb1ELb0ELb1ELb1ELb1ELb1ELb0EEENS1_21CollectiveEpilogueFwdINS6_IJSA_SA_SB_EEES9_NS_10bfloat16_tESG_Li256ELb1ELb1ELb1ELb1EEENS1_36VarlenDynamicPersistentTileSchedulerILi128ELi160ELi256ELi128ELb1ELb1ELb1ELb1ELb1ELb1EEEEEEEEEvNT_6ParamsE:
        .type           _ZN7cutlass13device_kernelIN5flash11enable_sm90INS1_16FlashAttnFwdSm90INS1_25CollectiveMainloopFwdSm90ILi2EN4cute5tupleIJNS5_1CILi1EEES8_S8_EEENS6_IJNS7_ILi128EEENS7_ILi160EEENS7_ILi192EEEEEELi128ENS_12float_e4m3_tEfNS_4arch4Sm90ELb1ELb0ELb0ELb1ELb1ELb1ELb0ELb1ELb1ELb1ELb1ELb0EEENS1_21CollectiveEpilogueFwdINS6_IJSA_SA_SB_EEES9_NS_10bfloat16_tESG_Li256ELb1ELb1ELb1ELb1EEENS1_36VarlenDynamicPersistentTileSchedulerILi128ELi160ELi256ELi128ELb1ELb1ELb1ELb1ELb1ELb1EEEEEEEEEvNT_6ParamsE,@function
        .size           _ZN7cutlass13device_kernelIN5flash11enable_sm90INS1_16FlashAttnFwdSm90INS1_25CollectiveMainloopFwdSm90ILi2EN4cute5tupleIJNS5_1CILi1EEES8_S8_EEENS6_IJNS7_ILi128EEENS7_ILi160EEENS7_ILi192EEEEEELi128ENS_12float_e4m3_tEfNS_4arch4Sm90ELb1ELb0ELb0ELb1ELb1ELb1ELb0ELb1ELb1ELb1ELb1ELb0EEENS1_21CollectiveEpilogueFwdINS6_IJSA_SA_SB_EEES9_NS_10bfloat16_tESG_Li256ELb1ELb1ELb1ELb1EEENS1_36VarlenDynamicPersistentTileSchedulerILi128ELi160ELi256ELi128ELb1ELb1ELb1ELb1ELb1ELb1EEEEEEEEEvNT_6ParamsE,(.L_x_3322 - _ZN7cutlass13device_kernelIN5flash11enable_sm90INS1_16FlashAttnFwdSm90INS1_25CollectiveMainloopFwdSm90ILi2EN4cute5tupleIJNS5_1CILi1EEES8_S8_EEENS6_IJNS7_ILi128EEENS7_ILi160EEENS7_ILi192EEEEEELi128ENS_12float_e4m3_tEfNS_4arch4Sm90ELb1ELb0ELb0ELb1ELb1ELb1ELb0ELb1ELb1ELb1ELb1ELb0EEENS1_21CollectiveEpilogueFwdINS6_IJSA_SA_SB_EEES9_NS_10bfloat16_tESG_Li256ELb1ELb1ELb1ELb1EEENS1_36VarlenDynamicPersistentTileSchedulerILi128ELi160ELi256ELi128ELb1ELb1ELb1ELb1ELb1ELb1EEEEEEEEEvNT_6ParamsE)
        .other          _ZN7cutlass13device_kernelIN5flash11enable_sm90INS1_16FlashAttnFwdSm90INS1_25CollectiveMainloopFwdSm90ILi2EN4cute5tupleIJNS5_1CILi1EEES8_S8_EEENS6_IJNS7_ILi128EEENS7_ILi160EEENS7_ILi192EEEEEELi128ENS_12float_e4m3_tEfNS_4arch4Sm90ELb1ELb0ELb0ELb1ELb1ELb1ELb0ELb1ELb1ELb1ELb1ELb0EEENS1_21CollectiveEpilogueFwdINS6_IJSA_SA_SB_EEES9_NS_10bfloat16_tESG_Li256ELb1ELb1ELb1ELb1EEENS1_36VarlenDynamicPersistentTileSchedulerILi128ELi160ELi256ELi128ELb1ELb1ELb1ELb1ELb1ELb1EEEEEEEEEvNT_6ParamsE,@"STO_CUDA_ENTRY STV_DEFAULT"
_ZN7cutlass13device_kernelIN5flash11enable_sm90INS1_16FlashAttnFwdSm90INS1_25CollectiveMainloopFwdSm90ILi2EN4cute5tupleIJNS5_1CILi1EEES8_S8_EEENS6_IJNS7_ILi128EEENS7_ILi160EEENS7_ILi192EEEEEELi128ENS_12float_e4m3_tEfNS_4arch4Sm90ELb1ELb0ELb0ELb1ELb1ELb1ELb0ELb1ELb1ELb1ELb1ELb0EEENS1_21CollectiveEpilogueFwdINS6_IJSA_SA_SB_EEES9_NS_10bfloat16_tESG_Li256ELb1ELb1ELb1ELb1EEENS1_36VarlenDynamicPersistentTileSchedulerILi128ELi160ELi256ELi128ELb1ELb1ELb1ELb1ELb1ELb1EEEEEEEEEvNT_6ParamsE:
        /* <DEDUP_REMOVED lines=18> */
.L_x_2671:
[----:B------:R-:W-:Y:S05]  /*0120*/  BSYNC B0 ;  /* 0x0000000000007941 */ /* 0x000fea0003800000 */
.L_x_2670:
        /* <DEDUP_REMOVED lines=41> */
.L_x_2672:
        /* <DEDUP_REMOVED lines=22> */
.L_x_2673:
        /* <DEDUP_REMOVED lines=18> */
.L_x_2674:
        /* <DEDUP_REMOVED lines=22> */
.L_x_2675:
        /* <DEDUP_REMOVED lines=23> */
.L_x_2676:
        /* <DEDUP_REMOVED lines=8> */
.L_x_2679:
        /* <DEDUP_REMOVED lines=38> */
[----:B------:R-:W-:Y:S01]  /*0bf0*/  LOP3.LUT R9, R5, 0xfffffc00, RZ, 0xc0, !PT ;  /* 0xfffffc0005097812 */ /* 0x000fe200078ec0ff */
[----:B------:R-:W-:Y:S01]  /*0c00*/  IMAD.IADD R8, R26, 0x1, -R2 ;  /* 0x000000011a087824 */ /* 0x000fe200078e0a02 */
[----:B------:R-:W-:Y:S02]  /*0c10*/  LOP3.LUT R2, R3, 0xfffffffe, RZ, 0xc0, !PT ;  /* 0xfffffffe03027812 */ /* 0x000fe400078ec0ff */
[--C-:B------:R-:W-:Y:S01]  /*0c20*/  SHF.R.S32.HI R5, RZ, 0x2, R4.reuse ;  /* 0x00000002ff057819 */ /* 0x100fe20000011404 */
[----:B------:R-:W-:Y:S01]  /*0c30*/  IMAD R8, R8, 0x40, R9 ;  /* 0x0000004008087824 */ /* 0x000fe200078e0209 */
[----:B------:R-:W-:Y:S02]  /*0c40*/  IADD3 R10, R26, -R2, RZ ;  /* 0x800000021a0a7210 */ /* 0x000fe40007ffe0ff */
[----:B------:R-:W-:-:S02]  /*0c50*/  SHF.R.S32.HI R6, RZ, 0x1f, R4 ;  /* 0x0000001fff067819 */ /* 0x000fc40000011404 */
[----:B------:R-:W-:Y:S01]  /*0c60*/  LOP3.LUT R4, R4, 0xfffffffc, RZ, 0xc0, !PT ;  /* 0xfffffffc04047812 */ /* 0x000fe200078ec0ff */
[C---:B------:R-:W-:Y:S01]  /*0c70*/  IMAD.SHL.U32 R188, R10.reuse, 0x8, RZ ;  /* 0x000000080abc7824 */ /* 0x040fe200078e00ff */
[----:B------:R-:W-:Y:S01]  /*0c80*/  LEA.HI R7, R7, R222, RZ, 0x1 ;  /* 0x000000de07077211 */ /* 0x000fe200078f08ff */
[----:B------:R-:W-:Y:S01]  /*0c90*/  IMAD.SHL.U32 R16, R10, 0x10, RZ ;  /* 0x000000100a107824 */ /* 0x000fe200078e00ff */
[----:B------:R-:W-:Y:S01]  /*0ca0*/  LEA.HI R6, R6, R5, RZ, 0x2 ;  /* 0x0000000506067211 */ /* 0x000fe200078f10ff */
[----:B------:R-:W-:Y:S01]  /*0cb0*/  IMAD.IADD R4, R26, 0x1, -R4 ;  /* 0x000000011a047824 */ /* 0x000fe200078e0a04 */
[----:B------:R-:W-:Y:S01]  /*0cc0*/  LOP3.LUT R7, R7, 0x1ffffffe, RZ, 0xc0, !PT ;  /* 0x1ffffffe07077812 */ /* 0x000fe200078ec0ff */
[----:B------:R-:W-:Y:S01]  /*0cd0*/  VIADD R202, R188, 0x20 ;  /* 0x00000020bcca7836 */ /* 0x000fe20000000000 */
[----:B------:R-:W-:Y:S01]  /*0ce0*/  LOP3.LUT R6, R6, 0xfffffffc, RZ, 0xc0, !PT ;  /* 0xfffffffc06067812 */ /* 0x000fe200078ec0ff */
[----:B------:R-:W-:Y:S01]  /*0cf0*/  VIADD R190, R16, 0x60 ;  /* 0x0000006010be7836 */ /* 0x000fe20000000000 */
[----:B------:R-:W-:Y:S01]  /*0d00*/  LEA.HI R2, R4, R4, RZ, 0x1 ;  /* 0x0000000404027211 */ /* 0x000fe200078f08ff */
[----:B------:R-:W-:Y:S01]  /*0d10*/  IMAD.IADD R7, R222, 0x1, -R7 ;  /* 0x00000001de077824 */ /* 0x000fe200078e0a07 */
[C---:B------:R-:W-:Y:S01]  /*0d20*/  IADD3 R201, R188.reuse, 0x40, RZ ;  /* 0x00000040bcc97810 */ /* 0x040fe20007ffe0ff */
[----:B------:R-:W-:Y:S01]  /*0d30*/  IMAD.IADD R9, R188, 0x1, R202 ;  /* 0x00000001bc097824 */ /* 0x000fe200078e02ca */
[----:B------:R-:W-:Y:S01]  /*0d40*/  SHF.R.S32.HI R198, RZ, 0x1, R3 ;  /* 0x00000001ffc67819 */ /* 0x000fe20000011403 */
[----:B------:R-:W-:Y:S01]  /*0d50*/  IMAD.IADD R6, R5, 0x1, -R6 ;  /* 0x0000000105067824 */ /* 0x000fe200078e0a06 */
[----:B------:R-:W-:Y:S01]  /*0d60*/  LOP3.LUT R5, R2, 0x1ffffffe, RZ, 0xc0, !PT ;  /* 0x1ffffffe02057812 */ /* 0x000fe200078ec0ff */
[----:B------:R-:W-:Y:S01]  /*0d70*/  IMAD R8, R7, 0x8, R8 ;  /* 0x0000000807087824 */ /* 0x000fe200078e0208 */
[----:B------:R-:W-:Y:S01]  /*0d80*/  SHF.R.S32.HI R2, RZ, 0x1f, R9 ;  /* 0x0000001fff027819 */ /* 0x000fe20000011409 */
[----:B------:R-:W-:Y:S01]  /*0d90*/  IMAD.IADD R7, R188, 0x1, R201 ;  /* 0x00000001bc077824 */ /* 0x000fe200078e02c9 */
[----:B------:R-:W-:Y:S01]  /*0da0*/  LOP3.LUT P0, RZ, R6, 0x2, RZ, 0xc0, !PT ;  /* 0x0000000206ff7812 */ /* 0x000fe2000780c0ff */
[----:B------:R-:W-:Y:S01]  /*0db0*/  IMAD.IADD R219, R4, 0x1, -R5 ;  /* 0x0000000104db7824 */ /* 0x000fe200078e0a05 */
[-C--:B------:R-:W-:Y:S01]  /*0dc0*/  LEA.HI R11, R2, R9.reuse, RZ, 0x4 ;  /* 0x00000009020b7211 */ /* 0x080fe200078f20ff */
[----:B------:R-:W-:Y:S01]  /*0dd0*/  VIADD R21, R198, 0x80 ;  /* 0x00000080c6157836 */ /* 0x000fe20000000000 */
[----:B------:R-:W-:Y:S01]  /*0de0*/  LEA.HI R19, R2, R9, RZ, 0x6 ;  /* 0x0000000902137211 */ /* 0x000fe200078f30ff */
[----:B------:R0:W-:Y:S01]  /*0df0*/  STL [R1+0x54], R8 ;  /* 0x0000540801007387 */ /* 0x0001e20000100800 */
[----:B------:R-:W-:Y:S01]  /*0e00*/  SHF.R.S32.HI R4, RZ, 0x1f, R7 ;  /* 0x0000001fff047819 */ /* 0x000fe20000011407 */
[----:B------:R-:W-:Y:S01]  /*0e10*/  IMAD.SHL.U32 R208, R6, 0x80, RZ ;  /* 0x0000008006d07824 */ /* 0x000fe200078e00ff */
[----:B------:R-:W-:Y:S01]  /*0e20*/  LEA.HI R2, R0, R26, RZ, 0x7 ;  /* 0x0000001a00027211 */ /* 0x000fe200078f38ff */
[----:B------:R-:W-:Y:S01]  /*0e30*/  IMAD.SHL.U32 R19, R19, 0x80, RZ ;  /* 0x0000008013137824 */ /* 0x000fe200078e00ff */
[----:B------:R-:W-:Y:S01]  /*0e40*/  SHF.R.S32.HI R5, RZ, 0x1f, R3 ;  /* 0x0000001fff057819 */ /* 0x000fe20000011403 */
[----:B------:R-:W-:Y:S01]  /*0e50*/  VIADD R195, R16, 0x80 ;  /* 0x0000008010c37836 */ /* 0x000fe20000000000 */
[-C--:B------:R-:W-:Y:S01]  /*0e60*/  LEA.HI R193, R4, R7.reuse, RZ, 0x4 ;  /* 0x0000000704c17211 */ /* 0x080fe200078f20ff */
[----:B------:R-:W-:Y:S01]  /*0e70*/  VIADD R196, R16, 0xa0 ;  /* 0x000000a010c47836 */ /* 0x000fe20000000000 */
[----:B------:R-:W-:Y:S01]  /*0e80*/  LEA.HI R20, R4, R7, RZ, 0x6 ;  /* 0x0000000704147211 */ /* 0x000fe200078f30ff */
[----:B------:R-:W-:Y:S01]  /*0e90*/  VIADD R203, R188, 0x30 ;  /* 0x00000030bccb7836 */ /* 0x000fe20000000000 */
[----:B------:R-:W-:Y:S01]  /*0ea0*/  LOP3.LUT R4, R2, 0xffffff80, RZ, 0xc0, !PT ;  /* 0xffffff8002047812 */ /* 0x000fe200078ec0ff */
[----:B------:R-:W-:Y:S01]  /*0eb0*/  VIADD R204, R188, 0x50 ;  /* 0x00000050bccc7836 */ /* 0x000fe20000000000 */
[----:B------:R-:W-:Y:S01]  /*0ec0*/  LEA.HI R5, R5, R198, RZ, 0x3 ;  /* 0x000000c605057211 */ /* 0x000fe200078f18ff */
[----:B------:R-:W-:Y:S01]  /*0ed0*/  IMAD.SHL.U32 R20, R20, 0x80, RZ ;  /* 0x0000008014147824 */ /* 0x000fe200078e00ff */
[----:B------:R-:W-:Y:S01]  /*0ee0*/  LEA.HI R12, R21, R21, RZ, 0x1 ;  /* 0x00000015150c7211 */ /* 0x000fe200078f08ff */
[----:B------:R-:W-:Y:S01]  /*0ef0*/  IMAD.IADD R24, R26, 0x1, -R4 ;  /* 0x000000011a187824 */ /* 0x000fe200078e0a04 */
[----:B------:R-:W-:-:S02]  /*0f00*/  LOP3.LUT R5, R5, 0xfffffff8, RZ, 0xc0, !PT ;  /* 0xfffffff805057812 */ /* 0x000fc400078ec0ff */
[----:B------:R-:W-:Y:S02]  /*0f10*/  SHF.R.S32.HI R4, RZ, 0x1f, R21 ;  /* 0x0000001fff047819 */ /* 0x000fe40000011415 */
[----:B0-----:R-:W-:Y:S02]  /*0f20*/  IADD3 R8, R198, -R5, RZ ;  /* 0x80000005c6087210 */ /* 0x001fe40007ffe0ff */
[----:B------:R-:W-:Y:S02]  /*0f30*/  LEA.HI R5, R4, R21, RZ, 0x3 ;  /* 0x0000001504057211 */ /* 0x000fe400078f18ff */
[----:B------:R-:W-:Y:S01]  /*0f40*/  SHF.R.S32.HI R7, RZ, 0x1f, R24 ;  /* 0x0000001fff077819 */ /* 0x000fe20000011418 */
[----:B------:R0:W-:Y:S01]  /*0f50*/  STL [R1+0x50], R8 ;  /* 0x0000500801007387 */ /* 0x0001e20000100800 */
[----:B------:R-:W-:Y:S01]  /*0f60*/  LOP3.LUT R9, R12, 0x3fffffe, RZ, 0xc0, !PT ;  /* 0x03fffffe0c097812 */ /* 0x000fe200078ec0ff */
[----:B------:R-:W-:Y:S01]  /*0f70*/  IMAD.SHL.U32 R10, R5, 0x40, RZ ;  /* 0x00000040050a7824 */ /* 0x000fe200078e00ff */
[----:B------:R-:W-:Y:S01]  /*0f80*/  LEA.HI R3, R3, R198, RZ, 0x1 ;  /* 0x000000c603037211 */ /* 0x000fe200078f08ff */
[----:B------:R-:W-:Y:S01]  /*0f90*/  IMAD.SHL.U32 R4, R8, 0x80, RZ ;  /* 0x0000008008047824 */ /* 0x000fe200078e00ff */
[----:B------:R-:W-:Y:S01]  /*0fa0*/  LOP3.LUT R208, R208, 0x180, RZ, 0xc0, !PT ;  /* 0x00000180d0d07812 */ /* 0x000fe200078ec0ff */
[----:B------:R-:W-:Y:S01]  /*0fb0*/  IMAD.IADD R212, R21, 0x1, -R9 ;  /* 0x0000000115d47824 */ /* 0x000fe200078e0a09 */
[----:B------:R-:W-:-:S02]  /*0fc0*/  LOP3.LUT R17, R10, 0xfffffe00, RZ, 0xc0, !PT ;  /* 0xfffffe000a117812 */ /* 0x000fc400078ec0ff */
[----:B------:R-:W-:Y:S02]  /*0fd0*/  SHF.R.S32.HI R21, RZ, 0x7, R2 ;  /* 0x00000007ff157819 */ /* 0x000fe40000011402 */
[----:B0-----:R-:W-:Y:S01]  /*0fe0*/  LEA.HI R8, R7, R24, RZ, 0x2 ;  /* 0x0000001807087211 */ /* 0x001fe200078f10ff */
[----:B------:R-:W-:Y:S01]  /*0ff0*/  IMAD R212, R212, 0x40, R17 ;  /* 0x00000040d4d47824 */ /* 0x000fe200078e0211 */
[----:B------:R-:W-:Y:S02]  /*1000*/  LOP3.LUT R3, R3, 0x3fffffe, RZ, 0xc0, !PT ;  /* 0x03fffffe03037812 */ /* 0x000fe400078ec0ff */
[--C-:B------:R-:W-:Y:S02]  /*1010*/  SHF.R.S32.HI R9, RZ, 0x2, R8.reuse ;  /* 0x00000002ff097819 */ /* 0x100fe40000011408 */
[----:B------:R-:W-:Y:S01]  /*1020*/  SHF.R.S32.HI R10, RZ, 0x1f, R8 ;  /* 0x0000001fff0a7819 */ /* 0x000fe20000011408 */
[----:B------:R-:W-:Y:S01]  /*1030*/  IMAD.IADD R3, R198, 0x1, -R3 ;  /* 0x00000001c6037824 */ /* 0x000fe200078e0a03 */
[----:B------:R-:W-:-:S02]  /*1040*/  LEA.HI R2, R2, R21, RZ, 0x1 ;  /* 0x0000001502027211 */ /* 0x000fc400078f08ff */
[----:B------:R-:W-:Y:S01]  /*1050*/  LEA.HI R10, R10, R9, RZ, 0x3 ;  /* 0x000000090a0a7211 */ /* 0x000fe200078f18ff */
[----:B------:R-:W-:Y:S01]  /*1060*/  IMAD R3, R222, 0x8, R3 ;  /* 0x00000008de037824 */ /* 0x000fe200078e0203 */
[----:B------:R-:W-:Y:S02]  /*1070*/  LEA.HI R7, R7, R24, RZ, 0x5 ;  /* 0x0000001807077211 */ /* 0x000fe400078f28ff */
[----:B------:R-:W-:Y:S01]  /*1080*/  LOP3.LUT R10, R10, 0xfffffff8, RZ, 0xc0, !PT ;  /* 0xfffffff80a0a7812 */ /* 0x000fe200078ec0ff */
[----:B------:R-:W-:Y:S01]  /*1090*/  IMAD.SHL.U32 R210, R3, 0x40, RZ ;  /* 0x0000004003d27824 */ /* 0x000fe200078e00ff */
[----:B------:R-:W-:Y:S02]  /*10a0*/  LOP3.LUT R5, R4, 0x380, RZ, 0xc0, !PT ;  /* 0x0000038004057812 */ /* 0x000fe400078ec0ff */
[----:B------:R-:W-:Y:S01]  /*10b0*/  LOP3.LUT R2, R2, 0x3fffffe, RZ, 0xc0, !PT ;  /* 0x03fffffe02027812 */ /* 0x000fe200078ec0ff */
[----:B------:R-:W-:Y:S01]  /*10c0*/  IMAD.IADD R10, R9, 0x1, -R10 ;  /* 0x00000001090a7824 */ /* 0x000fe200078e0a0a */
[----:B------:R-:W-:-:S02]  /*10d0*/  SHF.R.S32.HI R7, RZ, 0x5, R7 ;  /* 0x00000005ff077819 */ /* 0x000fc40000011407 */
[----:B------:R-:W-:Y:S02]  /*10e0*/  LOP3.LUT R8, R8, 0x7ffffffc, RZ, 0xc0, !PT ;  /* 0x7ffffffc08087812 */ /* 0x000fe400078ec0ff */
[----:B------:R-:W-:Y:S01]  /*10f0*/  SHF.R.U32.HI R4, RZ, 0x3, R5 ;  /* 0x00000003ff047819 */ /* 0x000fe20000011605 */
[----:B------:R-:W-:Y:S01]  /*1100*/  IMAD R7, R7, 0x10, R10 ;  /* 0x0000001007077824 */ /* 0x000fe200078e020a */
[----:B------:R-:W-:Y:S01]  /*1110*/  LOP3.LUT R5, R5, 0x10, R16, 0xf8, !PT ;  /* 0x0000001005057812 */ /* 0x000fe200078ef810 */
[----:B------:R-:W-:Y:S01]  /*1120*/  IMAD.IADD R8, R24, 0x1, -R8 ;  /* 0x0000000118087824 */ /* 0x000fe200078e0a08 */
[----:B------:R-:W-:Y:S02]  /*1130*/  IADD3 R2, R21, -R2, RZ ;  /* 0x8000000215027210 */ /* 0x000fe40007ffe0ff */
[----:B------:R-:W-:Y:S01]  /*1140*/  SHF.R.U32.HI R209, RZ, 0x3, R208 ;  /* 0x00000003ffd17819 */ /* 0x000fe200000116d0 */
[----:B------:R-:W-:Y:S01]  /*1150*/  IMAD.SHL.U32 R216, R8, 0x2, RZ ;  /* 0x0000000208d87824 */ /* 0x000fe200078e00ff */
[----:B------:R-:W-:Y:S01]  /*1160*/  LOP3.LUT R6, R208, 0x30, R193, 0xf8, !PT ;  /* 0x00000030d0067812 */ /* 0x000fe200078ef8c1 */
[----:B------:R-:W-:Y:S01]  /*1170*/  IMAD R10, R2, 0x40, R7 ;  /* 0x00000040020a7824 */ /* 0x000fe200078e0207 */
[----:B------:R-:W-:Y:S01]  /*1180*/  LOP3.LUT R5, R5, R4, RZ, 0x3c, !PT ;  /* 0x0000000405057212 */ /* 0x000fe200078e3cff */
[----:B------:R-:W-:Y:S01]  /*1190*/  VIADD R24, R216, 0x50 ;  /* 0x00000050d8187836 */ /* 0x000fe20000000000 */
[----:B------:R-:W-:Y:S01]  /*11a0*/  LOP3.LUT R4, R208, 0x30, R11, 0xf8, !PT ;  /* 0x00000030d0047812 */ /* 0x000fe200078ef80b */
[----:B------:R-:W-:Y:S01]  /*11b0*/  IMAD.MOV.U32 R7, RZ, RZ, R15 ;  /* 0x000000ffff077224 */ /* 0x000fe200078e000f */
[----:B------:R-:W-:Y:S01]  /*11c0*/  LEA.HI R0, R0, R26, RZ, 0x3 ;  /* 0x0000001a00007211 */ /* 0x000fe200078f18ff */
[----:B------:R-:W-:Y:S01]  /*11d0*/  STL [R1+0x4c], R10 ;  /* 0x00004c0a01007387 */ /* 0x000fe20000100800 */
[----:B------:R-:W-:Y:S01]  /*11e0*/  LOP3.LUT R3, R20, 0xffffe000, RZ, 0xc0, !PT ;  /* 0xffffe00014037812 */ /* 0x000fe200078ec0ff */
[----:B------:R-:W-:Y:S01]  /*11f0*/  VIADD R20, R216, 0x58 ;  /* 0x00000058d8147836 */ /* 0x000fe20000000000 */
[-C--:B------:R-:W-:Y:S01]  /*1200*/  LOP3.LUT R6, R6, R209.reuse, RZ, 0x3c, !PT ;  /* 0x000000d106067212 */ /* 0x080fe200078e3cff */
[----:B------:R-:W-:Y:S01]  /*1210*/  VIADD R15, R216, 0x60 ;  /* 0x00000060d80f7836 */ /* 0x000fe20000000000 */
[----:B------:R-:W-:Y:S01]  /*1220*/  LOP3.LUT R2, R208, 0x30, R16, 0xf8, !PT ;  /* 0x00000030d0027812 */ /* 0x000fe200078ef810 */
[----:B------:R-:W-:Y:S01]  /*1230*/  VIADD R229, R216, 0x8 ;  /* 0x00000008d8e57836 */ /* 0x000fe20000000000 */
[----:B------:R-:W-:Y:S01]  /*1240*/  LOP3.LUT R19, R19, 0xffffe000, RZ, 0xc0, !PT ;  /* 0xffffe00013137812 */ /* 0x000fe200078ec0ff */
[----:B------:R-:W-:Y:S01]  /*1250*/  IMAD R219, R219, 0x8, R10 ;  /* 0x00000008dbdb7824 */ /* 0x000fe200078e020a */
[----:B------:R-:W-:-:S02]  /*1260*/  LOP3.LUT R4, R4, R209, RZ, 0x3c, !PT ;  /* 0x000000d104047212 */ /* 0x000fc400078e3cff */
[----:B------:R-:W-:Y:S02]  /*1270*/  LOP3.LUT R223, R0, 0xfffffff8, RZ, 0xc0, !PT ;  /* 0xfffffff800df7812 */ /* 0x000fe400078ec0ff */
[----:B------:R-:W-:Y:S01]  /*1280*/  IADD3 R25, R6, R210, R3 ;  /* 0x000000d206197210 */ /* 0x000fe20007ffe003 */
[----:B------:R-:W-:Y:S01]  /*1290*/  IMAD.MOV.U32 R6, RZ, RZ, R14 ;  /* 0x000000ffff067224 */ /* 0x000fe200078e000e */
[----:B------:R-:W-:Y:S01]  /*12a0*/  SHF.R.S32.HI R0, RZ, 0x3, R0 ;  /* 0x00000003ff007819 */ /* 0x000fe20000011400 */
[----:B------:R-:W-:Y:S01]  /*12b0*/  VIADD R14, R216, 0x68 ;  /* 0x00000068d80e7836 */ /* 0x000fe20000000000 */
[----:B------:R-:W-:Y:S01]  /*12c0*/  SHF.R.S32.HI R192, RZ, 0x4, R11 ;  /* 0x00000004ffc07819 */ /* 0x000fe2000001140b */
[----:B------:R-:W-:Y:S01]  /*12d0*/  IMAD.MOV.U32 R3, RZ, RZ, 0x20 ;  /* 0x00000020ff037424 */ /* 0x000fe200078e00ff */
[----:B------:R-:W-:Y:S01]  /*12e0*/  LOP3.LUT R0, R208, 0x10, R16, 0xf8, !PT ;  /* 0x00000010d0007812 */ /* 0x000fe200078ef810 */
[----:B------:R-:W-:Y:S01]  /*12f0*/  IMAD.IADD R223, R26, 0x1, -R223 ;  /* 0x000000011adf7824 */ /* 0x000fe200078e0adf */
[----:B------:R-:W-:-:S02]  /*1300*/  LOP3.LUT R11, R2, R209, RZ, 0x3c, !PT ;  /* 0x000000d1020b7212 */ /* 0x000fc400078e3cff */
[-C--:B------:R-:W-:Y:S01]  /*1310*/  IADD3 R21, R4, R210.reuse, R19 ;  /* 0x000000d204157210 */ /* 0x080fe20007ffe013 */
[----:B------:R-:W-:Y:S01]  /*1320*/  VIADD R4, R216, 0x78 ;  /* 0x00000078d8047836 */ /* 0x000fe20000000000 */
[----:B------:R-:W-:Y:S01]  /*1330*/  LEA R222, R222, R5, 0xa ;  /* 0x00000005dede7211 */ /* 0x000fe200078e50ff */
[----:B------:R-:W-:Y:S01]  /*1340*/  IMAD.MOV.U32 R5, RZ, RZ, R13 ;  /* 0x000000ffff057224 */ /* 0x000fe200078e000d */
[----:B------:R-:W-:Y:S01]  /*1350*/  LOP3.LUT R9, R0, R209, RZ, 0x3c, !PT ;  /* 0x000000d100097212 */ /* 0x000fe200078e3cff */
[----:B------:R-:W-:Y:S01]  /*1360*/  VIADD R13, R216, 0x70 ;  /* 0x00000070d80d7836 */ /* 0x000fe20000000000 */
[C---:B------:R-:W-:Y:S01]  /*1370*/  IADD3 R2, R18.reuse, R210, R11 ;  /* 0x000000d212027210 */ /* 0x040fe20007ffe00b */
[----:B------:R-:W-:Y:S01]  /*1380*/  IMAD.MOV.U32 R19, RZ, RZ, RZ ;  /* 0x000000ffff137224 */ /* 0x000fe200078e00ff */
[----:B------:R-:W-:Y:S02]  /*1390*/  SHF.R.S32.HI R0, RZ, 0x1f, R24 ;  /* 0x0000001fff007819 */ /* 0x000fe40000011418 */
[----:B------:R-:W-:Y:S01]  /*13a0*/  SHF.R.S32.HI R0, RZ, 0x1f, R14 ;  /* 0x0000001fff007819 */ /* 0x000fe2000001140e */
[----:B------:R-:W-:Y:S01]  /*13b0*/  IMAD.IADD R0, R18, 0x1, R21 ;  /* 0x0000000112007824 */ /* 0x000fe200078e0215 */
[----:B------:R-:W-:Y:S01]  /*13c0*/  SEL R3, R3, 0xffffffe0, !P0 ;  /* 0xffffffe003037807 */ /* 0x000fe20004000000 */
[----:B------:R0:W-:Y:S01]  /*13d0*/  STL [R1+0x48], R2 ;  /* 0x0000480201007387 */ /* 0x0001e20000100800 */
[----:B------:R-:W-:-:S02]  /*13e0*/  IADD3 R218, R210, R9, RZ ;  /* 0x00000009d2da7210 */ /* 0x000fc40007ffe0ff */
[----:B------:R-:W-:Y:S01]  /*13f0*/  SHF.R.S32.HI R12, RZ, 0x1, R12 ;  /* 0x00000001ff0c7819 */ /* 0x000fe2000001140c */
[----:B------:R1:W-:Y:S01]  /*1400*/  STL [R1+0x44], R0 ;  /* 0x0000440001007387 */ /* 0x0003e20000100800 */
[----:B------:R-:W-:Y:S01]  /*1410*/  SHF.R.S32.HI R17, RZ, 0x1f, R16 ;  /* 0x0000001fff117819 */ /* 0x000fe20000011410 */
[C---:B------:R-:W-:Y:S01]  /*1420*/  IMAD.IADD R221, R3.reuse, 0x1, R218 ;  /* 0x0000000103dd7824 */ /* 0x040fe200078e02da */
[----:B------:R-:W-:Y:S01]  /*1430*/  IADD3 R200, R188, 0x10, RZ ;  /* 0x00000010bcc87810 */ /* 0x000fe20007ffe0ff */
[----:B------:R-:W-:Y:S01]  /*1440*/  IMAD.SHL.U32 R12, R12, 0x80, RZ ;  /* 0x000000800c0c7824 */ /* 0x000fe200078e00ff */
[----:B------:R-:W-:Y:S02]  /*1450*/  SHF.R.S32.HI R197, RZ, 0x1f, R190 ;  /* 0x0000001fffc57819 */ /* 0x000fe400000114be */
[----:B0-----:R-:W-:Y:S02]  /*1460*/  SHF.R.S32.HI R2, RZ, 0x1f, R20 ;  /* 0x0000001fff027819 */ /* 0x001fe40000011414 */
[----:B------:R-:W-:Y:S01]  /*1470*/  SHF.R.S32.HI R2, RZ, 0x1f, R13 ;  /* 0x0000001fff027819 */ /* 0x000fe2000001140d */
[----:B------:R-:W-:Y:S01]  /*1480*/  IMAD.IADD R2, R18, 0x1, R25 ;  /* 0x0000000112027824 */ /* 0x000fe200078e0219 */
[----:B-1----:R-:W-:-:S02]  /*1490*/  IADD3 R0, R3, UR39, R218 ;  /* 0x0000002703007c10 */ /* 0x002fc4000fffe0da */
[----:B------:R-:W-:Y:S02]  /*14a0*/  SHF.R.S32.HI R206, RZ, 0x1f, R195 ;  /* 0x0000001fffce7819 */ /* 0x000fe400000114c3 */
[----:B------:R0:W-:Y:S01]  /*14b0*/  STL [R1+0x40], R2 ;  /* 0x0000400201007387 */ /* 0x0001e20000100800 */
[----:B------:R-:W-:Y:S02]  /*14c0*/  SHF.R.S32.HI R205, RZ, 0x1f, R196 ;  /* 0x0000001fffcd7819 */ /* 0x000fe400000114c4 */
[----:B------:R-:W-:Y:S01]  /*14d0*/  LOP3.LUT R211, R12, 0x180, RZ, 0xc0, !PT ;  /* 0x000001800cd37812 */ /* 0x000fe200078ec0ff */
[----:B------:R0:W-:Y:S01]  /*14e0*/  STL [R1+0x18], R0 ;  /* 0x0000180001007387 */ /* 0x0001e20000100800 */
[----:B------:R-:W-:Y:S02]  /*14f0*/  SHF.R.S32.HI R193, RZ, 0x4, R193 ;  /* 0x00000004ffc17819 */ /* 0x000fe400000114c1 */
[----:B------:R-:W-:Y:S02]  /*1500*/  IADD3 R228, R216, 0x48, RZ ;  /* 0x00000048d8e47810 */ /* 0x000fe40007ffe0ff */
[----:B------:R-:W-:-:S02]  /*1510*/  SHF.R.S32.HI R8, RZ, 0x1f, R15 ;  /* 0x0000001fff087819 */ /* 0x000fc4000001140f */
[----:B------:R-:W-:-:S07]  /*1520*/  SHF.R.S32.HI R4, RZ, 0x1f, R4 ;  /* 0x0000001fff047819 */ /* 0x000fce0000011404 */
.L_x_2905:
[----:B012---:R-:W0:Y:S02]  /*1530*/  LDC.64 R2, c[0x0][0xc88] ;  /* 0x00032200ff027b82 */ /* 0x007e240000000a00 */
        /* <DEDUP_REMOVED lines=8> */
[----:B------:R-:W-:-:S02]  /*15c0*/  ISETP.NE.U32.AND P0, PT, RZ, UR6, PT ;  /* 0x00000006ff007c0c */ /* 0x000fc4000bf05070 */
[----:B------:R-:W-:Y:S02]  /*15d0*/  ISETP.NE.AND.EX P1, PT, RZ, UR5, PT, P1 ;  /* 0x00000005ff007c0c */ /* 0x000fe4000bf25310 */
[----:B------:R-:W-:Y:S02]  /*15e0*/  ISETP.NE.AND.EX P0, PT, RZ, UR7, PT, P0 ;  /* 0x00000007ff007c0c */ /* 0x000fe4000bf05300 */
[----:B-----5:R-:W-:Y:S02]  /*15f0*/  MOV R26, RZ ;  /* 0x000000ff001a7202 */ /* 0x020fe40000000f00 */
[----:B--2---:R-:W-:Y:S01]  /*1600*/  SHF.R.S32.HI R227, RZ, 0x1f, R220 ;  /* 0x0000001fffe37819 */ /* 0x004fe200000114dc */
[----:B------:R-:W-:-:S06]  /*1610*/  IMAD.SHL.U32 R225, R220, 0x4, RZ ;  /* 0x00000004dce17824 */ /* 0x000fcc00078e00ff */
[C---:B------:R-:W-:Y:S02]  /*1620*/  @P1 LEA R8, P2, R220.reuse, UR4, 0x2 ;  /* 0x00000004dc081c11 */ /* 0x040fe4000f8410ff */
[C-C-:B------:R-:W-:Y:S02]  /*1630*/  SHF.L.U64.HI R226, R220.reuse, 0x2, R227.reuse ;  /* 0x00000002dce27819 */ /* 0x140fe400000102e3 */
[----:B------:R-:W-:Y:S02]  /*1640*/  @P1 LEA.HI.X R9, R220, UR5, R227, 0x2, P2 ;  /* 0x00000005dc091c11 */ /* 0x000fe400090f14e3 */
[----:B------:R-:W-:Y:S01]  /*1650*/  ISETP.NE.U32.AND P2, PT, RZ, UR8, PT ;  /* 0x00000008ff007c0c */ /* 0x000fe2000bf45070 */
[----:B------:R-:W-:Y:S01]  /*1660*/  ULDC UR4, c[0x0][0x288] ;  /* 0x0000a20000047ab9 */ /* 0x000fe20000000800 */
[----:B------:R-:W-:Y:S01]  /*1670*/  IADD3 R12, P3, R225, UR6, RZ ;  /* 0x00000006e10c7c10 */ /* 0x000fe2000ff7e0ff */
[----:B------:R0:W5:Y:S01]  /*1680*/  @P1 LDG.E R4, desc[UR50][R8.64] ;  /* 0x0000003208041981 */ /* 0x000162000c1e1900 */
[----:B------:R-:W-:Y:S01]  /*1690*/  ISETP.NE.AND.EX P2, PT, RZ, UR9, PT, P2 ;  /* 0x00000009ff007c0c */ /* 0x000fe2000bf45320 */
[----:B------:R-:W-:Y:S01]  /*16a0*/  IMAD.U32 R215, RZ, RZ, UR4 ;  /* 0x00000004ffd77e24 */ /* 0x000fe2000f8e00ff */
[----:B------:R-:W-:Y:S01]  /*16b0*/  IADD3.X R13, R226, UR7, RZ, P3, !PT ;  /* 0x00000007e20d7c10 */ /* 0x000fe20009ffe4ff */
[----:B------:R-:W-:-:S04]  /*16c0*/  ULDC.64 UR4, c[0x0][0x418] ;  /* 0x0001060000047ab9 */ /* 0x000fc80000000a00 */
[----:B------:R0:W5:Y:S06]  /*16d0*/  @P0 LDG.E R26, desc[UR50][R12.64] ;  /* 0x000000320c1a0981 */ /* 0x00016c000c1e1900 */
        /* <DEDUP_REMOVED lines=12> */
[----:B0--34-:R-:W-:Y:S06]  /*17a0*/  @P2 BRA `(.L_x_2681) ;  /* 0x0000000000242947 */ /* 0x019fec0003800000 */
        /* <DEDUP_REMOVED lines=9> */
.L_x_2681:
[----:B------:R-:W-:Y:S01]  /*1840*/  ULDC.64 UR4, c[0x0][0xa20] ;  /* 0x0002880000047ab9 */ /* 0x000fe20000000a00 */
[C---:B------:R-:W-:Y:S02]  /*1850*/  LOP3.LUT R3, R6.reuse, 0xff000000, RZ, 0xc0, !PT ;  /* 0xff00000006037812 */ /* 0x040fe400078ec0ff */
        /* <DEDUP_REMOVED lines=11> */
.L_x_2682:
[----:B------:R-:W-:Y:S05]  /*1910*/  @!P0 BRA `(.L_x_2683) ;  /* 0x00000000000c8947 */ /* 0x000fea0003800000 */
[----:B------:R-:W2:Y:S04]  /*1920*/  LDG.E R0, desc[UR50][R12.64] ;  /* 0x000000320c007981 */ /* 0x000ea8000c1e1900 */
[----:B------:R-:W2:Y:S02]  /*1930*/  LDG.E R25, desc[UR50][R12.64+0x4] ;  /* 0x000004320c197981 */ /* 0x000ea4000c1e1900 */
[----:B--2---:R-:W-:-:S07]  /*1940*/  IMAD.IADD R25, R25, 0x1, -R0 ;  /* 0x0000000119197824 */ /* 0x004fce00078e0a00 */
.L_x_2683:
[----:B------:R-:W-:Y:S01]  /*1950*/  ULDC.64 UR4, c[0x0][0xa10] ;  /* 0x0002840000047ab9 */ /* 0x000fe20000000a00 */
[----:B------:R-:W1:Y:S01]  /*1960*/  LDC R10, c[0x0][0x448] ;  /* 0x00011200ff0a7b82 */ /* 0x000e620000000800 */
[----:B------:R-:W-:-:S04]  /*1970*/  ISETP.NE.U32.AND P0, PT, RZ, UR4, PT ;  /* 0x00000004ff007c0c */ /* 0x000fc8000bf05070 */
[----:B------:R-:W-:Y:S01]  /*1980*/  ISETP.NE.AND.EX P0, PT, RZ, UR5, PT, P0 ;  /* 0x00000005ff007c0c */ /* 0x000fe2000bf05300 */
[----:B------:R-:W-:-:S12]  /*1990*/  ULDC.64 UR4, c[0x0][0xa30] ;  /* 0x00028c0000047ab9 */ /* 0x000fd80000000a00 */
[----:B0-----:R-:W0:Y:S02]  /*19a0*/  @P0 LDC.64 R6, c[0x0][0xa10] ;  /* 0x00028400ff060b82 */ /* 0x001e240000000a00 */
[----:B0-----:R-:W-:-:S05]  /*19b0*/  @P0 IMAD.WIDE R6, R220, 0x4, R6 ;  /* 0x00000004dc060825 */ /* 0x001fca00078e0206 */
[----:B------:R-:W2:Y:S04]  /*19c0*/  @P0 LDG.E R0, desc[UR50][R6.64] ;  /* 0x0000003206000981 */ /* 0x000ea8000c1e1900 */
[----:B------:R0:W2:Y:S01]  /*19d0*/  @P0 LDG.E R3, desc[UR50][R6.64+0x4] ;  /* 0x0000043206030981 */ /* 0x0000a2000c1e1900 */
[----:B------:R-:W-:Y:S01]  /*19e0*/  ISETP.NE.U32.AND P1, PT, RZ, UR4, PT ;  /* 0x00000004ff007c0c */ /* 0x000fe2000bf25070 */
[----:B-----5:R-:W-:-:S03]  /*19f0*/  IMAD.MOV.U32 R135, RZ, RZ, R25 ;  /* 0x000000ffff877224 */ /* 0x020fc600078e0019 */
[----:B------:R-:W-:-:S13]  /*1a00*/  ISETP.NE.AND.EX P1, PT, RZ, UR5, PT, P1 ;  /* 0x00000005ff007c0c */ /* 0x000fda000bf25310 */
[----:B------:R-:W-:-:S04]  /*1a10*/  @P1 IADD3 R8, P2, R225, UR4, RZ ;  /* 0x00000004e1081c10 */ /* 0x000fc8000ff5e0ff */
[----:B------:R-:W-:-:S05]  /*1a20*/  @P1 IADD3.X R9, R226, UR5, RZ, P2, !PT ;  /* 0x00000005e2091c10 */ /* 0x000fca00097fe4ff */
[----:B------:R3:W5:Y:S01]  /*1a30*/  @P1 LDG.E R135, desc[UR50][R8.64] ;  /* 0x0000003208871981 */ /* 0x000762000c1e1900 */
[----:B-1----:R-:W-:Y:S01]  /*1a40*/  ISETP.NE.AND P1, PT, R10, 0x1, PT ;  /* 0x000000010a00780c */ /* 0x002fe20003f25270 */
[----:B------:R-:W-:Y:S01]  /*1a50*/  IMAD.IADD R11, R25, 0x1, -R4 ;  /* 0x00000001190b7824 */ /* 0x000fe200078e0a04 */
[----:B------:R-:W-:Y:S01]  /*1a60*/  SHF.L.U32 R214, R5, 0x7, RZ ;  /* 0x0000000705d67819 */ /* 0x000fe200000006ff */
[----:B------:R-:W-:Y:S01]  /*1a70*/  BSSY B0, `(.L_x_2684) ;  /* 0x0000035000007945 */ /* 0x000fe20003800000 */
[----:B------:R-:W-:Y:S02]  /*1a80*/  LOP3.LUT R13, R224, 0xff, RZ, 0xc0, !PT ;  /* 0x000000ffe00d7812 */ /* 0x000fe400078ec0ff */
[----:B------:R-:W-:Y:S01]  /*1a90*/  SHF.R.U32.HI R224, RZ, 0x10, R224 ;  /* 0x00000010ffe07819 */ /* 0x000fe200000116e0 */
[----:B------:R-:W-:Y:S02]  /*1aa0*/  VIADD R5, R214, 0x7f ;  /* 0x0000007fd6057836 */ /* 0x000fe40000000000 */
[----:B------:R1:W-:Y:S04]  /*1ab0*/  STL [R1], R13 ;  /* 0x0000000d01007387 */ /* 0x0003e80000100800 */
[----:B------:R-:W4:Y:S08]  /*1ac0*/  @P1 LDC R10, c[0x0][0x44c] ;  /* 0x00011300ff0a1b82 */ /* 0x000f300000000800 */
[----:B0-----:R-:W0:Y:S01]  /*1ad0*/  @P1 LDC R7, c[0x0][0x450] ;  /* 0x00011400ff071b82 */ /* 0x001e220000000800 */
[----:B--2---:R-:W-:-:S02]  /*1ae0*/  @P0 IMAD.IADD R2, R3, 0x1, -R0 ;  /* 0x0000000103020824 */ /* 0x004fc400078e0a00 */
[----:B----4-:R-:W-:-:S04]  /*1af0*/  @P1 IMAD.HI.U32 R0, R5, R10, RZ ;  /* 0x0000000a05001227 */ /* 0x010fc800078e00ff */
[----:B------:R-:W-:Y:S01]  /*1b00*/  IMAD.IADD R217, R11, 0x1, R2 ;  /* 0x000000010bd97824 */ /* 0x000fe200078e0202 */
[----:B0-----:R-:W-:-:S03]  /*1b10*/  @P1 SHF.R.U32.HI R5, RZ, R7, R0 ;  /* 0x00000007ff051219 */ /* 0x001fc60000011600 */
[C---:B------:R-:W-:Y:S01]  /*1b20*/  VIADD R0, R217.reuse, 0x9f ;  /* 0x0000009fd9007836 */ /* 0x040fe20000000000 */
[----:B------:R-:W-:-:S03]  /*1b30*/  IADD3 R4, R217, 0xa0, -R215 ;  /* 0x000000a0d9047810 */ /* 0x000fc60007ffe8d7 */
[----:B------:R-:W-:-:S04]  /*1b40*/  IMAD.HI R0, R0, 0x66666667, RZ ;  /* 0x6666666700007827 */ /* 0x000fc800078e02ff */
[----:B------:R-:W-:Y:S01]  /*1b50*/  IMAD.IADD R5, R4, 0x1, R5 ;  /* 0x0000000104057824 */ /* 0x000fe200078e0205 */
[----:B------:R-:W-:-:S03]  /*1b60*/  SHF.R.U32.HI R3, RZ, 0x1f, R0 ;  /* 0x0000001fff037819 */ /* 0x000fc60000011600 */
[----:B------:R-:W-:Y:S01]  /*1b70*/  IMAD.HI R5, R5, 0x66666667, RZ ;  /* 0x6666666705057827 */ /* 0x000fe200078e02ff */
[----:B------:R-:W-:Y:S02]  /*1b80*/  LEA.HI.SX32 R156, R0, R3, 0x1a ;  /* 0x00000003009c7211 */ /* 0x000fe400078fd2ff */
[----:B------:R-:W-:Y:S02]  /*1b90*/  MOV R0, RZ ;  /* 0x000000ff00007202 */ /* 0x000fe40000000f00 */
[----:B------:R-:W-:-:S04]  /*1ba0*/  SHF.R.U32.HI R4, RZ, 0x1f, R5 ;  /* 0x0000001fff047819 */ /* 0x000fc80000011605 */
[----:B------:R-:W-:-:S04]  /*1bb0*/  LEA.HI.SX32 R5, R5, R4, 0x1a ;  /* 0x0000000405057211 */ /* 0x000fc800078fd2ff */
[----:B---3--:R-:W-:-:S04]  /*1bc0*/  VIMNMX R9, R156, R5, PT ;  /* 0x000000059c097248 */ /* 0x008fc80003fe0100 */
[----:B------:R-:W-:-:S13]  /*1bd0*/  ISETP.GE.AND P0, PT, R9, 0x1, PT ;  /* 0x000000010900780c */ /* 0x000fda0003f06270 */
[----:B-1----:R-:W-:Y:S05]  /*1be0*/  @!P0 BRA `(.L_x_2685) ;  /* 0x0000000000748947 */ /* 0x002fea0003800000 */
[----:B------:R-:W-:Y:S01]  /*1bf0*/  ISETP.NE.AND P0, PT, R224, RZ, PT ;  /* 0x000000ffe000720c */ /* 0x000fe20003f05270 */
[----:B------:R-:W-:-:S03]  /*1c00*/  ULDC UR4, c[0x0][0x9f0] ;  /* 0x00027c0000047ab9 */ /* 0x000fc60000000800 */
[----:B------:R-:W-:-:S04]  /*1c10*/  SEL R10, R224, UR4, P0 ;  /* 0x00000004e00a7c07 */ /* 0x000fc80008000000 */
[-C--:B------:R-:W-:Y:S02]  /*1c20*/  IABS R6, R10.reuse ;  /* 0x0000000a00067213 */ /* 0x080fe40000000000 */
        /* <DEDUP_REMOVED lines=22> */
[----:B------:R-:W-:-:S04]  /*1d90*/  IMAD.MOV.U32 R0, RZ, RZ, R5 ;  /* 0x000000ffff007224 */ /* 0x000fc800078e0005 */
[----:B------:R-:W-:Y:S01]  /*1da0*/  @!P2 IMAD.MOV R0, RZ, RZ, -R0 ;  /* 0x000000ffff00a224 */ /* 0x000fe200078e0a00 */
[----:B------:R-:W-:-:S07]  /*1db0*/  @!P1 LOP3.LUT R0, RZ, R10, RZ, 0x33, !PT ;  /* 0x0000000aff009212 */ /* 0x000fce00078e33ff */
.L_x_2685:
[----:B------:R-:W-:Y:S05]  /*1dc0*/  BSYNC B0 ;  /* 0x0000000000007941 */ /* 0x000fea0003800000 */
.L_x_2684:
        /* <DEDUP_REMOVED lines=26> */
[----:B------:R-:W-:Y:S01]  /*1f70*/  MOV R5, UR5 ;  /* 0x0000000500057c02 */ /* 0x000fe20008000f00 */
[----:B------:R-:W-:Y:S01]  /*1f80*/  ULDC.64 UR4, c[0x4][0xd0] ;  /* 0x0100340000047ab9 */ /* 0x000fe20000000a00 */
[----:B------:R-:W-:Y:S01]  /*1f90*/  IMAD.U32 R10, RZ, RZ, UR6 ;  /* 0x00000006ff0a7e24 */ /* 0x000fe2000f8e00ff */
[----:B------:R-:W-:Y:S01]  /*1fa0*/  MOV R13, RZ ;  /* 0x000000ff000d7202 */ /* 0x000fe20000000f00 */
[----:B------:R-:W-:Y:S02]  /*1fb0*/  IMAD.U32 R6, RZ, RZ, UR4 ;  /* 0x00000004ff067e24 */ /* 0x000fe4000f8e00ff */
[----:B------:R-:W-:-:S02]  /*1fc0*/  IMAD.U32 R7, RZ, RZ, UR5 ;  /* 0x00000005ff077e24 */ /* 0x000fc4000f8e00ff */
[----:B------:R-:W-:Y:S02]  /*1fd0*/  IMAD.U32 R11, RZ, RZ, UR7 ;  /* 0x00000007ff0b7e24 */ /* 0x000fe4000f8e00ff */
[----:B------:R-:W-:Y:S02]  /*1fe0*/  IMAD.MOV.U32 R8, RZ, RZ, 0x70 ;  /* 0x00000070ff087424 */ /* 0x000fe400078e00ff */
[----:B0-----:R-:W-:-:S07]  /*1ff0*/  IMAD.MOV.U32 R12, RZ, RZ, 0x1 ;  /* 0x00000001ff0c7424 */ /* 0x001fce00078e00ff */
[----:B------:R-:W-:-:S07]  /*2000*/  LEPC R20, `(.L_x_2688) ;  /* 0x000000001014794e */ /* 0x000fce0000000000 */
[----:B-1---5:R-:W-:Y:S05]  /*2010*/  CALL.ABS.NOINC R14 ;  /* 0x000000000e007343 */ /* 0x022fea0003c00000 */
.L_x_2688:
[----:B------:R-:W-:Y:S05]  /*2020*/  BSYNC B6 ;  /* 0x0000000000067941 */ /* 0x000fea0003800000 */
.L_x_2687:
        /* <DEDUP_REMOVED lines=19> */
[----:B-1---5:R-:W-:Y:S05]  /*2160*/  CALL.ABS.NOINC R14 ;  /* 0x000000000e007343 */ /* 0x022fea0003c00000 */
.L_x_2690:
[----:B------:R-:W-:Y:S05]  /*2170*/  BSYNC B6 ;  /* 0x0000000000067941 */ /* 0x000fea0003800000 */
.L_x_2689:
[----:B------:R-:W-:Y:S01]  /*2180*/  ULDC.64 UR4, c[0x0][0x9f8] ;  /* 0x00027e0000047ab9 */ /* 0x000fe20000000a00 */
[----:B------:R-:W2:Y:S01]  /*2190*/  LDL R28, [R1+0x50] ;  /* 0x00005000011c7983 */ /* 0x000ea20000100800 */
[----:B------:R-:W-:Y:S01]  /*21a0*/  ISETP.NE.U32.AND P0, PT, RZ, UR4, PT ;  /* 0x00000004ff007c0c */ /* 0x000fe2000bf05070 */
[----:B------:R-:W-:Y:S01]  /*21b0*/  IMAD.MOV.U32 R0, RZ, RZ, R220 ;  /* 0x000000ffff007224 */ /* 0x000fe200078e00dc */
[----:B------:R-:W0:Y:S01]  /*21c0*/  LDC R15, c[0x0][0x3f4] ;  /* 0x0000fd00ff0f7b82 */ /* 0x000e220000000800 */
[----:B------:R-:W1:Y:S01]  /*21d0*/  S2R R27, SR_TID.X ;  /* 0x00000000001b7919 */ /* 0x000e620000002100 */
[----:B------:R-:W-:Y:S01]  /*21e0*/  ISETP.NE.AND.EX P0, PT, RZ, UR5, PT, P0 ;  /* 0x00000005ff007c0c */ /* 0x000fe2000bf05300 */
[C---:B------:R-:W-:Y:S02]  /*21f0*/  VIADD R3, R16.reuse, 0x20 ;  /* 0x0000002010037836 */ /* 0x040fe40000000000 */
[----:B------:R-:W-:-:S03]  /*2200*/  VIADD R4, R16, 0x40 ;  /* 0x0000004010047836 */ /* 0x000fc60000000000 */
[----:B------:R-:W3:Y:S07]  /*2210*/  LDC.64 R104, c[0x0][0x3f8] ;  /* 0x0000fe00ff687b82 */ /* 0x000eee0000000a00 */
[----:B------:R-:W-:Y:S01]  /*2220*/  @P0 IADD3 R6, P1, R225, UR4, RZ ;  /* 0x00000004e1060c10 */ /* 0x000fe2000ff3e0ff */
[----:B------:R-:W-:Y:S01]  /*2230*/  ULDC UR4, c[0x0][0x320] ;  /* 0x0000c80000047ab9 */ /* 0x000fe20000000800 */
[----:B------:R-:W4:Y:S02]  /*2240*/  LDC.64 R98, c[0x0][0x408] ;  /* 0x00010200ff627b82 */ /* 0x000f240000000a00 */
[----:B------:R-:W-:-:S05]  /*2250*/  @P0 IADD3.X R7, R226, UR5, RZ, P1, !PT ;  /* 0x00000005e2070c10 */ /* 0x000fca0008ffe4ff */
[----:B------:R0:W2:Y:S01]  /*2260*/  @P0 LDG.E R0, desc[UR50][R6.64] ;  /* 0x0000003206000981 */ /* 0x0000a2000c1e1900 */
[----:B------:R-:W-:Y:S01]  /*2270*/  ISETP.GE.AND P2, PT, R16, UR4, PT ;  /* 0x0000000410007c0c */ /* 0x000fe2000bf46270 */
[----:B------:R-:W-:Y:S01]  /*2280*/  IMAD.MOV.U32 R122, RZ, RZ, 0x20 ;  /* 0x00000020ff7a7424 */ /* 0x000fe200078e00ff */
[----:B------:R-:W-:Y:S01]  /*2290*/  ISETP.GE.AND P3, PT, R3, UR4, PT ;  /* 0x0000000403007c0c */ /* 0x000fe2000bf66270 */
[----:B------:R-:W-:Y:S01]  /*22a0*/  IMAD.MOV.U32 R123, RZ, RZ, 0x40 ;  /* 0x00000040ff7b7424 */ /* 0x000fe200078e00ff */
[----:B------:R-:W-:Y:S01]  /*22b0*/  ISETP.GE.AND P0, PT, R4, UR4, PT ;  /* 0x0000000404007c0c */ /* 0x000fe2000bf06270 */
[----:B------:R-:W-:Y:S01]  /*22c0*/  IMAD.IADD R125, R26, 0x1, R25 ;  /* 0x000000011a7d7824 */ /* 0x000fe200078e0219 */
[----:B------:R-:W-:Y:S01]  /*22d0*/  ISETP.GE.AND P1, PT, R190, UR4, PT ;  /* 0x00000004be007c0c */ /* 0x000fe2000bf26270 */
[-C--:B---3--:R-:W-:Y:S01]  /*22e0*/  IMAD.WIDE.U32 R106, R198, R104.reuse, R16 ;  /* 0x00000068c66a7225 */ /* 0x088fe200078e0010 */
[----:B-1----:R-:W-:Y:S02]  /*22f0*/  SHF.R.U32.HI R20, RZ, 0x7, R27 ;  /* 0x00000007ff147819 */ /* 0x002fe4000001161b */
[----:B------:R-:W-:Y:S01]  /*2300*/  SHF.R.S32.HI R11, RZ, 0x1f, R198 ;  /* 0x0000001fff0b7819 */ /* 0x000fe200000114c6 */
[----:B------:R-:W-:Y:S01]  /*2310*/  VIADD R27, R27, 0xffffff80 ;  /* 0xffffff801b1b7836 */ /* 0x000fe20000000000 */
[C---:B------:R-:W-:Y:S01]  /*2320*/  ISETP.NE.AND P6, PT, R20.reuse, 0x1, PT ;  /* 0x000000011400780c */ /* 0x040fe20003fc5270 */
[----:B------:R-:W-:Y:S01]  /*2330*/  VIADD R150, R20, 0x8 ;  /* 0x0000000814967836 */ /* 0x000fe20000000000 */
[--C-:B------:R-:W-:Y:S01]  /*2340*/  SHF.R.S32.HI R189, RZ, 0x1f, R188.reuse ;  /* 0x0000001fffbd7819 */ /* 0x100fe200000114bc */
[----:B------:R-:W-:Y:S01]  /*2350*/  IMAD R9, R11, R104, RZ ;  /* 0x000000680b097224 */ /* 0x000fe200078e02ff */
[----:B------:R-:W-:Y:S01]  /*2360*/  LEA.HI R14, R27, R27, RZ, 0x1 ;  /* 0x0000001b1b0e7211 */ /* 0x000fe200078f08ff */
[-C--:B----4-:R-:W-:Y:S01]  /*2370*/  IMAD R11, R11, R98.reuse, RZ ;  /* 0x000000620b0b7224 */ /* 0x090fe200078e02ff */
[----:B------:R-:W-:Y:S01]  /*2380*/  LOP3.LUT R22, R22, 0xfffffffe, RZ, 0xc0, !PT ;  /* 0xfffffffe16167812 */ /* 0x000fe200078ec0ff */
[----:B------:R-:W-:Y:S01]  /*2390*/  IMAD R13, R198, R105, R9 ;  /* 0x00000069c60d7224 */ /* 0x000fe200078e0209 */
[----:B------:R-:W-:Y:S01]  /*23a0*/  LOP3.LUT R14, R14, 0xfffffffe, RZ, 0xc0, !PT ;  /* 0xfffffffe0e0e7812 */ /* 0x000fe200078ec0ff */
[----:B------:R-:W-:-:S03]  /*23b0*/  IMAD.WIDE.U32 R102, R198, R98, R188 ;  /* 0x00000062c6667225 */ /* 0x000fc600078e00bc */
[----:B------:R-:W-:Y:S01]  /*23c0*/  IADD3 R14, R27, -R14, RZ ;  /* 0x8000000e1b0e7210 */ /* 0x000fe20007ffe0ff */
[----:B------:R-:W-:Y:S05]  /*23d0*/  @!P6 WARPSYNC.ALL ;  /* 0x000000000000e948 */ /* 0x000fea0003800000 */
[----:B------:R-:W-:Y:S01]  /*23e0*/  ULDC UR4, c[0x0][0x2f4] ;  /* 0x0000bd0000047ab9 */ /* 0x000fe20000000800 */
[C---:B------:R-:W-:Y:S01]  /*23f0*/  IMAD R11, R198.reuse, R99, R11 ;  /* 0x00000063c60b7224 */ /* 0x040fe200078e020b */
[----:B------:R-:W-:Y:S01]  /*2400*/  ISETP.GE.AND P5, PT, R3, UR4, PT ;  /* 0x0000000403007c0c */ /* 0x000fe2000bfa6270 */
[----:B------:R-:W-:Y:S01]  /*2410*/  IMAD.WIDE.U32 R100, R198, R98, R16 ;  /* 0x00000062c6647225 */ /* 0x000fe200078e0010 */
[----:B------:R-:W-:-:S02]  /*2420*/  ISETP.GE.AND P4, PT, R16, UR4, PT ;  /* 0x0000000410007c0c */ /* 0x000fc4000bf86270 */
[----:B0-----:R-:W-:Y:S01]  /*2430*/  SEL R6, RZ, 0xffffffff, P5 ;  /* 0xffffffffff067807 */ /* 0x001fe20002800000 */
[----:B------:R-:W-:Y:S01]  /*2440*/  IMAD.IADD R103, R103, 0x1, R11 ;  /* 0x0000000167677824 */ /* 0x000fe200078e020b */
[----:B------:R-:W-:Y:S01]  /*2450*/  SEL R5, RZ, 0x1, P4 ;  /* 0x00000001ff057807 */ /* 0x000fe20002000000 */
[----:B------:R-:W-:Y:S01]  /*2460*/  IMAD.IADD R101, R11, 0x1, R101 ;  /* 0x000000010b657824 */ /* 0x000fe200078e0265 */
[----:B------:R-:W-:Y:S01]  /*2470*/  SHF.L.U32 R6, R6, 0x1, RZ ;  /* 0x0000000106067819 */ /* 0x000fe200000006ff */
[----:B------:R-:W-:Y:S01]  /*2480*/  IMAD.WIDE.U32 R108, R198, R104, R188 ;  /* 0x00000068c66c7225 */ /* 0x000fe200078e00bc */
[----:B------:R-:W-:Y:S02]  /*2490*/  ISETP.GE.AND P4, PT, R190, UR4, PT ;  /* 0x00000004be007c0c */ /* 0x000fe4000bf86270 */
[----:B------:R-:W-:Y:S01]  /*24a0*/  LOP3.LUT R7, R6, 0x2, R5, 0xe2, !PT ;  /* 0x0000000206077812 */ /* 0x000fe200078ee205 */
[----:B------:R-:W-:Y:S01]  /*24b0*/  IMAD.IADD R109, R109, 0x1, R13 ;  /* 0x000000016d6d7824 */ /* 0x000fe200078e020d */
[----:B------:R-:W-:Y:S01]  /*24c0*/  SEL R6, RZ, 0xffffffff, P3 ;  /* 0xffffffffff067807 */ /* 0x000fe20001800000 */
[----:B------:R-:W-:Y:S01]  /*24d0*/  IMAD.IADD R107, R13, 0x1, R107 ;  /* 0x000000010d6b7824 */ /* 0x000fe200078e026b */
[----:B------:R-:W-:Y:S01]  /*24e0*/  ISETP.GE.AND P3, PT, R4, UR4, PT ;  /* 0x0000000404007c0c */ /* 0x000fe2000bf66270 */
[----:B-----5:R-:W-:Y:S01]  /*24f0*/  IMAD.WIDE.U32 R102, R135, R98, R102 ;  /* 0x0000006287667225 */ /* 0x020fe200078e0066 */
[----:B------:R-:W-:-:S02]  /*2500*/  SEL R8, RZ, 0x8, P4 ;  /* 0x00000008ff087807 */ /* 0x000fc40002000000 */
[----:B------:R-:W-:Y:S01]  /*2510*/  SEL R5, RZ, 0x1, P2 ;  /* 0x00000001ff057807 */ /* 0x000fe20001000000 */
[----:B------:R-:W-:Y:S01]  /*2520*/  IMAD.SHL.U32 R10, R6, 0x2, RZ ;  /* 0x00000002060a7824 */ /* 0x000fe200078e00ff */
[----:B------:R-:W-:Y:S01]  /*2530*/  SEL R6, RZ, 0x4, P3 ;  /* 0x00000004ff067807 */ /* 0x000fe20001800000 */
[----:B------:R-:W-:Y:S01]  /*2540*/  IMAD.WIDE.U32 R100, R135, R98, R100 ;  /* 0x0000006287647225 */ /* 0x000fe200078e0064 */
[----:B------:R-:W-:Y:S02]  /*2550*/  ISETP.GE.AND P3, PT, R3, R15, PT ;  /* 0x0000000f0300720c */ /* 0x000fe40003f66270 */
[----:B------:R-:W-:Y:S01]  /*2560*/  LOP3.LUT R8, R8, R7, R6, 0xfe, !PT ;  /* 0x0000000708087212 */ /* 0x000fe200078efe06 */
[CC--:B------:R-:W-:Y:S01]  /*2570*/  IMAD.WIDE.U32 R108, R135.reuse, R104.reuse, R108 ;  /* 0x00000068876c7225 */ /* 0x0c0fe200078e006c */
[----:B------:R-:W-:Y:S02]  /*2580*/  LOP3.LUT R5, R10, 0x2, R5, 0xe2, !PT ;  /* 0x000000020a057812 */ /* 0x000fe400078ee205 */
[----:B------:R-:W-:Y:S01]  /*2590*/  SEL R6, RZ, 0x4, P0 ;  /* 0x00000004ff067807 */ /* 0x000fe20000000000 */
[----:B------:R-:W-:Y:S01]  /*25a0*/  IMAD.WIDE.U32 R106, R135, R104, R106 ;  /* 0x00000068876a7225 */ /* 0x000fe200078e006a */
[----:B------:R-:W-:-:S02]  /*25b0*/  SEL R7, RZ, 0x8, P1 ;  /* 0x00000008ff077807 */ /* 0x000fc40000800000 */
[----:B------:R-:W-:Y:S01]  /*25c0*/  ISETP.GE.AND P0, PT, R16, R15, PT ;  /* 0x0000000f1000720c */ /* 0x000fe20003f06270 */
[----:B------:R-:W-:Y:S01]  /*25d0*/  IMAD R127, R99, 0xa0, RZ ;  /* 0x000000a0637f7824 */ /* 0x000fe200078e02ff */
[----:B------:R-:W-:Y:S01]  /*25e0*/  LOP3.LUT R21, R7, R5, R6, 0xfe, !PT ;  /* 0x0000000507157212 */ /* 0x000fe200078efe06 */
[----:B------:R-:W-:Y:S01]  /*25f0*/  IMAD.SHL.U32 R97, R98, 0x80, RZ ;  /* 0x0000008062617824 */ /* 0x000fe200078e00ff */
[----:B------:R-:W-:Y:S01]  /*2600*/  SEL R6, R15, RZ, P3 ;  /* 0x000000ff0f067207 */ /* 0x000fe20001800000 */
[----:B------:R-:W-:Y:S01]  /*2610*/  IMAD R113, R14, 0x80, R198 ;  /* 0x000000800e717824 */ /* 0x000fe200078e02c6 */
[----:B------:R-:W-:Y:S01]  /*2620*/  @!P6 BAR.SYNC.DEFER_BLOCKING 0x9, 0x100 ;  /* 0x024400000000eb1d */ /* 0x000fe20000010000 */
[----:B------:R-:W-:Y:S01]  /*2630*/  ISETP.GE.AND P2, PT, R195, UR4, PT ;  /* 0x00000004c3007c0c */ /* 0x000fe2000bf46270 */
[C---:B------:R-:W-:Y:S01]  /*2640*/  IMAD.SHL.U32 R118, R15.reuse, 0x2, RZ ;  /* 0x000000020f767824 */ /* 0x040fe200078e00ff */
[----:B------:R-:W-:Y:S01]  /*2650*/  SEL R5, R15, RZ, P0 ;  /* 0x000000ff0f057207 */ /* 0x000fe20000000000 */
[----:B------:R-:W-:Y:S01]  /*2660*/  IMAD.IADD R7, R3, 0x1, R6 ;  /* 0x0000000103077824 */ /* 0x000fe200078e0206 */
[----:B------:R-:W-:-:S02]  /*2670*/  SEL R9, RZ, 0x10, P2 ;  /* 0x00000010ff097807 */ /* 0x000fc40001000000 */
[----:B------:R-:W-:Y:S02]  /*2680*/  IADD3 R5, R16, R5, RZ ;  /* 0x0000000510057210 */ /* 0x000fe40007ffe0ff */
[----:B------:R-:W-:Y:S02]  /*2690*/  LOP3.LUT R32, R8, R9, RZ, 0xfc, !PT ;  /* 0x0000000908207212 */ /* 0x000fe400078efcff */
[----:B------:R-:W-:Y:S02]  /*26a0*/  ISETP.GE.AND P5, PT, R4, R15, PT ;  /* 0x0000000f0400720c */ /* 0x000fe40003fa6270 */
[----:B------:R-:W-:Y:S02]  /*26b0*/  SHF.R.S32.HI R8, RZ, 0x1f, R7 ;  /* 0x0000001fff087819 */ /* 0x000fe40000011407 */
[----:B------:R-:W-:Y:S02]  /*26c0*/  SHF.R.S32.HI R6, RZ, 0x1f, R5 ;  /* 0x0000001fff067819 */ /* 0x000fe40000011405 */
[----:B------:R-:W-:-:S02]  /*26d0*/  SEL R9, R15, RZ, P5 ;  /* 0x000000ff0f097207 */ /* 0x000fc40002800000 */
[----:B------:R-:W-:Y:S02]  /*26e0*/  LEA.HI R30, R8, R7, RZ, 0x4 ;  /* 0x00000007081e7211 */ /* 0x000fe400078f20ff */
[----:B------:R-:W-:Y:S01]  /*26f0*/  LEA.HI R29, R6, R5, RZ, 0x4 ;  /* 0x00000005061d7211 */ /* 0x000fe200078f20ff */
[----:B------:R-:W-:Y:S01]  /*2700*/  IMAD.IADD R12, R4, 0x1, R9 ;  /* 0x00000001040c7824 */ /* 0x000fe200078e0209 */
[----:B------:R-:W-:Y:S02]  /*2710*/  LEA.HI R8, R8, R7, RZ, 0x6 ;  /* 0x0000000708087211 */ /* 0x000fe400078f30ff */
[----:B------:R-:W-:Y:S02]  /*2720*/  LEA.HI R6, R6, R5, RZ, 0x6 ;  /* 0x0000000506067211 */ /* 0x000fe400078f30ff */
[----:B------:R-:W-:Y:S02]  /*2730*/  SHF.R.S32.HI R9, RZ, 0x6, R8 ;  /* 0x00000006ff097819 */ /* 0x000fe40000011408 */
[----:B------:R-:W-:-:S02]  /*2740*/  SHF.R.U32.HI R5, RZ, 0x3, R211 ;  /* 0x00000003ff057819 */ /* 0x000fc400000116d3 */
[----:B------:R-:W-:Y:S01]  /*2750*/  SHF.R.S32.HI R7, RZ, 0x6, R6 ;  /* 0x00000006ff077819 */ /* 0x000fe20000011406 */
[C---:B------:R-:W-:Y:S01]  /*2760*/  IMAD R133, R9.reuse, 0x2800, R210 ;  /* 0x0000280009857824 */ /* 0x040fe200078e02d2 */
[----:B------:R-:W-:Y:S01]  /*2770*/  LOP3.LUT R8, R208, 0x30, R30, 0xf8, !PT ;  /* 0x00000030d0087812 */ /* 0x000fe200078ef81e */
[--C-:B------:R-:W-:Y:S01]  /*2780*/  IMAD R130, R9, 0x2800, R212.reuse ;  /* 0x0000280009827824 */ /* 0x100fe200078e02d4 */
[--C-:B------:R-:W-:Y:S01]  /*2790*/  LOP3.LUT R10, R211, 0x30, R29.reuse, 0xf8, !PT ;  /* 0x00000030d30a7812 */ /* 0x100fe200078ef81d */
[C---:B------:R-:W-:Y:S01]  /*27a0*/  IMAD R132, R7.reuse, 0x2800, R212 ;  /* 0x0000280007847824 */ /* 0x040fe200078e02d4 */
[----:B------:R-:W-:Y:S01]  /*27b0*/  LOP3.LUT R8, R8, R209, RZ, 0x3c, !PT ;  /* 0x000000d108087212 */ /* 0x000fe200078e3cff */
[----:B------:R-:W-:Y:S01]  /*27c0*/  IMAD R134, R7, 0x2800, R210 ;  /* 0x0000280007867824 */ /* 0x000fe200078e02d2 */
[----:B------:R-:W-:Y:S02]  /*27d0*/  LOP3.LUT R11, R10, R5, RZ, 0x3c, !PT ;  /* 0x000000050a0b7212 */ /* 0x000fe400078e3cff */
[----:B------:R-:W-:Y:S01]  /*27e0*/  LOP3.LUT R6, R208, 0x30, R29, 0xf8, !PT ;  /* 0x00000030d0067812 */ /* 0x000fe200078ef81d */
[----:B------:R-:W-:Y:S01]  /*27f0*/  IMAD.IADD R133, R133, 0x1, R8 ;  /* 0x0000000185857824 */ /* 0x000fe200078e0208 */
[----:B------:R-:W-:Y:S01]  /*2800*/  SHF.R.S32.HI R13, RZ, 0x1f, R12 ;  /* 0x0000001fff0d7819 */ /* 0x000fe2000001140c */
[----:B------:R-:W-:Y:S01]  /*2810*/  IMAD.IADD R132, R132, 0x1, R11 ;  /* 0x0000000184847824 */ /* 0x000fe200078e020b */
[----:B------:R-:W-:-:S02]  /*2820*/  SHF.R.S32.HI R11, RZ, 0x1f, R135 ;  /* 0x0000001fff0b7819 */ /* 0x000fc40000011487 */
[----:B------:R-:W-:Y:S02]  /*2830*/  LOP3.LUT R8, R211, 0x30, R30, 0xf8, !PT ;  /* 0x00000030d3087812 */ /* 0x000fe400078ef81e */
[----:B------:R-:W-:Y:S02]  /*2840*/  LOP3.LUT R7, R6, R209, RZ, 0x3c, !PT ;  /* 0x000000d106077212 */ /* 0x000fe400078e3cff */
[----:B------:R-:W-:Y:S02]  /*2850*/  LEA.HI R31, R13, R12, RZ, 0x4 ;  /* 0x0000000c0d1f7211 */ /* 0x000fe400078f20ff */
[----:B------:R-:W-:Y:S01]  /*2860*/  LOP3.LUT R9, R8, R5, RZ, 0x3c, !PT ;  /* 0x0000000508097212 */ /* 0x000fe200078e3cff */
[----:B------:R-:W-:Y:S01]  /*2870*/  IMAD R8, R11, R104, RZ ;  /* 0x000000680b087224 */ /* 0x000fe200078e02ff */
[----:B------:R-:W-:Y:S01]  /*2880*/  LEA.HI R12, R13, R12, RZ, 0x6 ;  /* 0x0000000c0d0c7211 */ /* 0x000fe200078f30ff */
[----:B------:R-:W-:Y:S01]  /*2890*/  IMAD.IADD R134, R134, 0x1, R7 ;  /* 0x0000000186867824 */ /* 0x000fe200078e0207 */
[----:B------:R-:W-:Y:S01]  /*28a0*/  LOP3.LUT R6, R208, 0x30, R31, 0xf8, !PT ;  /* 0x00000030d0067812 */ /* 0x000fe200078ef81f */
[----:B------:R-:W-:Y:S01]  /*28b0*/  IMAD R13, R135, R105, R8 ;  /* 0x00000069870d7224 */ /* 0x000fe200078e0208 */
[----:B------:R-:W-:Y:S01]  /*28c0*/  SHF.R.S32.HI R7, RZ, 0x6, R12 ;  /* 0x00000006ff077819 */ /* 0x000fe2000001140c */
[----:B------:R-:W-:Y:S01]  /*28d0*/  IMAD R8, R11, R98, RZ ;  /* 0x000000620b087224 */ /* 0x000fe200078e02ff */
[----:B------:R-:W-:Y:S01]  /*28e0*/  LOP3.LUT R6, R6, R209, RZ, 0x3c, !PT ;  /* 0x000000d106067212 */ /* 0x000fe200078e3cff */
[----:B------:R-:W-:Y:S01]  /*28f0*/  IMAD.IADD R130, R130, 0x1, R9 ;  /* 0x0000000182827824 */ /* 0x000fe200078e0209 */
[----:B------:R-:W-:Y:S01]  /*2900*/  LOP3.LUT R10, R211, 0x30, R31, 0xf8, !PT ;  /* 0x00000030d30a7812 */ /* 0x000fe200078ef81f */
[----:B------:R-:W-:Y:S01]  /*2910*/  IMAD R131, R7, 0x2800, R210 ;  /* 0x0000280007837824 */ /* 0x000fe200078e02d2 */
[----:B------:R-:W-:Y:S01]  /*2920*/  SHF.R.S32.HI R116, RZ, 0x4, R29 ;  /* 0x00000004ff747819 */ /* 0x000fe2000001141d */
[----:B------:R-:W-:Y:S01]  /*2930*/  IMAD R11, R135, R99, R8 ;  /* 0x00000063870b7224 */ /* 0x000fe200078e0208 */
[----:B------:R-:W-:Y:S01]  /*2940*/  LOP3.LUT R10, R10, R5, RZ, 0x3c, !PT ;  /* 0x000000050a0a7212 */ /* 0x000fe200078e3cff */
[----:B------:R-:W-:Y:S01]  /*2950*/  IMAD R129, R7, 0x2800, R212 ;  /* 0x0000280007817824 */ /* 0x000fe200078e02d4 */
[----:B------:R-:W-:Y:S01]  /*2960*/  IADD3 R131, R131, R6, RZ ;  /* 0x0000000683837210 */ /* 0x000fe20007ffe0ff */
[----:B------:R-:W-:Y:S01]  /*2970*/  IMAD.IADD R27, R103, 0x1, R11 ;  /* 0x00000001671b7824 */ /* 0x000fe200078e020b */
[----:B------:R-:W-:Y:S01]  /*2980*/  SHF.L.U64.HI R6, R104, 0x7, R105 ;  /* 0x0000000768067819 */ /* 0x000fe20000010269 */
[----:B------:R-:W-:Y:S01]  /*2990*/  IMAD R9, R105, 0xa0, RZ ;  /* 0x000000a069097824 */ /* 0x000fe200078e02ff */
[----:B------:R-:W-:Y:S01]  /*29a0*/  SHF.L.U64.HI R8, R98, 0x7, R99 ;  /* 0x0000000762087819 */ /* 0x000fe20000010263 */
[C---:B------:R-:W-:Y:S01]  /*29b0*/  IMAD.SHL.U32 R7, R104.reuse, 0x80, RZ ;  /* 0x0000008068077824 */ /* 0x040fe200078e00ff */
[----:B------:R-:W-:Y:S01]  /*29c0*/  SHF.R.S32.HI R115, RZ, 0x4, R30 ;  /* 0x00000004ff737819 */ /* 0x000fe2000001141e */
[----:B------:R-:W-:Y:S01]  /*29d0*/  IMAD.WIDE.U32 R104, R104, 0xa0, RZ ;  /* 0x000000a068687825 */ /* 0x000fe200078e00ff */
[----:B------:R-:W-:-:S02]  /*29e0*/  SHF.R.S32.HI R114, RZ, 0x4, R31 ;  /* 0x00000004ff727819 */ /* 0x000fc4000001141f */
[----:B------:R-:W-:Y:S01]  /*29f0*/  LOP3.LUT R29, R29, 0xfffffff0, RZ, 0xc0, !PT ;  /* 0xfffffff01d1d7812 */ /* 0x000fe200078ec0ff */
[----:B------:R-:W-:Y:S01]  /*2a00*/  IMAD.WIDE.U32 R98, R98, 0xa0, RZ ;  /* 0x000000a062627825 */ /* 0x000fe200078e00ff */
[----:B------:R-:W-:Y:S02]  /*2a10*/  LOP3.LUT R30, R30, 0xfffffff0, RZ, 0xc0, !PT ;  /* 0xfffffff01e1e7812 */ /* 0x000fe400078ec0ff */
[----:B------:R-:W-:Y:S01]  /*2a20*/  LOP3.LUT R31, R31, 0xfffffff0, RZ, 0xc0, !PT ;  /* 0xfffffff01f1f7812 */ /* 0x000fe200078ec0ff */
[----:B------:R-:W-:Y:S01]  /*2a30*/  IMAD.IADD R129, R129, 0x1, R10 ;  /* 0x0000000181817824 */ /* 0x000fe200078e020a */
[----:B------:R-:W-:Y:S01]  /*2a40*/  LOP3.LUT R10, R21, 0x2, RZ, 0xc0, !PT ;  /* 0x00000002150a7812 */ /* 0x000fe200078ec0ff */
[----:B------:R-:W-:Y:S01]  /*2a50*/  IMAD.IADD R126, R105, 0x1, R9 ;  /* 0x00000001697e7824 */ /* 0x000fe200078e0209 */
[----:B------:R-:W-:Y:S01]  /*2a60*/  LOP3.LUT R9, R21, 0x1, RZ, 0xc0, !PT ;  /* 0x0000000115097812 */ /* 0x000fe200078ec0ff */
[----:B------:R-:W-:Y:S01]  /*2a70*/  IMAD.IADD R127, R99, 0x1, R127 ;  /* 0x00000001637f7824 */ /* 0x000fe200078e027f */
[----:B------:R-:W-:Y:S01]  /*2a80*/  LOP3.LUT R20, R21, 0x4, RZ, 0xc0, !PT ;  /* 0x0000000415147812 */ /* 0x000fe200078ec0ff */
[----:B------:R-:W-:Y:S01]  /*2a90*/  IMAD.IADD R26, R13, 0x1, R107 ;  /* 0x000000010d1a7824 */ /* 0x000fe200078e026b */
[----:B------:R-:W-:-:S02]  /*2aa0*/  @P5 LOP3.LUT R22, R22, 0x1, RZ, 0xfc, !PT ;  /* 0x0000000116165812 */ /* 0x000fc400078efcff */
[----:B------:R-:W-:Y:S02]  /*2ab0*/  LOP3.LUT R21, R21, 0x8, RZ, 0xc0, !PT ;  /* 0x0000000815157812 */ /* 0x000fe400078ec0ff */
[----:B------:R-:W-:Y:S02]  /*2ac0*/  IADD3 R25, R109, R13, RZ ;  /* 0x0000000d6d197210 */ /* 0x000fe40007ffe0ff */
[----:B------:R-:W-:Y:S02]  /*2ad0*/  SHF.R.S32.HI R112, RZ, 0x1f, R29 ;  /* 0x0000001fff707819 */ /* 0x000fe4000001141d */
[----:B------:R-:W-:Y:S02]  /*2ae0*/  SHF.R.S32.HI R111, RZ, 0x1f, R30 ;  /* 0x0000001fff6f7819 */ /* 0x000fe4000001141e */
[----:B------:R-:W-:Y:S02]  /*2af0*/  SHF.R.S32.HI R110, RZ, 0x1f, R31 ;  /* 0x0000001fff6e7819 */ /* 0x000fe4000001141f */
[----:B--2---:R-:W-:Y:S01]  /*2b00*/  R2P PR, R28, 0x6 ;  /* 0x000000061c007804 */ /* 0x004fe20000000000 */
[----:B------:R-:W-:-:S04]  /*2b10*/  IMAD.IADD R28, R11, 0x1, R101 ;  /* 0x000000010b1c7824 */ /* 0x000fc800078e0265 */
[----:B------:R-:W-:Y:S02]  /*2b20*/  SEL R122, R122, 0xffffffe0, !P1 ;  /* 0xffffffe07a7a7807 */ /* 0x000fe40004800000 */
[----:B------:R-:W-:Y:S02]  /*2b30*/  ISETP.GE.AND P1, PT, R196, UR4, PT ;  /* 0x00000004c4007c0c */ /* 0x000fe4000bf26270 */
[----:B------:R-:W-:Y:S02]  /*2b40*/  SEL R123, R123, 0xffffffc0, !P2 ;  /* 0xffffffc07b7b7807 */ /* 0x000fe40005000000 */
[----:B------:R-:W-:-:S03]  /*2b50*/  SEL R11, RZ, 0x20, P1 ;  /* 0x00000020ff0b7807 */ /* 0x000fc60000800000 */
[----:B------:R-:W-:Y:S01]  /*2b60*/  IMAD.IADD R128, R123, 0x1, R122 ;  /* 0x000000017b807824 */ /* 0x000fe200078e027a */
[C---:B------:R-:W-:Y:S02]  /*2b70*/  LOP3.LUT R11, R32.reuse, R11, RZ, 0xfc, !PT ;  /* 0x0000000b200b7212 */ /* 0x040fe400078efcff */
[----:B------:R-:W-:Y:S02]  /*2b80*/  LOP3.LUT R32, R32, 0x1, RZ, 0xc0, !PT ;  /* 0x0000000120207812 */ /* 0x000fe400078ec0ff */
[C---:B------:R-:W-:Y:S02]  /*2b90*/  LOP3.LUT R33, R11.reuse, 0x2, RZ, 0xc0, !PT ;  /* 0x000000020b217812 */ /* 0x040fe400078ec0ff */
[C---:B------:R-:W-:Y:S02]  /*2ba0*/  LOP3.LUT R34, R11.reuse, 0x4, RZ, 0xc0, !PT ;  /* 0x000000040b227812 */ /* 0x040fe400078ec0ff */
[C---:B------:R-:W-:Y:S02]  /*2bb0*/  LOP3.LUT R35, R11.reuse, 0x8, RZ, 0xc0, !PT ;  /* 0x000000080b237812 */ /* 0x040fe400078ec0ff */
[----:B------:R-:W-:-:S02]  /*2bc0*/  LOP3.LUT R36, R11, 0x10, RZ, 0xc0, !PT ;  /* 0x000000100b247812 */ /* 0x000fc400078ec0ff */
[----:B------:R-:W-:Y:S02]  /*2bd0*/  SHF.R.S32.HI R124, RZ, 0x1f, R0 ;  /* 0x0000001fff7c7819 */ /* 0x000fe40000011400 */
[----:B------:R-:W-:-:S07]  /*2be0*/  LOP3.LUT R37, R11, 0x20, RZ, 0xc0, !PT ;  /* 0x000000200b257812 */ /* 0x000fce00078ec0ff */
.L_x_2796:
[----:B0-----:R-:W0:Y:S01]  /*2bf0*/  LDC R40, c[0x0][0x430] ;  /* 0x00010c00ff287b82 */ /* 0x001e220000000800 */
[----:B------:R-:W-:-:S04]  /*2c00*/  VIADD R24, R24, 0xffffffff ;  /* 0xffffffff18187836 */ /* 0x000fc80000000000 */
[----:B----4-:R-:W-:-:S03]  /*2c10*/  IMAD R11, R24, 0xa0, R113 ;  /* 0x000000a0180b7824 */ /* 0x010fc600078e0271 */
[----:B-1----:R-:W1:Y:S01]  /*2c20*/  LDC R117, c[0x0][0x3f4] ;  /* 0x0000fd00ff757b82 */ /* 0x002e620000000800 */
        /* <DEDUP_REMOVED lines=13> */
[----:B------:R-:W-:Y:S01]  /*2d00*/  @!P1 IMAD R41, R0, R15, R38 ;  /* 0x0000000f00299224 */ /* 0x000fe200078e0226 */
[----:B------:R-:W-:-:S05]  /*2d10*/  @!P1 MOV R38, R11 ;  /* 0x0000000b00269202 */ /* 0x000fca0000000f00 */
[----:B------:R-:W-:-:S04]  /*2d20*/  @!P1 IMAD.WIDE.U32 R14, R0, R14, R38 ;  /* 0x0000000e000e9225 */ /* 0x000fc800078e0026 */
[----:B------:R-:W-:Y:S01]  /*2d30*/  @!P1 IMAD.IADD R15, R15, 0x1, R41 ;  /* 0x000000010f0f9824 */ /* 0x000fe200078e0229 */
[----:B--2---:R-:W-:Y:S01]  /*2d40*/  @!P1 LEA R12, P2, R14, R12, 0x2 ;  /* 0x0000000c0e0c9211 */ /* 0x004fe200078410ff */
[----:B------:R-:W-:-:S03]  /*2d50*/  IMAD.MOV.U32 R38, RZ, RZ, RZ ;  /* 0x000000ffff267224 */ /* 0x000fc600078e00ff */
[----:B------:R-:W-:Y:S02]  /*2d60*/  @!P1 LEA.HI.X R13, R14, R13, R15, 0x2, P2 ;  /* 0x0000000d0e0d9211 */ /* 0x000fe400010f140f */
[----:B------:R-:W-:-:S03]  /*2d70*/  ISETP.GT.AND P2, PT, R24, R119, PT ;  /* 0x000000771800720c */ /* 0x000fc60003f44270 */
[----:B------:R0:W5:Y:S01]  /*2d80*/  @!P1 LDG.E R38, desc[UR50][R12.64] ;  /* 0x000000320c269981 */ /* 0x000162000c1e1900 */
[----:B-1----:R-:W-:Y:S01]  /*2d90*/  ISETP.GE.AND P1, PT, R117, 0x1, PT ;  /* 0x000000017500780c */ /* 0x002fe20003f26270 */
[----:B------:R-:W-:Y:S01]  /*2da0*/  IMAD.MOV R39, RZ, RZ, -R11 ;  /* 0x000000ffff277224 */ /* 0x000fe200078e0a0b */
[----:B------:R-:W-:Y:S01]  /*2db0*/  LOP3.LUT R22, R22, 0xfffffffd, RZ, 0xc0, !PT ;  /* 0xfffffffd16167812 */ /* 0x000fe200078ec0ff */
[C---:B------:R-:W-:Y:S01]  /*2dc0*/  IMAD R41, R19.reuse, 0x7800, R218 ;  /* 0x0000780013297824 */ /* 0x040fe200078e02da */
[----:B------:R-:W-:Y:S05]  /*2dd0*/  YIELD ;  /* 0x0000000000007946 */ /* 0x000fea0003800000 */
[----:B------:R-:W-:Y:S01]  /*2de0*/  IMAD R11, R19, 0x7800, R221 ;  /* 0x00007800130b7824 */ /* 0x000fe200078e02dd */
[----:B------:R-:W-:Y:S01]  /*2df0*/  BSSY B0, `(.L_x_2691) ;  /* 0x0000cee000007945 */ /* 0x000fe20003800000 */
[----:B------:R-:W-:Y:S01]  /*2e00*/  IMAD R39, R40, R39, R43 ;  /* 0x0000002728277224 */ /* 0x000fe200078e022b */
[----:B------:R-:W-:Y:S01]  /*2e10*/  @P2 LOP3.LUT R22, R22, 0x2, RZ, 0xfc, !PT ;  /* 0x0000000216162812 */ /* 0x000fe200078efcff */
[----:B------:R-:W-:-:S02]  /*2e20*/  IMAD.IADD R41, R18, 0x1, R41 ;  /* 0x0000000112297824 */ /* 0x000fc400078e0229 */
[----:B------:R-:W-:Y:S01]  /*2e30*/  IMAD.IADD R40, R18, 0x1, R11 ;  /* 0x0000000112287824 */ /* 0x000fe200078e020b */
[----:B0-----:R-:W-:Y:S06]  /*2e40*/  @!P1 BRA `(.L_x_2692) ;  /* 0x000000c400e49947 */ /* 0x001fec0003800000 */
[----:B------:R-:W-:Y:S01]  /*2e50*/  SHF.R.S32.HI R92, RZ, 0x1f, R39 ;  /* 0x0000001fff5c7819 */ /* 0x000fe20000011427 */
[----:B------:R-:W-:Y:S01]  /*2e60*/  ULDC.64 UR4, c[0x0][0x300] ;  /* 0x0000c00000047ab9 */ /* 0x000fe20000000a00 */
[----:B-----5:R-:W-:Y:S01]  /*2e70*/  SHF.R.S32.HI R93, RZ, 0x1f, R38 ;  /* 0x0000001fff5d7819 */ /* 0x020fe20000011426 */
[----:B------:R-:W-:Y:S01]  /*2e80*/  IMAD.WIDE.U32 R12, R39, UR4, RZ ;  /* 0x00000004270c7c25 */ /* 0x000fe2000f8e00ff */
[----:B------:R-:W-:-:S03]  /*2e90*/  ULDC.64 UR6, c[0x0][0x2e8] ;  /* 0x0000ba0000067ab9 */ /* 0x000fc60000000a00 */
        /* <DEDUP_REMOVED lines=12> */
[----:B------:R-:W-:Y:S01]  /*2f60*/  IMAD R43, R11, R104, R14 ;  /* 0x000000680b2b7224 */ /* 0x000fe200078e020e */
[----:B------:R-:W-:Y:S01]  /*2f70*/  IADD3 R13, R13, R15, RZ ;  /* 0x0000000f0d0d7210 */ /* 0x000fe20007ffe0ff */
[----:B------:R-:W-:Y:S02]  /*2f80*/  IMAD R15, R127, R24, RZ ;  /* 0x000000187f0f7224 */ /* 0x000fe400078e02ff */
[C---:B------:R-:W-:Y:S01]  /*2f90*/  IMAD.WIDE.U32 R12, R191.reuse, UR4, R12 ;  /* 0x00000004bf0c7c25 */ /* 0x040fe2000f8e000c */
[----:B------:R-:W-:Y:S02]  /*2fa0*/  ULDC.U8 UR4, c[0x0][0x410] ;  /* 0x0001040000047ab9 */ /* 0x000fe40000000000 */
[----:B------:R-:W-:Y:S01]  /*2fb0*/  ISETP.NE.AND P1, PT, RZ, UR4, PT ;  /* 0x00000004ff007c0c */ /* 0x000fe2000bf25270 */
[----:B------:R-:W-:Y:S01]  /*2fc0*/  IMAD R120, R191, UR5, R13 ;  /* 0x00000005bf787c24 */ /* 0x000fe2000f8e020d */
[----:B------:R-:W-:Y:S01]  /*2fd0*/  IADD3 R121, P2, R12, UR6, RZ ;  /* 0x000000060c797c10 */ /* 0x000fe2000ff5e0ff */
[----:B------:R-:W-:-:S02]  /*2fe0*/  IMAD R45, R11, R98, R15 ;  /* 0x000000620b2d7224 */ /* 0x000fc400078e020f */
[----:B------:R-:W-:Y:S01]  /*2ff0*/  IMAD.WIDE.U32 R14, R104, R24, RZ ;  /* 0x00000018680e7225 */ /* 0x000fe200078e00ff */
[----:B------:R-:W-:-:S03]  /*3000*/  IADD3.X R120, R120, UR7, RZ, P2, !PT ;  /* 0x0000000778787c10 */ /* 0x000fc600097fe4ff */
        /* <DEDUP_REMOVED lines=56> */
.L_x_2695:
[----:B------:R-:W-:Y:S05]  /*3390*/  BSYNC B1 ;  /* 0x0000000000017941 */ /* 0x000fea0003800000 */
.L_x_2694:
[----:B0-----:R-:W-:Y:S01]  /*33a0*/  VIADD R44, R198, 0x80 ;  /* 0x00000080c62c7836 */ /* 0x001fe20000000000 */
        /* <DEDUP_REMOVED lines=11> */
[----:B------:R-:W-:Y:S01]  /*3460*/  CS2R R60, SRZ ;  /* 0x00000000003c7805 */ /* 0x000fe2000001ff00 */
[----:B-----5:R-:W-:Y:S01]  /*3470*/  IMAD.MOV.U32 R144, RZ, RZ, R66 ;  /* 0x000000ffff907224 */ /* 0x020fe200078e0042 */
[----:B------:R-:W-:Y:S01]  /*3480*/  CS2R R64, SRZ ;  /* 0x0000000000407805 */ /* 0x000fe2000001ff00 */
[----:B------:R-:W-:Y:S01]  /*3490*/  IMAD.MOV.U32 R147, RZ, RZ, R70 ;  /* 0x000000ffff937224 */ /* 0x000fe200078e0046 */
[----:B------:R-:W-:Y:S06]  /*34a0*/  @P4 BRA `(.L_x_2697) ;  /* 0x0000000000a04947 */ /* 0x000fec0003800000 */
        /* <DEDUP_REMOVED lines=40> */
.L_x_2697:
[----:B------:R-:W-:Y:S05]  /*3730*/  BSYNC B1 ;  /* 0x0000000000017941 */ /* 0x000fea0003800000 */
.L_x_2696:
        /* <DEDUP_REMOVED lines=9> */
[----:B------:R-:W-:Y:S02]  /*37d0*/  IMAD.MOV.U32 R151, RZ, RZ, R72 ;  /* 0x000000ffff977224 */ /* 0x000fe400078e0048 */
        /* <DEDUP_REMOVED lines=13> */
[----:B------:R-:W-:Y:S01]  /*38b0*/  IMAD.MOV.U32 R146, RZ, RZ, R64 ;  /* 0x000000ffff927224 */ /* 0x000fe200078e0040 */
[----:B------:R-:W-:Y:S06]  /*38c0*/  @!P1 BRA `(.L_x_2698) ;  /* 0x0000000000049947 */ /* 0x000fec0003800000 */
[----:B------:R-:W-:Y:S01]  /*38d0*/  BPT.TRAP 0x1 ;  /* 0x000000040000795c */ /* 0x000fe20000300000 */
.L_x_2698:
[----:B------:R-:W-:Y:S01]  /*38e0*/  LEA R95, R19, R18, 0x3 ;  /* 0x00000012135f7211 */ /* 0x000fe200078e18ff */
[----:B------:R-:W-:Y:S01]  /*38f0*/  BSSY B1, `(.L_x_2699) ;  /* 0x0000004000017945 */ /* 0x000fe20003800000 */
[----:B------:R-:W-:-:S04]  /*3900*/  SHF.L.U32 R96, R199, 0x1f, RZ ;  /* 0x0000001fc7607819 */ /* 0x000fc800000006ff */
[----:B------:R-:W1:Y:S02]  /*3910*/  SYNCS.PHASECHK.TRANS64.TRYWAIT P5, [R95+URZ+0x29890], R96 ;  /* 0x029890605f0075a7 */ /* 0x000e6400080a017f */
[----:B-1----:R-:W-:Y:S05]  /*3920*/  @!P5 BRA `(.L_x_2700) ;  /* 0x000002c8004cd947 */ /* 0x002fea0003800000 */
.L_x_3050:
[----:B------:R-:W-:Y:S05]  /*3930*/  BSYNC B1 ;  /* 0x0000000000017941 */ /* 0x000fea0003800000 */
.L_x_2699:
[----:B------:R-:W-:-:S03]  /*3940*/  UMOV UR4, 0xffffffff ;  /* 0xffffffff00047882 */ /* 0x000fc60000000000 */
[----:B------:R-:W-:Y:S05]  /*3950*/  BRA.DIV UR4, `(.L_x_2701) ;  /* 0x000002ca04547947 */ /* 0x000fea000b800000 */
[----:B------:R2:W3:Y:S04]  /*3960*/  SHFL.IDX PT, R149, R120, RZ, 0x1e1f ;  /* 0x001e1fff78957589 */ /* 0x0004e800000e0000 */
[----:B------:R2:W4:Y:S02]  /*3970*/  SHFL.IDX PT, R11, R121, RZ, 0x1e1f ;  /* 0x001e1fff790b7589 */ /* 0x00052400000e0000 */
.L_x_3054:
        /* <DEDUP_REMOVED lines=22> */
[--C-:B------:R-:W-:Y:S01]  /*3ae0*/  HADD2.F32 R89, -RZ, R161.reuse.H1_H1 ;  /* 0x300000a1ff597230 */ /* 0x100fe20000004100 */
[----:B------:R-:W-:Y:S01]  /*3af0*/  LOP3.LUT R163, R163, 0xff00, R162, 0xf8, !PT ;  /* 0x0000ff00a3a37812 */ /* 0x000fe200078ef8a2 */
[----:B------:R-:W-:Y:S01]  /*3b00*/  HADD2.F32 R165, -RZ, R88.H0_H0 ;  /* 0x20000058ffa57230 */ /* 0x000fe20000004100 */
[----:B------:R-:W-:Y:S01]  /*3b10*/  F2FP.F16.E4M3.UNPACK_B R162, R159.H1 ;  /* 0x0000009fffa2723e */ /* 0x000fe200030006ff */
[----:B------:R-:W-:Y:S01]  /*3b20*/  HADD2.F32 R161, -RZ, R161.H0_H0 ;  /* 0x200000a1ffa17230 */ /* 0x000fe20000004100 */
[----:B------:R-:W-:-:S02]  /*3b30*/  F2FP.F16.E4M3.UNPACK_B R160, R160 ;  /* 0x000000a0ffa0723e */ /* 0x000fc400020006ff */
[-C--:B------:R-:W-:Y:S01]  /*3b40*/  FMUL.FTZ R166, R89, R165.reuse ;  /* 0x000000a559a67220 */ /* 0x080fe20000410000 */
[--C-:B------:R-:W-:Y:S02]  /*3b50*/  HADD2.F32 R164, -RZ, R162.reuse.H0_H0 ;  /* 0x200000a2ffa47230 */ /* 0x100fe40000004100 */
[----:B------:R-:W-:Y:S01]  /*3b60*/  FMUL.FTZ R165, R161, R165 ;  /* 0x000000a5a1a57220 */ /* 0x000fe20000410000 */
[----:B------:R-:W-:Y:S01]  /*3b70*/  HADD2.F32 R162, -RZ, R162.H1_H1 ;  /* 0x300000a2ffa27230 */ /* 0x000fe20000004100 */
[----:B------:R-:W-:Y:S02]  /*3b80*/  F2FP.F16.E4M3.UNPACK_B R159, R159 ;  /* 0x0000009fff9f723e */ /* 0x000fe400020006ff */
[-C--:B------:R-:W-:Y:S01]  /*3b90*/  FFMA.FTZ R89, R89, R164.reuse, R165 ;  /* 0x000000a459597223 */ /* 0x080fe200000100a5 */
        /* <DEDUP_REMOVED lines=9> */
[----:B------:R-:W-:Y:S02]  /*3c30*/  IMAD.U32 R13, R86, 0x10000, RZ ;  /* 0x00010000560d7824 */ /* 0x000fe400078e00ff */
[----:B------:R-:W-:Y:S01]  /*3c40*/  IMAD.MOV.U32 R86, RZ, RZ, R15 ;  /* 0x000000ffff567224 */ /* 0x000fe200078e000f */
        /* <DEDUP_REMOVED lines=15> */
[-C--:B------:R-:W-:Y:S02]  /*3d40*/  F2FP.F16.E4M3.UNPACK_B R88, R14.reuse ;  /* 0x0000000eff58723e */ /* 0x080fe400020006ff */
        /* <DEDUP_REMOVED lines=10> */
[C---:B------:R-:W-:Y:S01]  /*3df0*/  FFMA.FTZ R165, R86.reuse, R15, -R165 ;  /* 0x0000000f56a57223 */ /* 0x040fe200000108a5 */
        /* <DEDUP_REMOVED lines=25> */
[----:B------:R-:W-:Y:S01]  /*3f90*/  FMUL.FTZ R161, R15, R164 ;  /* 0x000000a40fa17220 */ /* 0x000fe20000410000 */
        /* <DEDUP_REMOVED lines=9> */
[-C--:B------:R-:W-:Y:S02]  /*4030*/  FMUL.FTZ R87, R12, R160.reuse ;  /* 0x000000a00c577220 */ /* 0x080fe40000410000 */
[C---:B------:R-:W-:Y:S02]  /*4040*/  FMUL.FTZ R160, R15.reuse, R160 ;  /* 0x000000a00fa07220 */ /* 0x040fe40000410000 */
[-C--:B------:R-:W-:Y:S01]  /*4050*/  FFMA.FTZ R87, R15, R159.reuse, -R87 ;  /* 0x0000009f0f577223 */ /* 0x080fe20000010857 */
[----:B------:R-:W-:Y:S01]  /*4060*/  F2FP.SATFINITE.E4M3.F32.PACK_AB_MERGE_C R15, R166, R168, R165 ;  /* 0x000000a8a60f723e */ /* 0x000fe200048070a5 */
[----:B------:R-:W-:-:S05]  /*4070*/  FFMA.FTZ R160, R12, R159, R160 ;  /* 0x0000009f0ca07223 */ /* 0x000fca00000100a0 */
[----:B------:R-:W-:-:S07]  /*4080*/  F2FP.SATFINITE.E4M3.F32.PACK_AB_MERGE_C R12, R160, R87, R161 ;  /* 0x00000057a00c723e */ /* 0x000fce00048070a1 */
.L_x_2707:
[----:B------:R-:W-:Y:S05]  /*4090*/  BSYNC B3 ;  /* 0x0000000000037941 */ /* 0x000fea0003800000 */
.L_x_2706:
[----:B----4-:R-:W-:-:S04]  /*40a0*/  IADD3 R86, P2, R16, R11, RZ ;  /* 0x0000000b10567210 */ /* 0x010fc80007f5e0ff */
[----:B---3--:R-:W-:-:S05]  /*40b0*/  IADD3.X R87, R149, R17, RZ, P2, !PT ;  /* 0x0000001195577210 */ /* 0x008fca00017fe4ff */
[----:B0-----:R0:W-:Y:S04]  /*40c0*/  ST.E.128 desc[UR50][R86.64], R12 ;  /* 0x0000000c56007985 */ /* 0x0011e8000c101d32 */
.L_x_2705:
[----:B------:R-:W-:Y:S05]  /*40d0*/  BSYNC B2 ;  /* 0x0000000000027941 */ /* 0x000fea0003800000 */
.L_x_2704:
        /* <DEDUP_REMOVED lines=12> */
[----:B------:R-:W-:Y:S02]  /*41a0*/  LOP3.LUT R88, R85, 0xff0000ff, RZ, 0xc0, !PT ;  /* 0xff0000ff55587812 */ /* 0x000fe400078ec0ff */
[----:B------:R-:W-:Y:S01]  /*41b0*/  LOP3.LUT R83, R84, 0xff00, R83, 0xf8, !PT ;  /* 0x0000ff0054537812 */ /* 0x000fe200078ef853 */
[----:B------:R-:W-:Y:S01]  /*41c0*/  IMAD.U32 R84, R87, 0x10000, RZ ;  /* 0x0001000057547824 */ /* 0x000fe200078e00ff */
[----:B------:R-:W-:Y:S01]  /*41d0*/  SHF.R.U32.HI R82, RZ, 0x10, R85 ;  /* 0x00000010ff527819 */ /* 0x000fe20000011655 */
[----:B------:R-:W-:Y:S01]  /*41e0*/  IMAD.SHL.U32 R85, R86, 0x100, RZ ;  /* 0x0000010056557824 */ /* 0x000fe200078e00ff */
[----:B0-----:R-:W-:-:S02]  /*41f0*/  F2FP.F16.E4M3.UNPACK_B R89, R13 ;  /* 0x0000000dff59723e */ /* 0x001fc400020006ff */
[----:B------:R-:W-:Y:S02]  /*4200*/  LOP3.LUT R83, R83, 0xff0000, R84, 0xf8, !PT ;  /* 0x00ff000053537812 */ /* 0x000fe400078ef854 */
[-C--:B------:R-:W-:Y:S02]  /*4210*/  F2FP.F16.E4M3.UNPACK_B R84, R157.reuse.H1 ;  /* 0x0000009dff54723e */ /* 0x080fe400030006ff */
[----:B------:R-:W-:Y:S01]  /*4220*/  LOP3.LUT R88, R88, 0xff00, R85, 0xf8, !PT ;  /* 0x0000ff0058587812 */ /* 0x000fe200078ef855 */
[--C-:B------:R-:W-:Y:S01]  /*4230*/  HADD2.F32 R85, -RZ, R89.reuse.H1_H1 ;  /* 0x30000059ff557230 */ /* 0x100fe20000004100 */
[-C--:B------:R-:W-:Y:S01]  /*4240*/  F2FP.F16.E4M3.UNPACK_B R87, R158.reuse.H1 ;  /* 0x0000009eff57723e */ /* 0x080fe200030006ff */
        /* <DEDUP_REMOVED lines=8> */
[-C--:B------:R-:W-:Y:S01]  /*42d0*/  FFMA.FTZ R86, R89, R160.reuse, -R86 ;  /* 0x000000a059567223 */ /* 0x080fe20000010856 */
[----:B------:R-:W-:Y:S02]  /*42e0*/  F2FP.F16.E4M3.UNPACK_B R89, R13.H1 ;  /* 0x0000000dff59723e */ /* 0x000fe400030006ff */
[----:B------:R-:W-:Y:S01]  /*42f0*/  FFMA.FTZ R85, R85, R160, R162 ;  /* 0x000000a055557223 */ /* 0x000fe200000100a2 */
[----:B------:R-:W-:Y:S02]  /*4300*/  HADD2.F32 R160, -RZ, R87.H1_H1 ;  /* 0x30000057ffa07230 */ /* 0x000fe40000004100 */
[----:B------:R-:W-:-:S02]  /*4310*/  HADD2.F32 R13, -RZ, R89.H1_H1 ;  /* 0x30000059ff0d7230 */ /* 0x000fc40000004100 */
[----:B------:R-:W-:-:S03]  /*4320*/  HADD2.F32 R89, -RZ, R89.H0_H0 ;  /* 0x20000059ff597230 */ /* 0x000fc60000004100 */
[-C--:B------:R-:W-:Y:S02]  /*4330*/  FMUL.FTZ R162, R13, R84.reuse ;  /* 0x000000540da27220 */ /* 0x080fe40000410000 */
        /* <DEDUP_REMOVED lines=9> */
[----:B------:R-:W-:Y:S01]  /*43d0*/  F2FP.F16.E4M3.UNPACK_B R88, R13.H1 ;  /* 0x0000000dff58723e */ /* 0x000fe200030006ff */
[----:B------:R-:W-:Y:S01]  /*43e0*/  HADD2.F32 R15, -RZ, R15.H1_H1 ;  /* 0x3000000fff0f7230 */ /* 0x000fe20000004100 */
[----:B------:R-:W-:Y:S01]  /*43f0*/  F2FP.F16.E4M3.UNPACK_B R82, R82.H1 ;  /* 0x00000052ff52723e */ /* 0x000fe200030006ff */
[----:B------:R-:W-:Y:S01]  /*4400*/  HADD2.F32 R89, -RZ, R160.H1_H1 ;  /* 0x300000a0ff597230 */ /* 0x000fe20000004100 */
[----:B------:R-:W-:Y:S01]  /*4410*/  F2FP.SATFINITE.E4M3.F32.PACK_AB_MERGE_C R84, R87, R84, RZ ;  /* 0x000000545754723e */ /* 0x000fe200048070ff */
[----:B------:R-:W-:Y:S01]  /*4420*/  HADD2.F32 R161, -RZ, R88.H0_H0 ;  /* 0x20000058ffa17230 */ /* 0x000fe20000004100 */
[----:B------:R-:W-:Y:S01]  /*4430*/  F2FP.F16.E4M3.UNPACK_B R87, R14 ;  /* 0x0000000eff57723e */ /* 0x000fe200020006ff */
[----:B------:R-:W-:Y:S01]  /*4440*/  HADD2.F32 R160, -RZ, R160.H0_H0 ;  /* 0x200000a0ffa07230 */ /* 0x000fe20000004100 */
[----:B------:R-:W-:Y:S01]  /*4450*/  F2FP.F16.E4M3.UNPACK_B R83, R83 ;  /* 0x00000053ff53723e */ /* 0x000fe200020006ff */
[----:B------:R-:W-:-:S02]  /*4460*/  HADD2.F32 R88, -RZ, R88.H1_H1 ;  /* 0x30000058ff587230 */ /* 0x000fc40000004100 */
[----:B------:R-:W-:Y:S01]  /*4470*/  FMUL.FTZ R162, R89, R161 ;  /* 0x000000a159a27220 */ /* 0x000fe20000410000 */
[----:B------:R-:W-:Y:S01]  /*4480*/  F2FP.SATFINITE.E4M3.F32.PACK_AB_MERGE_C R85, R85, R86, R84 ;  /* 0x000000565555723e */ /* 0x000fe20004807054 */
[--C-:B------:R-:W-:Y:S02]  /*4490*/  HADD2.F32 R86, -RZ, R83.reuse.H0_H0 ;  /* 0x20000053ff567230 */ /* 0x100fe40000004100 */
[C---:B------:R-:W-:Y:S01]  /*44a0*/  FFMA.FTZ R162, R160.reuse, R159, -R162 ;  /* 0x0000009fa0a27223 */ /* 0x040fe200000108a2 */
[----:B------:R-:W-:Y:S01]  /*44b0*/  FMUL.FTZ R160, R160, R161 ;  /* 0x000000a1a0a07220 */ /* 0x000fe20000410000 */
[----:B------:R-:W-:Y:S01]  /*44c0*/  F2FP.F16.E4M3.UNPACK_B R14, R14.H1 ;  /* 0x0000000eff0e723e */ /* 0x000fe200030006ff */
[----:B------:R-:W-:Y:S02]  /*44d0*/  HADD2.F32 R83, -RZ, R83.H1_H1 ;  /* 0x30000053ff537230 */ /* 0x000fe40000004100 */
[----:B------:R-:W-:Y:S01]  /*44e0*/  FFMA.FTZ R160, R89, R159, R160 ;  /* 0x0000009f59a07223 */ /* 0x000fe200000100a0 */
[----:B------:R-:W-:-:S02]  /*44f0*/  HADD2.F32 R89, -RZ, R82.H1_H1 ;  /* 0x30000052ff597230 */ /* 0x000fc40000004100 */
[----:B------:R-:W-:-:S03]  /*4500*/  HADD2.F32 R82, -RZ, R82.H0_H0 ;  /* 0x20000052ff527230 */ /* 0x000fc60000004100 */
[----:B------:R-:W-:-:S04]  /*4510*/  FMUL.FTZ R159, R89, R88 ;  /* 0x00000058599f7220 */ /* 0x000fc80000410000 */
[C---:B------:R-:W-:Y:S01]  /*4520*/  FFMA.FTZ R159, R82.reuse, R15, -R159 ;  /* 0x0000000f529f7223 */ /* 0x040fe2000001089f */
[----:B------:R-:W-:-:S04]  /*4530*/  FMUL.FTZ R82, R82, R88 ;  /* 0x0000005852527220 */ /* 0x000fc80000410000 */
[----:B------:R-:W-:Y:S01]  /*4540*/  FFMA.FTZ R82, R89, R15, R82 ;  /* 0x0000000f59527223 */ /* 0x000fe20000010052 */
[----:B------:R-:W-:Y:S01]  /*4550*/  F2FP.F16.E4M3.UNPACK_B R15, R13 ;  /* 0x0000000dff0f723e */ /* 0x000fe200020006ff */
[--C-:B------:R-:W-:Y:S02]  /*4560*/  HADD2.F32 R13, -RZ, R87.reuse.H1_H1 ;  /* 0x30000057ff0d7230 */ /* 0x100fe40000004100 */
[----:B------:R-:W-:Y:S01]  /*4570*/  HADD2.F32 R87, -RZ, R87.H0_H0 ;  /* 0x20000057ff577230 */ /* 0x000fe20000004100 */
[----:B------:R-:W-:Y:S01]  /*4580*/  F2FP.SATFINITE.E4M3.F32.PACK_AB_MERGE_C R159, R82, R159, RZ ;  /* 0x0000009f529f723e */ /* 0x000fe200048070ff */
[----:B------:R-:W-:-:S05]  /*4590*/  HADD2.F32 R88, -RZ, R15.H0_H0 ;  /* 0x2000000fff587230 */ /* 0x000fca0000004100 */
[-C--:B------:R-:W-:Y:S01]  /*45a0*/  FMUL.FTZ R84, R13, R88.reuse ;  /* 0x000000580d547220 */ /* 0x080fe20000410000 */
[----:B------:R-:W-:-:S03]  /*45b0*/  FMUL.FTZ R88, R87, R88 ;  /* 0x0000005857587220 */ /* 0x000fc60000410000 */
[-C--:B------:R-:W-:Y:S01]  /*45c0*/  FFMA.FTZ R84, R87, R86.reuse, -R84 ;  /* 0x0000005657547223 */ /* 0x080fe20000010854 */
[----:B------:R-:W-:Y:S01]  /*45d0*/  FFMA.FTZ R13, R13, R86, R88 ;  /* 0x000000560d0d7223 */ /* 0x000fe20000010058 */
[----:B------:R-:W-:Y:S02]  /*45e0*/  HADD2.F32 R86, -RZ, R15.H1_H1 ;  /* 0x3000000fff567230 */ /* 0x000fe40000004100 */
[--C-:B------:R-:W-:Y:S02]  /*45f0*/  HADD2.F32 R15, -RZ, R14.reuse.H1_H1 ;  /* 0x3000000eff0f7230 */ /* 0x100fe40000004100 */
[----:B------:R-:W-:Y:S02]  /*4600*/  HADD2.F32 R14, -RZ, R14.H0_H0 ;  /* 0x2000000eff0e7230 */ /* 0x000fe40000004100 */
[--C-:B------:R-:W-:Y:S02]  /*4610*/  HADD2.F32 R88, -RZ, R157.reuse.H1_H1 ;  /* 0x3000009dff587230 */ /* 0x100fe40000004100 */
[----:B------:R-:W-:Y:S01]  /*4620*/  FMUL.FTZ R87, R15, R86 ;  /* 0x000000560f577220 */ /* 0x000fe20000410000 */
[----:B------:R-:W-:-:S02]  /*4630*/  HADD2.F32 R157, -RZ, R157.H0_H0 ;  /* 0x2000009dff9d7230 */ /* 0x000fc40000004100 */
[C---:B------:R-:W-:Y:S01]  /*4640*/  FMUL.FTZ R86, R14.reuse, R86 ;  /* 0x000000560e567220 */ /* 0x040fe20000410000 */
[-C--:B------:R-:W-:Y:S01]  /*4650*/  FFMA.FTZ R14, R14, R83.reuse, -R87 ;  /* 0x000000530e0e7223 */ /* 0x080fe20000010857 */
[----:B------:R-:W-:Y:S02]  /*4660*/  F2FP.F16.E4M3.UNPACK_B R87, R12.H1 ;  /* 0x0000000cff57723e */ /* 0x000fe400030006ff */
[----:B------:R-:W-:Y:S01]  /*4670*/  FFMA.FTZ R15, R15, R83, R86 ;  /* 0x000000530f0f7223 */ /* 0x000fe20000010056 */
[----:B------:R-:W-:Y:S02]  /*4680*/  HADD2.F32 R86, -RZ, R158.H1_H1 ;  /* 0x3000009eff567230 */ /* 0x000fe40000004100 */
[--C-:B------:R-:W-:Y:S02]  /*4690*/  HADD2.F32 R83, -RZ, R87.reuse.H1_H1 ;  /* 0x30000057ff537230 */ /* 0x100fe40000004100 */
[----:B------:R-:W-:Y:S01]  /*46a0*/  F2FP.SATFINITE.E4M3.F32.PACK_AB_MERGE_C R14, R15, R14, RZ ;  /* 0x0000000e0f0e723e */ /* 0x000fe200048070ff */
[----:B------:R-:W-:Y:S01]  /*46b0*/  HADD2.F32 R87, -RZ, R87.H0_H0 ;  /* 0x20000057ff577230 */ /* 0x000fe20000004100 */
[----:B------:R-:W-:Y:S01]  /*46c0*/  F2FP.SATFINITE.E4M3.F32.PACK_AB_MERGE_C R15, R160, R162, R159 ;  /* 0x000000a2a00f723e */ /* 0x000fe2000480709f */
[----:B------:R-:W-:Y:S01]  /*46d0*/  FMUL.FTZ R164, R83, R88 ;  /* 0x0000005853a47220 */ /* 0x000fe20000410000 */
[----:B------:R-:W-:-:S02]  /*46e0*/  F2FP.SATFINITE.E4M3.F32.PACK_AB_MERGE_C R14, R13, R84, R14 ;  /* 0x000000540d0e723e */ /* 0x000fc4000480700e */
[C---:B------:R-:W-:Y:S01]  /*46f0*/  FMUL.FTZ R88, R87.reuse, R88 ;  /* 0x0000005857587220 */ /* 0x040fe20000410000 */
[----:B------:R-:W-:Y:S02]  /*4700*/  IMAD.MOV.U32 R13, RZ, RZ, R85 ;  /* 0x000000ffff0d7224 */ /* 0x000fe400078e0055 */
[-C--:B------:R-:W-:Y:S01]  /*4710*/  FFMA.FTZ R87, R87, R86.reuse, -R164 ;  /* 0x0000005657577223 */ /* 0x080fe200000108a4 */
[----:B------:R-:W-:Y:S01]  /*4720*/  FFMA.FTZ R88, R83, R86, R88 ;  /* 0x0000005653587223 */ /* 0x000fe20000010058 */
[----:B------:R-:W-:Y:S01]  /*4730*/  F2FP.F16.E4M3.UNPACK_B R86, R12 ;  /* 0x0000000cff56723e */ /* 0x000fe200020006ff */
[----:B------:R-:W-:-:S03]  /*4740*/  HADD2.F32 R83, -RZ, R158.H0_H0 ;  /* 0x2000009eff537230 */ /* 0x000fc60000004100 */
        /* <DEDUP_REMOVED lines=8> */
.L_x_2711:
[----:B------:R-:W-:Y:S05]  /*47d0*/  BSYNC B3 ;  /* 0x0000000000037941 */ /* 0x000fea0003800000 */
.L_x_2710:
[----:B------:R-:W-:-:S04]  /*47e0*/  SHF.L.U32 R84, R192, 0x4, RZ ;  /* 0x00000004c0547819 */ /* 0x000fc800000006ff */
[----:B----4-:R-:W-:-:S04]  /*47f0*/  IADD3 R82, P2, R11, R84, RZ ;  /* 0x000000540b527210 */ /* 0x010fc80007f5e0ff */
[----:B---3--:R-:W-:-:S05]  /*4800*/  LEA.HI.X.SX32 R83, R84, R149, 0x1, P2 ;  /* 0x0000009554537211 */ /* 0x008fca00010f0eff */
[----:B0-----:R0:W-:Y:S04]  /*4810*/  ST.E.128 desc[UR50][R82.64], R12 ;  /* 0x0000000c52007985 */ /* 0x0011e8000c101d32 */
.L_x_2709:
[----:B------:R-:W-:Y:S05]  /*4820*/  BSYNC B2 ;  /* 0x0000000000027941 */ /* 0x000fea0003800000 */
.L_x_2708:
        /* <DEDUP_REMOVED lines=10> */
[----:B---3--:R-:W-:Y:S01]  /*48d0*/  IMAD.MOV.U32 R80, RZ, RZ, R13 ;  /* 0x000000ffff507224 */ /* 0x008fe200078e000d */
[-C--:B------:R-:W-:Y:S02]  /*48e0*/  F2FP.F16.E4M3.UNPACK_B R84, R155.reuse.H1 ;  /* 0x0000009bff54723e */ /* 0x080fe400030006ff */
[----:B------:R-:W-:Y:S02]  /*48f0*/  F2FP.F16.E4M3.UNPACK_B R13, R154.H1 ;  /* 0x0000009aff0d723e */ /* 0x000fe400030006ff */
[----:B------:R-:W-:Y:S01]  /*4900*/  F2FP.F16.E4M3.UNPACK_B R78, R80 ;  /* 0x00000050ff4e723e */ /* 0x000fe200020006ff */
[----:B------:R-:W-:Y:S01]  /*4910*/  HADD2.F32 R85, -RZ, R84.H0_H0 ;  /* 0x20000054ff557230 */ /* 0x000fe20000004100 */
[----:B------:R-:W-:Y:S01]  /*4920*/  F2FP.F16.E4M3.UNPACK_B R88, R155 ;  /* 0x0000009bff58723e */ /* 0x000fe200020006ff */
[----:B------:R-:W-:Y:S02]  /*4930*/  HADD2.F32 R87, -RZ, R13.H0_H0 ;  /* 0x2000000dff577230 */ /* 0x000fe40000004100 */
[----:B------:R-:W-:-:S02]  /*4940*/  HADD2.F32 R86, -RZ, R78.H1_H1 ;  /* 0x3000004eff567230 */ /* 0x000fc40000004100 */
[----:B------:R-:W-:Y:S02]  /*4950*/  HADD2.F32 R78, -RZ, R78.H0_H0 ;  /* 0x2000004eff4e7230 */ /* 0x000fe40000004100 */
[----:B------:R-:W-:Y:S02]  /*4960*/  HADD2.F32 R84, -RZ, R84.H1_H1 ;  /* 0x30000054ff547230 */ /* 0x000fe40000004100 */
[-C--:B------:R-:W-:Y:S01]  /*4970*/  FMUL.FTZ R89, R86, R85.reuse ;  /* 0x0000005556597220 */ /* 0x080fe20000410000 */
[----:B------:R-:W-:Y:S02]  /*4980*/  HADD2.F32 R13, -RZ, R13.H1_H1 ;  /* 0x3000000dff0d7230 */ /* 0x000fe40000004100 */
[C---:B------:R-:W-:Y:S01]  /*4990*/  FMUL.FTZ R157, R78.reuse, R85 ;  /* 0x000000554e9d7220 */ /* 0x040fe20000410000 */
[----:B------:R-:W-:-:S03]  /*49a0*/  FFMA.FTZ R85, R78, R87, -R89 ;  /* 0x000000574e557223 */ /* 0x000fc60000010859 */
[----:B------:R-:W-:Y:S01]  /*49b0*/  FFMA.FTZ R78, R86, R87, R157 ;  /* 0x00000057564e7223 */ /* 0x000fe2000001009d */
[----:B------:R-:W-:Y:S01]  /*49c0*/  F2FP.F16.E4M3.UNPACK_B R86, R80.H1 ;  /* 0x00000050ff56723e */ /* 0x000fe200030006ff */
[----:B------:R-:W-:-:S04]  /*49d0*/  IMAD.MOV.U32 R80, RZ, RZ, R12 ;  /* 0x000000ffff507224 */ /* 0x000fc800078e000c */
[--C-:B------:R-:W-:Y:S01]  /*49e0*/  HADD2.F32 R87, -RZ, R86.reuse.H1_H1 ;  /* 0x30000056ff577230 */ /* 0x100fe20000004100 */
[-C--:B------:R-:W-:Y:S01]  /*49f0*/  F2FP.F16.E4M3.UNPACK_B R12, R80.reuse.H1 ;  /* 0x00000050ff0c723e */ /* 0x080fe200030006ff */
[----:B------:R-:W-:Y:S01]  /*4a00*/  HADD2.F32 R86, -RZ, R86.H0_H0 ;  /* 0x20000056ff567230 */ /* 0x000fe20000004100 */
[----:B------:R-:W-:Y:S02]  /*4a10*/  F2FP.F16.E4M3.UNPACK_B R80, R80 ;  /* 0x00000050ff50723e */ /* 0x000fe400020006ff */
[CC--:B------:R-:W-:Y:S02]  /*4a20*/  FMUL.FTZ R89, R87.reuse, R84.reuse ;  /* 0x0000005457597220 */ /* 0x0c0fe40000410000 */
[C---:B------:R-:W-:Y:S02]  /*4a30*/  FMUL.FTZ R84, R86.reuse, R84 ;  /* 0x0000005456547220 */ /* 0x040fe40000410000 */
[-C--:B------:R-:W-:Y:S02]  /*4a40*/  FFMA.FTZ R86, R86, R13.reuse, -R89 ;  /* 0x0000000d56567223 */ /* 0x080fe40000010859 */
[----:B------:R-:W-:Y:S01]  /*4a50*/  FFMA.FTZ R87, R87, R13, R84 ;  /* 0x0000000d57577223 */ /* 0x000fe20000010054 */
[----:B------:R-:W-:Y:S01]  /*4a60*/  F2FP.F16.E4M3.UNPACK_B R84, R154 ;  /* 0x0000009aff54723e */ /* 0x000fe200020006ff */
[----:B------:R-:W-:-:S02]  /*4a70*/  HADD2.F32 R154, -RZ, R88.H1_H1 ;  /* 0x30000058ff9a7230 */ /* 0x000fc40000004100 */
[--C-:B------:R-:W-:Y:S01]  /*4a80*/  HADD2.F32 R13, -RZ, R12.reuse.H1_H1 ;  /* 0x3000000cff0d7230 */ /* 0x100fe20000004100 */
[----:B------:R-:W-:Y:S01]  /*4a90*/  F2FP.SATFINITE.E4M3.F32.PACK_AB_MERGE_C R86, R87, R86, RZ ;  /* 0x000000565756723e */ /* 0x000fe200048070ff */
[----:B------:R-:W-:Y:S02]  /*4aa0*/  HADD2.F32 R12, -RZ, R12.H0_H0 ;  /* 0x2000000cff0c7230 */ /* 0x000fe40000004100 */
[----:B------:R-:W-:Y:S02]  /*4ab0*/  HADD2.F32 R89, -RZ, R84.H1_H1 ;  /* 0x30000054ff597230 */ /* 0x000fe40000004100 */
[-C--:B------:R-:W-:Y:S01]  /*4ac0*/  FMUL.FTZ R155, R13, R154.reuse ;  /* 0x0000009a0d9b7220 */ /* 0x080fe20000410000 */
[----:B------:R-:W-:Y:S02]  /*4ad0*/  HADD2.F32 R87, -RZ, R88.H0_H0 ;  /* 0x20000058ff577230 */ /* 0x000fe40000004100 */
[----:B------:R-:W-:Y:S01]  /*4ae0*/  FMUL.FTZ R154, R12, R154 ;  /* 0x0000009a0c9a7220 */ /* 0x000fe20000410000 */
[----:B------:R-:W-:-:S02]  /*4af0*/  HADD2.F32 R88, -RZ, R80.H1_H1 ;  /* 0x30000050ff587230 */ /* 0x000fc40000004100 */
[-C--:B------:R-:W-:Y:S01]  /*4b00*/  FFMA.FTZ R12, R12, R89.reuse, -R155 ;  /* 0x000000590c0c7223 */ /* 0x080fe2000001089b */
[----:B------:R-:W-:Y:S02]  /*4b10*/  HADD2.F32 R80, -RZ, R80.H0_H0 ;  /* 0x20000050ff507230 */ /* 0x000fe40000004100 */
[----:B------:R-:W-:Y:S01]  /*4b20*/  FFMA.FTZ R13, R13, R89, R154 ;  /* 0x000000590d0d7223 */ /* 0x000fe2000001009a */
[----:B------:R-:W-:Y:S02]  /*4b30*/  HADD2.F32 R89, -RZ, R84.H0_H0 ;  /* 0x20000054ff597230 */ /* 0x000fe40000004100 */
[----:B------:R-:W-:Y:S01]  /*4b40*/  FMUL.FTZ R155, R88, R87 ;  /* 0x00000057589b7220 */ /* 0x000fe20000410000 */
[----:B------:R-:W-:Y:S01]  /*4b50*/  F2FP.SATFINITE.E4M3.F32.PACK_AB_MERGE_C R78, R78, R85, R86 ;  /* 0x000000554e4e723e */ /* 0x000fe20004807056 */
[C---:B------:R-:W-:Y:S01]  /*4b60*/  FMUL.FTZ R157, R80.reuse, R87 ;  /* 0x00000057509d7220 */ /* 0x040fe20000410000 */
[----:B------:R-:W-:Y:S01]  /*4b70*/  SHF.R.U32.HI R85, RZ, 0x8, R81 ;  /* 0x00000008ff557819 */ /* 0x000fe20000011651 */
[-C--:B------:R-:W-:Y:S01]  /*4b80*/  FFMA.FTZ R87, R80, R89.reuse, -R155 ;  /* 0x0000005950577223 */ /* 0x080fe2000001089b */
[----:B------:R-:W-:Y:S01]  /*4b90*/  LOP3.LUT R86, R81, 0xff0000ff, RZ, 0xc0, !PT ;  /* 0xff0000ff51567812 */ /* 0x000fe200078ec0ff */
[----:B------:R-:W-:Y:S01]  /*4ba0*/  FFMA.FTZ R80, R88, R89, R157 ;  /* 0x0000005958507223 */ /* 0x000fe2000001009d */
[----:B------:R-:W-:Y:S01]  /*4bb0*/  SHF.R.U32.HI R88, RZ, 0x10, R81 ;  /* 0x00000010ff587819 */ /* 0x000fe20000011651 */
[----:B------:R-:W-:Y:S01]  /*4bc0*/  IMAD.SHL.U32 R81, R85, 0x100, RZ ;  /* 0x0000010055517824 */ /* 0x000fe200078e00ff */
[----:B------:R-:W-:-:S02]  /*4bd0*/  SHF.R.U32.HI R89, RZ, 0x8, R79 ;  /* 0x00000008ff597819 */ /* 0x000fc4000001164f */
[----:B------:R-:W-:Y:S02]  /*4be0*/  SHF.R.U32.HI R154, RZ, 0x10, R79 ;  /* 0x00000010ff9a7819 */ /* 0x000fe4000001164f */
[----:B------:R-:W-:Y:S02]  /*4bf0*/  LOP3.LUT R81, R86, 0xff00, R81, 0xf8, !PT ;  /* 0x0000ff0056517812 */ /* 0x000fe400078ef851 */
[----:B------:R-:W-:Y:S01]  /*4c00*/  LOP3.LUT R84, R79, 0xff0000ff, RZ, 0xc0, !PT ;  /* 0xff0000ff4f547812 */ /* 0x000fe200078ec0ff */
[----:B------:R-:W-:Y:S01]  /*4c10*/  IMAD.SHL.U32 R79, R89, 0x100, RZ ;  /* 0x00000100594f7824 */ /* 0x000fe200078e00ff */
[----:B------:R-:W-:Y:S01]  /*4c20*/  SHF.L.U32 R86, R88, 0x10, RZ ;  /* 0x0000001058567819 */ /* 0x000fe200000006ff */
[----:B------:R-:W-:Y:S01]  /*4c30*/  IMAD.U32 R85, R154, 0x10000, RZ ;  /* 0x000100009a557824 */ /* 0x000fe200078e00ff */
[----:B------:R-:W-:Y:S01]  /*4c40*/  F2FP.SATFINITE.E4M3.F32.PACK_AB_MERGE_C R12, R13, R12, RZ ;  /* 0x0000000c0d0c723e */ /* 0x000fe200048070ff */
[----:B------:R-:W-:Y:S01]  /*4c50*/  IMAD.MOV.U32 R13, RZ, RZ, R78 ;  /* 0x000000ffff0d7224 */ /* 0x000fe200078e004e */
[----:B------:R-:W-:Y:S01]  /*4c60*/  LOP3.LUT R86, R81, 0xff0000, R86, 0xf8, !PT ;  /* 0x00ff000051567812 */ /* 0x000fe200078ef856 */
[----:B------:R-:W-:Y:S01]  /*4c70*/  IMAD.MOV.U32 R81, RZ, RZ, R15 ;  /* 0x000000ffff517224 */ /* 0x000fe200078e000f */
[----:B------:R-:W-:-:S02]  /*4c80*/  LOP3.LUT R84, R84, 0xff00, R79, 0xf8, !PT ;  /* 0x0000ff0054547812 */ /* 0x000fc400078ef84f */
[----:B------:R-:W-:Y:S02]  /*4c90*/  F2FP.F16.E4M3.UNPACK_B R88, R86.H1 ;  /* 0x00000056ff58723e */ /* 0x000fe400030006ff */
[----:B------:R-:W-:Y:S02]  /*4ca0*/  LOP3.LUT R85, R84, 0xff0000, R85, 0xf8, !PT ;  /* 0x00ff000054557812 */ /* 0x000fe400078ef855 */
[----:B------:R-:W-:Y:S01]  /*4cb0*/  F2FP.F16.E4M3.UNPACK_B R15, R81 ;  /* 0x00000051ff0f723e */ /* 0x000fe200020006ff */
[----:B------:R-:W-:Y:S01]  /*4cc0*/  HADD2.F32 R84, -RZ, R88.H0_H0 ;  /* 0x20000058ff547230 */ /* 0x000fe20000004100 */
[-C--:B------:R-:W-:Y:S02]  /*4cd0*/  F2FP.F16.E4M3.UNPACK_B R79, R85.reuse.H1 ;  /* 0x00000055ff4f723e */ /* 0x080fe400030006ff */
[----:B------:R-:W-:Y:S01]  /*4ce0*/  F2FP.F16.E4M3.UNPACK_B R85, R85 ;  /* 0x00000055ff55723e */ /* 0x000fe200020006ff */
[--C-:B------:R-:W-:Y:S01]  /*4cf0*/  HADD2.F32 R89, -RZ, R15.reuse.H1_H1 ;  /* 0x3000000fff597230 */ /* 0x100fe20000004100 */
[----:B------:R-:W-:Y:S01]  /*4d00*/  F2FP.SATFINITE.E4M3.F32.PACK_AB_MERGE_C R12, R80, R87, R12 ;  /* 0x00000057500c723e */ /* 0x000fe2000480700c */
[----:B------:R-:W-:-:S02]  /*4d10*/  HADD2.F32 R15, -RZ, R15.H0_H0 ;  /* 0x2000000fff0f7230 */ /* 0x000fc40000004100 */
[--C-:B------:R-:W-:Y:S02]  /*4d20*/  HADD2.F32 R154, -RZ, R79.reuse.H0_H0 ;  /* 0x2000004fff9a7230 */ /* 0x100fe40000004100 */
[-C--:B------:R-:W-:Y:S01]  /*4d30*/  FMUL.FTZ R158, R89, R84.reuse ;  /* 0x00000054599e7220 */ /* 0x080fe20000410000 */
[----:B------:R-:W-:Y:S02]  /*4d40*/  HADD2.F32 R79, -RZ, R79.H1_H1 ;  /* 0x3000004fff4f7230 */ /* 0x000fe40000004100 */
[C---:B------:R-:W-:Y:S01]  /*4d50*/  FMUL.FTZ R160, R15.reuse, R84 ;  /* 0x000000540fa07220 */ /* 0x040fe20000410000 */
[----:B------:R-:W-:-:S03]  /*4d60*/  FFMA.FTZ R84, R15, R154, -R158 ;  /* 0x0000009a0f547223 */ /* 0x000fc6000001089e */
[----:B------:R-:W-:Y:S01]  /*4d70*/  FFMA.FTZ R15, R89, R154, R160 ;  /* 0x0000009a590f7223 */ /* 0x000fe200000100a0 */
[----:B------:R-:W-:Y:S01]  /*4d80*/  F2FP.F16.E4M3.UNPACK_B R89, R81.H1 ;  /* 0x00000051ff59723e */ /* 0x000fe200030006ff */
[----:B------:R-:W-:Y:S02]  /*4d90*/  IMAD.MOV.U32 R81, RZ, RZ, R14 ;  /* 0x000000ffff517224 */ /* 0x000fe400078e000e */
[----:B------:R-:W-:Y:S02]  /*4da0*/  HADD2.F32 R14, -RZ, R88.H1_H1 ;  /* 0x30000058ff0e7230 */ /* 0x000fe40000004100 */
[--C-:B------:R-:W-:Y:S02]  /*4db0*/  HADD2.F32 R88, -RZ, R89.reuse.H1_H1 ;  /* 0x30000059ff587230 */ /* 0x100fe40000004100 */
[----:B------:R-:W-:-:S03]  /*4dc0*/  HADD2.F32 R89, -RZ, R89.H0_H0 ;  /* 0x20000059ff597230 */ /* 0x000fc60000004100 */
[CC--:B------:R-:W-:Y:S02]  /*4dd0*/  FMUL.FTZ R154, R88.reuse, R14.reuse ;  /* 0x0000000e589a7220 */ /* 0x0c0fe40000410000 */
[C---:B------:R-:W-:Y:S02]  /*4de0*/  FMUL.FTZ R155, R89.reuse, R14 ;  /* 0x0000000e599b7220 */ /* 0x040fe40000410000 */
[-C--:B------:R-:W-:Y:S01]  /*4df0*/  FFMA.FTZ R14, R89, R79.reuse, -R154 ;  /* 0x0000004f590e7223 */ /* 0x080fe2000001089a */
[--C-:B------:R-:W-:Y:S02]  /*4e00*/  HADD2.F32 R154, -RZ, R85.reuse.H1_H1 ;  /* 0x30000055ff9a7230 */ /* 0x100fe40000004100 */
[----:B------:R-:W-:Y:S01]  /*4e10*/  FFMA.FTZ R79, R88, R79, R155 ;  /* 0x0000004f584f7223 */ /* 0x000fe2000001009b */
[----:B------:R-:W-:Y:S01]  /*4e20*/  F2FP.F16.E4M3.UNPACK_B R88, R86 ;  /* 0x00000056ff58723e */ /* 0x000fe200020006ff */
[----:B------:R-:W-:Y:S01]  /*4e30*/  HADD2.F32 R85, -RZ, R85.H0_H0 ;  /* 0x20000055ff557230 */ /* 0x000fe20000004100 */
[----:B------:R-:W-:-:S02]  /*4e40*/  F2FP.F16.E4M3.UNPACK_B R86, R81.H1 ;  /* 0x00000051ff56723e */ /* 0x000fc400030006ff */
[----:B------:R-:W-:Y:S01]  /*4e50*/  F2FP.F16.E4M3.UNPACK_B R81, R81 ;  /* 0x00000051ff51723e */ /* 0x000fe200020006ff */
[----:B------:R-:W-:Y:S01]  /*4e60*/  HADD2.F32 R155, -RZ, R88.H1_H1 ;  /* 0x30000058ff9b7230 */ /* 0x000fe20000004100 */
[----:B------:R-:W-:Y:S01]  /*4e70*/  F2FP.SATFINITE.E4M3.F32.PACK_AB_MERGE_C R79, R79, R14, RZ ;  /* 0x0000000e4f4f723e */ /* 0x000fe200048070ff */
[--C-:B------:R-:W-:Y:S02]  /*4e80*/  HADD2.F32 R89, -RZ, R86.reuse.H1_H1 ;  /* 0x30000056ff597230 */ /* 0x100fe40000004100 */
[----:B------:R-:W-:Y:S01]  /*4e90*/  HADD2.F32 R86, -RZ, R86.H0_H0 ;  /* 0x20000056ff567230 */ /* 0x000fe20000004100 */
[----:B------:R-:W-:Y:S02]  /*4ea0*/  F2FP.SATFINITE.E4M3.F32.PACK_AB_MERGE_C R15, R15, R84, R79 ;  /* 0x000000540f0f723e */ /* 0x000fe4000480704f */
[-C--:B------:R-:W-:Y:S02]  /*4eb0*/  FMUL.FTZ R157, R89, R155.reuse ;  /* 0x0000009b599d7220 */ /* 0x080fe40000410000 */
[----:B------:R-:W-:-:S02]  /*4ec0*/  FMUL.FTZ R158, R86, R155 ;  /* 0x0000009b569e7220 */ /* 0x000fc40000410000 */
[-C--:B------:R-:W-:Y:S02]  /*4ed0*/  FFMA.FTZ R86, R86, R154.reuse, -R157 ;  /* 0x0000009a56567223 */ /* 0x080fe4000001089d */
[----:B------:R-:W-:Y:S01]  /*4ee0*/  FFMA.FTZ R89, R89, R154, R158 ;  /* 0x0000009a59597223 */ /* 0x000fe2000001009e */
[----:B------:R-:W-:Y:S02]  /*4ef0*/  HADD2.F32 R154, -RZ, R88.H0_H0 ;  /* 0x20000058ff9a7230 */ /* 0x000fe40000004100 */
[--C-:B------:R-:W-:Y:S02]  /*4f00*/  HADD2.F32 R88, -RZ, R81.reuse.H1_H1 ;  /* 0x30000051ff587230 */ /* 0x100fe40000004100 */
[----:B------:R-:W-:Y:S01]  /*4f10*/  HADD2.F32 R81, -RZ, R81.H0_H0 ;  /* 0x20000051ff517230 */ /* 0x000fe20000004100 */
[----:B------:R-:W-:Y:S02]  /*4f20*/  F2FP.SATFINITE.E4M3.F32.PACK_AB_MERGE_C R86, R89, R86, RZ ;  /* 0x000000565956723e */ /* 0x000fe400048070ff */
[----:B------:R-:W-:-:S02]  /*4f30*/  FMUL.FTZ R158, R88, R154 ;  /* 0x0000009a589e7220 */ /* 0x000fc40000410000 */
[C---:B------:R-:W-:Y:S02]  /*4f40*/  FMUL.FTZ R155, R81.reuse, R154 ;  /* 0x0000009a519b7220 */ /* 0x040fe40000410000 */
[-C--:B------:R-:W-:Y:S02]  /*4f50*/  FFMA.FTZ R158, R81, R85.reuse, -R158 ;  /* 0x00000055519e7223 */ /* 0x080fe4000001089e */
[----:B------:R-:W-:-:S05]  /*4f60*/  FFMA.FTZ R155, R88, R85, R155 ;  /* 0x00000055589b7223 */ /* 0x000fca000001009b */
[----:B------:R-:W-:-:S07]  /*4f70*/  F2FP.SATFINITE.E4M3.F32.PACK_AB_MERGE_C R14, R155, R158, R86 ;  /* 0x0000009e9b0e723e */ /* 0x000fce0004807056 */
.L_x_2715:
[----:B------:R-:W-:Y:S05]  /*4f80*/  BSYNC B3 ;  /* 0x0000000000037941 */ /* 0x000fea0003800000 */
.L_x_2714:
[----:B---3--:R0:W-:Y:S02]  /*4f90*/  ST.E.128 desc[UR50][R82.64], R12 ;  /* 0x0000000c52007985 */ /* 0x0081e4000c101d32 */
.L_x_2713:
[----:B------:R-:W-:Y:S05]  /*4fa0*/  BSYNC B2 ;  /* 0x0000000000027941 */ /* 0x000fea0003800000 */
.L_x_2712:
        /* <DEDUP_REMOVED lines=12> */
[----:B------:R-:W-:Y:S01]  /*5070*/  F2FP.F16.E4M3.UNPACK_B R13, R76 ;  /* 0x0000004cff0d723e */ /* 0x000fe200020006ff */
[----:B------:R-:W-:Y:S02]  /*5080*/  HADD2.F32 R83, -RZ, R82.H0_H0 ;  /* 0x20000052ff537230 */ /* 0x000fe40000004100 */
[----:B------:R-:W-:Y:S02]  /*5090*/  HADD2.F32 R80, -RZ, R81.H0_H0 ;  /* 0x20000051ff507230 */ /* 0x000fe40000004100 */
[----:B------:R-:W-:-:S02]  /*50a0*/  HADD2.F32 R74, -RZ, R13.H1_H1 ;  /* 0x3000000dff4a7230 */ /* 0x000fc40000004100 */
[----:B------:R-:W-:Y:S02]  /*50b0*/  HADD2.F32 R13, -RZ, R13.H0_H0 ;  /* 0x2000000dff0d7230 */ /* 0x000fe40000004100 */
[----:B------:R-:W-:Y:S02]  /*50c0*/  HADD2.F32 R81, -RZ, R81.H1_H1 ;  /* 0x30000051ff517230 */ /* 0x000fe40000004100 */
[-C--:B------:R-:W-:Y:S01]  /*50d0*/  FMUL.FTZ R84, R74, R83.reuse ;  /* 0x000000534a547220 */ /* 0x080fe20000410000 */
[----:B------:R-:W-:-:S03]  /*50e0*/  FMUL.FTZ R83, R13, R83 ;  /* 0x000000530d537220 */ /* 0x000fc60000410000 */
[-C--:B------:R-:W-:Y:S01]  /*50f0*/  FFMA.FTZ R13, R13, R80.reuse, -R84 ;  /* 0x000000500d0d7223 */ /* 0x080fe20000010854 */
[----:B------:R-:W-:Y:S01]  /*5100*/  F2FP.F16.E4M3.UNPACK_B R84, R153 ;  /* 0x00000099ff54723e */ /* 0x000fe200020006ff */
[----:B------:R-:W-:Y:S01]  /*5110*/  FFMA.FTZ R74, R74, R80, R83 ;  /* 0x000000504a4a7223 */ /* 0x000fe20000010053 */
[----:B------:R-:W-:Y:S01]  /*5120*/  F2FP.F16.E4M3.UNPACK_B R80, R76.H1 ;  /* 0x0000004cff50723e */ /* 0x000fe200030006ff */
[----:B------:R-:W-:Y:S02]  /*5130*/  IMAD.MOV.U32 R76, RZ, RZ, R12 ;  /* 0x000000ffff4c7224 */ /* 0x000fe400078e000c */
[----:B------:R-:W-:Y:S01]  /*5140*/  HADD2.F32 R83, -RZ, R82.H1_H1 ;  /* 0x30000052ff537230 */ /* 0x000fe20000004100 */
[----:B------:R-:W-:Y:S01]  /*5150*/  F2FP.F16.E4M3.UNPACK_B R82, R152 ;  /* 0x00000098ff52723e */ /* 0x000fe200020006ff */
[--C-:B------:R-:W-:Y:S02]  /*5160*/  HADD2.F32 R12, -RZ, R80.reuse.H1_H1 ;  /* 0x30000050ff0c7230 */ /* 0x100fe40000004100 */
[----:B------:R-:W-:-:S03]  /*5170*/  HADD2.F32 R80, -RZ, R80.H0_H0 ;  /* 0x20000050ff507230 */ /* 0x000fc60000004100 */
[-C--:B------:R-:W-:Y:S02]  /*5180*/  FMUL.FTZ R85, R12, R83.reuse ;  /* 0x000000530c557220 */ /* 0x080fe40000410000 */
[C---:B------:R-:W-:Y:S02]  /*5190*/  FMUL.FTZ R83, R80.reuse, R83 ;  /* 0x0000005350537220 */ /* 0x040fe40000410000 */
[-C--:B------:R-:W-:Y:S01]  /*51a0*/  FFMA.FTZ R80, R80, R81.reuse, -R85 ;  /* 0x0000005150507223 */ /* 0x080fe20000010855 */
[----:B------:R-:W-:Y:S02]  /*51b0*/  HADD2.F32 R85, -RZ, R84.H1_H1 ;  /* 0x30000054ff557230 */ /* 0x000fe40000004100 */
[----:B------:R-:W-:Y:S01]  /*51c0*/  FFMA.FTZ R89, R12, R81, R83 ;  /* 0x000000510c597223 */ /* 0x000fe20000010053 */
[-C--:B------:R-:W-:Y:S01]  /*51d0*/  F2FP.F16.E4M3.UNPACK_B R12, R76.reuse.H1 ;  /* 0x0000004cff0c723e */ /* 0x080fe200030006ff */
[----:B------:R-:W-:Y:S01]  /*51e0*/  HADD2.F32 R83, -RZ, R82.H1_H1 ;  /* 0x30000052ff537230 */ /* 0x000fe20000004100 */
[----:B------:R-:W-:Y:S01]  /*51f0*/  F2FP.F16.E4M3.UNPACK_B R76, R76 ;  /* 0x0000004cff4c723e */ /* 0x000fe200020006ff */
[----:B------:R-:W-:Y:S01]  /*5200*/  HADD2.F32 R84, -RZ, R84.H0_H0 ;  /* 0x20000054ff547230 */ /* 0x000fe20000004100 */
[----:B------:R-:W-:Y:S01]  /*5210*/  F2FP.SATFINITE.E4M3.F32.PACK_AB_MERGE_C R80, R89, R80, RZ ;  /* 0x000000505950723e */ /* 0x000fe200048070ff */
[----:B------:R-:W-:-:S02]  /*5220*/  HADD2.F32 R81, -RZ, R12.H1_H1 ;  /* 0x3000000cff517230 */ /* 0x000fc40000004100 */
[----:B------:R-:W-:Y:S01]  /*5230*/  HADD2.F32 R12, -RZ, R12.H0_H0 ;  /* 0x2000000cff0c7230 */ /* 0x000fe20000004100 */
[----:B------:R-:W-:Y:S01]  /*5240*/  F2FP.SATFINITE.E4M3.F32.PACK_AB_MERGE_C R13, R74, R13, R80 ;  /* 0x0000000d4a0d723e */ /* 0x000fe20004807050 */
[----:B------:R-:W-:Y:S02]  /*5250*/  HADD2.F32 R82, -RZ, R82.H0_H0 ;  /* 0x20000052ff527230 */ /* 0x000fe40000004100 */
[-C--:B------:R-:W-:Y:S01]  /*5260*/  FMUL.FTZ R87, R81, R85.reuse ;  /* 0x0000005551577220 */ /* 0x080fe20000410000 */
[----:B------:R-:W-:Y:S01]  /*5270*/  SHF.R.U32.HI R74, RZ, 0x8, R77 ;  /* 0x00000008ff4a7819 */ /* 0x000fe2000001164d */
[C---:B------:R-:W-:Y:S01]  /*5280*/  FMUL.FTZ R86, R12.reuse, R85 ;  /* 0x000000550c567220 */ /* 0x040fe20000410000 */
[----:B------:R-:W-:Y:S01]  /*5290*/  LOP3.LUT R80, R77, 0xff0000ff, RZ, 0xc0, !PT ;  /* 0xff0000ff4d507812 */ /* 0x000fe200078ec0ff */
[-C--:B------:R-:W-:Y:S02]  /*52a0*/  FFMA.FTZ R12, R12, R83.reuse, -R87 ;  /* 0x000000530c0c7223 */ /* 0x080fe40000010857 */
[----:B------:R-:W-:Y:S01]  /*52b0*/  FFMA.FTZ R81, R81, R83, R86 ;  /* 0x0000005351517223 */ /* 0x000fe20000010056 */
[----:B------:R-:W-:-:S02]  /*52c0*/  HADD2.F32 R83, -RZ, R76.H1_H1 ;  /* 0x3000004cff537230 */ /* 0x000fc40000004100 */
[----:B------:R-:W-:Y:S02]  /*52d0*/  HADD2.F32 R76, -RZ, R76.H0_H0 ;  /* 0x2000004cff4c7230 */ /* 0x000fe40000004100 */
[----:B------:R-:W-:Y:S01]  /*52e0*/  F2FP.SATFINITE.E4M3.F32.PACK_AB_MERGE_C R12, R81, R12, RZ ;  /* 0x0000000c510c723e */ /* 0x000fe200048070ff */
[CC--:B------:R-:W-:Y:S02]  /*52f0*/  FMUL.FTZ R85, R83.reuse, R84.reuse ;  /* 0x0000005453557220 */ /* 0x0c0fe40000410000 */
[C---:B------:R-:W-:Y:S02]  /*5300*/  FMUL.FTZ R84, R76.reuse, R84 ;  /* 0x000000544c547220 */ /* 0x040fe40000410000 */
[-C--:B------:R-:W-:Y:S01]  /*5310*/  FFMA.FTZ R76, R76, R82.reuse, -R85 ;  /* 0x000000524c4c7223 */ /* 0x080fe20000010855 */
[----:B------:R-:W-:Y:S01]  /*5320*/  SHF.R.U32.HI R85, RZ, 0x8, R75 ;  /* 0x00000008ff557819 */ /* 0x000fe2000001164b */
[----:B------:R-:W-:Y:S01]  /*5330*/  FFMA.FTZ R83, R83, R82, R84 ;  /* 0x0000005253537223 */ /* 0x000fe20000010054 */
[----:B------:R-:W-:-:S02]  /*5340*/  SHF.R.U32.HI R82, RZ, 0x10, R77 ;  /* 0x00000010ff527819 */ /* 0x000fc4000001164d */
[----:B------:R-:W-:Y:S02]  /*5350*/  SHF.L.U32 R77, R74, 0x8, RZ ;  /* 0x000000084a4d7819 */ /* 0x000fe400000006ff */
[----:B------:R-:W-:Y:S02]  /*5360*/  LOP3.LUT R74, R75, 0xff0000ff, RZ, 0xc0, !PT ;  /* 0xff0000ff4b4a7812 */ /* 0x000fe400078ec0ff */
[----:B------:R-:W-:Y:S01]  /*5370*/  LOP3.LUT R77, R80, 0xff00, R77, 0xf8, !PT ;  /* 0x0000ff00504d7812 */ /* 0x000fe200078ef84d */
[----:B------:R-:W-:Y:S01]  /*5380*/  IMAD.U32 R80, R82, 0x10000, RZ ;  /* 0x0001000052507824 */ /* 0x000fe200078e00ff */
[----:B------:R-:W-:Y:S01]  /*5390*/  SHF.R.U32.HI R84, RZ, 0x10, R75 ;  /* 0x00000010ff547819 */ /* 0x000fe2000001164b */
[----:B------:R-:W-:Y:S01]  /*53a0*/  IMAD.SHL.U32 R75, R85, 0x100, RZ ;  /* 0x00000100554b7824 */ /* 0x000fe200078e00ff */
[----:B------:R-:W-:Y:S02]  /*53b0*/  F2FP.SATFINITE.E4M3.F32.PACK_AB_MERGE_C R12, R83, R76, R12 ;  /* 0x0000004c530c723e */ /* 0x000fe4000480700c */
[----:B------:R-:W-:Y:S01]  /*53c0*/  LOP3.LUT R77, R77, 0xff0000, R80, 0xf8, !PT ;  /* 0x00ff00004d4d7812 */ /* 0x000fe200078ef850 */
[----:B------:R-:W-:Y:S01]  /*53d0*/  IMAD.MOV.U32 R80, RZ, RZ, R15 ;  /* 0x000000ffff507224 */ /* 0x000fe200078e000f */
[----:B------:R-:W-:Y:S01]  /*53e0*/  LOP3.LUT R75, R74, 0xff00, R75, 0xf8, !PT ;  /* 0x0000ff004a4b7812 */ /* 0x000fe200078ef84b */
[----:B------:R-:W-:Y:S01]  /*53f0*/  IMAD.U32 R74, R84, 0x10000, RZ ;  /* 0x00010000544a7824 */ /* 0x000fe200078e00ff */
[----:B------:R-:W-:-:S02]  /*5400*/  F2FP.F16.E4M3.UNPACK_B R85, R77.H1 ;  /* 0x0000004dff55723e */ /* 0x000fc400030006ff */
        /* <DEDUP_REMOVED lines=19> */
[-C--:B------:R-:W-:Y:S01]  /*5540*/  FFMA.FTZ R14, R82, R84.reuse, -R87 ;  /* 0x00000054520e7223 */ /* 0x080fe20000010857 */
[----:B------:R-:W-:Y:S01]  /*5550*/  F2FP.F16.E4M3.UNPACK_B R82, R75 ;  /* 0x0000004bff52723e */ /* 0x000fe200020006ff */
[----:B------:R-:W-:Y:S01]  /*5560*/  FFMA.FTZ R85, R85, R84, R86 ;  /* 0x0000005455557223 */ /* 0x000fe20000010056 */
[----:B------:R-:W-:Y:S02]  /*5570*/  F2FP.F16.E4M3.UNPACK_B R86, R77 ;  /* 0x0000004dff56723e */ /* 0x000fe400020006ff */
[-C--:B------:R-:W-:Y:S01]  /*5580*/  F2FP.F16.E4M3.UNPACK_B R77, R80.reuse.H1 ;  /* 0x00000050ff4d723e */ /* 0x080fe200030006ff */
[----:B------:R-:W-:Y:S01]  /*5590*/  HADD2.F32 R84, -RZ, R82.H1_H1 ;  /* 0x30000052ff547230 */ /* 0x000fe20000004100 */
[----:B------:R-:W-:Y:S01]  /*55a0*/  F2FP.F16.E4M3.UNPACK_B R80, R80 ;  /* 0x00000050ff50723e */ /* 0x000fe200020006ff */
[----:B------:R-:W-:Y:S01]  /*55b0*/  HADD2.F32 R88, -RZ, R86.H1_H1 ;  /* 0x30000056ff587230 */ /* 0x000fe20000004100 */
[----:B------:R-:W-:Y:S01]  /*55c0*/  F2FP.SATFINITE.E4M3.F32.PACK_AB_MERGE_C R85, R85, R14, RZ ;  /* 0x0000000e5555723e */ /* 0x000fe200048070ff */
[----:B------:R-:W-:-:S02]  /*55d0*/  HADD2.F32 R75, -RZ, R77.H1_H1 ;  /* 0x3000004dff4b7230 */ /* 0x000fc40000004100 */
[----:B------:R-:W-:Y:S01]  /*55e0*/  HADD2.F32 R77, -RZ, R77.H0_H0 ;  /* 0x2000004dff4d7230 */ /* 0x000fe20000004100 */
[----:B------:R-:W-:Y:S01]  /*55f0*/  F2FP.SATFINITE.E4M3.F32.PACK_AB_MERGE_C R15, R74, R15, R85 ;  /* 0x0000000f4a0f723e */ /* 0x000fe20004807055 */
[----:B------:R-:W-:Y:S02]  /*5600*/  HADD2.F32 R86, -RZ, R86.H0_H0 ;  /* 0x20000056ff567230 */ /* 0x000fe40000004100 */
[-C--:B------:R-:W-:Y:S01]  /*5610*/  FMUL.FTZ R152, R75, R88.reuse ;  /* 0x000000584b987220 */ /* 0x080fe20000410000 */
[----:B------:R-:W-:Y:S02]  /*5620*/  HADD2.F32 R82, -RZ, R82.H0_H0 ;  /* 0x20000052ff527230 */ /* 0x000fe40000004100 */
[C---:B------:R-:W-:Y:S01]  /*5630*/  FMUL.FTZ R88, R77.reuse, R88 ;  /* 0x000000584d587220 */ /* 0x040fe20000410000 */
[----:B------:R-:W-:-:S03]  /*5640*/  FFMA.FTZ R152, R77, R84, -R152 ;  /* 0x000000544d987223 */ /* 0x000fc60000010898 */
[----:B------:R-:W-:Y:S01]  /*5650*/  FFMA.FTZ R87, R75, R84, R88 ;  /* 0x000000544b577223 */ /* 0x000fe20000010058 */
[--C-:B------:R-:W-:Y:S02]  /*5660*/  HADD2.F32 R75, -RZ, R80.reuse.H1_H1 ;  /* 0x30000050ff4b7230 */ /* 0x100fe40000004100 */
[----:B------:R-:W-:Y:S02]  /*5670*/  HADD2.F32 R80, -RZ, R80.H0_H0 ;  /* 0x20000050ff507230 */ /* 0x000fe40000004100 */
[----:B------:R-:W-:Y:S01]  /*5680*/  F2FP.SATFINITE.E4M3.F32.PACK_AB_MERGE_C R87, R87, R152, RZ ;  /* 0x000000985757723e */ /* 0x000fe200048070ff */
[-C--:B------:R-:W-:Y:S02]  /*5690*/  FMUL.FTZ R77, R75, R86.reuse ;  /* 0x000000564b4d7220 */ /* 0x080fe40000410000 */
[C---:B------:R-:W-:Y:S02]  /*56a0*/  FMUL.FTZ R86, R80.reuse, R86 ;  /* 0x0000005650567220 */ /* 0x040fe40000410000 */
[----:B------:R-:W-:-:S02]  /*56b0*/  FFMA.FTZ R77, R80, R82, -R77 ;  /* 0x00000052504d7223 */ /* 0x000fc4000001084d */
[----:B------:R-:W-:-:S05]  /*56c0*/  FFMA.FTZ R86, R75, R82, R86 ;  /* 0x000000524b567223 */ /* 0x000fca0000010056 */
[----:B------:R-:W-:-:S07]  /*56d0*/  F2FP.SATFINITE.E4M3.F32.PACK_AB_MERGE_C R14, R86, R77, R87 ;  /* 0x0000004d560e723e */ /* 0x000fce0004807057 */
.L_x_2719:
[----:B------:R-:W-:Y:S05]  /*56e0*/  BSYNC B3 ;  /* 0x0000000000037941 */ /* 0x000fea0003800000 */
.L_x_2718:
[----:B0-----:R0:W-:Y:S02]  /*56f0*/  ST.E.128 desc[UR50][R78.64], R12 ;  /* 0x0000000c4e007985 */ /* 0x0011e4000c101d32 */
.L_x_2717:
[----:B------:R-:W-:Y:S05]  /*5700*/  BSYNC B2 ;  /* 0x0000000000027941 */ /* 0x000fea0003800000 */
.L_x_2716:
        /* <DEDUP_REMOVED lines=13> */
[----:B------:R-:W-:Y:S01]  /*57e0*/  HADD2.F32 R77, -RZ, R79.H0_H0 ;  /* 0x2000004fff4d7230 */ /* 0x000fe20000004100 */
[--C-:B------:R-:W-:Y:S01]  /*57f0*/  SHF.R.U32.HI R72, RZ, 0x10, R71.reuse ;  /* 0x00000010ff487819 */ /* 0x100fe20000011647 */
[--C-:B------:R-:W-:Y:S01]  /*5800*/  HADD2.F32 R70, -RZ, R13.reuse.H0_H0 ;  /* 0x2000000dff467230 */ /* 0x100fe20000004100 */
[----:B------:R-:W-:Y:S01]  /*5810*/  SHF.R.U32.HI R85, RZ, 0x8, R71 ;  /* 0x00000008ff557819 */ /* 0x000fe20000011647 */
[----:B------:R-:W-:Y:S01]  /*5820*/  HADD2.F32 R13, -RZ, R13.H1_H1 ;  /* 0x3000000dff0d7230 */ /* 0x000fe20000004100 */
[----:B------:R-:W-:Y:S01]  /*5830*/  LOP3.LUT R81, R71, 0xff0000ff, RZ, 0xc0, !PT ;  /* 0xff0000ff47517812 */ /* 0x000fe200078ec0ff */
[----:B------:R-:W-:-:S02]  /*5840*/  HADD2.F32 R71, -RZ, R78.H0_H0 ;  /* 0x2000004eff477230 */ /* 0x000fc40000004100 */
[CC--:B------:R-:W-:Y:S01]  /*5850*/  FMUL.FTZ R80, R70.reuse, R77.reuse ;  /* 0x0000004d46507220 */ /* 0x0c0fe20000410000 */
[----:B------:R-:W-:Y:S02]  /*5860*/  HADD2.F32 R82, -RZ, R79.H1_H1 ;  /* 0x3000004fff527230 */ /* 0x000fe40000004100 */
[C---:B------:R-:W-:Y:S01]  /*5870*/  FMUL.FTZ R83, R13.reuse, R77 ;  /* 0x0000004d0d537220 */ /* 0x040fe20000410000 */
[--C-:B------:R-:W-:Y:S01]  /*5880*/  SHF.R.U32.HI R77, RZ, 0x10, R73.reuse ;  /* 0x00000010ff4d7819 */ /* 0x100fe20000011649 */
[-C--:B------:R-:W-:Y:S01]  /*5890*/  FFMA.FTZ R13, R13, R71.reuse, R80 ;  /* 0x000000470d0d7223 */ /* 0x080fe20000010050 */
[----:B------:R-:W-:Y:S01]  /*58a0*/  SHF.R.U32.HI R84, RZ, 0x8, R73 ;  /* 0x00000008ff547819 */ /* 0x000fe20000011649 */
[----:B------:R-:W-:Y:S01]  /*58b0*/  FFMA.FTZ R70, R70, R71, -R83 ;  /* 0x0000004746467223 */ /* 0x000fe20000010853 */
[----:B------:R-:W-:Y:S01]  /*58c0*/  F2FP.F16.E4M3.UNPACK_B R71, R76.H1 ;  /* 0x0000004cff47723e */ /* 0x000fe200030006ff */
[----:B------:R-:W-:Y:S01]  /*58d0*/  HADD2.F32 R80, -RZ, R78.H1_H1 ;  /* 0x3000004eff507230 */ /* 0x000fe20000004100 */
[----:B------:R-:W-:Y:S01]  /*58e0*/  LOP3.LUT R76, R73, 0xff0000ff, RZ, 0xc0, !PT ;  /* 0xff0000ff494c7812 */ /* 0x000fe200078ec0ff */
[----:B------:R-:W-:Y:S01]  /*58f0*/  IMAD.MOV.U32 R73, RZ, RZ, R12 ;  /* 0x000000ffff497224 */ /* 0x000fe200078e000c */
[----:B------:R-:W-:Y:S01]  /*5900*/  F2FP.F16.E4M3.UNPACK_B R151, R151 ;  /* 0x00000097ff97723e */ /* 0x000fe200020006ff */
[----:B------:R-:W-:Y:S01]  /*5910*/  HADD2.F32 R79, -RZ, R71.H1_H1 ;  /* 0x30000047ff4f7230 */ /* 0x000fe20000004100 */
[----:B------:R-:W-:Y:S01]  /*5920*/  F2FP.F16.E4M3.UNPACK_B R147, R147 ;  /* 0x00000093ff93723e */ /* 0x000fe200020006ff */
[----:B------:R-:W-:-:S02]  /*5930*/  IMAD.SHL.U32 R12, R85, 0x100, RZ ;  /* 0x00000100550c7824 */ /* 0x000fc400078e00ff */
[----:B------:R-:W-:Y:S02]  /*5940*/  HADD2.F32 R71, -RZ, R71.H0_H0 ;  /* 0x20000047ff477230 */ /* 0x000fe40000004100 */
[----:B------:R-:W-:Y:S01]  /*5950*/  FMUL.FTZ R78, R79, R82 ;  /* 0x000000524f4e7220 */ /* 0x000fe20000410000 */
[----:B------:R-:W-:Y:S01]  /*5960*/  IMAD.U32 R72, R72, 0x10000, RZ ;  /* 0x0001000048487824 */ /* 0x000fe200078e00ff */
[----:B------:R-:W-:Y:S01]  /*5970*/  LOP3.LUT R83, R81, 0xff00, R12, 0xf8, !PT ;  /* 0x0000ff0051537812 */ /* 0x000fe200078ef80c */
[----:B------:R-:W-:Y:S02]  /*5980*/  IMAD.SHL.U32 R81, R84, 0x100, RZ ;  /* 0x0000010054517824 */ /* 0x000fe400078e00ff */
[C---:B------:R-:W-:Y:S01]  /*5990*/  FFMA.FTZ R12, R71.reuse, R80, -R78 ;  /* 0x00000050470c7223 */ /* 0x040fe2000001084e */
[----:B------:R-:W-:Y:S01]  /*59a0*/  FMUL.FTZ R82, R71, R82 ;  /* 0x0000005247527220 */ /* 0x000fe20000410000 */
[----:B------:R-:W-:Y:S01]  /*59b0*/  F2FP.F16.E4M3.UNPACK_B R78, R73.H1 ;  /* 0x00000049ff4e723e */ /* 0x000fe200030006ff */
[----:B------:R-:W-:Y:S01]  /*59c0*/  IMAD.U32 R77, R77, 0x10000, RZ ;  /* 0x000100004d4d7824 */ /* 0x000fe200078e00ff */
[----:B------:R-:W-:Y:S01]  /*59d0*/  LOP3.LUT R84, R76, 0xff00, R81, 0xf8, !PT ;  /* 0x0000ff004c547812 */ /* 0x000fe200078ef851 */
[----:B------:R-:W-:Y:S01]  /*59e0*/  FFMA.FTZ R71, R79, R80, R82 ;  /* 0x000000504f477223 */ /* 0x000fe20000010052 */
[----:B------:R-:W-:Y:S01]  /*59f0*/  HADD2.F32 R82, -RZ, R151.H1_H1 ;  /* 0x30000097ff527230 */ /* 0x000fe20000004100 */
[----:B------:R-:W-:Y:S01]  /*5a00*/  LOP3.LUT R76, R83, 0xff0000, R72, 0xf8, !PT ;  /* 0x00ff0000534c7812 */ /* 0x000fe200078ef848 */
[----:B------:R-:W-:-:S02]  /*5a10*/  HADD2.F32 R79, -RZ, R78.H0_H0 ;  /* 0x2000004eff4f7230 */ /* 0x000fc40000004100 */
[----:B------:R-:W-:Y:S01]  /*5a20*/  HADD2.F32 R80, -RZ, R78.H1_H1 ;  /* 0x3000004eff507230 */ /* 0x000fe20000004100 */
[----:B------:R-:W-:Y:S01]  /*5a30*/  F2FP.F16.E4M3.UNPACK_B R78, R73 ;  /* 0x00000049ff4e723e */ /* 0x000fe200020006ff */
[----:B------:R-:W-:Y:S02]  /*5a40*/  HADD2.F32 R81, -RZ, R147.H1_H1 ;  /* 0x30000093ff517230 */ /* 0x000fe40000004100 */
[-C--:B------:R-:W-:Y:S01]  /*5a50*/  FMUL.FTZ R85, R79, R82.reuse ;  /* 0x000000524f557220 */ /* 0x080fe20000410000 */
[----:B------:R-:W-:Y:S02]  /*5a60*/  HADD2.F32 R151, -RZ, R151.H0_H0 ;  /* 0x20000097ff977230 */ /* 0x000fe40000004100 */
[C---:B------:R-:W-:Y:S01]  /*5a70*/  FMUL.FTZ R86, R80.reuse, R82 ;  /* 0x0000005250567220 */ /* 0x040fe20000410000 */
[----:B------:R-:W-:Y:S02]  /*5a80*/  HADD2.F32 R147, -RZ, R147.H0_H0 ;  /* 0x20000093ff937230 */ /* 0x000fe40000004100 */
[----:B------:R-:W-:Y:S01]  /*5a90*/  FFMA.FTZ R73, R80, R81, R85 ;  /* 0x0000005150497223 */ /* 0x000fe20000010055 */
[----:B------:R-:W-:-:S02]  /*5aa0*/  HADD2.F32 R80, -RZ, R78.H1_H1 ;  /* 0x3000004eff507230 */ /* 0x000fc40000004100 */
[----:B------:R-:W-:Y:S01]  /*5ab0*/  FFMA.FTZ R72, R79, R81, -R86 ;  /* 0x000000514f487223 */ /* 0x000fe20000010856 */
[----:B------:R-:W-:Y:S01]  /*5ac0*/  HADD2.F32 R78, -RZ, R78.H0_H0 ;  /* 0x2000004eff4e7230 */ /* 0x000fe20000004100 */
[----:B------:R-:W-:Y:S01]  /*5ad0*/  LOP3.LUT R79, R84, 0xff0000, R77, 0xf8, !PT ;  /* 0x00ff0000544f7812 */ /* 0x000fe200078ef84d */
[----:B------:R-:W-:Y:S02]  /*5ae0*/  IMAD.MOV.U32 R81, RZ, RZ, R15 ;  /* 0x000000ffff517224 */ /* 0x000fe400078e000f */
[-C--:B------:R-:W-:Y:S01]  /*5af0*/  FMUL.FTZ R15, R80, R151.reuse ;  /* 0x00000097500f7220 */ /* 0x080fe20000410000 */
[----:B------:R-:W-:Y:S01]  /*5b00*/  F2FP.F16.E4M3.UNPACK_B R84, R76.H1 ;  /* 0x0000004cff54723e */ /* 0x000fe200030006ff */
[C---:B------:R-:W-:Y:S01]  /*5b10*/  FMUL.FTZ R151, R78.reuse, R151 ;  /* 0x000000974e977220 */ /* 0x040fe20000410000 */
[----:B------:R-:W-:Y:S01]  /*5b20*/  F2FP.F16.E4M3.UNPACK_B R85, R79.H1 ;  /* 0x0000004fff55723e */ /* 0x000fe200030006ff */
[----:B------:R-:W-:Y:S01]  /*5b30*/  FFMA.FTZ R15, R78, R147, -R15 ;  /* 0x000000934e0f7223 */ /* 0x000fe2000001080f */
[----:B------:R-:W-:Y:S01]  /*5b40*/  F2FP.F16.E4M3.UNPACK_B R77, R81 ;  /* 0x00000051ff4d723e */ /* 0x000fe200020006ff */
[----:B------:R-:W-:Y:S01]  /*5b50*/  FFMA.FTZ R78, R80, R147, R151 ;  /* 0x00000093504e7223 */ /* 0x000fe20000010097 */
[----:B------:R-:W-:Y:S01]  /*5b60*/  HADD2.F32 R83, -RZ, R84.H0_H0 ;  /* 0x20000054ff537230 */ /* 0x000fe20000004100 */
[----:B------:R-:W-:Y:S01]  /*5b70*/  F2FP.SATFINITE.E4M3.F32.PACK_AB_MERGE_C R71, R71, R12, RZ ;  /* 0x0000000c4747723e */ /* 0x000fe200048070ff */
[----:B------:R-:W-:Y:S01]  /*5b80*/  HADD2.F32 R82, -RZ, R85.H0_H0 ;  /* 0x20000055ff527230 */ /* 0x000fe20000004100 */
[----:B------:R-:W-:Y:S01]  /*5b90*/  F2FP.SATFINITE.E4M3.F32.PACK_AB_MERGE_C R72, R73, R72, RZ ;  /* 0x000000484948723e */ /* 0x000fe200048070ff */
[--C-:B------:R-:W-:Y:S01]  /*5ba0*/  HADD2.F32 R80, -RZ, R77.reuse.H1_H1 ;  /* 0x3000004dff507230 */ /* 0x100fe20000004100 */
[----:B------:R-:W-:Y:S01]  /*5bb0*/  F2FP.SATFINITE.E4M3.F32.PACK_AB_MERGE_C R13, R13, R70, R71 ;  /* 0x000000460d0d723e */ /* 0x000fe20004807047 */
[----:B------:R-:W-:Y:S01]  /*5bc0*/  HADD2.F32 R77, -RZ, R77.H0_H0 ;  /* 0x2000004dff4d7230 */ /* 0x000fe20000004100 */
[----:B------:R-:W-:Y:S01]  /*5bd0*/  F2FP.SATFINITE.E4M3.F32.PACK_AB_MERGE_C R15, R78, R15, R72 ;  /* 0x0000000f4e0f723e */ /* 0x000fe20004807048 */
[----:B------:R-:W-:-:S02]  /*5be0*/  HADD2.F32 R85, -RZ, R85.H1_H1 ;  /* 0x30000055ff557230 */ /* 0x000fc40000004100 */
[CC--:B------:R-:W-:Y:S01]  /*5bf0*/  FMUL.FTZ R86, R80.reuse, R82.reuse ;  /* 0x0000005250567220 */ /* 0x0c0fe20000410000 */
[----:B------:R-:W-:Y:S02]  /*5c00*/  HADD2.F32 R84, -RZ, R84.H1_H1 ;  /* 0x30000054ff547230 */ /* 0x000fe40000004100 */
[C---:B------:R-:W-:Y:S01]  /*5c10*/  FMUL.FTZ R87, R77.reuse, R82 ;  /* 0x000000524d577220 */ /* 0x040fe20000410000 */
[----:B------:R-:W-:Y:S01]  /*5c20*/  F2FP.F16.E4M3.UNPACK_B R82, R81.H1 ;  /* 0x00000051ff52723e */ /* 0x000fe200030006ff */
[-C--:B------:R-:W-:Y:S01]  /*5c30*/  FFMA.FTZ R77, R77, R83.reuse, -R86 ;  /* 0x000000534d4d7223 */ /* 0x080fe20000010856 */
[----:B------:R-:W-:Y:S01]  /*5c40*/  MOV R81, R14 ;  /* 0x0000000e00517202 */ /* 0x000fe20000000f00 */
[----:B------:R-:W-:Y:S02]  /*5c50*/  FFMA.FTZ R80, R80, R83, R87 ;  /* 0x0000005350507223 */ /* 0x000fe40000010057 */
[--C-:B------:R-:W-:Y:S02]  /*5c60*/  HADD2.F32 R83, -RZ, R82.reuse.H1_H1 ;  /* 0x30000052ff537230 */ /* 0x100fe40000004100 */
[----:B------:R-:W-:-:S03]  /*5c70*/  HADD2.F32 R82, -RZ, R82.H0_H0 ;  /* 0x20000052ff527230 */ /* 0x000fc60000004100 */
[CC--:B------:R-:W-:Y:S02]  /*5c80*/  FMUL.FTZ R87, R83.reuse, R85.reuse ;  /* 0x0000005553577220 */ /* 0x0c0fe40000410000 */
[C---:B------:R-:W-:Y:S01]  /*5c90*/  FMUL.FTZ R86, R82.reuse, R85 ;  /* 0x0000005552567220 */ /* 0x040fe20000410000 */
[----:B------:R-:W-:Y:S01]  /*5ca0*/  F2FP.F16.E4M3.UNPACK_B R85, R79 ;  /* 0x0000004fff55723e */ /* 0x000fe200020006ff */
[-C--:B------:R-:W-:Y:S01]  /*5cb0*/  FFMA.FTZ R14, R82, R84.reuse, -R87 ;  /* 0x00000054520e7223 */ /* 0x080fe20000010857 */
[-C--:B------:R-:W-:Y:S01]  /*5cc0*/  F2FP.F16.E4M3.UNPACK_B R82, R81.reuse.H1 ;  /* 0x00000051ff52723e */ /* 0x080fe200030006ff */
[----:B------:R-:W-:Y:S01]  /*5cd0*/  FFMA.FTZ R79, R83, R84, R86 ;  /* 0x00000054534f7223 */ /* 0x000fe20000010056 */
[----:B------:R-:W-:Y:S01]  /*5ce0*/  F2FP.F16.E4M3.UNPACK_B R84, R76 ;  /* 0x0000004cff54723e */ /* 0x000fe200020006ff */
[----:B------:R-:W-:Y:S01]  /*5cf0*/  HADD2.F32 R86, -RZ, R85.H1_H1 ;  /* 0x30000055ff567230 */ /* 0x000fe20000004100 */
[----:B------:R-:W-:Y:S01]  /*5d00*/  F2FP.F16.E4M3.UNPACK_B R81, R81 ;  /* 0x00000051ff51723e */ /* 0x000fe200020006ff */
[--C-:B------:R-:W-:Y:S01]  /*5d10*/  HADD2.F32 R83, -RZ, R82.reuse.H1_H1 ;  /* 0x30000052ff537230 */ /* 0x100fe20000004100 */
[----:B------:R-:W-:Y:S01]  /*5d20*/  F2FP.SATFINITE.E4M3.F32.PACK_AB_MERGE_C R79, R79, R14, RZ ;  /* 0x0000000e4f4f723e */ /* 0x000fe200048070ff */
[----:B------:R-:W-:-:S02]  /*5d30*/  HADD2.F32 R82, -RZ, R82.H0_H0 ;  /* 0x20000052ff527230 */ /* 0x000fc40000004100 */
[--C-:B------:R-:W-:Y:S02]  /*5d40*/  HADD2.F32 R76, -RZ, R84.reuse.H1_H1 ;  /* 0x30000054ff4c7230 */ /* 0x100fe40000004100 */
[CC--:B------:R-:W-:Y:S01]  /*5d50*/  FMUL.FTZ R87, R83.reuse, R86.reuse ;  /* 0x0000005653577220 */ /* 0x0c0fe20000410000 */
[----:B------:R-:W-:Y:S02]  /*5d60*/  HADD2.F32 R85, -RZ, R85.H0_H0 ;  /* 0x20000055ff557230 */ /* 0x000fe40000004100 */
[C---:B------:R-:W-:Y:S01]  /*5d70*/  FMUL.FTZ R86, R82.reuse, R86 ;  /* 0x0000005652567220 */ /* 0x040fe20000410000 */
[----:B------:R-:W-:Y:S02]  /*5d80*/  HADD2.F32 R84, -RZ, R84.H0_H0 ;  /* 0x20000054ff547230 */ /* 0x000fe40000004100 */
[-C--:B------:R-:W-:Y:S01]  /*5d90*/  FFMA.FTZ R87, R82, R76.reuse, -R87 ;  /* 0x0000004c52577223 */ /* 0x080fe20000010857 */
[----:B------:R-:W-:Y:S01]  /*5da0*/  F2FP.SATFINITE.E4M3.F32.PACK_AB_MERGE_C R77, R80, R77, R79 ;  /* 0x0000004d504d723e */ /* 0x000fe2000480704f */
[----:B------:R-:W-:Y:S01]  /*5db0*/  FFMA.FTZ R86, R83, R76, R86 ;  /* 0x0000004c53567223 */ /* 0x000fe20000010056 */
[----:B------:R-:W-:-:S02]  /*5dc0*/  HADD2.F32 R76, -RZ, R81.H1_H1 ;  /* 0x30000051ff4c7230 */ /* 0x000fc40000004100 */
[----:B------:R-:W-:Y:S02]  /*5dd0*/  HADD2.F32 R81, -RZ, R81.H0_H0 ;  /* 0x20000051ff517230 */ /* 0x000fe40000004100 */
[----:B------:R-:W-:Y:S01]  /*5de0*/  F2FP.SATFINITE.E4M3.F32.PACK_AB_MERGE_C R86, R86, R87, RZ ;  /* 0x000000575656723e */ /* 0x000fe200048070ff */
[CC--:B------:R-:W-:Y:S02]  /*5df0*/  FMUL.FTZ R12, R76.reuse, R85.reuse ;  /* 0x000000554c0c7220 */ /* 0x0c0fe40000410000 */
[C---:B------:R-:W-:Y:S02]  /*5e00*/  FMUL.FTZ R85, R81.reuse, R85 ;  /* 0x0000005551557220 */ /* 0x040fe40000410000 */
[-C--:B------:R-:W-:Y:S02]  /*5e10*/  FFMA.FTZ R12, R81, R84.reuse, -R12 ;  /* 0x00000054510c7223 */ /* 0x080fe4000001080c */
[----:B------:R-:W-:-:S05]  /*5e20*/  FFMA.FTZ R85, R76, R84, R85 ;  /* 0x000000544c557223 */ /* 0x000fca0000010055 */
[----:B------:R-:W-:Y:S01]  /*5e30*/  F2FP.SATFINITE.E4M3.F32.PACK_AB_MERGE_C R14, R85, R12, R86 ;  /* 0x0000000c550e723e */ /* 0x000fe20004807056 */
[----:B------:R-:W-:Y:S02]  /*5e40*/  IMAD.MOV.U32 R12, RZ, RZ, R15 ;  /* 0x000000ffff0c7224 */ /* 0x000fe400078e000f */
[----:B------:R-:W-:-:S07]  /*5e50*/  IMAD.MOV.U32 R15, RZ, RZ, R77 ;  /* 0x000000ffff0f7224 */ /* 0x000fce00078e004d */
.L_x_2723:
[----:B------:R-:W-:Y:S05]  /*5e60*/  BSYNC B3 ;  /* 0x0000000000037941 */ /* 0x000fea0003800000 */
.L_x_2722:
[----:B0-----:R0:W-:Y:S02]  /*5e70*/  ST.E.128 desc[UR50][R74.64], R12 ;  /* 0x0000000c4a007985 */ /* 0x0011e4000c101d32 */
.L_x_2721:
[----:B------:R-:W-:Y:S05]  /*5e80*/  BSYNC B2 ;  /* 0x0000000000027941 */ /* 0x000fea0003800000 */
.L_x_2720:
        /* <DEDUP_REMOVED lines=17> */
[----:B------:R-:W-:-:S02]  /*5fa0*/  LOP3.LUT R13, R66, 0xff00, R69, 0xf8, !PT ;  /* 0x0000ff00420d7812 */ /* 0x000fc400078ef845 */
[----:B------:R-:W-:Y:S01]  /*5fb0*/  LOP3.LUT R68, R68, 0xff00, R73, 0xf8, !PT ;  /* 0x0000ff0044447812 */ /* 0x000fe200078ef849 */
[----:B------:R-:W-:Y:S01]  /*5fc0*/  IMAD.U32 R66, R74, 0x10000, RZ ;  /* 0x000100004a427824 */ /* 0x000fe200078e00ff */
[----:B------:R-:W-:Y:S01]  /*5fd0*/  MOV R67, R12 ;  /* 0x0000000c00437202 */ /* 0x000fe20000000f00 */
[----:B------:R-:W-:Y:S01]  /*5fe0*/  IMAD.U32 R73, R72, 0x10000, RZ ;  /* 0x0001000048497824 */ /* 0x000fe200078e00ff */
        /* <DEDUP_REMOVED lines=34> */
[----:B------:R-:W-:Y:S02]  /*6210*/  HADD2.F32 R148, -RZ, R148.H0_H0 ;  /* 0x20000094ff947230 */ /* 0x000fe40000004100 */
[--C-:B------:R-:W-:Y:S02]  /*6220*/  HADD2.F32 R67, -RZ, R144.reuse.H1_H1 ;  /* 0x30000090ff437230 */ /* 0x100fe40000004100 */
[----:B------:R-:W-:Y:S02]  /*6230*/  HADD2.F32 R144, -RZ, R144.H0_H0 ;  /* 0x20000090ff907230 */ /* 0x000fe40000004100 */
[-C--:B------:R-:W-:Y:S01]  /*6240*/  FMUL.FTZ R75, R69, R148.reuse ;  /* 0x00000094454b7220 */ /* 0x080fe20000410000 */
[----:B------:R-:W-:Y:S01]  /*6250*/  FMUL.FTZ R148, R68, R148 ;  /* 0x0000009444947220 */ /* 0x000fe20000410000 */
[-C--:B------:R-:W-:Y:S01]  /*6260*/  FFMA.FTZ R73, R73, R67.reuse, R74 ;  /* 0x0000004349497223 */ /* 0x080fe2000001004a */
[----:B------:R-:W-:Y:S01]  /*6270*/  FFMA.FTZ R72, R72, R67, -R77 ;  /* 0x0000004348487223 */ /* 0x000fe2000001084d */
[----:B------:R-:W-:Y:S01]  /*6280*/  F2FP.F16.E4M3.UNPACK_B R74, R15.H1 ;  /* 0x0000000fff4a723e */ /* 0x000fe200030006ff */
[-C--:B------:R-:W-:Y:S01]  /*6290*/  FFMA.FTZ R67, R68, R144.reuse, -R75 ;  /* 0x0000009044437223 */ /* 0x080fe2000001084b */
[----:B------:R-:W-:Y:S01]  /*62a0*/  FFMA.FTZ R68, R69, R144, R148 ;  /* 0x0000009045447223 */ /* 0x000fe20000010094 */
[----:B------:R-:W-:Y:S01]  /*62b0*/  F2FP.SATFINITE.E4M3.F32.PACK_AB_MERGE_C R69, R79, R76, RZ ;  /* 0x0000004c4f45723e */ /* 0x000fe200048070ff */
[----:B------:R-:W-:Y:S01]  /*62c0*/  HADD2.F32 R82, -RZ, R80.H1_H1 ;  /* 0x30000050ff527230 */ /* 0x000fe20000004100 */
[----:B------:R-:W-:Y:S01]  /*62d0*/  F2FP.SATFINITE.E4M3.F32.PACK_AB_MERGE_C R72, R73, R72, RZ ;  /* 0x000000484948723e */ /* 0x000fe200048070ff */
[--C-:B------:R-:W-:Y:S01]  /*62e0*/  HADD2.F32 R75, -RZ, R74.reuse.H0_H0 ;  /* 0x2000004aff4b7230 */ /* 0x100fe20000004100 */
        /* <DEDUP_REMOVED lines=42> */
.L_x_2725:
[----:B------:R-:W-:Y:S05]  /*6590*/  BSYNC B2 ;  /* 0x0000000000027941 */ /* 0x000fea0003800000 */
.L_x_2724:
[----:B0-----:R0:W-:Y:S02]  /*65a0*/  ST.E.128 desc[UR50][R70.64], R12 ;  /* 0x0000000c46007985 */ /* 0x0011e4000c101d32 */
.L_x_2703:
[----:B------:R-:W-:Y:S05]  /*65b0*/  BSYNC B1 ;  /* 0x0000000000017941 */ /* 0x000fea0003800000 */
.L_x_2702:
[----:B------:R-:W-:-:S03]  /*65c0*/  UMOV UR4, 0xffffffff ;  /* 0xffffffff00047882 */ /* 0x000fc60000000000 */
[----:B------:R-:W-:Y:S05]  /*65d0*/  BRA.DIV UR4, `(.L_x_2726) ;  /* 0x0000029e04807947 */ /* 0x000fea000b800000 */
[----:B--2---:R-:W2:Y:S04]  /*65e0*/  SHFL.IDX PT, R120, R120, 0x1, 0x1e1f ;  /* 0x003e1f0078787f89 */ /* 0x004ea800000e0000 */
[----:B------:R-:W0:Y:S02]  /*65f0*/  SHFL.IDX PT, R121, R121, 0x1, 0x1e1f ;  /* 0x003e1f0079797f89 */ /* 0x000e2400000e0000 */
.L_x_3058:
[----:B------:R-:W-:Y:S05]  /*6600*/  @P4 BRA `(.L_x_2727) ;  /* 0x0000009400b04947 */ /* 0x000fea0003800000 */
[----:B------:R-:W-:Y:S01]  /*6610*/  ISETP.NE.AND P2, PT, R32, RZ, PT ;  /* 0x000000ff2000720c */ /* 0x000fe20003f45270 */
[----:B------:R-:W-:-:S12]  /*6620*/  BSSY B1, `(.L_x_2728) ;  /* 0x0000072000017945 */ /* 0x000fd80003800000 */
[----:B------:R-:W-:Y:S05]  /*6630*/  @!P2 BRA `(.L_x_2729) ;  /* 0x0000000400c0a947 */ /* 0x000fea0003800000 */
[----:B0-----:R0:W0:Y:S01]  /*6640*/  LDS.128 R12, [R41+0x1c400] ;  /* 0x01c40000290c7984 */ /* 0x0010220000000c00 */
[----:B------:R-:W-:Y:S01]  /*6650*/  IADD3 R66, P2, R16, R121, RZ ;  /* 0x0000007910427210 */ /* 0x000fe20007f5e0ff */
[----:B------:R-:W-:Y:S04]  /*6660*/  BSSY B2, `(.L_x_2730) ;  /* 0x000006c000027945 */ /* 0x000fe80003800000 */
[----:B--2---:R-:W-:Y:S01]  /*6670*/  IMAD.X R67, R120, 0x1, R17, P2 ;  /* 0x0000000178437824 */ /* 0x004fe200010e0611 */
[----:B------:R-:W-:-:S13]  /*6680*/  ISETP.GE.AND P2, PT, R188, R117, PT ;  /* 0x00000075bc00720c */ /* 0x000fda0003f46270 */
[----:B------:R-:W-:Y:S05]  /*6690*/  @P2 BRA `(.L_x_2731) ;  /* 0x0000000400a02947 */ /* 0x000fea0003800000 */
[----:B------:R-:W-:Y:S02]  /*66a0*/  SHF.R.U32.HI R69, RZ, 0x8, R65 ;  /* 0x00000008ff457819 */ /* 0x000fe40000011641 */
[--C-:B----4-:R-:W-:Y:S02]  /*66b0*/  SHF.R.U32.HI R11, RZ, 0x8, R63.reuse ;  /* 0x00000008ff0b7819 */ /* 0x110fe4000001163f */
[----:B------:R-:W-:Y:S01]  /*66c0*/  SHF.R.U32.HI R70, RZ, 0x10, R63 ;  /* 0x00000010ff467819 */ /* 0x000fe2000001163f */
[----:B------:R-:W-:Y:S01]  /*66d0*/  IMAD.SHL.U32 R69, R69, 0x100, RZ ;  /* 0x0000010045457824 */ /* 0x000fe200078e00ff */
[----:B------:R-:W-:Y:S02]  /*66e0*/  LOP3.LUT R64, R65, 0xff0000ff, RZ, 0xc0, !PT ;  /* 0xff0000ff41407812 */ /* 0x000fe400078ec0ff */
[----:B------:R-:W-:Y:S01]  /*66f0*/  SHF.R.U32.HI R68, RZ, 0x10, R65 ;  /* 0x00000010ff447819 */ /* 0x000fe20000011641 */
[----:B------:R-:W-:Y:S01]  /*6700*/  IMAD.SHL.U32 R65, R11, 0x100, RZ ;  /* 0x000001000b417824 */ /* 0x000fe200078e00ff */
[----:B------:R-:W-:Y:S01]  /*6710*/  LOP3.LUT R62, R63, 0xff0000ff, RZ, 0xc0, !PT ;  /* 0xff0000ff3f3e7812 */ /* 0x000fe200078ec0ff */
[----:B0-----:R-:W-:Y:S01]  /*6720*/  IMAD.MOV.U32 R11, RZ, RZ, R13 ;  /* 0x000000ffff0b7224 */ /* 0x001fe200078e000d */
[----:B------:R-:W-:Y:S01]  /*6730*/  MOV R63, R12 ;  /* 0x0000000c003f7202 */ /* 0x000fe20000000f00 */
[----:B------:R-:W-:Y:S01]  /*6740*/  IMAD.U32 R13, R70, 0x10000, RZ ;  /* 0x00010000460d7824 */ /* 0x000fe200078e00ff */
[----:B------:R-:W-:Y:S01]  /*6750*/  LOP3.LUT R64, R64, 0xff00, R69, 0xf8, !PT ;  /* 0x0000ff0040407812 */ /* 0x000fe200078ef845 */
[----:B------:R-:W-:Y:S01]  /*6760*/  IMAD.U32 R69, R68, 0x10000, RZ ;  /* 0x0001000044457824 */ /* 0x000fe200078e00ff */
[----:B------:R-:W-:-:S02]  /*6770*/  LOP3.LUT R12, R62, 0xff00, R65, 0xf8, !PT ;  /* 0x0000ff003e0c7812 */ /* 0x000fc400078ef841 */
        /* <DEDUP_REMOVED lines=48> */
[----:B------:R-:W-:Y:S01]  /*6a80*/  F2FP.F16.E4M3.UNPACK_B R73, R12.H1 ;  /* 0x0000000cff49723e */ /* 0x000fe200030006ff */
[----:B------:R-:W-:Y:S01]  /*6a90*/  HADD2.F32 R70, -RZ, R70.H1_H1 ;  /* 0x30000046ff467230 */ /* 0x000fe20000004100 */
[----:B------:R-:W-:Y:S01]  /*6aa0*/  F2FP.F16.E4M3.UNPACK_B R69, R14.H1 ;  /* 0x0000000eff45723e */ /* 0x000fe200030006ff */
[----:B------:R-:W-:Y:S01]  /*6ab0*/  HADD2.F32 R76, -RZ, R76.H0_H0 ;  /* 0x2000004cff4c7230 */ /* 0x000fe20000004100 */
[----:B------:R-:W-:Y:S01]  /*6ac0*/  F2FP.F16.E4M3.UNPACK_B R75, R13 ;  /* 0x0000000dff4b723e */ /* 0x000fe200020006ff */
[----:B------:R-:W-:Y:S01]  /*6ad0*/  HADD2.F32 R74, -RZ, R73.H1_H1 ;  /* 0x30000049ff4a7230 */ /* 0x000fe20000004100 */
[----:B------:R-:W-:Y:S01]  /*6ae0*/  F2FP.F16.E4M3.UNPACK_B R72, R12 ;  /* 0x0000000cff48723e */ /* 0x000fe200020006ff */
[----:B------:R-:W-:-:S02]  /*6af0*/  HADD2.F32 R13, -RZ, R69.H1_H1 ;  /* 0x30000045ff0d7230 */ /* 0x000fc40000004100 */
[CC--:B------:R-:W-:Y:S01]  /*6b00*/  FMUL.FTZ R12, R70.reuse, R77.reuse ;  /* 0x0000004d460c7220 */ /* 0x0c0fe20000410000 */
        /* <DEDUP_REMOVED lines=15> */
[----:B------:R-:W-:Y:S01]  /*6c00*/  HADD2.F32 R15, -RZ, R15.H1_H1 ;  /* 0x3000000fff0f7230 */ /* 0x000fe20000004100 */
[----:B------:R-:W-:Y:S01]  /*6c10*/  F2FP.SATFINITE.E4M3.F32.PACK_AB_MERGE_C R77, R77, R80, RZ ;  /* 0x000000504d4d723e */ /* 0x000fe200048070ff */
[----:B------:R-:W-:Y:S02]  /*6c20*/  HADD2.F32 R14, -RZ, R14.H1_H1 ;  /* 0x3000000eff0e7230 */ /* 0x000fe40000004100 */
[----:B------:R-:W-:Y:S02]  /*6c30*/  HADD2.F32 R75, -RZ, R75.H0_H0 ;  /* 0x2000004bff4b7230 */ /* 0x000fe40000004100 */
[----:B------:R-:W-:Y:S02]  /*6c40*/  HADD2.F32 R69, -RZ, R72.H0_H0 ;  /* 0x20000048ff457230 */ /* 0x000fe40000004100 */
[----:B------:R-:W-:Y:S01]  /*6c50*/  FMUL.FTZ R72, R15, R76 ;  /* 0x0000004c0f487220 */ /* 0x000fe20000410000 */
[----:B------:R-:W-:-:S02]  /*6c60*/  HADD2.F32 R70, -RZ, R73.H0_H0 ;  /* 0x20000049ff467230 */ /* 0x000fc40000004100 */
[-C--:B------:R-:W-:Y:S01]  /*6c70*/  FMUL.FTZ R71, R14, R75.reuse ;  /* 0x0000004b0e477220 */ /* 0x080fe20000410000 */
[C---:B------:R-:W-:Y:S01]  /*6c80*/  FMUL.FTZ R76, R13.reuse, R76 ;  /* 0x0000004c0d4c7220 */ /* 0x040fe20000410000 */
[C---:B------:R-:W-:Y:S01]  /*6c90*/  FMUL.FTZ R75, R12.reuse, R75 ;  /* 0x0000004b0c4b7220 */ /* 0x040fe20000410000 */
[-C--:B------:R-:W-:Y:S02]  /*6ca0*/  FFMA.FTZ R72, R13, R70.reuse, -R72 ;  /* 0x000000460d487223 */ /* 0x080fe40000010848 */
[----:B------:R-:W-:Y:S01]  /*6cb0*/  FFMA.FTZ R15, R15, R70, R76 ;  /* 0x000000460f0f7223 */ /* 0x000fe2000001004c */
[-C--:B------:R-:W-:Y:S01]  /*6cc0*/  FFMA.FTZ R71, R12, R69.reuse, -R71 ;  /* 0x000000450c477223 */ /* 0x080fe20000010847 */
[----:B------:R-:W-:Y:S01]  /*6cd0*/  FFMA.FTZ R14, R14, R69, R75 ;  /* 0x000000450e0e7223 */ /* 0x000fe2000001004b */
[----:B------:R-:W-:Y:S02]  /*6ce0*/  F2FP.SATFINITE.E4M3.F32.PACK_AB_MERGE_C R13, R62, R11, R65 ;  /* 0x0000000b3e0d723e */ /* 0x000fe40004807041 */
[----:B------:R-:W-:-:S02]  /*6cf0*/  F2FP.SATFINITE.E4M3.F32.PACK_AB_MERGE_C R12, R64, R63, R68 ;  /* 0x0000003f400c723e */ /* 0x000fc40004807044 */
[----:B------:R-:W-:Y:S02]  /*6d00*/  F2FP.SATFINITE.E4M3.F32.PACK_AB_MERGE_C R14, R14, R71, R77 ;  /* 0x000000470e0e723e */ /* 0x000fe4000480704d */
[----:B------:R-:W-:-:S07]  /*6d10*/  F2FP.SATFINITE.E4M3.F32.PACK_AB_MERGE_C R15, R15, R72, R74 ;  /* 0x000000480f0f723e */ /* 0x000fce000480704a */
.L_x_2731:
[----:B------:R-:W-:Y:S05]  /*6d20*/  BSYNC B2 ;  /* 0x0000000000027941 */ /* 0x000fea0003800000 */
.L_x_2730:
[----:B0-----:R0:W-:Y:S02]  /*6d30*/  ST.E.128 desc[UR50][R66.64], R12 ;  /* 0x0000000c42007985 */ /* 0x0011e4000c101d32 */
.L_x_2729:
[----:B------:R-:W-:Y:S05]  /*6d40*/  BSYNC B1 ;  /* 0x0000000000017941 */ /* 0x000fea0003800000 */
.L_x_2728:
[----:B------:R-:W-:Y:S01]  /*6d50*/  ISETP.NE.AND P2, PT, R33, RZ, PT ;  /* 0x000000ff2100720c */ /* 0x000fe20003f45270 */
[----:B------:R-:W-:-:S12]  /*6d60*/  BSSY B1, `(.L_x_2732) ;  /* 0x0000073000017945 */ /* 0x000fd80003800000 */
[----:B------:R-:W-:Y:S05]  /*6d70*/  @!P2 BRA `(.L_x_2733) ;  /* 0x0000000400c4a947 */ /* 0x000fea0003800000 */
[----:B0-----:R0:W0:Y:S01]  /*6d80*/  LDS.128 R12, [R40+0x1c400] ;  /* 0x01c40000280c7984 */ /* 0x0010220000000c00 */
[----:B----4-:R-:W-:Y:S01]  /*6d90*/  IMAD.SHL.U32 R11, R192, 0x10, RZ ;  /* 0x00000010c00b7824 */ /* 0x010fe200078e00ff */
[----:B------:R-:W-:Y:S04]  /*6da0*/  BSSY B2, `(.L_x_2734) ;  /* 0x000006d000027945 */ /* 0x000fe80003800000 */
[----:B------:R-:W-:-:S04]  /*6db0*/  IADD3 R62, P2, R11, R121, RZ ;  /* 0x000000790b3e7210 */ /* 0x000fc80007f5e0ff */
[----:B--2---:R-:W-:Y:S02]  /*6dc0*/  LEA.HI.X.SX32 R63, R11, R120, 0x1, P2 ;  /* 0x000000780b3f7211 */ /* 0x004fe400010f0eff */
[----:B------:R-:W-:-:S13]  /*6dd0*/  ISETP.GE.AND P2, PT, R200, R117, PT ;  /* 0x00000075c800720c */ /* 0x000fda0003f46270 */
[----:B------:R-:W-:Y:S05]  /*6de0*/  @P2 BRA `(.L_x_2735) ;  /* 0x0000000400a02947 */ /* 0x000fea0003800000 */
[----:B------:R-:W-:Y:S01]  /*6df0*/  SHF.R.U32.HI R58, RZ, 0x8, R59 ;  /* 0x00000008ff3a7819 */ /* 0x000fe2000001163b */
[----:B0-----:R-:W-:Y:S01]  /*6e00*/  IMAD.MOV.U32 R11, RZ, RZ, R13 ;  /* 0x000000ffff0b7224 */ /* 0x001fe200078e000d */
        /* <DEDUP_REMOVED lines=39> */
[----:B------:R-:W-:-:S02]  /*7080*/  HADD2.F32 R64, -RZ, R60.H0_H0 ;  /* 0x2000003cff407230 */ /* 0x000fc40000004100 */
[----:B------:R-:W-:Y:S02]  /*7090*/  HADD2.F32 R65, -RZ, R60.H1_H1 ;  /* 0x3000003cff417230 */ /* 0x000fe40000004100 */
        /* <DEDUP_REMOVED lines=19> */
[-C--:B------:R-:W-:Y:S01]  /*71d0*/  F2FP.F16.E4M3.UNPACK_B R68, R13.reuse.H1 ;  /* 0x0000000dff44723e */ /* 0x080fe200030006ff */
[--C-:B------:R-:W-:Y:S01]  /*71e0*/  HADD2.F32 R72, -RZ, R71.reuse.H1_H1 ;  /* 0x30000047ff487230 */ /* 0x100fe20000004100 */
[----:B------:R-:W-:Y:S01]  /*71f0*/  F2FP.F16.E4M3.UNPACK_B R64, R14.H1 ;  /* 0x0000000eff40723e */ /* 0x000fe200030006ff */
[----:B------:R-:W-:Y:S01]  /*7200*/  HADD2.F32 R71, -RZ, R71.H0_H0 ;  /* 0x20000047ff477230 */ /* 0x000fe20000004100 */
        /* <DEDUP_REMOVED lines=22> */
[----:B------:R-:W-:Y:S02]  /*7370*/  HADD2.F32 R14, -RZ, R14.H1_H1 ;  /* 0x3000000eff0e7230 */ /* 0x000fe40000004100 */
[----:B------:R-:W-:Y:S01]  /*7380*/  FMUL.FTZ R65, R13, R70 ;  /* 0x000000460d417220 */ /* 0x000fe20000410000 */
[----:B------:R-:W-:-:S02]  /*7390*/  HADD2.F32 R68, -RZ, R68.H0_H0 ;  /* 0x20000044ff447230 */ /* 0x000fc40000004100 */
[C---:B------:R-:W-:Y:S01]  /*73a0*/  FMUL.FTZ R69, R15.reuse, R71 ;  /* 0x000000470f457220 */ /* 0x040fe20000410000 */
[----:B------:R-:W-:Y:S02]  /*73b0*/  HADD2.F32 R67, -RZ, R67.H0_H0 ;  /* 0x20000043ff437230 */ /* 0x000fe40000004100 */
[----:B------:R-:W-:Y:S01]  /*73c0*/  FMUL.FTZ R64, R14, R70 ;  /* 0x000000460e407220 */ /* 0x000fe20000410000 */
[----:B------:R-:W-:Y:S01]  /*73d0*/  F2FP.SATFINITE.E4M3.F32.PACK_AB_MERGE_C R66, R66, R75, RZ ;  /* 0x0000004b4242723e */ /* 0x000fe200048070ff */
        /* <DEDUP_REMOVED lines=9> */
.L_x_2735:
[----:B------:R-:W-:Y:S05]  /*7470*/  BSYNC B2 ;  /* 0x0000000000027941 */ /* 0x000fea0003800000 */
.L_x_2734:
[----:B0-----:R0:W-:Y:S02]  /*7480*/  ST.E.128 desc[UR50][R62.64], R12 ;  /* 0x0000000c3e007985 */ /* 0x0011e4000c101d32 */
.L_x_2733:
[----:B------:R-:W-:Y:S05]  /*7490*/  BSYNC B1 ;  /* 0x0000000000017941 */ /* 0x000fea0003800000 */
.L_x_2732:
        /* <DEDUP_REMOVED lines=10> */
[----:B------:R-:W-:Y:S02]  /*7540*/  SHF.R.U32.HI R54, RZ, 0x8, R55 ;  /* 0x00000008ff367819 */ /* 0x000fe40000011637 */
[----:B------:R-:W-:Y:S02]  /*7550*/  SHF.R.U32.HI R11, RZ, 0x8, R57 ;  /* 0x00000008ff0b7819 */ /* 0x000fe40000011639 */
[----:B------:R-:W-:Y:S02]  /*7560*/  LOP3.LUT R56, R55, 0xff0000ff, RZ, 0xc0, !PT ;  /* 0xff0000ff37387812 */ /* 0x000fe400078ec0ff */
[----:B------:R-:W-:Y:S01]  /*7570*/  SHF.R.U32.HI R62, RZ, 0x10, R55 ;  /* 0x00000010ff3e7819 */ /* 0x000fe20000011637 */
[----:B------:R-:W-:Y:S01]  /*7580*/  IMAD.SHL.U32 R55, R54, 0x100, RZ ;  /* 0x0000010036377824 */ /* 0x000fe200078e00ff */
[----:B------:R-:W-:Y:S02]  /*7590*/  LOP3.LUT R60, R57, 0xff0000ff, RZ, 0xc0, !PT ;  /* 0xff0000ff393c7812 */ /* 0x000fe400078ec0ff */
[----:B------:R-:W-:Y:S01]  /*75a0*/  SHF.R.U32.HI R61, RZ, 0x10, R57 ;  /* 0x00000010ff3d7819 */ /* 0x000fe20000011639 */
[----:B------:R-:W-:Y:S01]  /*75b0*/  IMAD.SHL.U32 R57, R11, 0x100, RZ ;  /* 0x000001000b397824 */ /* 0x000fe200078e00ff */
[----:B0-----:R-:W-:Y:S01]  /*75c0*/  MOV R54, R12 ;  /* 0x0000000c00367202 */ /* 0x001fe20000000f00 */
[----:B------:R-:W-:Y:S01]  /*75d0*/  IMAD.MOV.U32 R11, RZ, RZ, R13 ;  /* 0x000000ffff0b7224 */ /* 0x000fe200078e000d */
[----:B------:R-:W-:Y:S01]  /*75e0*/  LOP3.LUT R13, R56, 0xff00, R55, 0xf8, !PT ;  /* 0x0000ff00380d7812 */ /* 0x000fe200078ef837 */
[----:B------:R-:W-:Y:S01]  /*75f0*/  IMAD.U32 R55, R61, 0x10000, RZ ;  /* 0x000100003d377824 */ /* 0x000fe200078e00ff */
[----:B------:R-:W-:Y:S01]  /*7600*/  LOP3.LUT R60, R60, 0xff00, R57, 0xf8, !PT ;  /* 0x0000ff003c3c7812 */ /* 0x000fe200078ef839 */
[----:B------:R-:W-:Y:S01]  /*7610*/  IMAD.U32 R56, R62, 0x10000, RZ ;  /* 0x000100003e387824 */ /* 0x000fe200078e00ff */
[----:B------:R-:W-:-:S02]  /*7620*/  F2FP.F16.E4M3.UNPACK_B R57, R141.H1 ;  /* 0x0000008dff39723e */ /* 0x000fc400030006ff */
[-C--:B------:R-:W-:Y:S02]  /*7630*/  F2FP.F16.E4M3.UNPACK_B R12, R11.reuse ;  /* 0x0000000bff0c723e */ /* 0x080fe400020006ff */
[----:B------:R-:W-:Y:S01]  /*7640*/  LOP3.LUT R64, R60, 0xff0000, R55, 0xf8, !PT ;  /* 0x00ff00003c407812 */ /* 0x000fe200078ef837 */
[--C-:B------:R-:W-:Y:S01]  /*7650*/  HADD2.F32 R62, -RZ, R57.reuse.H0_H0 ;  /* 0x20000039ff3e7230 */ /* 0x100fe20000004100 */
[----:B------:R-:W-:Y:S01]  /*7660*/  F2FP.F16.E4M3.UNPACK_B R60, R140.H1 ;  /* 0x0000008cff3c723e */ /* 0x000fe200030006ff */
[--C-:B------:R-:W-:Y:S01]  /*7670*/  HADD2.F32 R55, -RZ, R12.reuse.H1_H1 ;  /* 0x3000000cff377230 */ /* 0x100fe20000004100 */
[----:B------:R-:W-:Y:S01]  /*7680*/  F2FP.F16.E4M3.UNPACK_B R11, R11.H1 ;  /* 0x0000000bff0b723e */ /* 0x000fe200030006ff */
[----:B------:R-:W-:Y:S01]  /*7690*/  HADD2.F32 R12, -RZ, R12.H0_H0 ;  /* 0x2000000cff0c7230 */ /* 0x000fe20000004100 */
[----:B------:R-:W-:Y:S01]  /*76a0*/  LOP3.LUT R13, R13, 0xff0000, R56, 0xf8, !PT ;  /* 0x00ff00000d0d7812 */ /* 0x000fe200078ef838 */
[----:B------:R-:W-:Y:S02]  /*76b0*/  HADD2.F32 R61, -RZ, R60.H0_H0 ;  /* 0x2000003cff3d7230 */ /* 0x000fe40000004100 */
[----:B------:R-:W-:Y:S01]  /*76c0*/  FMUL.FTZ R65, R55, R62 ;  /* 0x0000003e37417220 */ /* 0x000fe20000410000 */
[----:B------:R-:W-:-:S02]  /*76d0*/  HADD2.F32 R63, -RZ, R57.H1_H1 ;  /* 0x30000039ff3f7230 */ /* 0x000fc40000004100 */
[C---:B------:R-:W-:Y:S01]  /*76e0*/  FMUL.FTZ R62, R12.reuse, R62 ;  /* 0x0000003e0c3e7220 */ /* 0x040fe20000410000 */
[--C-:B------:R-:W-:Y:S01]  /*76f0*/  HADD2.F32 R57, -RZ, R11.reuse.H1_H1 ;  /* 0x3000000bff397230 */ /* 0x100fe20000004100 */
[----:B------:R-:W-:Y:S01]  /*7700*/  F2FP.F16.E4M3.UNPACK_B R141, R141 ;  /* 0x0000008dff8d723e */ /* 0x000fe200020006ff */
[----:B------:R-:W-:Y:S02]  /*7710*/  HADD2.F32 R56, -RZ, R11.H0_H0 ;  /* 0x2000000bff387230 */ /* 0x000fe40000004100 */
[-C--:B------:R-:W-:Y:S01]  /*7720*/  FFMA.FTZ R11, R12, R61.reuse, -R65 ;  /* 0x0000003d0c0b7223 */ /* 0x080fe20000010841 */
[----:B------:R-:W-:Y:S01]  /*7730*/  FFMA.FTZ R12, R55, R61, R62 ;  /* 0x0000003d370c7223 */ /* 0x000fe2000001003e */
[----:B------:R-:W-:Y:S01]  /*7740*/  HADD2.F32 R60, -RZ, R60.H1_H1 ;  /* 0x3000003cff3c7230 */ /* 0x000fe20000004100 */
[-C--:B------:R-:W-:Y:S01]  /*7750*/  F2FP.F16.E4M3.UNPACK_B R55, R54.reuse.H1 ;  /* 0x00000036ff37723e */ /* 0x080fe200030006ff */
[-C--:B------:R-:W-:Y:S01]  /*7760*/  FMUL.FTZ R65, R57, R63.reuse ;  /* 0x0000003f39417220 */ /* 0x080fe20000410000 */
[----:B------:R-:W-:Y:S01]  /*7770*/  FMUL.FTZ R66, R56, R63 ;  /* 0x0000003f38427220 */ /* 0x000fe20000410000 */
[----:B------:R-:W-:Y:S01]  /*7780*/  F2FP.F16.E4M3.UNPACK_B R54, R54 ;  /* 0x00000036ff36723e */ /* 0x000fe200020006ff */
[----:B------:R-:W-:-:S02]  /*7790*/  HADD2.F32 R61, -RZ, R141.H1_H1 ;  /* 0x3000008dff3d7230 */ /* 0x000fc40000004100 */
[-C--:B------:R-:W-:Y:S01]  /*77a0*/  FFMA.FTZ R65, R56, R60.reuse, -R65 ;  /* 0x0000003c38417223 */ /* 0x080fe20000010841 */
[----:B------:R-:W-:Y:S01]  /*77b0*/  FFMA.FTZ R68, R57, R60, R66 ;  /* 0x0000003c39447223 */ /* 0x000fe20000010042 */
[----:B------:R-:W-:Y:S01]  /*77c0*/  F2FP.F16.E4M3.UNPACK_B R140, R140 ;  /* 0x0000008cff8c723e */ /* 0x000fe200020006ff */
[----:B------:R-:W-:Y:S02]  /*77d0*/  HADD2.F32 R141, -RZ, R141.H0_H0 ;  /* 0x2000008dff8d7230 */ /* 0x000fe40000004100 */
[--C-:B------:R-:W-:Y:S01]  /*77e0*/  HADD2.F32 R57, -RZ, R55.reuse.H0_H0 ;  /* 0x20000037ff397230 */ /* 0x100fe20000004100 */
[----:B------:R-:W-:Y:S01]  /*77f0*/  F2FP.SATFINITE.E4M3.F32.PACK_AB_MERGE_C R72, R68, R65, RZ ;  /* 0x000000414448723e */ /* 0x000fe200048070ff */
[----:B------:R-:W-:Y:S01]  /*7800*/  HADD2.F32 R60, -RZ, R55.H1_H1 ;  /* 0x30000037ff3c7230 */ /* 0x000fe20000004100 */
[-C--:B------:R-:W-:Y:S01]  /*7810*/  F2FP.F16.E4M3.UNPACK_B R65, R64.reuse.H1 ;  /* 0x00000040ff41723e */ /* 0x080fe200030006ff */
[--C-:B------:R-:W-:Y:S01]  /*7820*/  HADD2.F32 R56, -RZ, R54.reuse.H1_H1 ;  /* 0x30000036ff387230 */ /* 0x100fe20000004100 */
[----:B------:R-:W-:Y:S01]  /*7830*/  F2FP.F16.E4M3.UNPACK_B R64, R64 ;  /* 0x00000040ff40723e */ /* 0x000fe200020006ff */
[----:B------:R-:W-:-:S02]  /*7840*/  HADD2.F32 R55, -RZ, R54.H0_H0 ;  /* 0x20000036ff377230 */ /* 0x000fc40000004100 */
[----:B------:R-:W-:Y:S01]  /*7850*/  FMUL.FTZ R66, R60, R61 ;  /* 0x0000003d3c427220 */ /* 0x000fe20000410000 */
[--C-:B------:R-:W-:Y:S02]  /*7860*/  HADD2.F32 R54, -RZ, R140.reuse.H1_H1 ;  /* 0x3000008cff367230 */ /* 0x100fe40000004100 */
[CC--:B------:R-:W-:Y:S01]  /*7870*/  FMUL.FTZ R62, R56.reuse, R141.reuse ;  /* 0x0000008d383e7220 */ /* 0x0c0fe20000410000 */
[----:B------:R-:W-:Y:S02]  /*7880*/  HADD2.F32 R140, -RZ, R140.H0_H0 ;  /* 0x2000008cff8c7230 */ /* 0x000fe40000004100 */
[----:B------:R-:W-:Y:S01]  /*7890*/  FMUL.FTZ R141, R55, R141 ;  /* 0x0000008d378d7220 */ /* 0x000fe20000410000 */
[C---:B------:R-:W-:Y:S01]  /*78a0*/  FMUL.FTZ R61, R57.reuse, R61 ;  /* 0x0000003d393d7220 */ /* 0x040fe20000410000 */
[----:B------:R-:W-:Y:S01]  /*78b0*/  FFMA.FTZ R66, R57, R54, -R66 ;  /* 0x0000003639427223 */ /* 0x000fe20000010842 */
[----:B------:R-:W-:Y:S02]  /*78c0*/  HADD2.F32 R67, -RZ, R65.H1_H1 ;  /* 0x30000041ff437230 */ /* 0x000fe40000004100 */
[----:B------:R-:W-:Y:S01]  /*78d0*/  FFMA.FTZ R141, R56, R140, R141 ;  /* 0x0000008c388d7223 */ /* 0x000fe2000001008d */
[----:B------:R-:W-:Y:S01]  /*78e0*/  F2FP.F16.E4M3.UNPACK_B R56, R15.H1 ;  /* 0x0000000fff38723e */ /* 0x000fe200030006ff */
[----:B------:R-:W-:Y:S01]  /*78f0*/  FFMA.FTZ R61, R60, R54, R61 ;  /* 0x000000363c3d7223 */ /* 0x000fe2000001003d */
[----:B------:R-:W-:Y:S01]  /*7900*/  FFMA.FTZ R54, R55, R140, -R62 ;  /* 0x0000008c37367223 */ /* 0x000fe2000001083e */
[----:B------:R-:W-:-:S02]  /*7910*/  F2FP.F16.E4M3.UNPACK_B R62, R13.H1 ;  /* 0x0000000dff3e723e */ /* 0x000fc400030006ff */
[----:B------:R-:W-:Y:S01]  /*7920*/  F2FP.F16.E4M3.UNPACK_B R55, R14.H1 ;  /* 0x0000000eff37723e */ /* 0x000fe200030006ff */
[--C-:B------:R-:W-:Y:S01]  /*7930*/  HADD2.F32 R60, -RZ, R56.reuse.H1_H1 ;  /* 0x30000038ff3c7230 */ /* 0x100fe20000004100 */
[----:B------:R-:W-:Y:S01]  /*7940*/  F2FP.SATFINITE.E4M3.F32.PACK_AB_MERGE_C R71, R61, R66, RZ ;  /* 0x000000423d47723e */ /* 0x000fe200048070ff */
[----:B------:R-:W-:Y:S01]  /*7950*/  HADD2.F32 R57, -RZ, R56.H0_H0 ;  /* 0x20000038ff397230 */ /* 0x000fe20000004100 */
[----:B------:R-:W-:Y:S01]  /*7960*/  F2FP.F16.E4M3.UNPACK_B R61, R13 ;  /* 0x0000000dff3d723e */ /* 0x000fe200020006ff */
[----:B------:R-:W-:Y:S02]  /*7970*/  HADD2.F32 R63, -RZ, R62.H1_H1 ;  /* 0x3000003eff3f7230 */ /* 0x000fe40000004100 */
[-C--:B------:R-:W-:Y:S01]  /*7980*/  FMUL.FTZ R68, R60, R67.reuse ;  /* 0x000000433c447220 */ /* 0x080fe20000410000 */
[----:B------:R-:W-:Y:S02]  /*7990*/  HADD2.F32 R56, -RZ, R55.H1_H1 ;  /* 0x30000037ff387230 */ /* 0x000fe40000004100 */
[----:B------:R-:W-:Y:S01]  /*79a0*/  FMUL.FTZ R69, R57, R67 ;  /* 0x0000004339457220 */ /* 0x000fe20000410000 */
[----:B------:R-:W-:-:S02]  /*79b0*/  HADD2.F32 R66, -RZ, R64.H1_H1 ;  /* 0x30000040ff427230 */ /* 0x000fc40000004100 */
[----:B------:R-:W-:Y:S01]  /*79c0*/  FFMA.FTZ R67, R57, R63, -R68 ;  /* 0x0000003f39437223 */ /* 0x000fe20000010844 */
[----:B------:R-:W-:Y:S01]  /*79d0*/  HADD2.F32 R55, -RZ, R55.H0_H0 ;  /* 0x20000037ff377230 */ /* 0x000fe20000004100 */
[----:B------:R-:W-:Y:S01]  /*79e0*/  F2FP.F16.E4M3.UNPACK_B R15, R15 ;  /* 0x0000000fff0f723e */ /* 0x000fe200020006ff */
[----:B------:R-:W-:Y:S02]  /*79f0*/  HADD2.F32 R13, -RZ, R61.H1_H1 ;  /* 0x3000003dff0d7230 */ /* 0x000fe40000004100 */
[----:B------:R-:W-:Y:S01]  /*7a00*/  FMUL.FTZ R68, R56, R66 ;  /* 0x0000004238447220 */ /* 0x000fe20000410000 */
[----:B------:R-:W-:Y:S01]  /*7a10*/  F2FP.F16.E4M3.UNPACK_B R14, R14 ;  /* 0x0000000eff0e723e */ /* 0x000fe200020006ff */
[C---:B------:R-:W-:Y:S01]  /*7a20*/  FMUL.FTZ R57, R55.reuse, R66 ;  /* 0x0000004237397220 */ /* 0x040fe20000410000 */
[----:B------:R-:W-:Y:S01]  /*7a30*/  FFMA.FTZ R70, R60, R63, R69 ;  /* 0x0000003f3c467223 */ /* 0x000fe20000010045 */
[----:B------:R-:W-:Y:S01]  /*7a40*/  FFMA.FTZ R68, R55, R13, -R68 ;  /* 0x0000000d37447223 */ /* 0x000fe20000010844 */
[----:B------:R-:W-:-:S02]  /*7a50*/  HADD2.F32 R55, -RZ, R15.H0_H0 ;  /* 0x2000000fff377230 */ /* 0x000fc40000004100 */
[----:B------:R-:W-:Y:S01]  /*7a60*/  FFMA.FTZ R63, R56, R13, R57 ;  /* 0x0000000d383f7223 */ /* 0x000fe20000010039 */
[----:B------:R-:W-:Y:S01]  /*7a70*/  HADD2.F32 R15, -RZ, R15.H1_H1 ;  /* 0x3000000fff0f7230 */ /* 0x000fe20000004100 */
[----:B------:R-:W-:Y:S01]  /*7a80*/  F2FP.SATFINITE.E4M3.F32.PACK_AB_MERGE_C R67, R70, R67, RZ ;  /* 0x000000434643723e */ /* 0x000fe200048070ff */
[----:B------:R-:W-:Y:S02]  /*7a90*/  HADD2.F32 R56, -RZ, R65.H0_H0 ;  /* 0x20000041ff387230 */ /* 0x000fe40000004100 */
[--C-:B------:R-:W-:Y:S01]  /*7aa0*/  HADD2.F32 R13, -RZ, R14.reuse.H0_H0 ;  /* 0x2000000eff0d7230 */ /* 0x100fe20000004100 */
[----:B------:R-:W-:Y:S01]  /*7ab0*/  F2FP.SATFINITE.E4M3.F32.PACK_AB_MERGE_C R63, R63, R68, RZ ;  /* 0x000000443f3f723e */ /* 0x000fe200048070ff */
[----:B------:R-:W-:Y:S02]  /*7ac0*/  HADD2.F32 R14, -RZ, R14.H1_H1 ;  /* 0x3000000eff0e7230 */ /* 0x000fe40000004100 */
[----:B------:R-:W-:Y:S01]  /*7ad0*/  FMUL.FTZ R60, R15, R56 ;  /* 0x000000380f3c7220 */ /* 0x000fe20000410000 */
[----:B------:R-:W-:-:S02]  /*7ae0*/  HADD2.F32 R64, -RZ, R64.H0_H0 ;  /* 0x20000040ff407230 */ /* 0x000fc40000004100 */
[----:B------:R-:W-:Y:S01]  /*7af0*/  FMUL.FTZ R66, R55, R56 ;  /* 0x0000003837427220 */ /* 0x000fe20000410000 */
[----:B------:R-:W-:Y:S02]  /*7b00*/  HADD2.F32 R62, -RZ, R62.H0_H0 ;  /* 0x2000003eff3e7230 */ /* 0x000fe40000004100 */
        /* <DEDUP_REMOVED lines=11> */
.L_x_2739:
[----:B------:R-:W-:Y:S05]  /*7bc0*/  BSYNC B2 ;  /* 0x0000000000027941 */ /* 0x000fea0003800000 */
.L_x_2738:
[----:B0-----:R0:W-:Y:S02]  /*7bd0*/  ST.E.128 desc[UR50][R58.64], R12 ;  /* 0x0000000c3a007985 */ /* 0x0011e4000c101d32 */
.L_x_2737:
[----:B------:R-:W-:Y:S05]  /*7be0*/  BSYNC B1 ;  /* 0x0000000000017941 */ /* 0x000fea0003800000 */
.L_x_2736:
        /* <DEDUP_REMOVED lines=9> */
[----:B----4-:R-:W-:Y:S02]  /*7c80*/  SHF.R.U32.HI R11, RZ, 0x8, R51 ;  /* 0x00000008ff0b7819 */ /* 0x010fe40000011633 */
[--C-:B------:R-:W-:Y:S02]  /*7c90*/  SHF.R.U32.HI R50, RZ, 0x8, R53.reuse ;  /* 0x00000008ff327819 */ /* 0x100fe40000011635 */
[----:B------:R-:W-:Y:S01]  /*7ca0*/  LOP3.LUT R52, R51, 0xff0000ff, RZ, 0xc0, !PT ;  /* 0xff0000ff33347812 */ /* 0x000fe200078ec0ff */
[----:B------:R-:W-:Y:S01]  /*7cb0*/  IMAD.SHL.U32 R11, R11, 0x100, RZ ;  /* 0x000001000b0b7824 */ /* 0x000fe200078e00ff */
[----:B------:R-:W-:Y:S02]  /*7cc0*/  SHF.R.U32.HI R58, RZ, 0x10, R53 ;  /* 0x00000010ff3a7819 */ /* 0x000fe40000011635 */
[----:B------:R-:W-:Y:S01]  /*7cd0*/  LOP3.LUT R56, R53, 0xff0000ff, RZ, 0xc0, !PT ;  /* 0xff0000ff35387812 */ /* 0x000fe200078ec0ff */
[----:B------:R-:W-:Y:S01]  /*7ce0*/  IMAD.SHL.U32 R53, R50, 0x100, RZ ;  /* 0x0000010032357824 */ /* 0x000fe200078e00ff */
[----:B------:R-:W-:Y:S01]  /*7cf0*/  SHF.R.U32.HI R59, RZ, 0x10, R51 ;  /* 0x00000010ff3b7819 */ /* 0x000fe20000011633 */
[----:B0-----:R-:W-:Y:S01]  /*7d00*/  IMAD.MOV.U32 R50, RZ, RZ, R12 ;  /* 0x000000ffff327224 */ /* 0x001fe200078e000c */
[----:B------:R-:W-:Y:S01]  /*7d10*/  LOP3.LUT R51, R52, 0xff00, R11, 0xf8, !PT ;  /* 0x0000ff0034337812 */ /* 0x000fe200078ef80b */
[----:B------:R-:W-:Y:S01]  /*7d20*/  IMAD.U32 R52, R58, 0x10000, RZ ;  /* 0x000100003a347824 */ /* 0x000fe200078e00ff */
[----:B------:R-:W-:-:S02]  /*7d30*/  LOP3.LUT R57, R56, 0xff00, R53, 0xf8, !PT ;  /* 0x0000ff0038397812 */ /* 0x000fc400078ef835 */
[----:B------:R-:W-:Y:S02]  /*7d40*/  SHF.L.U32 R12, R59, 0x10, RZ ;  /* 0x000000103b0c7819 */ /* 0x000fe400000006ff */
        /* <DEDUP_REMOVED lines=90> */
.L_x_2743:
[----:B------:R-:W-:Y:S05]  /*82f0*/  BSYNC B2 ;  /* 0x0000000000027941 */ /* 0x000fea0003800000 */
.L_x_2742:
[----:B0-----:R0:W-:Y:S02]  /*8300*/  ST.E.128 desc[UR50][R54.64], R12 ;  /* 0x0000000c36007985 */ /* 0x0011e4000c101d32 */
.L_x_2741:
[----:B------:R-:W-:Y:S05]  /*8310*/  BSYNC B1 ;  /* 0x0000000000017941 */ /* 0x000fea0003800000 */
.L_x_2740:
        /* <DEDUP_REMOVED lines=9> */
[----:B------:R-:W-:Y:S01]  /*83b0*/  SHF.R.U32.HI R48, RZ, 0x8, R49 ;  /* 0x00000008ff307819 */ /* 0x000fe20000011631 */
[----:B0-----:R-:W-:Y:S01]  /*83c0*/  IMAD.MOV.U32 R41, RZ, RZ, R12 ;  /* 0x000000ffff297224 */ /* 0x001fe200078e000c */
[--C-:B------:R-:W-:Y:S02]  /*83d0*/  SHF.R.U32.HI R46, RZ, 0x8, R47.reuse ;  /* 0x00000008ff2e7819 */ /* 0x100fe4000001162f */
[----:B----4-:R-:W-:Y:S01]  /*83e0*/  LOP3.LUT R11, R47, 0xff0000ff, RZ, 0xc0, !PT ;  /* 0xff0000ff2f0b7812 */ /* 0x010fe200078ec0ff */
[----:B------:R-:W-:Y:S01]  /*83f0*/  IMAD.SHL.U32 R48, R48, 0x100, RZ ;  /* 0x0000010030307824 */ /* 0x000fe200078e00ff */
[----:B------:R-:W-:Y:S01]  /*8400*/  SHF.R.U32.HI R52, RZ, 0x10, R47 ;  /* 0x00000010ff347819 */ /* 0x000fe2000001162f */
[----:B------:R-:W-:Y:S01]  /*8410*/  IMAD.SHL.U32 R46, R46, 0x100, RZ ;  /* 0x000001002e2e7824 */ /* 0x000fe200078e00ff */
[----:B------:R-:W-:Y:S02]  /*8420*/  LOP3.LUT R47, R49, 0xff0000ff, RZ, 0xc0, !PT ;  /* 0xff0000ff312f7812 */ /* 0x000fe400078ec0ff */
[----:B------:R-:W-:-:S02]  /*8430*/  SHF.R.U32.HI R53, RZ, 0x10, R49 ;  /* 0x00000010ff357819 */ /* 0x000fc40000011631 */
[----:B------:R-:W-:Y:S01]  /*8440*/  LOP3.LUT R12, R47, 0xff00, R48, 0xf8, !PT ;  /* 0x0000ff002f0c7812 */ /* 0x000fe200078ef830 */
[----:B------:R-:W-:Y:S01]  /*8450*/  IMAD.U32 R47, R52, 0x10000, RZ ;  /* 0x00010000342f7824 */ /* 0x000fe200078e00ff */
[----:B------:R-:W-:Y:S02]  /*8460*/  LOP3.LUT R46, R11, 0xff00, R46, 0xf8, !PT ;  /* 0x0000ff000b2e7812 */ /* 0x000fe400078ef82e */
[----:B------:R-:W-:Y:S02]  /*8470*/  SHF.L.U32 R53, R53, 0x10, RZ ;  /* 0x0000001035357819 */ /* 0x000fe400000006ff */
        /* <DEDUP_REMOVED lines=90> */
.L_x_2747:
[----:B------:R-:W-:Y:S05]  /*8a20*/  BSYNC B2 ;  /* 0x0000000000027941 */ /* 0x000fea0003800000 */
.L_x_2746:
[----:B0-----:R0:W-:Y:S02]  /*8a30*/  ST.E.128 desc[UR50][R50.64], R12 ;  /* 0x0000000c32007985 */ /* 0x0011e4000c101d32 */
.L_x_2745:
[----:B------:R-:W-:Y:S05]  /*8a40*/  BSYNC B1 ;  /* 0x0000000000017941 */ /* 0x000fea0003800000 */
.L_x_2744:
[----:B------:R-:W-:-:S13]  /*8a50*/  ISETP.NE.AND P2, PT, R37, RZ, PT ;  /* 0x000000ff2500720c */ /* 0x000fda0003f45270 */
        /* <DEDUP_REMOVED lines=11> */
[----:B0-----:R-:W-:Y:S01]  /*8b10*/  LOP3.LUT R40, R43, 0xff0000ff, RZ, 0xc0, !PT ;  /* 0xff0000ff2b287812 */ /* 0x001fe200078ec0ff */
        /* <DEDUP_REMOVED lines=27> */
[C---:B------:R-:W-:Y:S01]  /*8cd0*/  FMUL.FTZ R48, R13.reuse, R48 ;  /* 0x000000300d307220 */ /* 0x040fe20000410000 */
[----:B------:R-:W-:Y:S01]  /*8ce0*/  F2FP.F16.E4M3.UNPACK_B R90, R90 ;  /* 0x0000005aff5a723e */ /* 0x000fe200020006ff */
[----:B------:R-:W-:Y:S01]  /*8cf0*/  FFMA.FTZ R53, R13, R42, -R50 ;  /* 0x0000002a0d357223 */ /* 0x000fe20000010832 */
[----:B------:R-:W-:Y:S01]  /*8d00*/  F2FP.F16.E4M3.UNPACK_B R13, R12.H1 ;  /* 0x0000000cff0d723e */ /* 0x000fe200030006ff */
        /* <DEDUP_REMOVED lines=10> */
[----:B------:R-:W-:-:S02]  /*8db0*/  HADD2.F32 R91, -RZ, R91.H0_H0 ;  /* 0x2000005bff5b7230 */ /* 0x000fc40000004100 */
[----:B------:R-:W-:Y:S02]  /*8dc0*/  HADD2.F32 R12, -RZ, R12.H1_H1 ;  /* 0x3000000cff0c7230 */ /* 0x000fe40000004100 */
        /* <DEDUP_REMOVED lines=38> */
[----:B------:R-:W-:Y:S01]  /*9030*/  HADD2.F32 R40, -RZ, R45.H0_H0 ;  /* 0x2000002dff287230 */ /* 0x000fe20000004100 */
[----:B------:R-:W-:Y:S01]  /*9040*/  F2FP.SATFINITE.E4M3.F32.PACK_AB_MERGE_C R48, R48, R53, RZ ;  /* 0x000000353030723e */ /* 0x000fe200048070ff */
[----:B------:R-:W-:-:S02]  /*9050*/  HADD2.F32 R14, -RZ, R14.H1_H1 ;  /* 0x3000000eff0e7230 */ /* 0x000fc40000004100 */
[----:B------:R-:W-:Y:S02]  /*9060*/  HADD2.F32 R41, -RZ, R44.H0_H0 ;  /* 0x2000002cff297230 */ /* 0x000fe40000004100 */
[-C--:B------:R-:W-:Y:S01]  /*9070*/  FMUL.FTZ R44, R15, R40.reuse ;  /* 0x000000280f2c7220 */ /* 0x080fe20000410000 */
[C---:B------:R-:W-:Y:S01]  /*9080*/  FMUL.FTZ R40, R13.reuse, R40 ;  /* 0x000000280d287220 */ /* 0x040fe20000410000 */
[-C--:B------:R-:W-:Y:S01]  /*9090*/  FMUL.FTZ R43, R14, R49.reuse ;  /* 0x000000310e2b7220 */ /* 0x080fe20000410000 */
[C---:B------:R-:W-:Y:S01]  /*90a0*/  FMUL.FTZ R49, R12.reuse, R49 ;  /* 0x000000310c317220 */ /* 0x040fe20000410000 */
        /* <DEDUP_REMOVED lines=8> */
.L_x_2749:
[----:B------:R-:W-:Y:S05]  /*9130*/  BSYNC B1 ;  /* 0x0000000000017941 */ /* 0x000fea0003800000 */
.L_x_2748:
[----:B0-----:R0:W-:Y:S01]  /*9140*/  ST.E.128 desc[UR50][R46.64], R12 ;  /* 0x0000000c2e007985 */ /* 0x0011e2000c101d32 */
[----:B------:R-:W-:Y:S05]  /*9150*/  BRA `(.L_x_2727) ;  /* 0x0000006800dc7947 */ /* 0x000fea0003800000 */
.L_x_2693:
        /* <DEDUP_REMOVED lines=43> */
.L_x_2751:
[----:B------:R-:W-:Y:S05]  /*9410*/  BSYNC B1 ;  /* 0x0000000000017941 */ /* 0x000fea0003800000 */
.L_x_2750:
        /* <DEDUP_REMOVED lines=13> */
[----:B-----5:R-:W-:Y:S01]  /*94f0*/  MOV R162, R40 ;  /* 0x0000002800a27202 */ /* 0x020fe20000000f00 */
[----:B------:R-:W-:Y:S01]  /*9500*/  IMAD.MOV.U32 R161, RZ, RZ, R42 ;  /* 0x000000ffffa17224 */ /* 0x000fe200078e002a */
[----:B------:R-:W-:Y:S01]  /*9510*/  CS2R R86, SRZ ;  /* 0x0000000000567805 */ /* 0x000fe2000001ff00 */
[----:B------:R-:W-:Y:S06]  /*9520*/  @P4 BRA `(.L_x_2753) ;  /* 0x00000000007c4947 */ /* 0x000fec0003800000 */
        /* <DEDUP_REMOVED lines=31> */
.L_x_2753:
[----:B------:R-:W-:Y:S05]  /*9720*/  BSYNC B1 ;  /* 0x0000000000017941 */ /* 0x000fea0003800000 */
.L_x_2752:
[----:B------:R-:W-:Y:S01]  /*9730*/  UISETP.NE.AND UP0, UPT, UR48, 0x3, UPT ;  /* 0x000000033000788c */ /* 0x000fe2000bf05270 */
[----:B------:R-:W-:Y:S01]  /*9740*/  IMAD.MOV.U32 R157, RZ, RZ, R44 ;  /* 0x000000ffff9d7224 */ /* 0x000fe200078e002c */
[----:B------:R-:W-:Y:S01]  /*9750*/  MOV R164, R54 ;  /* 0x0000003600a47202 */ /* 0x000fe20000000f00 */
[----:B------:R-:W-:Y:S01]  /*9760*/  IMAD.MOV.U32 R158, RZ, RZ, R46 ;  /* 0x000000ffff9e7224 */ /* 0x000fe200078e002e */
[----:B-----5:R-:W-:Y:S01]  /*9770*/  MOV R141, R68 ;  /* 0x00000044008d7202 */ /* 0x020fe20000000f00 */
[----:B------:R-:W-:Y:S01]  /*9780*/  IMAD.MOV.U32 R152, RZ, RZ, R48 ;  /* 0x000000ffff987224 */ /* 0x000fe200078e0030 */
[----:B------:R-:W-:Y:S01]  /*9790*/  PLOP3.LUT P1, PT, PT, PT, UP0, 0x80, 0x0 ;  /* 0x000000000000781c */ /* 0x000fe20003f2f008 */
[----:B------:R-:W-:Y:S01]  /*97a0*/  IMAD.MOV.U32 R153, RZ, RZ, R50 ;  /* 0x000000ffff997224 */ /* 0x000fe200078e0032 */
[----:B------:R-:W-:Y:S01]  /*97b0*/  MOV R144, R82 ;  /* 0x0000005200907202 */ /* 0x000fe20000000f00 */
        /* <DEDUP_REMOVED lines=17> */
.L_x_2754:
[----:B------:R-:W-:Y:S01]  /*98d0*/  IMAD R95, R19, 0x8, R18 ;  /* 0x00000008135f7824 */ /* 0x000fe200078e0212 */
[----:B------:R-:W-:Y:S01]  /*98e0*/  SHF.L.U32 R96, R199, 0x1f, RZ ;  /* 0x0000001fc7607819 */ /* 0x000fe200000006ff */
[----:B------:R-:W1:Y:S01]  /*98f0*/  LDC R136, c[0x0][0x2f4] ;  /* 0x0000bd00ff887b82 */ /* 0x000e620000000800 */
[----:B------:R-:W-:Y:S02]  /*9900*/  BSSY B1, `(.L_x_2755) ;  /* 0x0000003000017945 */ /* 0x000fe40003800000 */
[----:B------:R-:W2:Y:S02]  /*9910*/  SYNCS.PHASECHK.TRANS64.TRYWAIT P5, [R95+URZ+0x29890], R96 ;  /* 0x029890605f0075a7 */ /* 0x000ea400080a017f */
[----:B--2---:R-:W-:Y:S05]  /*9920*/  @!P5 BRA `(.L_x_2756) ;  /* 0x0000026800f8d947 */ /* 0x004fea0003800000 */
.L_x_3059:
[----:B------:R-:W-:Y:S05]  /*9930*/  BSYNC B1 ;  /* 0x0000000000017941 */ /* 0x000fea0003800000 */
.L_x_2755:
[----:B------:R-:W-:Y:S01]  /*9940*/  UMOV UR4, 0xffffffff ;  /* 0xffffffff00047882 */ /* 0x000fe20000000000 */
[----:B-1----:R-:W-:Y:S02]  /*9950*/  IMAD.IADD R145, R136, 0x1, -R118 ;  /* 0x0000000188917824 */ /* 0x002fe400078e0a76 */
[----:B------:R-:W-:Y:S05]  /*9960*/  BRA.DIV UR4, `(.L_x_2757) ;  /* 0x0000026a04fc7947 */ /* 0x000fea000b800000 */
[----:B------:R1:W3:Y:S04]  /*9970*/  SHFL.IDX PT, R151, R120, RZ, 0x1e1f ;  /* 0x001e1fff78977589 */ /* 0x0002e800000e0000 */
[----:B------:R1:W4:Y:S02]  /*9980*/  SHFL.IDX PT, R11, R121, RZ, 0x1e1f ;  /* 0x001e1fff790b7589 */ /* 0x00032400000e0000 */
.L_x_3063:
        /* <DEDUP_REMOVED lines=11> */
[----:B------:R-:W-:Y:S01]  /*9a40*/  SHF.R.S32.HI R12, RZ, 0x1f, R13 ;  /* 0x0000001fff0c7819 */ /* 0x000fe2000001140d */
[----:B------:R-:W-:-:S03]  /*9a50*/  IMAD.SHL.U32 R165, R13, 0x10, RZ ;  /* 0x000000100da57824 */ /* 0x000fc600078e00ff */
[----:B------:R-:W-:-:S04]  /*9a60*/  LEA.HI R12, R12, R13, RZ, 0x2 ;  /* 0x0000000d0c0c7211 */ /* 0x000fc800078f10ff */
[----:B------:R-:W-:Y:S02]  /*9a70*/  SHF.R.S32.HI R13, RZ, 0x2, R12 ;  /* 0x00000002ff0d7819 */ /* 0x000fe4000001140c */
[----:B------:R-:W-:-:S03]  /*9a80*/  LOP3.LUT R12, R208, 0x30, R165, 0xf8, !PT ;  /* 0x00000030d00c7812 */ /* 0x000fc600078ef8a5 */
[----:B------:R-:W-:Y:S01]  /*9a90*/  IMAD R13, R13, 0x2800, R210 ;  /* 0x000028000d0d7824 */ /* 0x000fe200078e02d2 */
[----:B------:R-:W-:-:S05]  /*9aa0*/  LOP3.LUT R12, R12, R209, RZ, 0x3c, !PT ;  /* 0x000000d10c0c7212 */ /* 0x000fca00078e3cff */
[----:B------:R-:W-:Y:S02]  /*9ab0*/  IMAD.IADD R12, R13, 0x1, R12 ;  /* 0x000000010d0c7824 */ /* 0x000fe400078e020c */
[C---:B------:R-:W-:Y:S02]  /*9ac0*/  IMAD R13, R19.reuse, 0x7800, R134 ;  /* 0x00007800130d7824 */ /* 0x040fe400078e0286 */
[----:B------:R-:W-:-:S03]  /*9ad0*/  IMAD R15, R19, 0x7800, R12 ;  /* 0x00007800130f7824 */ /* 0x000fc600078e020c */
[C---:B------:R-:W-:Y:S01]  /*9ae0*/  IADD3 R13, R18.reuse, R13, RZ ;  /* 0x0000000d120d7210 */ /* 0x040fe20007ffe0ff */
[----:B------:R-:W-:-:S05]  /*9af0*/  IMAD.IADD R88, R18, 0x1, R15 ;  /* 0x0000000112587824 */ /* 0x000fca00078e020f */
[----:B------:R-:W0:Y:S04]  /*9b00*/  LDS.128 R12, [R13+0x1a400] ;  /* 0x01a400000d0c7984 */ /* 0x000e280000000c00 */
[----:B------:R-:W0:Y:S01]  /*9b10*/  LDS.128 R88, [R88+0x1a400] ;  /* 0x01a4000058587984 */ /* 0x000e220000000c00 */
[----:B------:R-:W-:Y:S05]  /*9b20*/  @P2 BRA `(.L_x_2763) ;  /* 0x0000000c00542947 */ /* 0x000fea0003800000 */
[----:B------:R-:W-:Y:S02]  /*9b30*/  SHF.R.U32.HI R42, RZ, 0x8, R53 ;  /* 0x00000008ff2a7819 */ /* 0x000fe40000011635 */
[--C-:B------:R-:W-:Y:S02]  /*9b40*/  SHF.R.U32.HI R40, RZ, 0x10, R55.reuse ;  /* 0x00000010ff287819 */ /* 0x100fe40000011637 */
[----:B------:R-:W-:Y:S01]  /*9b50*/  SHF.R.U32.HI R166, RZ, 0x8, R55 ;  /* 0x00000008ffa67819 */ /* 0x000fe20000011637 */
[----:B------:R-:W-:Y:S01]  /*9b60*/  IMAD.SHL.U32 R170, R42, 0x100, RZ ;  /* 0x000001002aaa7824 */ /* 0x000fe200078e00ff */
        /* <DEDUP_REMOVED lines=9> */
[--C-:B------:R-:W-:Y:S01]  /*9c00*/  SHF.R.U32.HI R41, RZ, 0x10, R43.reuse ;  /* 0x00000010ff297819 */ /* 0x100fe2000001162b */
[----:B------:R-:W-:Y:S01]  /*9c10*/  IMAD.U32 R167, R167, 0x10000, RZ ;  /* 0x00010000a7a77824 */ /* 0x000fe200078e00ff */
[----:B------:R-:W-:Y:S02]  /*9c20*/  SHF.R.U32.HI R42, RZ, 0x8, R43 ;  /* 0x00000008ff2a7819 */ /* 0x000fe4000001162b */
[----:B------:R-:W-:Y:S01]  /*9c30*/  LOP3.LUT R53, R43, 0xff0000ff, RZ, 0xc0, !PT ;  /* 0xff0000ff2b357812 */ /* 0x000fe200078ec0ff */
[----:B------:R-:W-:Y:S01]  /*9c40*/  IMAD.SHL.U32 R43, R55, 0x100, RZ ;  /* 0x00000100372b7824 */ /* 0x000fe200078e00ff */
[----:B------:R-:W-:Y:S01]  /*9c50*/  LOP3.LUT R54, R54, 0xff00, R170, 0xf8, !PT ;  /* 0x0000ff0036367812 */ /* 0x000fe200078ef8aa */
[----:B------:R-:W-:Y:S01]  /*9c60*/  IMAD.U32 R41, R41, 0x10000, RZ ;  /* 0x0001000029297824 */ /* 0x000fe200078e00ff */
[----:B------:R-:W-:-:S02]  /*9c70*/  LOP3.LUT R55, R168, 0xff00, R166, 0xf8, !PT ;  /* 0x0000ff00a8377812 */ /* 0x000fc400078ef8a6 */
[----:B------:R-:W-:Y:S02]  /*9c80*/  LOP3.LUT R43, R169, 0xff00, R43, 0xf8, !PT ;  /* 0x0000ff00a92b7812 */ /* 0x000fe400078ef82b */
[----:B------:R-:W-:Y:S02]  /*9c90*/  LOP3.LUT R168, R54, 0xff0000, R52, 0xf8, !PT ;  /* 0x00ff000036a87812 */ /* 0x000fe400078ef834 */
[----:B------:R-:W-:Y:S02]  /*9ca0*/  LOP3.LUT R54, R43, 0xff0000, R167, 0xf8, !PT ;  /* 0x00ff00002b367812 */ /* 0x000fe400078ef8a7 */
[----:B0-----:R-:W-:Y:S02]  /*9cb0*/  F2FP.F16.E4M3.UNPACK_B R166, R89 ;  /* 0x00000059ffa6723e */ /* 0x001fe400020006ff */
[----:B------:R-:W-:Y:S02]  /*9cc0*/  F2FP.F16.E4M3.UNPACK_B R169, R54 ;  /* 0x00000036ffa9723e */ /* 0x000fe400020006ff */
[----:B------:R-:W-:Y:S01]  /*9cd0*/  F2FP.F16.E4M3.UNPACK_B R43, R13 ;  /* 0x0000000dff2b723e */ /* 0x000fe200020006ff */
[----:B------:R-:W-:Y:S01]  /*9ce0*/  HADD2.F32 R52, -RZ, R166.H0_H0 ;  /* 0x200000a6ff347230 */ /* 0x000fe20000004100 */
[-C--:B------:R-:W-:Y:S01]  /*9cf0*/  F2FP.F16.E4M3.UNPACK_B R170, R168.reuse ;  /* 0x000000a8ffaa723e */ /* 0x080fe200020006ff */
        /* <DEDUP_REMOVED lines=15> */
[-C--:B------:R-:W-:Y:S01]  /*9df0*/  FMUL.FTZ R166, R171, R169.reuse ;  /* 0x000000a9aba67220 */ /* 0x080fe20000410000 */
        /* <DEDUP_REMOVED lines=22> */
[----:B------:R-:W-:Y:S01]  /*9f60*/  FMUL.FTZ R168, R89, R169 ;  /* 0x000000a959a87220 */ /* 0x000fe20000410000 */
        /* <DEDUP_REMOVED lines=63> */
[----:B------:R-:W-:Y:S01]  /*a360*/  FMUL.FTZ R172, R167, R172 ;  /* 0x000000aca7ac7220 */ /* 0x000fe20000410000 */
[----:B------:R-:W-:Y:S01]  /*a370*/  F2FP.SATFINITE.E4M3.F32.PACK_AB_MERGE_C R170, R41, R170, RZ ;  /* 0x000000aa29aa723e */ /* 0x000fe200048070ff */
[-C--:B------:R-:W-:Y:S02]  /*a380*/  FFMA.FTZ R169, R167, R168.reuse, -R169 ;  /* 0x000000a8a7a97223 */ /* 0x080fe400000108a9 */
        /* <DEDUP_REMOVED lines=22> */
[-C--:B------:R-:W-:Y:S01]  /*a4f0*/  FFMA.FTZ R54, R12, R163.reuse, -R54 ;  /* 0x000000a30c367223 */ /* 0x080fe20000010836 */
[----:B------:R-:W-:Y:S01]  /*a500*/  F2FP.F16.E4M3.UNPACK_B R90, R90 ;  /* 0x0000005aff5a723e */ /* 0x000fe200020006ff */
[----:B------:R-:W-:Y:S01]  /*a510*/  FFMA.FTZ R12, R88, R163, R162 ;  /* 0x000000a3580c7223 */ /* 0x000fe200000100a2 */
[----:B------:R-:W-:Y:S01]  /*a520*/  HADD2.F32 R88, -RZ, R55.H0_H0 ;  /* 0x20000037ff587230 */ /* 0x000fe20000004100 */
[----:B------:R-:W-:Y:S01]  /*a530*/  F2FP.F16.E4M3.UNPACK_B R164, R164 ;  /* 0x000000a4ffa4723e */ /* 0x000fe200020006ff */
[----:B------:R-:W-:Y:S01]  /*a540*/  HADD2.F32 R163, -RZ, R89.H0_H0 ;  /* 0x20000059ffa37230 */ /* 0x000fe20000004100 */
[----:B------:R-:W-:Y:S01]  /*a550*/  F2FP.SATFINITE.E4M3.F32.PACK_AB_MERGE_C R167, R54, R167, R53 ;  /* 0x000000a736a7723e */ /* 0x000fe20004807035 */
[----:B------:R-:W-:Y:S01]  /*a560*/  IMAD.MOV.U32 R53, RZ, RZ, R14 ;  /* 0x000000ffff357224 */ /* 0x000fe200078e000e */
[-C--:B------:R-:W-:Y:S01]  /*a570*/  F2FP.F16.E4M3.UNPACK_B R14, R161.reuse.H1 ;  /* 0x000000a1ff0e723e */ /* 0x080fe200030006ff */
[----:B------:R-:W-:Y:S01]  /*a580*/  HADD2.F32 R55, -RZ, R55.H1_H1 ;  /* 0x30000037ff377230 */ /* 0x000fe20000004100 */
[----:B------:R-:W-:Y:S01]  /*a590*/  F2FP.F16.E4M3.UNPACK_B R161, R161 ;  /* 0x000000a1ffa1723e */ /* 0x000fe200020006ff */
[----:B------:R-:W-:Y:S01]  /*a5a0*/  HADD2.F32 R89, -RZ, R89.H1_H1 ;  /* 0x30000059ff597230 */ /* 0x000fe20000004100 */
[-C--:B------:R-:W-:Y:S01]  /*a5b0*/  F2FP.F16.E4M3.UNPACK_B R54, R53.reuse.H1 ;  /* 0x00000035ff36723e */ /* 0x080fe200030006ff */
[--C-:B------:R-:W-:Y:S01]  /*a5c0*/  HADD2.F32 R173, -RZ, R14.reuse.H0_H0 ;  /* 0x2000000effad7230 */ /* 0x100fe20000004100 */
[----:B------:R-:W-:Y:S01]  /*a5d0*/  F2FP.F16.E4M3.UNPACK_B R53, R53 ;  /* 0x00000035ff35723e */ /* 0x000fe200020006ff */
[----:B------:R-:W-:Y:S01]  /*a5e0*/  HADD2.F32 R14, -RZ, R14.H1_H1 ;  /* 0x3000000eff0e7230 */ /* 0x000fe20000004100 */
[----:B------:R-:W-:Y:S01]  /*a5f0*/  F2FP.SATFINITE.E4M3.F32.PACK_AB_MERGE_C R40, R40, R172, RZ ;  /* 0x000000ac2828723e */ /* 0x000fe200048070ff */
[----:B------:R-:W-:-:S02]  /*a600*/  HADD2.F32 R162, -RZ, R54.H0_H0 ;  /* 0x20000036ffa27230 */ /* 0x000fc40000004100 */
[-C--:B------:R-:W-:Y:S01]  /*a610*/  FMUL.FTZ R169, R88, R173.reuse ;  /* 0x000000ad58a97220 */ /* 0x080fe20000410000 */
[----:B------:R-:W-:Y:S01]  /*a620*/  HADD2.F32 R54, -RZ, R54.H1_H1 ;  /* 0x30000036ff367230 */ /* 0x000fe20000004100 */
[----:B------:R-:W-:Y:S01]  /*a630*/  F2FP.SATFINITE.E4M3.F32.PACK_AB_MERGE_C R40, R12, R168, R40 ;  /* 0x000000a80c28723e */ /* 0x000fe20004807028 */
[----:B------:R-:W-:Y:S02]  /*a640*/  IMAD.MOV.U32 R12, RZ, RZ, R167 ;  /* 0x000000ffff0c7224 */ /* 0x000fe400078e00a7 */
[C---:B------:R-:W-:Y:S01]  /*a650*/  FMUL.FTZ R173, R162.reuse, R173 ;  /* 0x000000ada2ad7220 */ /* 0x040fe20000410000 */
[----:B------:R-:W-:-:S03]  /*a660*/  FFMA.FTZ R169, R162, R163, -R169 ;  /* 0x000000a3a2a97223 */ /* 0x000fc600000108a9 */
[----:B------:R-:W-:Y:S01]  /*a670*/  FFMA.FTZ R173, R88, R163, R173 ;  /* 0x000000a358ad7223 */ /* 0x000fe200000100ad */
[CC--:B------:R-:W-:Y:S01]  /*a680*/  FMUL.FTZ R88, R55.reuse, R14.reuse ;  /* 0x0000000e37587220 */ /* 0x0c0fe20000410000 */
[C---:B------:R-:W-:Y:S01]  /*a690*/  FMUL.FTZ R14, R54.reuse, R14 ;  /* 0x0000000e360e7220 */ /* 0x040fe20000410000 */
[----:B------:R-:W-:Y:S02]  /*a6a0*/  HADD2.F32 R163, -RZ, R161.H0_H0 ;  /* 0x200000a1ffa37230 */ /* 0x000fe40000004100 */
[-C--:B------:R-:W-:Y:S01]  /*a6b0*/  FFMA.FTZ R54, R54, R89.reuse, -R88 ;  /* 0x0000005936367223 */ /* 0x080fe20000010858 */
[----:B------:R-:W-:Y:S01]  /*a6c0*/  FFMA.FTZ R14, R55, R89, R14 ;  /* 0x00000059370e7223 */ /* 0x000fe2000001000e */
[----:B------:R-:W-:Y:S02]  /*a6d0*/  HADD2.F32 R55, -RZ, R90.H0_H0 ;  /* 0x2000005aff377230 */ /* 0x000fe40000004100 */
        /* <DEDUP_REMOVED lines=12> */
[----:B------:R-:W-:Y:S01]  /*a7a0*/  F2FP.SATFINITE.E4M3.F32.PACK_AB_MERGE_C R14, R14, R173, RZ ;  /* 0x000000ad0e0e723e */ /* 0x000fe200048070ff */
[----:B------:R-:W-:Y:S01]  /*a7b0*/  FMUL.FTZ R161, R53, R161 ;  /* 0x000000a135a17220 */ /* 0x000fe20000410000 */
[----:B------:R-:W-:Y:S01]  /*a7c0*/  F2FP.SATFINITE.E4M3.F32.PACK_AB_MERGE_C R89, R43, R52, R13 ;  /* 0x000000342b59723e */ /* 0x000fe2000480700d */
[----:B------:R-:W-:Y:S01]  /*a7d0*/  FFMA.FTZ R55, R53, R164, -R55 ;  /* 0x000000a435377223 */ /* 0x000fe20000010837 */
[----:B------:R-:W-:Y:S01]  /*a7e0*/  MOV R13, R166 ;  /* 0x000000a6000d7202 */ /* 0x000fe20000000f00 */
[----:B------:R-:W-:Y:S01]  /*a7f0*/  FFMA.FTZ R161, R90, R164, R161 ;  /* 0x000000a45aa17223 */ /* 0x000fe200000100a1 */
[----:B------:R-:W-:Y:S02]  /*a800*/  IMAD.MOV.U32 R88, RZ, RZ, R40 ;  /* 0x000000ffff587224 */ /* 0x000fe400078e0028 */
[----:B------:R-:W-:Y:S02]  /*a810*/  F2FP.SATFINITE.E4M3.F32.PACK_AB_MERGE_C R54, R55, R162, R54 ;  /* 0x000000a23736723e */ /* 0x000fe40004807036 */
[----:B------:R-:W-:-:S02]  /*a820*/  F2FP.SATFINITE.E4M3.F32.PACK_AB_MERGE_C R161, R161, R163, R14 ;  /* 0x000000a3a1a1723e */ /* 0x000fc4000480700e */
[----:B------:R-:W-:Y:S01]  /*a830*/  F2FP.SATFINITE.E4M3.F32.PACK_AB_MERGE_C R55, R42, R174, R91 ;  /* 0x000000ae2a37723e */ /* 0x000fe2000480705b */
[----:B------:R-:W-:Y:S01]  /*a840*/  IMAD.MOV.U32 R14, RZ, RZ, R54 ;  /* 0x000000ffff0e7224 */ /* 0x000fe200078e0036 */
[----:B------:R-:W-:Y:S01]  /*a850*/  F2FP.SATFINITE.E4M3.F32.PACK_AB_MERGE_C R91, R15, R171, R170 ;  /* 0x000000ab0f5b723e */ /* 0x000fe200048070aa */
[----:B------:R-:W-:Y:S02]  /*a860*/  IMAD.MOV.U32 R90, RZ, RZ, R161 ;  /* 0x000000ffff5a7224 */ /* 0x000fe400078e00a1 */
[----:B------:R-:W-:-:S07]  /*a870*/  IMAD.MOV.U32 R15, RZ, RZ, R55 ;  /* 0x000000ffff0f7224 */ /* 0x000fce00078e0037 */
.L_x_2763:
[----:B------:R-:W-:Y:S05]  /*a880*/  BSYNC B3 ;  /* 0x0000000000037941 */ /* 0x000fea0003800000 */
.L_x_2762:
[----:B----4-:R-:W-:-:S05]  /*a890*/  IADD3 R40, P2, R29, R11, RZ ;  /* 0x0000000b1d287210 */ /* 0x010fca0007f5e0ff */
[----:B---3--:R-:W-:Y:S01]  /*a8a0*/  IMAD.X R41, R151, 0x1, R112, P2 ;  /* 0x0000000197297824 */ /* 0x008fe200010e0670 */
[----:B------:R-:W-:-:S04]  /*a8b0*/  ISETP.GE.AND P2, PT, R165, R136, PT ;  /* 0x00000088a500720c */ /* 0x000fc80003f46270 */
[----:B0-----:R0:W-:Y:S09]  /*a8c0*/  ST.E.128 desc[UR50][R40.64], R12 ;  /* 0x0000000c28007985 */ /* 0x0011f2000c101d32 */
[----:B------:R-:W-:-:S04]  /*a8d0*/  @!P2 IADD3 R42, P5, R11, R165, RZ ;  /* 0x000000a50b2aa210 */ /* 0x000fc80007fbe0ff */
[----:B------:R-:W-:-:S05]  /*a8e0*/  @!P2 LEA.HI.X.SX32 R43, R165, R151, 0x1, P5 ;  /* 0x00000097a52ba211 */ /* 0x000fca00028f0eff */
[----:B------:R0:W-:Y:S04]  /*a8f0*/  @!P2 ST.E.128 desc[UR50][R42.64], R88 ;  /* 0x000000582a00a985 */ /* 0x0001e8000c101d32 */
.L_x_2761:
[----:B------:R-:W-:Y:S05]  /*a900*/  BSYNC B2 ;  /* 0x0000000000027941 */ /* 0x000fea0003800000 */
.L_x_2760:
        /* <DEDUP_REMOVED lines=22> */
[----:B------:R-:W0:Y:S01]  /*aa70*/  LDS.128 R40, [R40+0x1a400] ;  /* 0x01a4000028287984 */ /* 0x000e220000000c00 */
[----:B------:R-:W-:Y:S05]  /*aa80*/  @P2 BRA `(.L_x_2767) ;  /* 0x0000000c00482947 */ /* 0x000fea0003800000 */
[----:B------:R-:W-:Y:S02]  /*aa90*/  SHF.R.U32.HI R54, RZ, 0x8, R57 ;  /* 0x00000008ff367819 */ /* 0x000fe40000011639 */
[----:B------:R-:W-:Y:S02]  /*aaa0*/  SHF.R.U32.HI R58, RZ, 0x8, R45 ;  /* 0x00000008ff3a7819 */ /* 0x000fe4000001162d */
[----:B------:R-:W-:Y:S02]  /*aab0*/  SHF.R.U32.HI R55, RZ, 0x8, R59 ;  /* 0x00000008ff377819 */ /* 0x000fe4000001163b */
[----:B------:R-:W-:Y:S01]  /*aac0*/  SHF.R.U32.HI R53, RZ, 0x10, R57 ;  /* 0x00000010ff357819 */ /* 0x000fe20000011639 */
[----:B------:R-:W-:Y:S01]  /*aad0*/  IMAD.SHL.U32 R58, R58, 0x100, RZ ;  /* 0x000001003a3a7824 */ /* 0x000fe200078e00ff */
[----:B------:R-:W-:Y:S01]  /*aae0*/  LOP3.LUT R88, R59, 0xff0000ff, RZ, 0xc0, !PT ;  /* 0xff0000ff3b587812 */ /* 0x000fe200078ec0ff */
[----:B------:R-:W-:Y:S01]  /*aaf0*/  IMAD.SHL.U32 R55, R55, 0x100, RZ ;  /* 0x0000010037377824 */ /* 0x000fe200078e00ff */
[----:B------:R-:W-:Y:S01]  /*ab00*/  SHF.R.U32.HI R44, RZ, 0x10, R59 ;  /* 0x00000010ff2c7819 */ /* 0x000fe2000001163b */
[----:B------:R-:W-:Y:S01]  /*ab10*/  IMAD.SHL.U32 R59, R54, 0x100, RZ ;  /* 0x00000100363b7824 */ /* 0x000fe200078e00ff */
[----:B------:R-:W-:Y:S01]  /*ab20*/  LOP3.LUT R46, R57, 0xff0000ff, RZ, 0xc0, !PT ;  /* 0xff0000ff392e7812 */ /* 0x000fe200078ec0ff */
[----:B------:R-:W-:Y:S01]  /*ab30*/  IMAD.U32 R53, R53, 0x10000, RZ ;  /* 0x0001000035357824 */ /* 0x000fe200078e00ff */
[----:B------:R-:W-:-:S02]  /*ab40*/  LOP3.LUT R57, R45, 0xff0000ff, RZ, 0xc0, !PT ;  /* 0xff0000ff2d397812 */ /* 0x000fc400078ec0ff */
[----:B------:R-:W-:Y:S02]  /*ab50*/  SHF.R.U32.HI R45, RZ, 0x10, R45 ;  /* 0x00000010ff2d7819 */ /* 0x000fe4000001162d */
[----:B------:R-:W-:Y:S02]  /*ab60*/  LOP3.LUT R46, R46, 0xff00, R59, 0xf8, !PT ;  /* 0x0000ff002e2e7812 */ /* 0x000fe400078ef83b */
[----:B------:R-:W-:Y:S02]  /*ab70*/  LOP3.LUT R57, R57, 0xff00, R58, 0xf8, !PT ;  /* 0x0000ff0039397812 */ /* 0x000fe400078ef83a */
[----:B------:R-:W-:Y:S02]  /*ab80*/  SHF.L.U32 R58, R45, 0x10, RZ ;  /* 0x000000102d3a7819 */ /* 0x000fe400000006ff */
        /* <DEDUP_REMOVED lines=31> */
[----:B------:R-:W-:-:S02]  /*ad80*/  HADD2.F32 R13, -RZ, R41.H0_H0 ;  /* 0x20000029ff0d7230 */ /* 0x000fc40000004100 */
[----:B------:R-:W-:Y:S02]  /*ad90*/  HADD2.F32 R91, -RZ, R59.H0_H0 ;  /* 0x2000003bff5b7230 */ /* 0x000fe40000004100 */
[----:B------:R-:W-:Y:S02]  /*ada0*/  HADD2.F32 R53, -RZ, R89.H0_H0 ;  /* 0x20000059ff357230 */ /* 0x000fe40000004100 */
[----:B------:R-:W-:Y:S02]  /*adb0*/  HADD2.F32 R41, -RZ, R41.H1_H1 ;  /* 0x30000029ff297230 */ /* 0x000fe40000004100 */
[-C--:B------:R-:W-:Y:S01]  /*adc0*/  FMUL.FTZ R161, R13, R91.reuse ;  /* 0x0000005b0da17220 */ /* 0x080fe20000410000 */
[----:B------:R-:W-:Y:S02]  /*add0*/  HADD2.F32 R59, -RZ, R59.H1_H1 ;  /* 0x3000003bff3b7230 */ /* 0x000fe40000004100 */
[----:B------:R-:W-:Y:S01]  /*ade0*/  FMUL.FTZ R91, R53, R91 ;  /* 0x0000005b355b7220 */ /* 0x000fe20000410000 */
[----:B------:R-:W-:-:S02]  /*adf0*/  HADD2.F32 R89, -RZ, R89.H1_H1 ;  /* 0x30000059ff597230 */ /* 0x000fc40000004100 */
[-C--:B------:R-:W-:Y:S01]  /*ae00*/  FFMA.FTZ R53, R53, R90.reuse, -R161 ;  /* 0x0000005a35357223 */ /* 0x080fe200000108a1 */
[----:B------:R-:W-:Y:S02]  /*ae10*/  HADD2.F32 R55, -RZ, R55.H1_H1 ;  /* 0x30000037ff377230 */ /* 0x000fe40000004100 */
[----:B------:R-:W-:Y:S01]  /*ae20*/  FFMA.FTZ R13, R13, R90, R91 ;  /* 0x0000005a0d0d7223 */ /* 0x000fe2000001005b */
[-C--:B------:R-:W-:Y:S01]  /*ae30*/  FMUL.FTZ R90, R41, R59.reuse ;  /* 0x0000003b295a7220 */ /* 0x080fe20000410000 */
[----:B------:R-:W-:Y:S01]  /*ae40*/  FMUL.FTZ R91, R89, R59 ;  /* 0x0000003b595b7220 */ /* 0x000fe20000410000 */
[----:B------:R-:W-:Y:S02]  /*ae50*/  IMAD.U32 R47, R47, 0x10000, RZ ;  /* 0x000100002f2f7824 */ /* 0x000fe400078e00ff */
[-C--:B------:R-:W-:Y:S01]  /*ae60*/  FFMA.FTZ R59, R89, R55.reuse, -R90 ;  /* 0x00000037593b7223 */ /* 0x080fe2000001085a */
[----:B------:R-:W-:Y:S01]  /*ae70*/  FFMA.FTZ R55, R41, R55, R91 ;  /* 0x0000003729377223 */ /* 0x000fe2000001005b */
[----:B------:R-:W-:-:S03]  /*ae80*/  IMAD.SHL.U32 R41, R54, 0x100, RZ ;  /* 0x0000010036297824 */ /* 0x000fc600078e00ff */
[----:B------:R-:W-:Y:S02]  /*ae90*/  F2FP.SATFINITE.E4M3.F32.PACK_AB_MERGE_C R53, R59, R53, RZ ;  /* 0x000000353b35723e */ /* 0x000fe400048070ff */
[----:B------:R-:W-:Y:S01]  /*aea0*/  LOP3.LUT R56, R56, 0xff00, R41, 0xf8, !PT ;  /* 0x0000ff0038387812 */ /* 0x000fe200078ef829 */
[----:B------:R-:W-:Y:S01]  /*aeb0*/  IMAD.U32 R41, R44, 0x10000, RZ ;  /* 0x000100002c297824 */ /* 0x000fe200078e00ff */
[-C--:B------:R-:W-:Y:S02]  /*aec0*/  F2FP.F16.E4M3.UNPACK_B R44, R43.reuse ;  /* 0x0000002bff2c723e */ /* 0x080fe400020006ff */
[----:B------:R-:W-:Y:S02]  /*aed0*/  F2FP.F16.E4M3.UNPACK_B R43, R43.H1 ;  /* 0x0000002bff2b723e */ /* 0x000fe400030006ff */
[----:B------:R-:W-:Y:S01]  /*aee0*/  LOP3.LUT R54, R88, 0xff0000, R41, 0xf8, !PT ;  /* 0x00ff000058367812 */ /* 0x000fe200078ef829 */
[----:B------:R-:W-:Y:S01]  /*aef0*/  HADD2.F32 R90, -RZ, R44.H0_H0 ;  /* 0x2000002cff5a7230 */ /* 0x000fe20000004100 */
[----:B------:R-:W-:Y:S01]  /*af00*/  LOP3.LUT R41, R56, 0xff0000, R47, 0xf8, !PT ;  /* 0x00ff000038297812 */ /* 0x000fe200078ef82f */
[----:B------:R-:W-:Y:S01]  /*af10*/  IMAD.MOV.U32 R56, RZ, RZ, R15 ;  /* 0x000000ffff387224 */ /* 0x000fe200078e000f */
[----:B------:R-:W-:-:S02]  /*af20*/  F2FP.F16.E4M3.UNPACK_B R89, R54 ;  /* 0x00000036ff59723e */ /* 0x000fc400020006ff */
[-C--:B------:R-:W-:Y:S02]  /*af30*/  F2FP.F16.E4M3.UNPACK_B R88, R41.reuse ;  /* 0x00000029ff58723e */ /* 0x080fe400020006ff */
[----:B------:R-:W-:Y:S01]  /*af40*/  F2FP.F16.E4M3.UNPACK_B R15, R56 ;  /* 0x00000038ff0f723e */ /* 0x000fe200020006ff */
[----:B------:R-:W-:Y:S01]  /*af50*/  HADD2.F32 R91, -RZ, R89.H0_H0 ;  /* 0x20000059ff5b7230 */ /* 0x000fe20000004100 */
[----:B------:R-:W-:Y:S01]  /*af60*/  F2FP.F16.E4M3.UNPACK_B R41, R41.H1 ;  /* 0x00000029ff29723e */ /* 0x000fe200030006ff */
[--C-:B------:R-:W-:Y:S01]  /*af70*/  HADD2.F32 R47, -RZ, R88.reuse.H0_H0 ;  /* 0x20000058ff2f7230 */ /* 0x100fe20000004100 */
[----:B------:R-:W-:Y:S01]  /*af80*/  F2FP.F16.E4M3.UNPACK_B R54, R54.H1 ;  /* 0x00000036ff36723e */ /* 0x000fe200030006ff */
[--C-:B------:R-:W-:Y:S01]  /*af90*/  HADD2.F32 R161, -RZ, R15.reuse.H0_H0 ;  /* 0x2000000fffa17230 */ /* 0x100fe20000004100 */
[----:B------:R-:W-:Y:S01]  /*afa0*/  F2FP.SATFINITE.E4M3.F32.PACK_AB_MERGE_C R57, R57, R58, R53 ;  /* 0x0000003a3939723e */ /* 0x000fe20004807035 */
[----:B------:R-:W-:Y:S02]  /*afb0*/  HADD2.F32 R88, -RZ, R88.H1_H1 ;  /* 0x30000058ff587230 */ /* 0x000fe40000004100 */
[----:B------:R-:W-:Y:S01]  /*afc0*/  FMUL.FTZ R162, R90, R47 ;  /* 0x0000002f5aa27220 */ /* 0x000fe20000410000 */
[----:B------:R-:W-:-:S02]  /*afd0*/  HADD2.F32 R15, -RZ, R15.H1_H1 ;  /* 0x3000000fff0f7230 */ /* 0x000fc40000004100 */
[C---:B------:R-:W-:Y:S01]  /*afe0*/  FMUL.FTZ R47, R161.reuse, R47 ;  /* 0x0000002fa12f7220 */ /* 0x040fe20000410000 */
[----:B------:R-:W-:Y:S02]  /*aff0*/  HADD2.F32 R89, -RZ, R89.H1_H1 ;  /* 0x30000059ff597230 */ /* 0x000fe40000004100 */
[-C--:B------:R-:W-:Y:S01]  /*b000*/  FFMA.FTZ R162, R161, R91.reuse, -R162 ;  /* 0x0000005ba1a27223 */ /* 0x080fe200000108a2 */
[----:B------:R-:W-:Y:S01]  /*b010*/  F2FP.F16.E4M3.UNPACK_B R53, R40.H1 ;  /* 0x00000028ff35723e */ /* 0x000fe200030006ff */
[----:B------:R-:W-:Y:S01]  /*b020*/  FFMA.FTZ R90, R90, R91, R47 ;  /* 0x0000005b5a5a7223 */ /* 0x000fe2000001002f */
[----:B------:R-:W-:Y:S01]  /*b030*/  HADD2.F32 R47, -RZ, R44.H1_H1 ;  /* 0x3000002cff2f7230 */ /* 0x000fe20000004100 */
[----:B------:R-:W-:Y:S01]  /*b040*/  F2FP.SATFINITE.E4M3.F32.PACK_AB_MERGE_C R13, R55, R13, RZ ;  /* 0x0000000d370d723e */ /* 0x000fe200048070ff */
[--C-:B------:R-:W-:Y:S01]  /*b050*/  HADD2.F32 R91, -RZ, R41.reuse.H0_H0 ;  /* 0x20000029ff5b7230 */ /* 0x100fe20000004100 */
[----:B------:R-:W-:Y:S01]  /*b060*/  F2FP.F16.E4M3.UNPACK_B R55, R159.H1 ;  /* 0x0000009fff37723e */ /* 0x000fe200030006ff */
[----:B------:R-:W-:-:S02]  /*b070*/  HADD2.F32 R41, -RZ, R41.H1_H1 ;  /* 0x30000029ff297230 */ /* 0x000fc40000004100 */
[----:B------:R-:W-:Y:S01]  /*b080*/  FMUL.FTZ R44, R47, R88 ;  /* 0x000000582f2c7220 */ /* 0x000fe20000410000 */
[----:B------:R-:W-:Y:S01]  /*b090*/  F2FP.F16.E4M3.UNPACK_B R40, R40 ;  /* 0x00000028ff28723e */ /* 0x000fe200020006ff */
[----:B------:R-:W-:Y:S02]  /*b0a0*/  HADD2.F32 R59, -RZ, R55.H0_H0 ;  /* 0x20000037ff3b7230 */ /* 0x000fe40000004100 */
[C---:B------:R-:W-:Y:S01]  /*b0b0*/  FFMA.FTZ R44, R15.reuse, R89, -R44 ;  /* 0x000000590f2c7223 */ /* 0x040fe2000001082c */
        /* <DEDUP_REMOVED lines=11> */
[----:B------:R-:W-:Y:S02]  /*b170*/  HADD2.F32 R55, -RZ, R55.H1_H1 ;  /* 0x30000037ff377230 */ /* 0x000fe40000004100 */
[C---:B------:R-:W-:Y:S01]  /*b180*/  FFMA.FTZ R161, R89.reuse, R88, -R161 ;  /* 0x0000005859a17223 */ /* 0x040fe200000108a1 */
[----:B------:R-:W-:-:S04]  /*b190*/  FMUL.FTZ R89, R89, R91 ;  /* 0x0000005b59597220 */ /* 0x000fc80000410000 */
        /* <DEDUP_REMOVED lines=19> */
[-C--:B------:R-:W-:Y:S01]  /*b2d0*/  FFMA.FTZ R88, R58, R59.reuse, -R88 ;  /* 0x0000003b3a587223 */ /* 0x080fe20000010858 */
        /* <DEDUP_REMOVED lines=24> */
[----:B------:R-:W-:Y:S01]  /*b460*/  FFMA.FTZ R53, R12, R159, -R53 ;  /* 0x0000009f0c357223 */ /* 0x000fe20000010835 */
[----:B------:R-:W-:Y:S01]  /*b470*/  F2FP.SATFINITE.E4M3.F32.PACK_AB_MERGE_C R41, R41, R91, RZ ;  /* 0x0000005b2929723e */ /* 0x000fe200048070ff */
[----:B------:R-:W-:Y:S01]  /*b480*/  FFMA.FTZ R12, R40, R159, R157 ;  /* 0x0000009f280c7223 */ /* 0x000fe2000001009d */
[----:B------:R-:W-:Y:S01]  /*b490*/  IMAD.MOV.U32 R40, RZ, RZ, R14 ;  /* 0x000000ffff287224 */ /* 0x000fe200078e000e */
[----:B------:R-:W-:Y:S01]  /*b4a0*/  F2FP.F16.E4M3.UNPACK_B R14, R158.H1 ;  /* 0x0000009eff0e723e */ /* 0x000fe200030006ff */
[----:B------:R-:W-:Y:S01]  /*b4b0*/  HADD2.F32 R157, -RZ, R55.H0_H0 ;  /* 0x20000037ff9d7230 */ /* 0x000fe20000004100 */
[----:B------:R-:W-:Y:S01]  /*b4c0*/  F2FP.SATFINITE.E4M3.F32.PACK_AB_MERGE_C R58, R53, R58, R47 ;  /* 0x0000003a353a723e */ /* 0x000fe2000480702f */
[----:B------:R-:W-:Y:S01]  /*b4d0*/  IMAD.MOV.U32 R15, RZ, RZ, R43 ;  /* 0x000000ffff0f7224 */ /* 0x000fe200078e002b */
        /* <DEDUP_REMOVED lines=15> */
[-C--:B------:R-:W-:Y:S01]  /*b5d0*/  FMUL.FTZ R88, R53, R14.reuse ;  /* 0x0000000e35587220 */ /* 0x080fe20000410000 */
[----:B------:R-:W-:Y:S01]  /*b5e0*/  FFMA.FTZ R161, R54, R157, R161 ;  /* 0x0000009d36a17223 */ /* 0x000fe200000100a1 */
[----:B------:R-:W-:Y:S02]  /*b5f0*/  HADD2.F32 R54, -RZ, R55.H1_H1 ;  /* 0x30000037ff367230 */ /* 0x000fe40000004100 */
[----:B------:R-:W-:Y:S01]  /*b600*/  FMUL.FTZ R14, R47, R14 ;  /* 0x0000000e2f0e7220 */ /* 0x000fe20000410000 */
[----:B------:R-:W-:-:S02]  /*b610*/  HADD2.F32 R157, -RZ, R158.H0_H0 ;  /* 0x2000009eff9d7230 */ /* 0x000fc40000004100 */
[----:B------:R-:W-:Y:S02]  /*b620*/  HADD2.F32 R55, -RZ, R40.H0_H0 ;  /* 0x20000028ff377230 */ /* 0x000fe40000004100 */
[-C--:B------:R-:W-:Y:S01]  /*b630*/  FFMA.FTZ R14, R53, R54.reuse, R14 ;  /* 0x00000036350e7223 */ /* 0x080fe2000001000e */
[----:B------:R-:W-:Y:S02]  /*b640*/  HADD2.F32 R53, -RZ, R42.H0_H0 ;  /* 0x2000002aff357230 */ /* 0x000fe40000004100 */
[----:B------:R-:W-:Y:S01]  /*b650*/  FFMA.FTZ R47, R47, R54, -R88 ;  /* 0x000000362f2f7223 */ /* 0x000fe20000010858 */
[----:B------:R-:W-:Y:S02]  /*b660*/  HADD2.F32 R54, -RZ, R160.H0_H0 ;  /* 0x200000a0ff367230 */ /* 0x000fe40000004100 */
[----:B------:R-:W-:Y:S02]  /*b670*/  HADD2.F32 R158, -RZ, R158.H1_H1 ;  /* 0x3000009eff9e7230 */ /* 0x000fe40000004100 */
[-C--:B------:R-:W-:Y:S01]  /*b680*/  FMUL.FTZ R88, R53, R157.reuse ;  /* 0x0000009d35587220 */ /* 0x080fe20000410000 */
[----:B------:R-:W-:Y:S01]  /*b690*/  FMUL.FTZ R157, R55, R157 ;  /* 0x0000009d379d7220 */ /* 0x000fe20000410000 */
[----:B------:R-:W-:Y:S01]  /*b6a0*/  HADD2.F32 R160, -RZ, R160.H1_H1 ;  /* 0x300000a0ffa07230 */ /* 0x000fe20000004100 */
[----:B------:R-:W-:Y:S01]  /*b6b0*/  F2FP.SATFINITE.E4M3.F32.PACK_AB_MERGE_C R47, R47, R159, RZ ;  /* 0x0000009f2f2f723e */ /* 0x000fe200048070ff */
[-C--:B------:R-:W-:Y:S01]  /*b6c0*/  FFMA.FTZ R88, R55, R54.reuse, -R88 ;  /* 0x0000003637587223 */ /* 0x080fe20000010858 */
[----:B------:R-:W-:Y:S01]  /*b6d0*/  FFMA.FTZ R157, R53, R54, R157 ;  /* 0x00000036359d7223 */ /* 0x000fe2000001009d */
[----:B------:R-:W-:Y:S01]  /*b6e0*/  HADD2.F32 R53, -RZ, R42.H1_H1 ;  /* 0x3000002aff357230 */ /* 0x000fe20000004100 */
[----:B------:R-:W-:Y:S01]  /*b6f0*/  F2FP.SATFINITE.E4M3.F32.PACK_AB_MERGE_C R161, R14, R161, RZ ;  /* 0x000000a10ea1723e */ /* 0x000fe200048070ff */
[----:B------:R-:W-:-:S03]  /*b700*/  HADD2.F32 R55, -RZ, R40.H1_H1 ;  /* 0x30000028ff377230 */ /* 0x000fc60000004100 */
[-C--:B------:R-:W-:Y:S02]  /*b710*/  FMUL.FTZ R40, R53, R158.reuse ;  /* 0x0000009e35287220 */ /* 0x080fe40000410000 */
[C---:B------:R-:W-:Y:S02]  /*b720*/  FMUL.FTZ R158, R55.reuse, R158 ;  /* 0x0000009e379e7220 */ /* 0x040fe40000410000 */
[-C--:B------:R-:W-:Y:S01]  /*b730*/  FFMA.FTZ R55, R55, R160.reuse, -R40 ;  /* 0x000000a037377223 */ /* 0x080fe20000010828 */
[----:B------:R-:W-:Y:S01]  /*b740*/  F2FP.SATFINITE.E4M3.F32.PACK_AB_MERGE_C R40, R12, R59, R41 ;  /* 0x0000003b0c28723e */ /* 0x000fe20004807029 */
[----:B------:R-:W-:Y:S01]  /*b750*/  FFMA.FTZ R160, R53, R160, R158 ;  /* 0x000000a035a07223 */ /* 0x000fe2000001009e */
[----:B------:R-:W-:Y:S01]  /*b760*/  F2FP.SATFINITE.E4M3.F32.PACK_AB_MERGE_C R41, R45, R46, R13 ;  /* 0x0000002e2d29723e */ /* 0x000fe2000480700d */
[----:B------:R-:W-:Y:S01]  /*b770*/  IMAD.MOV.U32 R12, RZ, RZ, R58 ;  /* 0x000000ffff0c7224 */ /* 0x000fe200078e003a */
[----:B------:R-:W-:Y:S02]  /*b780*/  F2FP.SATFINITE.E4M3.F32.PACK_AB_MERGE_C R14, R55, R88, R47 ;  /* 0x00000058370e723e */ /* 0x000fe4000480702f */
[----:B------:R-:W-:-:S02]  /*b790*/  F2FP.SATFINITE.E4M3.F32.PACK_AB_MERGE_C R42, R160, R157, R161 ;  /* 0x0000009da02a723e */ /* 0x000fc400048070a1 */
[----:B------:R-:W-:-:S07]  /*b7a0*/  MOV R13, R57 ;  /* 0x00000039000d7202 */ /* 0x000fce0000000f00 */
.L_x_2767:
[----:B------:R-:W-:Y:S05]  /*b7b0*/  BSYNC B3 ;  /* 0x0000000000037941 */ /* 0x000fea0003800000 */
.L_x_2766:
[----:B----4-:R-:W-:-:S05]  /*b7c0*/  IADD3 R44, P2, R30, R11, RZ ;  /* 0x0000000b1e2c7210 */ /* 0x010fca0007f5e0ff */
[----:B---3--:R-:W-:Y:S01]  /*b7d0*/  IMAD.X R45, R151, 0x1, R111, P2 ;  /* 0x00000001972d7824 */ /* 0x008fe200010e066f */
[----:B------:R-:W-:-:S04]  /*b7e0*/  ISETP.GE.AND P2, PT, R52, R136, PT ;  /* 0x000000883400720c */ /* 0x000fc80003f46270 */
[----:B0-----:R0:W-:Y:S09]  /*b7f0*/  ST.E.128 desc[UR50][R44.64], R12 ;  /* 0x0000000c2c007985 */ /* 0x0011f2000c101d32 */
[----:B------:R-:W-:-:S04]  /*b800*/  @!P2 IADD3 R46, P5, R11, R52, RZ ;  /* 0x000000340b2ea210 */ /* 0x000fc80007fbe0ff */
[----:B------:R-:W-:-:S05]  /*b810*/  @!P2 LEA.HI.X.SX32 R47, R52, R151, 0x1, P5 ;  /* 0x00000097342fa211 */ /* 0x000fca00028f0eff */
[----:B------:R0:W-:Y:S04]  /*b820*/  @!P2 ST.E.128 desc[UR50][R46.64], R40 ;  /* 0x000000282e00a985 */ /* 0x0001e8000c101d32 */
.L_x_2765:
[----:B------:R-:W-:Y:S05]  /*b830*/  BSYNC B2 ;  /* 0x0000000000027941 */ /* 0x000fea0003800000 */
.L_x_2764:
[----:B------:R-:W-:-:S13]  /*b840*/  ISETP.NE.AND P2, PT, R34, RZ, PT ;  /* 0x000000ff2200720c */ /* 0x000fda0003f45270 */
[----:B------:R-:W-:Y:S05]  /*b850*/  @!P2 BRA `(.L_x_2759) ;  /* 0x0000000c00d0a947 */ /* 0x000fea0003800000 */
[----:B------:R-:W-:Y:S01]  /*b860*/  LOP3.LUT P5, RZ, R22, 0x1, RZ, 0xc0, !PT ;  /* 0x0000000116ff7812 */ /* 0x000fe200078ac0ff */
[----:B------:R-:W-:Y:S01]  /*b870*/  BSSY B2, `(.L_x_2768) ;  /* 0x00000ed000027945 */ /* 0x000fe20003800000 */
[----:B0---4-:R-:W-:Y:S02]  /*b880*/  IADD3 R44, P2, R31, R11, RZ ;  /* 0x0000000b1f2c7210 */ /* 0x011fe40007f5e0ff */
[----:B------:R-:W-:-:S03]  /*b890*/  SEL R12, R118, R145, !P5 ;  /* 0x00000091760c7207 */ /* 0x000fc60006800000 */
[----:B---3--:R-:W-:Y:S01]  /*b8a0*/  IMAD.X R45, R151, 0x1, R110, P2 ;  /* 0x00000001972d7824 */ /* 0x008fe200010e066e */
[----:B------:R-:W-:Y:S02]  /*b8b0*/  SHF.R.S32.HI R13, RZ, 0x1f, R12 ;  /* 0x0000001fff0d7819 */ /* 0x000fe4000001140c */
[----:B------:R-:W-:Y:S02]  /*b8c0*/  ISETP.GE.AND P2, PT, R4, R117, PT ;  /* 0x000000750400720c */ /* 0x000fe40003f46270 */
        /* <DEDUP_REMOVED lines=15> */
[----:B------:R-:W3:Y:S01]  /*b9c0*/  LDS.128 R40, [R40+0x1a400] ;  /* 0x01a4000028287984 */ /* 0x000ee20000000c00 */
[----:B------:R-:W-:Y:S05]  /*b9d0*/  @P2 BRA `(.L_x_2769) ;  /* 0x0000000c00582947 */ /* 0x000fea0003800000 */
[--C-:B------:R-:W-:Y:S01]  /*b9e0*/  SHF.R.U32.HI R48, RZ, 0x10, R61.reuse ;  /* 0x00000010ff307819 */ /* 0x100fe2000001163d */
[----:B---3--:R-:W-:Y:S01]  /*b9f0*/  IMAD.MOV.U32 R62, RZ, RZ, R40 ;  /* 0x000000ffff3e7224 */ /* 0x008fe200078e0028 */
[----:B------:R-:W-:Y:S02]  /*ba00*/  SHF.R.U32.HI R46, RZ, 0x8, R61 ;  /* 0x00000008ff2e7819 */ /* 0x000fe4000001163d */
[----:B------:R-:W-:Y:S01]  /*ba10*/  LOP3.LUT R53, R61, 0xff0000ff, RZ, 0xc0, !PT ;  /* 0xff0000ff3d357812 */ /* 0x000fe200078ec0ff */
[----:B0-----:R-:W-:Y:S01]  /*ba20*/  IMAD.MOV.U32 R61, RZ, RZ, R12 ;  /* 0x000000ffff3d7224 */ /* 0x001fe200078e000c */
[--C-:B------:R-:W-:Y:S01]  /*ba30*/  SHF.R.U32.HI R50, RZ, 0x10, R63.reuse ;  /* 0x00000010ff327819 */ /* 0x100fe2000001163f */
[----:B------:R-:W-:Y:S01]  /*ba40*/  IMAD.SHL.U32 R46, R46, 0x100, RZ ;  /* 0x000001002e2e7824 */ /* 0x000fe200078e00ff */
[----:B------:R-:W-:Y:S01]  /*ba50*/  SHF.R.U32.HI R52, RZ, 0x8, R63 ;  /* 0x00000008ff347819 */ /* 0x000fe2000001163f */
[----:B------:R-:W-:Y:S01]  /*ba60*/  IMAD.U32 R48, R48, 0x10000, RZ ;  /* 0x0001000030307824 */ /* 0x000fe200078e00ff */
[----:B------:R-:W-:-:S02]  /*ba70*/  LOP3.LUT R55, R63, 0xff0000ff, RZ, 0xc0, !PT ;  /* 0xff0000ff3f377812 */ /* 0x000fc400078ec0ff */
[----:B------:R-:W-:Y:S02]  /*ba80*/  F2FP.F16.E4M3.UNPACK_B R63, R62.H1 ;  /* 0x0000003eff3f723e */ /* 0x000fe400030006ff */
[----:B------:R-:W-:Y:S02]  /*ba90*/  F2FP.F16.E4M3.UNPACK_B R88, R152.H1 ;  /* 0x00000098ff58723e */ /* 0x000fe400030006ff */
[----:B------:R-:W-:Y:S01]  /*baa0*/  F2FP.F16.E4M3.UNPACK_B R59, R61.H1 ;  /* 0x0000003dff3b723e */ /* 0x000fe200030006ff */
[----:B------:R-:W-:Y:S01]  /*bab0*/  HADD2.F32 R40, -RZ, R63.H0_H0 ;  /* 0x2000003fff287230 */ /* 0x000fe20000004100 */
[--C-:B------:R-:W-:Y:S01]  /*bac0*/  SHF.R.U32.HI R54, RZ, 0x10, R49.reuse ;  /* 0x00000010ff367819 */ /* 0x100fe20000011631 */
[--C-:B------:R-:W-:Y:S01]  /*bad0*/  HADD2.F32 R90, -RZ, R88.reuse.H1_H1 ;  /* 0x30000058ff5a7230 */ /* 0x100fe20000004100 */
[----:B------:R-:W-:Y:S01]  /*bae0*/  SHF.R.U32.HI R56, RZ, 0x8, R49 ;  /* 0x00000008ff387819 */ /* 0x000fe20000011631 */
[----:B------:R-:W-:Y:S01]  /*baf0*/  HADD2.F32 R12, -RZ, R59.H0_H0 ;  /* 0x2000003bff0c7230 */ /* 0x000fe20000004100 */
[----:B------:R-:W-:Y:S01]  /*bb00*/  LOP3.LUT R58, R49, 0xff0000ff, RZ, 0xc0, !PT ;  /* 0xff0000ff313a7812 */ /* 0x000fe200078ec0ff */
[----:B------:R-:W-:Y:S01]  /*bb10*/  HADD2.F32 R63, -RZ, R63.H1_H1 ;  /* 0x3000003fff3f7230 */ /* 0x000fe20000004100 */
[--C-:B------:R-:W-:Y:S01]  /*bb20*/  SHF.R.U32.HI R49, RZ, 0x10, R51.reuse ;  /* 0x00000010ff317819 */ /* 0x100fe20000011633 */
[----:B------:R-:W-:Y:S01]  /*bb30*/  HADD2.F32 R59, -RZ, R59.H1_H1 ;  /* 0x3000003bff3b7230 */ /* 0x000fe20000004100 */
[----:B------:R-:W-:Y:S01]  /*bb40*/  SHF.R.U32.HI R57, RZ, 0x8, R51 ;  /* 0x00000008ff397819 */ /* 0x000fe20000011633 */
[----:B------:R-:W-:Y:S01]  /*bb50*/  HADD2.F32 R91, -RZ, R88.H0_H0 ;  /* 0x20000058ff5b7230 */ /* 0x000fe20000004100 */
[----:B------:R-:W-:Y:S01]  /*bb60*/  LOP3.LUT R60, R51, 0xff0000ff, RZ, 0xc0, !PT ;  /* 0xff0000ff333c7812 */ /* 0x000fe200078ec0ff */
[----:B------:R-:W-:Y:S01]  /*bb70*/  FMUL.FTZ R158, R63, R90 ;  /* 0x0000005a3f9e7220 */ /* 0x000fe20000410000 */
[----:B------:R-:W-:Y:S01]  /*bb80*/  F2FP.F16.E4M3.UNPACK_B R51, R154.H1 ;  /* 0x0000009aff33723e */ /* 0x000fe200030006ff */
[----:B------:R-:W-:Y:S01]  /*bb90*/  FMUL.FTZ R90, R59, R90 ;  /* 0x0000005a3b5a7220 */ /* 0x000fe20000410000 */
[-C--:B------:R-:W-:Y:S01]  /*bba0*/  FMUL.FTZ R157, R40, R91.reuse ;  /* 0x0000005b289d7220 */ /* 0x080fe20000410000 */
[----:B------:R-:W-:Y:S01]  /*bbb0*/  FMUL.FTZ R91, R12, R91 ;  /* 0x0000005b0c5b7220 */ /* 0x000fe20000410000 */
[----:B------:R-:W-:Y:S01]  /*bbc0*/  F2FP.F16.E4M3.UNPACK_B R152, R152 ;  /* 0x00000098ff98723e */ /* 0x000fe200020006ff */
[--C-:B------:R-:W-:Y:S01]  /*bbd0*/  HADD2.F32 R88, -RZ, R51.reuse.H1_H1 ;  /* 0x30000033ff587230 */ /* 0x100fe20000004100 */
[----:B------:R-:W-:Y:S01]  /*bbe0*/  F2FP.F16.E4M3.UNPACK_B R61, R61 ;  /* 0x0000003dff3d723e */ /* 0x000fe200020006ff */
[----:B------:R-:W-:Y:S01]  /*bbf0*/  HADD2.F32 R89, -RZ, R51.H0_H0 ;  /* 0x20000033ff597230 */ /* 0x000fe20000004100 */
[----:B------:R-:W-:Y:S01]  /*bc00*/  F2FP.F16.E4M3.UNPACK_B R154, R154 ;  /* 0x0000009aff9a723e */ /* 0x000fe200020006ff */
[----:B------:R-:W-:-:S02]  /*bc10*/  IMAD.SHL.U32 R57, R57, 0x100, RZ ;  /* 0x0000010039397824 */ /* 0x000fc400078e00ff */
[----:B------:R-:W-:Y:S01]  /*bc20*/  FFMA.FTZ R51, R63, R88, R90 ;  /* 0x000000583f337223 */ /* 0x000fe2000001005a */
[----:B------:R-:W-:Y:S01]  /*bc30*/  F2FP.F16.E4M3.UNPACK_B R63, R62 ;  /* 0x0000003eff3f723e */ /* 0x000fe200020006ff */
[-C--:B------:R-:W-:Y:S01]  /*bc40*/  FFMA.FTZ R40, R40, R89.reuse, R91 ;  /* 0x0000005928287223 */ /* 0x080fe2000001005b */
[----:B------:R-:W-:Y:S01]  /*bc50*/  FFMA.FTZ R59, R59, R88, -R158 ;  /* 0x000000583b3b7223 */ /* 0x000fe2000001089e */
[----:B------:R-:W-:Y:S02]  /*bc60*/  HADD2.F32 R91, -RZ, R152.H0_H0 ;  /* 0x20000098ff5b7230 */ /* 0x000fe40000004100 */
[----:B------:R-:W-:Y:S01]  /*bc70*/  FFMA.FTZ R12, R12, R89, -R157 ;  /* 0x000000590c0c7223 */ /* 0x000fe2000001089d */
[----:B------:R-:W-:Y:S01]  /*bc80*/  HADD2.F32 R62, -RZ, R63.H0_H0 ;  /* 0x2000003fff3e7230 */ /* 0x000fe20000004100 */
[----:B------:R-:W-:Y:S01]  /*bc90*/  SHF.L.U32 R52, R52, 0x8, RZ ;  /* 0x0000000834347819 */ /* 0x000fe200000006ff */
[----:B------:R-:W-:Y:S01]  /*bca0*/  HADD2.F32 R88, -RZ, R61.H0_H0 ;  /* 0x2000003dff587230 */ /* 0x000fe20000004100 */
[----:B------:R-:W-:Y:S01]  /*bcb0*/  LOP3.LUT R53, R53, 0xff00, R46, 0xf8, !PT ;  /* 0x0000ff0035357812 */ /* 0x000fe200078ef82e */
        /* <DEDUP_REMOVED lines=9> */
[----:B------:R-:W-:Y:S01]  /*bd50*/  LOP3.LUT R55, R55, 0xff00, R52, 0xf8, !PT ;  /* 0x0000ff0037377812 */ /* 0x000fe200078ef834 */
[----:B------:R-:W-:Y:S01]  /*bd60*/  IMAD.U32 R52, R54, 0x10000, RZ ;  /* 0x0001000036347824 */ /* 0x000fe200078e00ff */
[----:B------:R-:W-:Y:S01]  /*bd70*/  LOP3.LUT R48, R53, 0xff0000, R48, 0xf8, !PT ;  /* 0x00ff000035307812 */ /* 0x000fe200078ef830 */
[----:B------:R-:W-:-:S02]  /*bd80*/  IMAD.U32 R46, R50, 0x10000, RZ ;  /* 0x00010000322e7824 */ /* 0x000fc400078e00ff */
[-C--:B------:R-:W-:Y:S01]  /*bd90*/  FMUL.FTZ R90, R89, R152.reuse ;  /* 0x00000098595a7220 */ /* 0x080fe20000410000 */
[----:B------:R-:W-:Y:S01]  /*bda0*/  FMUL.FTZ R152, R61, R152 ;  /* 0x000000983d987220 */ /* 0x000fe20000410000 */
[----:B------:R-:W-:Y:S01]  /*bdb0*/  F2FP.SATFINITE.E4M3.F32.PACK_AB_MERGE_C R40, R51, R40, RZ ;  /* 0x000000283328723e */ /* 0x000fe200048070ff */
[----:B------:R-:W-:Y:S02]  /*bdc0*/  IMAD.U32 R49, R49, 0x10000, RZ ;  /* 0x0001000031317824 */ /* 0x000fe400078e00ff */
[-C--:B------:R-:W-:Y:S01]  /*bdd0*/  FFMA.FTZ R63, R61, R154.reuse, -R90 ;  /* 0x0000009a3d3f7223 */ /* 0x080fe2000001085a */
[----:B------:R-:W-:Y:S01]  /*bde0*/  FFMA.FTZ R61, R89, R154, R152 ;  /* 0x0000009a593d7223 */ /* 0x000fe20000010098 */
[----:B------:R-:W-:Y:S01]  /*bdf0*/  IMAD.MOV.U32 R89, RZ, RZ, R42 ;  /* 0x000000ffff597224 */ /* 0x000fe200078e002a */
[----:B------:R-:W-:Y:S01]  /*be00*/  F2FP.F16.E4M3.UNPACK_B R154, R155.H1 ;  /* 0x0000009bff9a723e */ /* 0x000fe200030006ff */
[----:B------:R-:W-:Y:S01]  /*be10*/  IMAD.MOV.U32 R42, RZ, RZ, R14 ;  /* 0x000000ffff2a7224 */ /* 0x000fe200078e000e */
[----:B------:R-:W-:-:S02]  /*be20*/  F2FP.F16.E4M3.UNPACK_B R14, R153.H1 ;  /* 0x00000099ff0e723e */ /* 0x000fc400030006ff */
[----:B------:R-:W-:Y:S01]  /*be30*/  F2FP.F16.E4M3.UNPACK_B R91, R89.H1 ;  /* 0x00000059ff5b723e */ /* 0x000fe200030006ff */
[----:B------:R-:W-:Y:S01]  /*be40*/  HADD2.F32 R158, -RZ, R154.H0_H0 ;  /* 0x2000009aff9e7230 */ /* 0x000fe20000004100 */
[-C--:B------:R-:W-:Y:S01]  /*be50*/  F2FP.F16.E4M3.UNPACK_B R90, R42.reuse.H1 ;  /* 0x0000002aff5a723e */ /* 0x080fe200030006ff */
[----:B------:R-:W-:Y:S01]  /*be60*/  HADD2.F32 R160, -RZ, R14.H0_H0 ;  /* 0x2000000effa07230 */ /* 0x000fe20000004100 */
[----:B------:R-:W-:Y:S01]  /*be70*/  F2FP.F16.E4M3.UNPACK_B R153, R153 ;  /* 0x00000099ff99723e */ /* 0x000fe200020006ff */
[--C-:B------:R-:W-:Y:S01]  /*be80*/  HADD2.F32 R152, -RZ, R91.reuse.H0_H0 ;  /* 0x2000005bff987230 */ /* 0x100fe20000004100 */
[----:B------:R-:W-:Y:S01]  /*be90*/  F2FP.F16.E4M3.UNPACK_B R89, R89 ;  /* 0x00000059ff59723e */ /* 0x000fe200020006ff */
[----:B------:R-:W-:Y:S01]  /*bea0*/  HADD2.F32 R157, -RZ, R90.H0_H0 ;  /* 0x2000005aff9d7230 */ /* 0x000fe20000004100 */
[----:B------:R-:W-:Y:S01]  /*beb0*/  F2FP.F16.E4M3.UNPACK_B R42, R42 ;  /* 0x0000002aff2a723e */ /* 0x000fe200020006ff */
[----:B------:R-:W-:Y:S02]  /*bec0*/  HADD2.F32 R14, -RZ, R14.H1_H1 ;  /* 0x3000000eff0e7230 */ /* 0x000fe40000004100 */
[----:B------:R-:W-:Y:S01]  /*bed0*/  FMUL.FTZ R159, R152, R160 ;  /* 0x000000a0989f7220 */ /* 0x000fe20000410000 */
[----:B------:R-:W-:-:S02]  /*bee0*/  HADD2.F32 R91, -RZ, R91.H1_H1 ;  /* 0x3000005bff5b7230 */ /* 0x000fc40000004100 */
[C---:B------:R-:W-:Y:S01]  /*bef0*/  FMUL.FTZ R160, R157.reuse, R160 ;  /* 0x000000a09da07220 */ /* 0x040fe20000410000 */
[----:B------:R-:W-:Y:S02]  /*bf00*/  HADD2.F32 R154, -RZ, R154.H1_H1 ;  /* 0x3000009aff9a7230 */ /* 0x000fe40000004100 */
[----:B------:R-:W-:Y:S01]  /*bf10*/  FFMA.FTZ R159, R157, R158, -R159 ;  /* 0x0000009e9d9f7223 */ /* 0x000fe2000001089f */
[----:B------:R-:W-:Y:S02]  /*bf20*/  HADD2.F32 R157, -RZ, R90.H1_H1 ;  /* 0x3000005aff9d7230 */ /* 0x000fe40000004100 */
[----:B------:R-:W-:Y:S01]  /*bf30*/  FMUL.FTZ R90, R91, R14 ;  /* 0x0000000e5b5a7220 */ /* 0x000fe20000410000 */
[----:B------:R-:W-:Y:S01]  /*bf40*/  FFMA.FTZ R160, R152, R158, R160 ;  /* 0x0000009e98a07223 */ /* 0x000fe200000100a0 */
[----:B------:R-:W-:Y:S01]  /*bf50*/  F2FP.F16.E4M3.UNPACK_B R155, R155 ;  /* 0x0000009bff9b723e */ /* 0x000fe200020006ff */
[----:B------:R-:W-:Y:S02]  /*bf60*/  HADD2.F32 R158, -RZ, R153.H0_H0 ;  /* 0x20000099ff9e7230 */ /* 0x000fe40000004100 */
[C---:B------:R-:W-:Y:S01]  /*bf70*/  FMUL.FTZ R14, R157.reuse, R14 ;  /* 0x0000000e9d0e7220 */ /* 0x040fe20000410000 */
[----:B------:R-:W-:Y:S01]  /*bf80*/  FFMA.FTZ R90, R157, R154, -R90 ;  /* 0x0000009a9d5a7223 */ /* 0x000fe2000001085a */
[----:B------:R-:W-:Y:S01]  /*bf90*/  F2FP.F16.E4M3.UNPACK_B R51, R41 ;  /* 0x00000029ff33723e */ /* 0x000fe200020006ff */
[----:B------:R-:W-:-:S02]  /*bfa0*/  HADD2.F32 R152, -RZ, R155.H0_H0 ;  /* 0x2000009bff987230 */ /* 0x000fc40000004100 */
[----:B------:R-:W-:Y:S01]  /*bfb0*/  FFMA.FTZ R14, R91, R154, R14 ;  /* 0x0000009a5b0e7223 */ /* 0x000fe2000001000e */
[----:B------:R-:W-:Y:S01]  /*bfc0*/  HADD2.F32 R91, -RZ, R89.H0_H0 ;  /* 0x20000059ff5b7230 */ /* 0x000fe20000004100 */
[----:B------:R-:W-:Y:S01]  /*bfd0*/  F2FP.F16.E4M3.UNPACK_B R54, R13 ;  /* 0x0000000dff36723e */ /* 0x000fe200020006ff */
[----:B------:R-:W-:Y:S01]  /*bfe0*/  HADD2.F32 R154, -RZ, R42.H0_H0 ;  /* 0x2000002aff9a7230 */ /* 0x000fe20000004100 */
[----:B------:R-:W-:Y:S01]  /*bff0*/  LOP3.LUT R60, R60, 0xff00, R57, 0xf8, !PT ;  /* 0x0000ff003c3c7812 */ /* 0x000fe200078ef839 */
[----:B------:R-:W-:Y:S02]  /*c000*/  HADD2.F32 R153, -RZ, R153.H1_H1 ;  /* 0x30000099ff997230 */ /* 0x000fe40000004100 */
[----:B------:R-:W-:Y:S01]  /*c010*/  FMUL.FTZ R157, R91, R158 ;  /* 0x0000009e5b9d7220 */ /* 0x000fe20000410000 */
[----:B------:R-:W-:Y:S01]  /*c020*/  F2FP.F16.E4M3.UNPACK_B R57, R48 ;  /* 0x00000030ff39723e */ /* 0x000fe200020006ff */
[----:B------:R-:W-:Y:S01]  /*c030*/  FMUL.FTZ R158, R154, R158 ;  /* 0x0000009e9a9e7220 */ /* 0x000fe20000410000 */
[----:B------:R-:W-:Y:S01]  /*c040*/  LOP3.LUT R46, R55, 0xff0000, R46, 0xf8, !PT ;  /* 0x00ff0000372e7812 */ /* 0x000fe200078ef82e */
[--C-:B------:R-:W-:Y:S01]  /*c050*/  HADD2.F32 R55, -RZ, R54.reuse.H0_H0 ;  /* 0x20000036ff377230 */ /* 0x100fe20000004100 */
[----:B------:R-:W-:Y:S01]  /*c060*/  F2FP.SATFINITE.E4M3.F32.PACK_AB_MERGE_C R160, R14, R160, RZ ;  /* 0x000000a00ea0723e */ /* 0x000fe200048070ff */
[----:B------:R-:W-:Y:S01]  /*c070*/  FFMA.FTZ R158, R91, R152, R158 ;  /* 0x000000985b9e7223 */ /* 0x000fe2000001009e */
[----:B------:R-:W-:Y:S01]  /*c080*/  IMAD.SHL.U32 R91, R56, 0x100, RZ ;  /* 0x00000100385b7824 */ /* 0x000fe200078e00ff */
[----:B------:R-:W-:Y:S01]  /*c090*/  F2FP.SATFINITE.E4M3.F32.PACK_AB_MERGE_C R12, R59, R12, RZ ;  /* 0x0000000c3b0c723e */ /* 0x000fe200048070ff */
[----:B------:R-:W-:Y:S01]  /*c0a0*/  HADD2.F32 R56, -RZ, R51.H0_H0 ;  /* 0x20000033ff387230 */ /* 0x000fe20000004100 */
[----:B------:R-:W-:Y:S01]  /*c0b0*/  F2FP.SATFINITE.E4M3.F32.PACK_AB_MERGE_C R40, R61, R62, R40 ;  /* 0x0000003e3d28723e */ /* 0x000fe20004807028 */
[--C-:B------:R-:W-:Y:S01]  /*c0c0*/  HADD2.F32 R14, -RZ, R57.reuse.H0_H0 ;  /* 0x20000039ff0e7230 */ /* 0x100fe20000004100 */
[----:B------:R-:W-:Y:S01]  /*c0d0*/  LOP3.LUT R91, R58, 0xff00, R91, 0xf8, !PT ;  /* 0x0000ff003a5b7812 */ /* 0x000fe200078ef85b */
[----:B------:R-:W-:Y:S01]  /*c0e0*/  HADD2.F32 R54, -RZ, R54.H1_H1 ;  /* 0x30000036ff367230 */ /* 0x000fe20000004100 */
[----:B------:R-:W-:Y:S01]  /*c0f0*/  F2FP.SATFINITE.E4M3.F32.PACK_AB_MERGE_C R12, R63, R88, R12 ;  /* 0x000000583f0c723e */ /* 0x000fe2000480700c */
[----:B------:R-:W-:Y:S01]  /*c100*/  HADD2.F32 R57, -RZ, R57.H1_H1 ;  /* 0x30000039ff397230 */ /* 0x000fe20000004100 */
[----:B------:R-:W-:Y:S01]  /*c110*/  LOP3.LUT R52, R91, 0xff0000, R52, 0xf8, !PT ;  /* 0x00ff00005b347812 */ /* 0x000fe200078ef834 */
[----:B------:R-:W-:Y:S01]  /*c120*/  FFMA.FTZ R157, R154, R152, -R157 ;  /* 0x000000989a9d7223 */ /* 0x000fe2000001089d */
[----:B------:R-:W-:Y:S01]  /*c130*/  HADD2.F32 R152, -RZ, R89.H1_H1 ;  /* 0x30000059ff987230 */ /* 0x000fe20000004100 */
[----:B------:R-:W-:Y:S01]  /*c140*/  F2FP.SATFINITE.E4M3.F32.PACK_AB_MERGE_C R90, R90, R159, RZ ;  /* 0x0000009f5a5a723e */ /* 0x000fe200048070ff */
[----:B------:R-:W-:Y:S01]  /*c150*/  HADD2.F32 R42, -RZ, R42.H1_H1 ;  /* 0x3000002aff2a7230 */ /* 0x000fe20000004100 */
[----:B------:R-:W-:Y:S01]  /*c160*/  F2FP.F16.E4M3.UNPACK_B R53, R52 ;  /* 0x00000034ff35723e */ /* 0x000fe200020006ff */
[----:B------:R-:W-:-:S02]  /*c170*/  HADD2.F32 R155, -RZ, R155.H1_H1 ;  /* 0x3000009bff9b7230 */ /* 0x000fc40000004100 */
[-C--:B------:R-:W-:Y:S01]  /*c180*/  FMUL.FTZ R89, R152, R153.reuse ;  /* 0x0000009998597220 */ /* 0x080fe20000410000 */
[C---:B------:R-:W-:Y:S01]  /*c190*/  FMUL.FTZ R153, R42.reuse, R153 ;  /* 0x000000992a997220 */ /* 0x040fe20000410000 */
[----:B------:R-:W-:Y:S02]  /*c1a0*/  HADD2.F32 R50, -RZ, R53.H0_H0 ;  /* 0x20000035ff327230 */ /* 0x000fe40000004100 */
[-C--:B------:R-:W-:Y:S01]  /*c1b0*/  FFMA.FTZ R42, R42, R155.reuse, -R89 ;  /* 0x0000009b2a2a7223 */ /* 0x080fe20000010859 */
[----:B------:R-:W-:Y:S02]  /*c1c0*/  FFMA.FTZ R89, R152, R155, R153 ;  /* 0x0000009b98597223 */ /* 0x000fe40000010099 */
[-C--:B------:R-:W-:Y:S01]  /*c1d0*/  FMUL.FTZ R58, R56, R50.reuse ;  /* 0x00000032383a7220 */ /* 0x080fe20000410000 */
[C---:B------:R-:W-:Y:S01]  /*c1e0*/  FMUL.FTZ R59, R55.reuse, R50 ;  /* 0x00000032373b7220 */ /* 0x040fe20000410000 */
[----:B------:R-:W-:Y:S02]  /*c1f0*/  LOP3.LUT R50, R60, 0xff0000, R49, 0xf8, !PT ;  /* 0x00ff00003c327812 */ /* 0x000fe400078ef831 */
[-C--:B------:R-:W-:Y:S01]  /*c200*/  FFMA.FTZ R49, R55, R14.reuse, -R58 ;  /* 0x0000000e37317223 */ /* 0x080fe2000001083a */
[----:B------:R-:W-:Y:S01]  /*c210*/  HADD2.F32 R55, -RZ, R51.H1_H1 ;  /* 0x30000033ff377230 */ /* 0x000fe20000004100 */
[----:B------:R-:W-:Y:S01]  /*c220*/  F2FP.F16.E4M3.UNPACK_B R51, R41.H1 ;  /* 0x00000029ff33723e */ /* 0x000fe200030006ff */
[----:B------:R-:W-:Y:S01]  /*c230*/  FFMA.FTZ R14, R56, R14, R59 ;  /* 0x0000000e380e7223 */ /* 0x000fe2000001003b */
[----:B------:R-:W-:Y:S01]  /*c240*/  HADD2.F32 R41, -RZ, R53.H1_H1 ;  /* 0x30000035ff297230 */ /* 0x000fe20000004100 */
[----:B------:R-:W-:-:S02]  /*c250*/  F2FP.F16.E4M3.UNPACK_B R53, R13.H1 ;  /* 0x0000000dff35723e */ /* 0x000fc400030006ff */
[----:B------:R-:W-:Y:S01]  /*c260*/  F2FP.F16.E4M3.UNPACK_B R59, R52.H1 ;  /* 0x00000034ff3b723e */ /* 0x000fe200030006ff */
[----:B------:R-:W-:Y:S01]  /*c270*/  HADD2.F32 R52, -RZ, R51.H0_H0 ;  /* 0x20000033ff347230 */ /* 0x000fe20000004100 */
[----:B------:R-:W-:Y:S01]  /*c280*/  F2FP.F16.E4M3.UNPACK_B R56, R48.H1 ;  /* 0x00000030ff38723e */ /* 0x000fe200030006ff */
[CC--:B------:R-:W-:Y:S01]  /*c290*/  FMUL.FTZ R13, R55.reuse, R41.reuse ;  /* 0x00000029370d7220 */ /* 0x0c0fe20000410000 */
[----:B------:R-:W-:Y:S01]  /*c2a0*/  FMUL.FTZ R60, R54, R41 ;  /* 0x00000029363c7220 */ /* 0x000fe20000410000 */
[----:B------:R-:W-:Y:S01]  /*c2b0*/  HADD2.F32 R58, -RZ, R59.H0_H0 ;  /* 0x2000003bff3a7230 */ /* 0x000fe20000004100 */
[----:B------:R-:W-:Y:S01]  /*c2c0*/  F2FP.SATFINITE.E4M3.F32.PACK_AB_MERGE_C R42, R42, R157, R90 ;  /* 0x0000009d2a2a723e */ /* 0x000fe2000480705a */
[----:B------:R-:W-:Y:S02]  /*c2d0*/  HADD2.F32 R41, -RZ, R53.H0_H0 ;  /* 0x20000035ff297230 */ /* 0x000fe40000004100 */
[-C--:B------:R-:W-:Y:S01]  /*c2e0*/  FFMA.FTZ R48, R54, R57.reuse, -R13 ;  /* 0x0000003936307223 */ /* 0x080fe2000001080d */
[----:B------:R-:W-:Y:S01]  /*c2f0*/  FFMA.FTZ R13, R55, R57, R60 ;  /* 0x00000039370d7223 */ /* 0x000fe2000001003c */
[----:B------:R-:W-:-:S02]  /*c300*/  HADD2.F32 R54, -RZ, R56.H0_H0 ;  /* 0x20000038ff367230 */ /* 0x000fc40000004100 */
[CC--:B------:R-:W-:Y:S01]  /*c310*/  FMUL.FTZ R60, R52.reuse, R58.reuse ;  /* 0x0000003a343c7220 */ /* 0x0c0fe20000410000 */
[----:B------:R-:W-:Y:S01]  /*c320*/  FMUL.FTZ R55, R41, R58 ;  /* 0x0000003a29377220 */ /* 0x000fe20000410000 */
[----:B------:R-:W-:Y:S01]  /*c330*/  HADD2.F32 R58, -RZ, R51.H1_H1 ;  /* 0x30000033ff3a7230 */ /* 0x000fe20000004100 */
[----:B------:R-:W-:Y:S01]  /*c340*/  F2FP.SATFINITE.E4M3.F32.PACK_AB_MERGE_C R89, R89, R158, R160 ;  /* 0x0000009e5959723e */ /* 0x000fe200048070a0 */
[----:B------:R-:W-:Y:S02]  /*c350*/  HADD2.F32 R59, -RZ, R59.H1_H1 ;  /* 0x3000003bff3b7230 */ /* 0x000fe40000004100 */
[----:B------:R-:W-:Y:S01]  /*c360*/  FFMA.FTZ R51, R52, R54, R55 ;  /* 0x0000003634337223 */ /* 0x000fe20000010037 */
[----:B------:R-:W-:Y:S01]  /*c370*/  HADD2.F32 R52, -RZ, R53.H1_H1 ;  /* 0x30000035ff347230 */ /* 0x000fe20000004100 */
[----:B------:R-:W-:Y:S01]  /*c380*/  F2FP.F16.E4M3.UNPACK_B R53, R50 ;  /* 0x00000032ff35723e */ /* 0x000fe200020006ff */
[----:B------:R-:W-:Y:S02]  /*c390*/  HADD2.F32 R57, -RZ, R56.H1_H1 ;  /* 0x30000038ff397230 */ /* 0x000fe40000004100 */
[----:B------:R-:W-:Y:S01]  /*c3a0*/  FMUL.FTZ R55, R58, R59 ;  /* 0x0000003b3a377220 */ /* 0x000fe20000410000 */
[----:B------:R-:W-:Y:S01]  /*c3b0*/  F2FP.F16.E4M3.UNPACK_B R56, R43 ;  /* 0x0000002bff38723e */ /* 0x000fe200020006ff */
[C---:B------:R-:W-:Y:S01]  /*c3c0*/  FMUL.FTZ R61, R52.reuse, R59 ;  /* 0x0000003b343d7220 */ /* 0x040fe20000410000 */
[----:B------:R-:W-:Y:S01]  /*c3d0*/  FFMA.FTZ R41, R41, R54, -R60 ;  /* 0x0000003629297223 */ /* 0x000fe2000001083c */
[----:B------:R-:W-:Y:S01]  /*c3e0*/  FFMA.FTZ R52, R52, R57, -R55 ;  /* 0x0000003934347223 */ /* 0x000fe20000010837 */
[----:B------:R-:W-:Y:S01]  /*c3f0*/  F2FP.F16.E4M3.UNPACK_B R55, R15 ;  /* 0x0000000fff37723e */ /* 0x000fe200020006ff */
[----:B------:R-:W-:Y:S01]  /*c400*/  HADD2.F32 R60, -RZ, R56.H0_H0 ;  /* 0x20000038ff3c7230 */ /* 0x000fe20000004100 */
[----:B------:R-:W-:Y:S01]  /*c410*/  F2FP.F16.E4M3.UNPACK_B R54, R46 ;  /* 0x0000002eff36723e */ /* 0x000fe200020006ff */
[----:B------:R-:W-:-:S02]  /*c420*/  HADD2.F32 R59, -RZ, R53.H0_H0 ;  /* 0x20000035ff3b7230 */ /* 0x000fc40000004100 */
[----:B------:R-:W-:Y:S01]  /*c430*/  FFMA.FTZ R58, R58, R57, R61 ;  /* 0x000000393a3a7223 */ /* 0x000fe2000001003d */
[----:B------:R-:W-:Y:S01]  /*c440*/  HADD2.F32 R57, -RZ, R55.H0_H0 ;  /* 0x20000037ff397230 */ /* 0x000fe20000004100 */
[----:B------:R-:W-:Y:S01]  /*c450*/  F2FP.SATFINITE.E4M3.F32.PACK_AB_MERGE_C R41, R52, R41, RZ ;  /* 0x000000293429723e */ /* 0x000fe200048070ff */
[----:B------:R-:W-:Y:S02]  /*c460*/  HADD2.F32 R61, -RZ, R54.H0_H0 ;  /* 0x20000036ff3d7230 */ /* 0x000fe40000004100 */
[CC--:B------:R-:W-:Y:S01]  /*c470*/  FMUL.FTZ R62, R60.reuse, R59.reuse ;  /* 0x0000003b3c3e7220 */ /* 0x0c0fe20000410000 */
[----:B------:R-:W-:Y:S02]  /*c480*/  HADD2.F32 R56, -RZ, R56.H1_H1 ;  /* 0x30000038ff387230 */ /* 0x000fe40000004100 */
[C---:B------:R-:W-:Y:S01]  /*c490*/  FMUL.FTZ R63, R57.reuse, R59 ;  /* 0x0000003b393f7220 */ /* 0x040fe20000410000 */
[----:B------:R-:W-:Y:S01]  /*c4a0*/  F2FP.F16.E4M3.UNPACK_B R59, R43.H1 ;  /* 0x0000002bff3b723e */ /* 0x000fe200030006ff */
[----:B------:R-:W-:Y:S01]  /*c4b0*/  FFMA.FTZ R57, R57, R61, -R62 ;  /* 0x0000003d39397223 */ /* 0x000fe2000001083e */
[----:B------:R-:W-:Y:S01]  /*c4c0*/  F2FP.F16.E4M3.UNPACK_B R62, R50.H1 ;  /* 0x00000032ff3e723e */ /* 0x000fe200030006ff */
[----:B------:R-:W-:Y:S01]  /*c4d0*/  HADD2.F32 R53, -RZ, R53.H1_H1 ;  /* 0x30000035ff357230 */ /* 0x000fe20000004100 */
[----:B------:R-:W-:Y:S01]  /*c4e0*/  F2FP.F16.E4M3.UNPACK_B R50, R15.H1 ;  /* 0x0000000fff32723e */ /* 0x000fe200030006ff */
[----:B------:R-:W-:Y:S01]  /*c4f0*/  FFMA.FTZ R15, R60, R61, R63 ;  /* 0x0000003d3c0f7223 */ /* 0x000fe2000001003f */
[----:B------:R-:W-:Y:S01]  /*c500*/  F2FP.F16.E4M3.UNPACK_B R61, R46.H1 ;  /* 0x0000002eff3d723e */ /* 0x000fe200030006ff */
[----:B------:R-:W-:Y:S01]  /*c510*/  HADD2.F32 R60, -RZ, R59.H0_H0 ;  /* 0x2000003bff3c7230 */ /* 0x000fe20000004100 */
[----:B------:R-:W-:Y:S01]  /*c520*/  F2FP.SATFINITE.E4M3.F32.PACK_AB_MERGE_C R51, R58, R51, RZ ;  /* 0x000000333a33723e */ /* 0x000fe200048070ff */
[----:B------:R-:W-:Y:S01]  /*c530*/  HADD2.F32 R63, -RZ, R62.H0_H0 ;  /* 0x2000003eff3f7230 */ /* 0x000fe20000004100 */
[----:B------:R-:W-:Y:S01]  /*c540*/  F2FP.SATFINITE.E4M3.F32.PACK_AB_MERGE_C R41, R48, R49, R41 ;  /* 0x000000313029723e */ /* 0x000fe20004807029 */
[----:B------:R-:W-:Y:S01]  /*c550*/  HADD2.F32 R43, -RZ, R50.H0_H0 ;  /* 0x20000032ff2b7230 */ /* 0x000fe20000004100 */
[----:B------:R-:W-:Y:S01]  /*c560*/  F2FP.SATFINITE.E4M3.F32.PACK_AB_MERGE_C R51, R13, R14, R51 ;  /* 0x0000000e0d33723e */ /* 0x000fe20004807033 */
        /* <DEDUP_REMOVED lines=9> */
[CC--:B------:R-:W-:Y:S01]  /*c600*/  FMUL.FTZ R63, R59.reuse, R62.reuse ;  /* 0x0000003e3b3f7220 */ /* 0x0c0fe20000410000 */
[----:B------:R-:W-:Y:S02]  /*c610*/  HADD2.F32 R55, -RZ, R55.H1_H1 ;  /* 0x30000037ff377230 */ /* 0x000fe40000004100 */
[C---:B------:R-:W-:Y:S01]  /*c620*/  FMUL.FTZ R62, R50.reuse, R62 ;  /* 0x0000003e323e7220 */ /* 0x040fe20000410000 */
[----:B------:R-:W-:Y:S02]  /*c630*/  HADD2.F32 R54, -RZ, R54.H1_H1 ;  /* 0x30000036ff367230 */ /* 0x000fe40000004100 */
[----:B------:R-:W-:Y:S01]  /*c640*/  FFMA.FTZ R60, R50, R61, -R63 ;  /* 0x0000003d323c7223 */ /* 0x000fe2000001083f */
[----:B------:R-:W-:Y:S01]  /*c650*/  FMUL.FTZ R50, R56, R53 ;  /* 0x0000003538327220 */ /* 0x000fe20000410000 */
[----:B------:R-:W-:Y:S01]  /*c660*/  FFMA.FTZ R59, R59, R61, R62 ;  /* 0x0000003d3b3b7223 */ /* 0x000fe2000001003e */
[C---:B------:R-:W-:Y:S01]  /*c670*/  FMUL.FTZ R53, R55.reuse, R53 ;  /* 0x0000003537357220 */ /* 0x040fe20000410000 */
[----:B------:R-:W-:Y:S01]  /*c680*/  MOV R13, R41 ;  /* 0x00000029000d7202 */ /* 0x000fe20000000f00 */
[-C--:B------:R-:W-:Y:S01]  /*c690*/  FFMA.FTZ R50, R55, R54.reuse, -R50 ;  /* 0x0000003637327223 */ /* 0x080fe20000010832 */
[----:B------:R-:W-:Y:S01]  /*c6a0*/  F2FP.SATFINITE.E4M3.F32.PACK_AB_MERGE_C R43, R60, R43, RZ ;  /* 0x0000002b3c2b723e */ /* 0x000fe200048070ff */
[----:B------:R-:W-:Y:S01]  /*c6b0*/  FFMA.FTZ R54, R56, R54, R53 ;  /* 0x0000003638367223 */ /* 0x000fe20000010035 */
[----:B------:R-:W-:Y:S01]  /*c6c0*/  F2FP.SATFINITE.E4M3.F32.PACK_AB_MERGE_C R46, R59, R46, RZ ;  /* 0x0000002e3b2e723e */ /* 0x000fe200048070ff */
[----:B------:R-:W-:Y:S01]  /*c6d0*/  IMAD.MOV.U32 R14, RZ, RZ, R42 ;  /* 0x000000ffff0e7224 */ /* 0x000fe200078e002a */
[----:B------:R-:W-:Y:S01]  /*c6e0*/  F2FP.SATFINITE.E4M3.F32.PACK_AB_MERGE_C R43, R50, R57, R43 ;  /* 0x00000039322b723e */ /* 0x000fe2000480702b */
[----:B------:R-:W-:Y:S01]  /*c6f0*/  IMAD.MOV.U32 R41, RZ, RZ, R51 ;  /* 0x000000ffff297224 */ /* 0x000fe200078e0033 */
[----:B------:R-:W-:Y:S01]  /*c700*/  F2FP.SATFINITE.E4M3.F32.PACK_AB_MERGE_C R46, R54, R15, R46 ;  /* 0x0000000f362e723e */ /* 0x000fe2000480702e */
[----:B------:R-:W-:-:S02]  /*c710*/  IMAD.MOV.U32 R42, RZ, RZ, R89 ;  /* 0x000000ffff2a7224 */ /* 0x000fc400078e0059 */
[----:B------:R-:W-:Y:S02]  /*c720*/  IMAD.MOV.U32 R15, RZ, RZ, R43 ;  /* 0x000000ffff0f7224 */ /* 0x000fe400078e002b */
[----:B------:R-:W-:-:S07]  /*c730*/  IMAD.MOV.U32 R43, RZ, RZ, R46 ;  /* 0x000000ffff2b7224 */ /* 0x000fce00078e002e */
.L_x_2769:
[----:B------:R-:W-:Y:S05]  /*c740*/  BSYNC B2 ;  /* 0x0000000000027941 */ /* 0x000fea0003800000 */
.L_x_2768:
[----:B------:R-:W-:Y:S01]  /*c750*/  ISETP.GE.AND P2, PT, R47, R136, PT ;  /* 0x000000882f00720c */ /* 0x000fe20003f46270 */
[----:B0-----:R0:W-:-:S12]  /*c760*/  ST.E.128 desc[UR50][R44.64], R12 ;  /* 0x0000000c2c007985 */ /* 0x0011d8000c101d32 */
[----:B------:R-:W-:-:S04]  /*c770*/  @!P2 IADD3 R46, P5, R11, R47, RZ ;  /* 0x0000002f0b2ea210 */ /* 0x000fc80007fbe0ff */
[----:B------:R-:W-:-:S05]  /*c780*/  @!P2 LEA.HI.X.SX32 R47, R47, R151, 0x1, P5 ;  /* 0x000000972f2fa211 */ /* 0x000fca00028f0eff */
[----:B---3--:R0:W-:Y:S04]  /*c790*/  @!P2 ST.E.128 desc[UR50][R46.64], R40 ;  /* 0x000000282e00a985 */ /* 0x0081e8000c101d32 */
.L_x_2759:
[----:B------:R-:W-:Y:S05]  /*c7a0*/  BSYNC B1 ;  /* 0x0000000000017941 */ /* 0x000fea0003800000 */
.L_x_2758:
[----:B------:R-:W-:-:S03]  /*c7b0*/  UMOV UR4, 0xffffffff ;  /* 0xffffffff00047882 */ /* 0x000fc60000000000 */
[----:B------:R-:W-:Y:S05]  /*c7c0*/  BRA.DIV UR4, `(.L_x_2770) ;  /* 0x0000023e04b07947 */ /* 0x000fea000b800000 */
[----:B------:R0:W0:Y:S04]  /*c7d0*/  SHFL.IDX PT, R49, R120, 0x1, 0x1e1f ;  /* 0x003e1f0078317f89 */ /* 0x00002800000e0000 */
[----:B------:R0:W0:Y:S02]  /*c7e0*/  SHFL.IDX PT, R48, R121, 0x1, 0x1e1f ;  /* 0x003e1f0079307f89 */ /* 0x00002400000e0000 */
.L_x_3067:
[----:B------:R-:W-:Y:S05]  /*c7f0*/  @P4 BRA `(.L_x_2727) ;  /* 0x0000003400344947 */ /* 0x000fea0003800000 */
[----:B------:R-:W-:Y:S01]  /*c800*/  ISETP.NE.AND P2, PT, R32, RZ, PT ;  /* 0x000000ff2000720c */ /* 0x000fe20003f45270 */
[----:B------:R-:W-:-:S12]  /*c810*/  BSSY B1, `(.L_x_2771) ;  /* 0x00000f3000017945 */ /* 0x000fd80003800000 */
[----:B------:R-:W-:Y:S05]  /*c820*/  @!P2 BRA `(.L_x_2772) ;  /* 0x0000000c00c4a947 */ /* 0x000fea0003800000 */
[----:B----4-:R-:W-:Y:S01]  /*c830*/  SEL R11, R118, R145, !P0 ;  /* 0x00000091760b7207 */ /* 0x010fe20004000000 */
[----:B------:R-:W-:Y:S01]  /*c840*/  BSSY B2, `(.L_x_2773) ;  /* 0x00000ed000027945 */ /* 0x000fe20003800000 */
[----:B0-----:R-:W-:Y:S02]  /*c850*/  IADD3 R44, P2, R29, R48, RZ ;  /* 0x000000301d2c7210 */ /* 0x001fe40007f5e0ff */
[----:B------:R-:W-:Y:S02]  /*c860*/  SHF.R.S32.HI R12, RZ, 0x1f, R11 ;  /* 0x0000001fff0c7819 */ /* 0x000fe4000001140b */
[----:B------:R-:W-:Y:S02]  /*c870*/  IADD3.X R45, R49, R112, RZ, P2, !PT ;  /* 0x00000070312d7210 */ /* 0x000fe400017fe4ff */
[----:B------:R-:W-:-:S04]  /*c880*/  LEA.HI R11, R12, R11, RZ, 0x5 ;  /* 0x0000000b0c0b7211 */ /* 0x000fc800078f28ff */
[----:B------:R-:W-:-:S04]  /*c890*/  LEA.HI.SX32 R11, R11, R116, 0x1b ;  /* 0x000000740b0b7211 */ /* 0x000fc800078fdaff */
[----:B------:R-:W-:Y:S01]  /*c8a0*/  SHF.R.S32.HI R14, RZ, 0x1f, R11 ;  /* 0x0000001fff0e7819 */ /* 0x000fe2000001140b */
[----:B------:R-:W-:-:S03]  /*c8b0*/  IMAD.SHL.U32 R12, R11, 0x10, RZ ;  /* 0x000000100b0c7824 */ /* 0x000fc600078e00ff */
[----:B------:R-:W-:Y:S02]  /*c8c0*/  LEA.HI R14, R14, R11, RZ, 0x2 ;  /* 0x0000000b0e0e7211 */ /* 0x000fe400078f10ff */
[----:B------:R-:W-:Y:S02]  /*c8d0*/  ISETP.GE.AND P2, PT, R12, R136, PT ;  /* 0x000000880c00720c */ /* 0x000fe40003f46270 */
[----:B------:R-:W-:-:S05]  /*c8e0*/  SHF.R.S32.HI R11, RZ, 0x2, R14 ;  /* 0x00000002ff0b7819 */ /* 0x000fca000001140e */
[----:B------:R-:W-:-:S06]  /*c8f0*/  IMAD R11, R11, 0x2800, R212 ;  /* 0x000028000b0b7824 */ /* 0x000fcc00078e02d4 */
[----:B------:R-:W-:-:S04]  /*c900*/  @!P2 IADD3 R46, P4, R12, R48, RZ ;  /* 0x000000300c2ea210 */ /* 0x000fc80007f9e0ff */
[----:B------:R-:W-:Y:S02]  /*c910*/  @!P2 LEA.HI.X.SX32 R47, R12, R49, 0x1, P4 ;  /* 0x000000310c2fa211 */ /* 0x000fe400020f0eff */
[----:B------:R-:W-:Y:S02]  /*c920*/  LOP3.LUT R12, R211, 0x30, R12, 0xf8, !PT ;  /* 0x00000030d30c7812 */ /* 0x000fe400078ef80c */
[----:B------:R-:W-:Y:S02]  /*c930*/  ISETP.GE.AND P4, PT, R16, R117, PT ;  /* 0x000000751000720c */ /* 0x000fe40003f86270 */
[----:B------:R-:W-:-:S05]  /*c940*/  LOP3.LUT R12, R12, R5, RZ, 0x3c, !PT ;  /* 0x000000050c0c7212 */ /* 0x000fca00078e3cff */
[----:B------:R-:W-:Y:S02]  /*c950*/  IMAD.IADD R12, R11, 0x1, R12 ;  /* 0x000000010b0c7824 */ /* 0x000fe400078e020c */
[C---:B------:R-:W-:Y:S02]  /*c960*/  IMAD R11, R19.reuse, 0x7800, R132 ;  /* 0x00007800130b7824 */ /* 0x040fe400078e0284 */
[----:B------:R-:W-:Y:S02]  /*c970*/  IMAD R13, R19, 0x7800, R12 ;  /* 0x00007800130d7824 */ /* 0x000fe400078e020c */
[C---:B------:R-:W-:Y:S02]  /*c980*/  IMAD.IADD R11, R18.reuse, 0x1, R11 ;  /* 0x00000001120b7824 */ /* 0x040fe400078e020b */
[----:B------:R-:W-:-:S03]  /*c990*/  IMAD.IADD R40, R18, 0x1, R13 ;  /* 0x0000000112287824 */ /* 0x000fc600078e020d */
[----:B------:R0:W4:Y:S04]  /*c9a0*/  LDS.128 R12, [R11+0x1a400] ;  /* 0x01a400000b0c7984 */ /* 0x0001280000000c00 */
[----:B------:R-:W0:Y:S01]  /*c9b0*/  LDS.128 R40, [R40+0x1a400] ;  /* 0x01a4000028287984 */ /* 0x000e220000000c00 */
[----:B------:R-:W-:Y:S05]  /*c9c0*/  @P4 BRA `(.L_x_2774) ;  /* 0x0000000c00504947 */ /* 0x000fea0003800000 */
[----:B------:R-:W-:Y:S01]  /*c9d0*/  SHF.R.U32.HI R51, RZ, 0x8, R77 ;  /* 0x00000008ff337819 */ /* 0x000fe2000001164d */
[----:B----4-:R-:W-:Y:S01]  /*c9e0*/  IMAD.MOV.U32 R53, RZ, RZ, R12 ;  /* 0x000000ffff357224 */ /* 0x010fe200078e000c */
[----:B------:R-:W-:Y:S01]  /*c9f0*/  SHF.R.U32.HI R57, RZ, 0x8, R79 ;  /* 0x00000008ff397819 */ /* 0x000fe2000001164f */
[----:B0-----:R-:W-:Y:S01]  /*ca00*/  IMAD.MOV.U32 R54, RZ, RZ, R40 ;  /* 0x000000ffff367224 */ /* 0x001fe200078e0028 */
[----:B------:R-:W-:Y:S01]  /*ca10*/  SHF.R.U32.HI R61, RZ, 0x8, R67 ;  /* 0x00000008ff3d7819 */ /* 0x000fe20000011643 */
[----:B------:R-:W-:Y:S01]  /*ca20*/  IMAD.SHL.U32 R12, R51, 0x100, RZ ;  /* 0x00000100330c7824 */ /* 0x000fe200078e00ff */
[----:B------:R-:W-:Y:S01]  /*ca30*/  LOP3.LUT R11, R77, 0xff0000ff, RZ, 0xc0, !PT ;  /* 0xff0000ff4d0b7812 */ /* 0x000fe200078ec0ff */
[----:B------:R-:W-:Y:S01]  /*ca40*/  IMAD.SHL.U32 R57, R57, 0x100, RZ ;  /* 0x0000010039397824 */ /* 0x000fe200078e00ff */
[----:B------:R-:W-:Y:S01]  /*ca50*/  SHF.R.U32.HI R59, RZ, 0x8, R65 ;  /* 0x00000008ff3b7819 */ /* 0x000fe20000011641 */
[----:B------:R-:W-:Y:S01]  /*ca60*/  IMAD.SHL.U32 R61, R61, 0x100, RZ ;  /* 0x000001003d3d7824 */ /* 0x000fe200078e00ff */
[----:B------:R-:W-:Y:S01]  /*ca70*/  LOP3.LUT R56, R79, 0xff0000ff, RZ, 0xc0, !PT ;  /* 0xff0000ff4f387812 */ /* 0x000fe200078ec0ff */
[----:B------:R-:W-:Y:S01]  /*ca80*/  IMAD.MOV.U32 R52, RZ, RZ, R42 ;  /* 0x000000ffff347224 */ /* 0x000fe200078e002a */
[----:B------:R-:W-:Y:S01]  /*ca90*/  LOP3.LUT R60, R67, 0xff0000ff, RZ, 0xc0, !PT ;  /* 0xff0000ff433c7812 */ /* 0x000fe200078ec0ff */
[----:B------:R-:W-:Y:S01]  /*caa0*/  IMAD.SHL.U32 R59, R59, 0x100, RZ ;  /* 0x000001003b3b7824 */ /* 0x000fe200078e00ff */
[----:B------:R-:W-:-:S02]  /*cab0*/  SHF.R.U32.HI R63, RZ, 0x10, R77 ;  /* 0x00000010ff3f7819 */ /* 0x000fc4000001164d */
[----:B------:R-:W-:Y:S02]  /*cac0*/  LOP3.LUT R11, R11, 0xff00, R12, 0xf8, !PT ;  /* 0x0000ff000b0b7812 */ /* 0x000fe400078ef80c */
[----:B------:R-:W-:Y:S02]  /*cad0*/  LOP3.LUT R12, R56, 0xff00, R57, 0xf8, !PT ;  /* 0x0000ff00380c7812 */ /* 0x000fe400078ef839 */
[----:B------:R-:W-:Y:S02]  /*cae0*/  LOP3.LUT R60, R60, 0xff00, R61, 0xf8, !PT ;  /* 0x0000ff003c3c7812 */ /* 0x000fe400078ef83d */
[----:B------:R-:W-:Y:S02]  /*caf0*/  LOP3.LUT R58, R65, 0xff0000ff, RZ, 0xc0, !PT ;  /* 0xff0000ff413a7812 */ /* 0x000fe400078ec0ff */
[----:B------:R-:W-:Y:S02]  /*cb00*/  F2FP.F16.E4M3.UNPACK_B R61, R146.H1 ;  /* 0x00000092ff3d723e */ /* 0x000fe400030006ff */
[----:B------:R-:W-:-:S02]  /*cb10*/  F2FP.F16.E4M3.UNPACK_B R57, R54.H1 ;  /* 0x00000036ff39723e */ /* 0x000fc400030006ff */
[----:B------:R-:W-:Y:S01]  /*cb20*/  MOV R51, R14 ;  /* 0x0000000e00337202 */ /* 0x000fe20000000f00 */
[----:B------:R-:W-:Y:S01]  /*cb30*/  IMAD.U32 R14, R63, 0x10000, RZ ;  /* 0x000100003f0e7824 */ /* 0x000fe200078e00ff */
[----:B------:R-:W-:Y:S01]  /*cb40*/  F2FP.F16.E4M3.UNPACK_B R56, R53.H1 ;  /* 0x00000035ff38723e */ /* 0x000fe200030006ff */
[----:B------:R-:W-:Y:S01]  /*cb50*/  HADD2.F32 R63, -RZ, R61.H0_H0 ;  /* 0x2000003dff3f7230 */ /* 0x000fe20000004100 */
[----:B------:R-:W-:Y:S02]  /*cb60*/  SHF.R.U32.HI R62, RZ, 0x10, R79 ;  /* 0x00000010ff3e7819 */ /* 0x000fe4000001164f */
[----:B------:R-:W-:Y:S01]  /*cb70*/  SHF.R.U32.HI R55, RZ, 0x10, R67 ;  /* 0x00000010ff377819 */ /* 0x000fe20000011643 */
[----:B------:R-:W-:Y:S01]  /*cb80*/  HADD2.F32 R42, -RZ, R56.H0_H0 ;  /* 0x20000038ff2a7230 */ /* 0x000fe20000004100 */
[----:B------:R-:W-:Y:S01]  /*cb90*/  LOP3.LUT R40, R58, 0xff00, R59, 0xf8, !PT ;  /* 0x0000ff003a287812 */ /* 0x000fe200078ef83b */
[----:B------:R-:W-:Y:S01]  /*cba0*/  HADD2.F32 R58, -RZ, R57.H0_H0 ;  /* 0x20000039ff3a7230 */ /* 0x000fe20000004100 */
[----:B------:R-:W-:Y:S01]  /*cbb0*/  F2FP.F16.E4M3.UNPACK_B R59, R148.H1 ;  /* 0x00000094ff3b723e */ /* 0x000fe200030006ff */
[----:B------:R-:W-:Y:S01]  /*cbc0*/  IMAD.U32 R67, R55, 0x10000, RZ ;  /* 0x0001000037437824 */ /* 0x000fe200078e00ff */
[----:B------:R-:W-:Y:S01]  /*cbd0*/  LOP3.LUT R14, R11, 0xff0000, R14, 0xf8, !PT ;  /* 0x00ff00000b0e7812 */ /* 0x000fe200078ef80e */
[----:B------:R-:W-:Y:S01]  /*cbe0*/  IMAD.U32 R11, R62, 0x10000, RZ ;  /* 0x000100003e0b7824 */ /* 0x000fe200078e00ff */
[----:B------:R-:W-:Y:S01]  /*cbf0*/  SHF.R.U32.HI R50, RZ, 0x10, R65 ;  /* 0x00000010ff327819 */ /* 0x000fe20000011641 */
[----:B------:R-:W-:-:S02]  /*cc00*/  HADD2.F32 R55, -RZ, R59.H0_H0 ;  /* 0x2000003bff377230 */ /* 0x000fc40000004100 */
[-C--:B------:R-:W-:Y:S01]  /*cc10*/  FMUL.FTZ R77, R58, R63.reuse ;  /* 0x0000003f3a4d7220 */ /* 0x080fe20000410000 */
[----:B------:R-:W-:Y:S01]  /*cc20*/  FMUL.FTZ R63, R42, R63 ;  /* 0x0000003f2a3f7220 */ /* 0x000fe20000410000 */
[----:B------:R-:W-:Y:S02]  /*cc30*/  LOP3.LUT R11, R12, 0xff0000, R11, 0xf8, !PT ;  /* 0x00ff00000c0b7812 */ /* 0x000fe400078ef80b */
[----:B------:R-:W-:Y:S01]  /*cc40*/  SHF.L.U32 R65, R50, 0x10, RZ ;  /* 0x0000001032417819 */ /* 0x000fe200000006ff */
[-C--:B------:R-:W-:Y:S01]  /*cc50*/  FFMA.FTZ R42, R42, R55.reuse, -R77 ;  /* 0x000000372a2a7223 */ /* 0x080fe2000001084d */
[----:B------:R-:W-:Y:S01]  /*cc60*/  LOP3.LUT R12, R60, 0xff0000, R67, 0xf8, !PT ;  /* 0x00ff00003c0c7812 */ /* 0x000fe200078ef843 */
[----:B------:R-:W-:Y:S01]  /*cc70*/  FFMA.FTZ R50, R58, R55, R63 ;  /* 0x000000373a327223 */ /* 0x000fe2000001003f */
[----:B------:R-:W-:Y:S01]  /*cc80*/  HADD2.F32 R60, -RZ, R59.H1_H1 ;  /* 0x3000003bff3c7230 */ /* 0x000fe20000004100 */
[----:B------:R-:W-:Y:S01]  /*cc90*/  F2FP.F16.E4M3.UNPACK_B R146, R146 ;  /* 0x00000092ff92723e */ /* 0x000fe200020006ff */
        /* <DEDUP_REMOVED lines=8> */
[----:B------:R-:W-:Y:S01]  /*cd20*/  LOP3.LUT R40, R40, 0xff0000, R65, 0xf8, !PT ;  /* 0x00ff000028287812 */ /* 0x000fe200078ef841 */
[----:B------:R-:W-:Y:S01]  /*cd30*/  FMUL.FTZ R62, R59, R58 ;  /* 0x0000003a3b3e7220 */ /* 0x000fe20000410000 */
[----:B------:R-:W-:Y:S02]  /*cd40*/  HADD2.F32 R58, -RZ, R54.H0_H0 ;  /* 0x20000036ff3a7230 */ /* 0x000fe40000004100 */
[----:B------:R-:W-:Y:S02]  /*cd50*/  HADD2.F32 R56, -RZ, R57.H0_H0 ;  /* 0x20000039ff387230 */ /* 0x000fe40000004100 */
[-C--:B------:R-:W-:Y:S01]  /*cd60*/  FFMA.FTZ R53, R55, R60.reuse, -R62 ;  /* 0x0000003c37357223 */ /* 0x080fe2000001083e */
[----:B------:R-:W-:Y:S01]  /*cd70*/  FFMA.FTZ R55, R59, R60, R64 ;  /* 0x0000003c3b377223 */ /* 0x000fe20000010040 */
[----:B------:R-:W-:Y:S02]  /*cd80*/  HADD2.F32 R61, -RZ, R148.H0_H0 ;  /* 0x20000094ff3d7230 */ /* 0x000fe40000004100 */
[-C--:B------:R-:W-:Y:S01]  /*cd90*/  FMUL.FTZ R65, R58, R63.reuse ;  /* 0x0000003f3a417220 */ /* 0x080fe20000410000 */
[----:B------:R-:W-:Y:S01]  /*cda0*/  FMUL.FTZ R63, R56, R63 ;  /* 0x0000003f383f7220 */ /* 0x000fe20000410000 */
[----:B------:R-:W-:Y:S01]  /*cdb0*/  HADD2.F32 R146, -RZ, R146.H1_H1 ;  /* 0x30000092ff927230 */ /* 0x000fe20000004100 */
[----:B------:R-:W-:Y:S01]  /*cdc0*/  F2FP.F16.E4M3.UNPACK_B R60, R147.H1 ;  /* 0x00000093ff3c723e */ /* 0x000fe200030006ff */
[----:B------:R-:W-:-:S02]  /*cdd0*/  HADD2.F32 R59, -RZ, R54.H1_H1 ;  /* 0x30000036ff3b7230 */ /* 0x000fc40000004100 */
[-C--:B------:R-:W-:Y:S01]  /*cde0*/  FFMA.FTZ R54, R58, R61.reuse, R63 ;  /* 0x0000003d3a367223 */ /* 0x080fe2000001003f */
[----:B------:R-:W-:Y:S02]  /*cdf0*/  HADD2.F32 R57, -RZ, R57.H1_H1 ;  /* 0x30000039ff397230 */ /* 0x000fe40000004100 */
[----:B------:R-:W-:Y:S01]  /*ce00*/  FFMA.FTZ R56, R56, R61, -R65 ;  /* 0x0000003d38387223 */ /* 0x000fe20000010841 */
[----:B------:R-:W-:Y:S02]  /*ce10*/  HADD2.F32 R148, -RZ, R148.H1_H1 ;  /* 0x30000094ff947230 */ /* 0x000fe40000004100 */
[----:B------:R-:W-:Y:S01]  /*ce20*/  FMUL.FTZ R58, R59, R146 ;  /* 0x000000923b3a7220 */ /* 0x000fe20000410000 */
[----:B------:R-:W-:Y:S01]  /*ce30*/  F2FP.F16.E4M3.UNPACK_B R61, R52.H1 ;  /* 0x00000034ff3d723e */ /* 0x000fe200030006ff */
[C---:B------:R-:W-:Y:S01]  /*ce40*/  FMUL.FTZ R146, R57.reuse, R146 ;  /* 0x0000009239927220 */ /* 0x040fe20000410000 */
[----:B------:R-:W-:Y:S01]  /*ce50*/  F2FP.F16.E4M3.UNPACK_B R64, R149.H1 ;  /* 0x00000095ff40723e */ /* 0x000fe200030006ff */
[----:B------:R-:W-:Y:S01]  /*ce60*/  FFMA.FTZ R57, R57, R148, -R58 ;  /* 0x0000009439397223 */ /* 0x000fe2000001083a */
[----:B------:R-:W-:Y:S01]  /*ce70*/  F2FP.F16.E4M3.UNPACK_B R58, R51.H1 ;  /* 0x00000033ff3a723e */ /* 0x000fe200030006ff */
[--C-:B------:R-:W-:Y:S01]  /*ce80*/  HADD2.F32 R67, -RZ, R60.reuse.H0_H0 ;  /* 0x2000003cff437230 */ /* 0x100fe20000004100 */
[----:B------:R-:W-:Y:S01]  /*ce90*/  F2FP.F16.E4M3.UNPACK_B R147, R147 ;  /* 0x00000093ff93723e */ /* 0x000fe200020006ff */
[--C-:B------:R-:W-:Y:S01]  /*cea0*/  HADD2.F32 R62, -RZ, R61.reuse.H0_H0 ;  /* 0x2000003dff3e7230 */ /* 0x100fe20000004100 */
[----:B------:R-:W-:Y:S01]  /*ceb0*/  F2FP.F16.E4M3.UNPACK_B R51, R51 ;  /* 0x00000033ff33723e */ /* 0x000fe200020006ff */
[----:B------:R-:W-:Y:S01]  /*cec0*/  HADD2.F32 R66, -RZ, R60.H1_H1 ;  /* 0x3000003cff427230 */ /* 0x000fe20000004100 */
[----:B------:R-:W-:Y:S01]  /*ced0*/  F2FP.F16.E4M3.UNPACK_B R149, R149 ;  /* 0x00000095ff95723e */ /* 0x000fe200020006ff */
[----:B------:R-:W-:-:S02]  /*cee0*/  HADD2.F32 R63, -RZ, R61.H1_H1 ;  /* 0x3000003dff3f7230 */ /* 0x000fc40000004100 */
[-C--:B------:R-:W-:Y:S01]  /*cef0*/  FMUL.FTZ R77, R62, R67.reuse ;  /* 0x000000433e4d7220 */ /* 0x080fe20000410000 */
[----:B------:R-:W-:Y:S02]  /*cf00*/  HADD2.F32 R60, -RZ, R58.H0_H0 ;  /* 0x2000003aff3c7230 */ /* 0x000fe40000004100 */
[----:B------:R-:W-:Y:S01]  /*cf10*/  FFMA.FTZ R59, R59, R148, R146 ;  /* 0x000000943b3b7223 */ /* 0x000fe20000010092 */
[----:B------:R-:W-:Y:S02]  /*cf20*/  HADD2.F32 R65, -RZ, R64.H0_H0 ;  /* 0x20000040ff417230 */ /* 0x000fe40000004100 */
[----:B------:R-:W-:Y:S01]  /*cf30*/  FMUL.FTZ R76, R63, R66 ;  /* 0x000000423f4c7220 */ /* 0x000fe20000410000 */
[----:B------:R-:W-:Y:S02]  /*cf40*/  HADD2.F32 R61, -RZ, R58.H1_H1 ;  /* 0x3000003aff3d7230 */ /* 0x000fe40000004100 */
[----:B------:R-:W-:Y:S01]  /*cf50*/  FMUL.FTZ R67, R60, R67 ;  /* 0x000000433c437220 */ /* 0x000fe20000410000 */
[----:B------:R-:W-:-:S02]  /*cf60*/  HADD2.F32 R64, -RZ, R64.H1_H1 ;  /* 0x30000040ff407230 */ /* 0x000fc40000004100 */
[-C--:B------:R-:W-:Y:S01]  /*cf70*/  FFMA.FTZ R58, R60, R65.reuse, -R77 ;  /* 0x000000413c3a7223 */ /* 0x080fe2000001084d */
[----:B------:R-:W-:Y:S01]  /*cf80*/  F2FP.SATFINITE.E4M3.F32.PACK_AB_MERGE_C R42, R53, R42, RZ ;  /* 0x0000002a352a723e */ /* 0x000fe200048070ff */
[C---:B------:R-:W-:Y:S01]  /*cf90*/  FMUL.FTZ R66, R61.reuse, R66 ;  /* 0x000000423d427220 */ /* 0x040fe20000410000 */
[----:B------:R-:W-:Y:S01]  /*cfa0*/  FFMA.FTZ R60, R62, R65, R67 ;  /* 0x000000413e3c7223 */ /* 0x000fe20000010043 */
[----:B------:R-:W-:Y:S01]  /*cfb0*/  FFMA.FTZ R77, R61, R64, -R76 ;  /* 0x000000403d4d7223 */ /* 0x000fe2000001084c */
[----:B------:R-:W-:Y:S01]  /*cfc0*/  F2FP.F16.E4M3.UNPACK_B R61, R52 ;  /* 0x00000034ff3d723e */ /* 0x000fe200020006ff */
[----:B------:R-:W-:Y:S01]  /*cfd0*/  FFMA.FTZ R79, R63, R64, R66 ;  /* 0x000000403f4f7223 */ /* 0x000fe20000010042 */
[--C-:B------:R-:W-:Y:S02]  /*cfe0*/  HADD2.F32 R66, -RZ, R147.reuse.H1_H1 ;  /* 0x30000093ff427230 */ /* 0x100fe40000004100 */
[----:B------:R-:W-:Y:S02]  /*cff0*/  HADD2.F32 R65, -RZ, R147.H0_H0 ;  /* 0x20000093ff417230 */ /* 0x000fe40000004100 */
[--C-:B------:R-:W-:Y:S01]  /*d000*/  HADD2.F32 R62, -RZ, R61.reuse.H0_H0 ;  /* 0x2000003dff3e7230 */ /* 0x100fe20000004100 */
[----:B------:R-:W-:Y:S01]  /*d010*/  F2FP.SATFINITE.E4M3.F32.PACK_AB_MERGE_C R60, R79, R60, RZ ;  /* 0x0000003c4f3c723e */ /* 0x000fe200048070ff */
[----:B------:R-:W-:-:S02]  /*d020*/  HADD2.F32 R61, -RZ, R61.H1_H1 ;  /* 0x3000003dff3d7230 */ /* 0x000fc40000004100 */
[--C-:B------:R-:W-:Y:S02]  /*d030*/  HADD2.F32 R52, -RZ, R51.reuse.H0_H0 ;  /* 0x20000033ff347230 */ /* 0x100fe40000004100 */
[-C--:B------:R-:W-:Y:S01]  /*d040*/  FMUL.FTZ R67, R62, R65.reuse ;  /* 0x000000413e437220 */ /* 0x080fe20000410000 */
[----:B------:R-:W-:Y:S02]  /*d050*/  HADD2.F32 R51, -RZ, R51.H1_H1 ;  /* 0x30000033ff337230 */ /* 0x000fe40000004100 */
[-C--:B------:R-:W-:Y:S01]  /*d060*/  FMUL.FTZ R76, R61, R66.reuse ;  /* 0x000000423d4c7220 */ /* 0x080fe20000410000 */
[--C-:B------:R-:W-:Y:S02]  /*d070*/  HADD2.F32 R64, -RZ, R149.reuse.H1_H1 ;  /* 0x30000095ff407230 */ /* 0x100fe40000004100 */
[C---:B------:R-:W-:Y:S01]  /*d080*/  FMUL.FTZ R65, R52.reuse, R65 ;  /* 0x0000004134417220 */ /* 0x040fe20000410000 */
[----:B------:R-:W-:Y:S02]  /*d090*/  HADD2.F32 R63, -RZ, R149.H0_H0 ;  /* 0x20000095ff3f7230 */ /* 0x000fe40000004100 */
[C---:B------:R-:W-:Y:S01]  /*d0a0*/  FMUL.FTZ R66, R51.reuse, R66 ;  /* 0x0000004233427220 */ /* 0x040fe20000410000 */
[----:B------:R-:W-:Y:S01]  /*d0b0*/  FFMA.FTZ R76, R51, R64, -R76 ;  /* 0x00000040334c7223 */ /* 0x000fe2000001084c */
[----:B------:R-:W-:Y:S01]  /*d0c0*/  F2FP.SATFINITE.E4M3.F32.PACK_AB_MERGE_C R51, R55, R50, RZ ;  /* 0x000000323733723e */ /* 0x000fe200048070ff */
[-C--:B------:R-:W-:Y:S01]  /*d0d0*/  FFMA.FTZ R67, R52, R63.reuse, -R67 ;  /* 0x0000003f34437223 */ /* 0x080fe20000010843 */
[----:B------:R-:W-:Y:S01]  /*d0e0*/  F2FP.SATFINITE.E4M3.F32.PACK_AB_MERGE_C R52, R57, R56, R42 ;  /* 0x000000383934723e */ /* 0x000fe2000480702a */
[----:B------:R-:W-:Y:S01]  /*d0f0*/  FFMA.FTZ R65, R62, R63, R65 ;  /* 0x0000003f3e417223 */ /* 0x000fe20000010041 */
[----:B------:R-:W-:Y:S01]  /*d100*/  F2FP.F16.E4M3.UNPACK_B R55, R41 ;  /* 0x00000029ff37723e */ /* 0x000fe200020006ff */
[----:B------:R-:W-:Y:S01]  /*d110*/  FFMA.FTZ R66, R61, R64, R66 ;  /* 0x000000403d427223 */ /* 0x000fe20000010042 */
[----:B------:R-:W-:-:S02]  /*d120*/  F2FP.F16.E4M3.UNPACK_B R56, R40 ;  /* 0x00000028ff38723e */ /* 0x000fc400020006ff */
[----:B------:R-:W-:Y:S01]  /*d130*/  F2FP.SATFINITE.E4M3.F32.PACK_AB_MERGE_C R51, R59, R54, R51 ;  /* 0x000000363b33723e */ /* 0x000fe20004807033 */
[----:B------:R-:W-:Y:S01]  /*d140*/  HADD2.F32 R57, -RZ, R55.H0_H0 ;  /* 0x20000037ff397230 */ /* 0x000fe20000004100 */
[----:B------:R-:W-:Y:S01]  /*d150*/  F2FP.F16.E4M3.UNPACK_B R54, R13 ;  /* 0x0000000dff36723e */ /* 0x000fe200020006ff */
[--C-:B------:R-:W-:Y:S01]  /*d160*/  HADD2.F32 R62, -RZ, R56.reuse.H0_H0 ;  /* 0x20000038ff3e7230 */ /* 0x100fe20000004100 */
[----:B------:R-:W-:Y:S01]  /*d170*/  F2FP.F16.E4M3.UNPACK_B R59, R14 ;  /* 0x0000000eff3b723e */ /* 0x000fe200020006ff */
[----:B------:R-:W-:Y:S01]  /*d180*/  HADD2.F32 R61, -RZ, R56.H1_H1 ;  /* 0x30000038ff3d7230 */ /* 0x000fe20000004100 */
[----:B------:R-:W-:Y:S01]  /*d190*/  F2FP.SATFINITE.E4M3.F32.PACK_AB_MERGE_C R42, R66, R65, R60 ;  /* 0x00000041422a723e */ /* 0x000fe2000480703c */
[----:B------:R-:W-:Y:S01]  /*d1a0*/  HADD2.F32 R53, -RZ, R54.H0_H0 ;  /* 0x20000036ff357230 */ /* 0x000fe20000004100 */
[----:B------:R-:W-:Y:S01]  /*d1b0*/  F2FP.SATFINITE.E4M3.F32.PACK_AB_MERGE_C R50, R77, R58, RZ ;  /* 0x0000003a4d32723e */ /* 0x000fe200048070ff */
        /* <DEDUP_REMOVED lines=8> */
[----:B------:R-:W-:Y:S01]  /*d240*/  F2FP.F16.E4M3.UNPACK_B R55, R13.H1 ;  /* 0x0000000dff37723e */ /* 0x000fe200030006ff */
[-C--:B------:R-:W-:Y:S01]  /*d250*/  FMUL.FTZ R57, R58, R61.reuse ;  /* 0x0000003d3a397220 */ /* 0x080fe20000410000 */
[----:B------:R-:W-:Y:S01]  /*d260*/  FMUL.FTZ R13, R56, R61 ;  /* 0x0000003d380d7220 */ /* 0x000fe20000410000 */
[----:B------:R-:W-:-:S02]  /*d270*/  F2FP.F16.E4M3.UNPACK_B R41, R41.H1 ;  /* 0x00000029ff29723e */ /* 0x000fc400030006ff */
[----:B------:R-:W-:Y:S01]  /*d280*/  F2FP.F16.E4M3.UNPACK_B R60, R40.H1 ;  /* 0x00000028ff3c723e */ /* 0x000fe200030006ff */
[-C--:B------:R-:W-:Y:S01]  /*d290*/  FFMA.FTZ R56, R56, R59.reuse, -R57 ;  /* 0x0000003b38387223 */ /* 0x080fe20000010839 */
[----:B------:R-:W-:Y:S01]  /*d2a0*/  FFMA.FTZ R13, R58, R59, R13 ;  /* 0x0000003b3a0d7223 */ /* 0x000fe2000001000d */
[----:B------:R-:W-:Y:S01]  /*d2b0*/  F2FP.F16.E4M3.UNPACK_B R14, R14.H1 ;  /* 0x0000000eff0e723e */ /* 0x000fe200030006ff */
        /* <DEDUP_REMOVED lines=19> */
[-C--:B------:R-:W-:Y:S01]  /*d3f0*/  FFMA.FTZ R41, R55, R60.reuse, -R64 ;  /* 0x0000003c37297223 */ /* 0x080fe20000010840 */
        /* <DEDUP_REMOVED lines=9> */
[----:B------:R-:W-:-:S02]  /*d490*/  HADD2.F32 R62, -RZ, R60.H0_H0 ;  /* 0x2000003cff3e7230 */ /* 0x000fc40000004100 */
[-C--:B------:R-:W-:Y:S01]  /*d4a0*/  FMUL.FTZ R78, R61, R76.reuse ;  /* 0x0000004c3d4e7220 */ /* 0x080fe20000410000 */
[----:B------:R-:W-:Y:S02]  /*d4b0*/  HADD2.F32 R11, -RZ, R67.H0_H0 ;  /* 0x20000043ff0b7230 */ /* 0x000fe40000004100 */
[----:B------:R-:W-:Y:S01]  /*d4c0*/  FMUL.FTZ R76, R43, R76 ;  /* 0x0000004c2b4c7220 */ /* 0x000fe20000410000 */
[----:B------:R-:W-:Y:S01]  /*d4d0*/  HADD2.F32 R12, -RZ, R63.H0_H0 ;  /* 0x2000003fff0c7230 */ /* 0x000fe20000004100 */
[----:B------:R-:W-:Y:S01]  /*d4e0*/  F2FP.SATFINITE.E4M3.F32.PACK_AB_MERGE_C R14, R41, R14, RZ ;  /* 0x0000000e290e723e */ /* 0x000fe200048070ff */
[----:B------:R-:W-:Y:S02]  /*d4f0*/  HADD2.F32 R60, -RZ, R60.H1_H1 ;  /* 0x3000003cff3c7230 */ /* 0x000fe40000004100 */
[-C--:B------:R-:W-:Y:S01]  /*d500*/  FMUL.FTZ R77, R62, R11.reuse ;  /* 0x0000000b3e4d7220 */ /* 0x080fe20000410000 */
[----:B------:R-:W-:Y:S02]  /*d510*/  HADD2.F32 R67, -RZ, R67.H1_H1 ;  /* 0x30000043ff437230 */ /* 0x000fe40000004100 */
[----:B------:R-:W-:Y:S01]  /*d520*/  FMUL.FTZ R79, R58, R11 ;  /* 0x0000000b3a4f7220 */ /* 0x000fe20000410000 */
[----:B------:R-:W-:-:S02]  /*d530*/  HADD2.F32 R15, -RZ, R15.H1_H1 ;  /* 0x3000000fff0f7230 */ /* 0x000fc40000004100 */
[-C--:B------:R-:W-:Y:S01]  /*d540*/  FFMA.FTZ R11, R43, R12.reuse, -R78 ;  /* 0x0000000c2b0b7223 */ /* 0x080fe2000001084e */
[----:B------:R-:W-:Y:S02]  /*d550*/  HADD2.F32 R65, -RZ, R64.H0_H0 ;  /* 0x20000040ff417230 */ /* 0x000fe40000004100 */
[----:B------:R-:W-:Y:S01]  /*d560*/  FFMA.FTZ R12, R61, R12, R76 ;  /* 0x0000000c3d0c7223 */ /* 0x000fe2000001004c */
        /* <DEDUP_REMOVED lines=10> */
[----:B------:R-:W-:Y:S01]  /*d610*/  FMUL.FTZ R66, R57, R66 ;  /* 0x0000004239427220 */ /* 0x000fe20000410000 */
[-C--:B------:R-:W-:Y:S01]  /*d620*/  FFMA.FTZ R60, R60, R64.reuse, R67 ;  /* 0x000000403c3c7223 */ /* 0x080fe20000010043 */
[----:B------:R-:W-:Y:S01]  /*d630*/  FFMA.FTZ R76, R15, R64, -R76 ;  /* 0x000000400f4c7223 */ /* 0x000fe2000001084c */
[-C--:B------:R-:W-:Y:S01]  /*d640*/  FFMA.FTZ R62, R57, R58.reuse, -R62 ;  /* 0x0000003a393e7223 */ /* 0x080fe2000001083e */
[----:B------:R-:W-:Y:S01]  /*d650*/  FFMA.FTZ R59, R59, R58, R66 ;  /* 0x0000003a3b3b7223 */ /* 0x000fe20000010042 */
[----:B------:R-:W-:-:S02]  /*d660*/  F2FP.SATFINITE.E4M3.F32.PACK_AB_MERGE_C R40, R55, R40, RZ ;  /* 0x000000283728723e */ /* 0x000fc400048070ff */
[----:B------:R-:W-:Y:S02]  /*d670*/  F2FP.SATFINITE.E4M3.F32.PACK_AB_MERGE_C R60, R60, R79, RZ ;  /* 0x0000004f3c3c723e */ /* 0x000fe400048070ff */
[----:B------:R-:W-:Y:S01]  /*d680*/  F2FP.SATFINITE.E4M3.F32.PACK_AB_MERGE_C R53, R56, R53, R14 ;  /* 0x000000353835723e */ /* 0x000fe2000480700e */
[----:B------:R-:W-:Y:S01]  /*d690*/  IMAD.MOV.U32 R14, RZ, RZ, R50 ;  /* 0x000000ffff0e7224 */ /* 0x000fe200078e0032 */
[----:B------:R-:W-:Y:S02]  /*d6a0*/  F2FP.SATFINITE.E4M3.F32.PACK_AB_MERGE_C R76, R76, R77, RZ ;  /* 0x0000004d4c4c723e */ /* 0x000fe400048070ff */
[----:B------:R-:W-:Y:S01]  /*d6b0*/  F2FP.SATFINITE.E4M3.F32.PACK_AB_MERGE_C R41, R13, R54, R40 ;  /* 0x000000360d29723e */ /* 0x000fe20004807028 */
[----:B------:R-:W-:Y:S01]  /*d6c0*/  IMAD.MOV.U32 R13, RZ, RZ, R53 ;  /* 0x000000ffff0d7224 */ /* 0x000fe200078e0035 */
[----:B------:R-:W-:Y:S01]  /*d6d0*/  F2FP.SATFINITE.E4M3.F32.PACK_AB_MERGE_C R43, R59, R12, R60 ;  /* 0x0000000c3b2b723e */ /* 0x000fe2000480703c */
[----:B------:R-:W-:Y:S01]  /*d6e0*/  IMAD.MOV.U32 R12, RZ, RZ, R52 ;  /* 0x000000ffff0c7224 */ /* 0x000fe200078e0034 */
[----:B------:R-:W-:Y:S01]  /*d6f0*/  F2FP.SATFINITE.E4M3.F32.PACK_AB_MERGE_C R15, R62, R11, R76 ;  /* 0x0000000b3e0f723e */ /* 0x000fe2000480704c */
[----:B------:R-:W-:-:S07]  /*d700*/  IMAD.MOV.U32 R40, RZ, RZ, R51 ;  /* 0x000000ffff287224 */ /* 0x000fce00078e0033 */
.L_x_2774:
[----:B------:R-:W-:Y:S05]  /*d710*/  BSYNC B2 ;  /* 0x0000000000027941 */ /* 0x000fea0003800000 */
.L_x_2773:
[----:B----4-:R4:W-:Y:S04]  /*d720*/  ST.E.128 desc[UR50][R44.64], R12 ;  /* 0x0000000c2c007985 */ /* 0x0109e8000c101d32 */
[----:B0-----:R4:W-:Y:S02]  /*d730*/  @!P2 ST.E.128 desc[UR50][R46.64], R40 ;  /* 0x000000282e00a985 */ /* 0x0019e4000c101d32 */
.L_x_2772:
[----:B------:R-:W-:Y:S05]  /*d740*/  BSYNC B1 ;  /* 0x0000000000017941 */ /* 0x000fea0003800000 */
.L_x_2771:
        /* <DEDUP_REMOVED lines=14> */
[----:B------:R-:W-:Y:S02]  /*d830*/  SHF.R.S32.HI R13, RZ, 0x2, R13 ;  /* 0x00000002ff0d7819 */ /* 0x000fe4000001140d */
[----:B------:R-:W-:-:S04]  /*d840*/  LOP3.LUT R12, R211, 0x30, R11, 0xf8, !PT ;  /* 0x00000030d30c7812 */ /* 0x000fc800078ef80b */
[----:B------:R-:W-:-:S05]  /*d850*/  LOP3.LUT R12, R12, R5, RZ, 0x3c, !PT ;  /* 0x000000050c0c7212 */ /* 0x000fca00078e3cff */
[----:B------:R-:W-:-:S04]  /*d860*/  @!P2 IADD3 R46, P4, R11, R48, RZ ;  /* 0x000000300b2ea210 */ /* 0x000fc80007f9e0ff */
[----:B------:R-:W-:Y:S01]  /*d870*/  @!P2 LEA.HI.X.SX32 R47, R11, R49, 0x1, P4 ;  /* 0x000000310b2fa211 */ /* 0x000fe200020f0eff */
[----:B------:R-:W-:Y:S01]  /*d880*/  IMAD R11, R13, 0x2800, R212 ;  /* 0x000028000d0b7824 */ /* 0x000fe200078e02d4 */
[----:B------:R-:W-:-:S03]  /*d890*/  ISETP.GE.AND P4, PT, R3, R117, PT ;  /* 0x000000750300720c */ /* 0x000fc60003f86270 */
        /* <DEDUP_REMOVED lines=8> */
[--C-:B0-----:R-:W-:Y:S01]  /*d920*/  SHF.R.U32.HI R11, RZ, 0x8, R81.reuse ;  /* 0x00000008ff0b7819 */ /* 0x101fe20000011651 */
[----:B----4-:R-:W-:Y:S01]  /*d930*/  IMAD.MOV.U32 R53, RZ, RZ, R12 ;  /* 0x000000ffff357224 */ /* 0x010fe200078e000c */
[----:B------:R-:W-:Y:S01]  /*d940*/  SHF.R.U32.HI R63, RZ, 0x10, R81 ;  /* 0x00000010ff3f7819 */ /* 0x000fe20000011651 */
[----:B------:R-:W-:Y:S01]  /*d950*/  IMAD.MOV.U32 R55, RZ, RZ, R40 ;  /* 0x000000ffff377224 */ /* 0x000fe200078e0028 */
[----:B------:R-:W-:Y:S01]  /*d960*/  LOP3.LUT R52, R81, 0xff0000ff, RZ, 0xc0, !PT ;  /* 0xff0000ff51347812 */ /* 0x000fe200078ec0ff */
[----:B------:R-:W-:Y:S01]  /*d970*/  IMAD.SHL.U32 R11, R11, 0x100, RZ ;  /* 0x000001000b0b7824 */ /* 0x000fe200078e00ff */
[----:B------:R-:W-:Y:S02]  /*d980*/  SHF.R.U32.HI R54, RZ, 0x8, R71 ;  /* 0x00000008ff367819 */ /* 0x000fe40000011647 */
[----:B------:R-:W-:Y:S02]  /*d990*/  SHF.R.U32.HI R61, RZ, 0x8, R83 ;  /* 0x00000008ff3d7819 */ /* 0x000fe40000011653 */
[----:B------:R-:W-:Y:S01]  /*d9a0*/  MOV R50, R14 ;  /* 0x0000000e00327202 */ /* 0x000fe20000000f00 */
[----:B------:R-:W-:Y:S01]  /*d9b0*/  IMAD.U32 R14, R63, 0x10000, RZ ;  /* 0x000100003f0e7824 */ /* 0x000fe200078e00ff */
[----:B------:R-:W-:Y:S01]  /*d9c0*/  SHF.R.U32.HI R56, RZ, 0x8, R69 ;  /* 0x00000008ff387819 */ /* 0x000fe20000011645 */
[----:B------:R-:W-:Y:S01]  /*d9d0*/  IMAD.SHL.U32 R12, R61, 0x100, RZ ;  /* 0x000001003d0c7824 */ /* 0x000fe200078e00ff */
[----:B------:R-:W-:Y:S01]  /*d9e0*/  LOP3.LUT R11, R52, 0xff00, R11, 0xf8, !PT ;  /* 0x0000ff00340b7812 */ /* 0x000fe200078ef80b */
[----:B------:R-:W-:Y:S01]  /*d9f0*/  IMAD.SHL.U32 R52, R54, 0x100, RZ ;  /* 0x0000010036347824 */ /* 0x000fe200078e00ff */
[----:B------:R-:W-:Y:S01]  /*da00*/  SHF.R.U32.HI R62, RZ, 0x10, R83 ;  /* 0x00000010ff3e7819 */ /* 0x000fe20000011653 */
[----:B------:R-:W-:Y:S01]  /*da10*/  IMAD.SHL.U32 R40, R56, 0x100, RZ ;  /* 0x0000010038287824 */ /* 0x000fe200078e00ff */
[----:B------:R-:W-:-:S02]  /*da20*/  LOP3.LUT R59, R71, 0xff0000ff, RZ, 0xc0, !PT ;  /* 0xff0000ff473b7812 */ /* 0x000fc400078ec0ff */
[----:B------:R-:W-:Y:S02]  /*da30*/  LOP3.LUT R51, R83, 0xff0000ff, RZ, 0xc0, !PT ;  /* 0xff0000ff53337812 */ /* 0x000fe400078ec0ff */
[----:B------:R-:W-:Y:S01]  /*da40*/  LOP3.LUT R14, R11, 0xff0000, R14, 0xf8, !PT ;  /* 0x00ff00000b0e7812 */ /* 0x000fe200078ef80e */
[----:B------:R-:W-:Y:S01]  /*da50*/  IMAD.U32 R11, R62, 0x10000, RZ ;  /* 0x000100003e0b7824 */ /* 0x000fe200078e00ff */
[----:B------:R-:W-:Y:S02]  /*da60*/  LOP3.LUT R57, R69, 0xff0000ff, RZ, 0xc0, !PT ;  /* 0xff0000ff45397812 */ /* 0x000fe400078ec0ff */
[----:B------:R-:W-:Y:S02]  /*da70*/  LOP3.LUT R63, R59, 0xff00, R52, 0xf8, !PT ;  /* 0x0000ff003b3f7812 */ /* 0x000fe400078ef834 */
[----:B------:R-:W-:Y:S02]  /*da80*/  LOP3.LUT R12, R51, 0xff00, R12, 0xf8, !PT ;  /* 0x0000ff00330c7812 */ /* 0x000fe400078ef80c */
[----:B------:R-:W-:-:S02]  /*da90*/  F2FP.F16.E4M3.UNPACK_B R59, R141.H1 ;  /* 0x0000008dff3b723e */ /* 0x000fc400030006ff */
[----:B------:R-:W-:Y:S02]  /*daa0*/  F2FP.F16.E4M3.UNPACK_B R56, R55.H1 ;  /* 0x00000037ff38723e */ /* 0x000fe400030006ff */
[----:B------:R-:W-:Y:S02]  /*dab0*/  F2FP.F16.E4M3.UNPACK_B R54, R53.H1 ;  /* 0x00000035ff36723e */ /* 0x000fe400030006ff */
[----:B------:R-:W-:Y:S01]  /*dac0*/  SHF.R.U32.HI R58, RZ, 0x10, R69 ;  /* 0x00000010ff3a7819 */ /* 0x000fe20000011645 */
[----:B------:R-:W-:Y:S01]  /*dad0*/  HADD2.F32 R52, -RZ, R56.H0_H0 ;  /* 0x20000038ff347230 */ /* 0x000fe20000004100 */
[----:B------:R-:W-:Y:S01]  /*dae0*/  LOP3.LUT R61, R57, 0xff00, R40, 0xf8, !PT ;  /* 0x0000ff00393d7812 */ /* 0x000fe200078ef828 */
[--C-:B------:R-:W-:Y:S01]  /*daf0*/  HADD2.F32 R51, -RZ, R54.reuse.H0_H0 ;  /* 0x20000036ff337230 */ /* 0x100fe20000004100 */
[----:B------:R-:W-:Y:S01]  /*db00*/  LOP3.LUT R11, R12, 0xff0000, R11, 0xf8, !PT ;  /* 0x00ff00000c0b7812 */ /* 0x000fe200078ef80b */
[----:B------:R-:W-:Y:S01]  /*db10*/  HADD2.F32 R12, -RZ, R59.H0_H0 ;  /* 0x2000003bff0c7230 */ /* 0x000fe20000004100 */
[----:B------:R-:W-:Y:S01]  /*db20*/  F2FP.F16.E4M3.UNPACK_B R57, R143.H1 ;  /* 0x0000008fff39723e */ /* 0x000fe200030006ff */
[----:B------:R-:W-:Y:S01]  /*db30*/  IMAD.U32 R40, R58, 0x10000, RZ ;  /* 0x000100003a287824 */ /* 0x000fe200078e00ff */
[----:B------:R-:W-:Y:S01]  /*db40*/  SHF.R.U32.HI R60, RZ, 0x10, R71 ;  /* 0x00000010ff3c7819 */ /* 0x000fe20000011647 */
[----:B------:R-:W-:-:S02]  /*db50*/  HADD2.F32 R54, -RZ, R54.H1_H1 ;  /* 0x30000036ff367230 */ /* 0x000fc40000004100 */
[-C--:B------:R-:W-:Y:S01]  /*db60*/  FMUL.FTZ R62, R52, R12.reuse ;  /* 0x0000000c343e7220 */ /* 0x080fe20000410000 */
[----:B------:R-:W-:Y:S02]  /*db70*/  HADD2.F32 R58, -RZ, R57.H0_H0 ;  /* 0x20000039ff3a7230 */ /* 0x000fe40000004100 */
[C---:B------:R-:W-:Y:S01]  /*db80*/  FMUL.FTZ R65, R51.reuse, R12 ;  /* 0x0000000c33417220 */ /* 0x040fe20000410000 */
[----:B------:R-:W-:Y:S02]  /*db90*/  SHF.L.U32 R60, R60, 0x10, RZ ;  /* 0x000000103c3c7819 */ /* 0x000fe400000006ff */
[----:B------:R-:W-:Y:S01]  /*dba0*/  F2FP.F16.E4M3.UNPACK_B R141, R141 ;  /* 0x0000008dff8d723e */ /* 0x000fe200020006ff */
[-C--:B------:R-:W-:Y:S01]  /*dbb0*/  FFMA.FTZ R51, R51, R58.reuse, -R62 ;  /* 0x0000003a33337223 */ /* 0x080fe2000001083e */
[----:B------:R-:W-:Y:S01]  /*dbc0*/  FFMA.FTZ R52, R52, R58, R65 ;  /* 0x0000003a34347223 */ /* 0x000fe20000010041 */
[----:B------:R-:W-:Y:S01]  /*dbd0*/  HADD2.F32 R58, -RZ, R59.H1_H1 ;  /* 0x3000003bff3a7230 */ /* 0x000fe20000004100 */
[----:B------:R-:W-:Y:S01]  /*dbe0*/  LOP3.LUT R12, R63, 0xff0000, R60, 0xf8, !PT ;  /* 0x00ff00003f0c7812 */ /* 0x000fe200078ef83c */
[----:B------:R-:W-:Y:S01]  /*dbf0*/  HADD2.F32 R59, -RZ, R56.H1_H1 ;  /* 0x30000038ff3b7230 */ /* 0x000fe20000004100 */
[----:B------:R-:W-:Y:S01]  /*dc00*/  F2FP.F16.E4M3.UNPACK_B R56, R55 ;  /* 0x00000037ff38723e */ /* 0x000fe200020006ff */
[----:B------:R-:W-:Y:S01]  /*dc10*/  HADD2.F32 R60, -RZ, R57.H1_H1 ;  /* 0x30000039ff3c7230 */ /* 0x000fe20000004100 */
[----:B------:R-:W-:Y:S01]  /*dc20*/  F2FP.F16.E4M3.UNPACK_B R57, R53 ;  /* 0x00000035ff39723e */ /* 0x000fe200020006ff */
[-C--:B------:R-:W-:Y:S01]  /*dc30*/  FMUL.FTZ R62, R54, R58.reuse ;  /* 0x0000003a363e7220 */ /* 0x080fe20000410000 */
[----:B------:R-:W-:Y:S01]  /*dc40*/  LOP3.LUT R40, R61, 0xff0000, R40, 0xf8, !PT ;  /* 0x00ff00003d287812 */ /* 0x000fe200078ef828 */
[----:B------:R-:W-:Y:S01]  /*dc50*/  FMUL.FTZ R53, R59, R58 ;  /* 0x0000003a3b357220 */ /* 0x000fe20000410000 */
[----:B------:R-:W-:Y:S01]  /*dc60*/  F2FP.F16.E4M3.UNPACK_B R143, R143 ;  /* 0x0000008fff8f723e */ /* 0x000fe200020006ff */
[----:B------:R-:W-:Y:S01]  /*dc70*/  HADD2.F32 R61, -RZ, R141.H0_H0 ;  /* 0x2000008dff3d7230 */ /* 0x000fe20000004100 */
[----:B------:R-:W-:Y:S01]  /*dc80*/  F2FP.F16.E4M3.UNPACK_B R64, R142.H1 ;  /* 0x0000008eff40723e */ /* 0x000fe200030006ff */
[----:B------:R-:W-:-:S02]  /*dc90*/  HADD2.F32 R58, -RZ, R56.H0_H0 ;  /* 0x20000038ff3a7230 */ /* 0x000fc40000004100 */
[-C--:B------:R-:W-:Y:S01]  /*dca0*/  FFMA.FTZ R54, R54, R60.reuse, -R53 ;  /* 0x0000003c36367223 */ /* 0x080fe20000010835 */
[----:B------:R-:W-:Y:S02]  /*dcb0*/  HADD2.F32 R55, -RZ, R57.H0_H0 ;  /* 0x20000039ff377230 */ /* 0x000fe40000004100 */
        /* <DEDUP_REMOVED lines=9> */
[----:B------:R-:W-:Y:S01]  /*dd50*/  F2FP.F16.E4M3.UNPACK_B R61, R42.H1 ;  /* 0x0000002aff3d723e */ /* 0x000fe200030006ff */
[----:B------:R-:W-:Y:S02]  /*dd60*/  HADD2.F32 R143, -RZ, R143.H1_H1 ;  /* 0x3000008fff8f7230 */ /* 0x000fe40000004100 */
        /* <DEDUP_REMOVED lines=11> */
[-C--:B------:R-:W-:Y:S01]  /*de20*/  FMUL.FTZ R69, R62, R67.reuse ;  /* 0x000000433e457220 */ /* 0x080fe20000410000 */
        /* <DEDUP_REMOVED lines=26> */
[----:B------:R-:W-:Y:S01]  /*dfd0*/  FMUL.FTZ R63, R42, R63 ;  /* 0x0000003f2a3f7220 */ /* 0x000fe20000410000 */
[CC--:B------:R-:W-:Y:S01]  /*dfe0*/  FMUL.FTZ R67, R59.reuse, R142.reuse ;  /* 0x0000008e3b437220 */ /* 0x0c0fe20000410000 */
        /* <DEDUP_REMOVED lines=33> */
[----:B------:R-:W-:Y:S01]  /*e200*/  F2FP.SATFINITE.E4M3.F32.PACK_AB_MERGE_C R66, R66, R69, RZ ;  /* 0x000000454242723e */ /* 0x000fe200048070ff */
[----:B------:R-:W-:Y:S01]  /*e210*/  HADD2.F32 R59, -RZ, R60.H0_H0 ;  /* 0x2000003cff3b7230 */ /* 0x000fe20000004100 */
[----:B------:R-:W-:Y:S01]  /*e220*/  F2FP.F16.E4M3.UNPACK_B R63, R12.H1 ;  /* 0x0000000cff3f723e */ /* 0x000fe200030006ff */
[----:B------:R-:W-:Y:S01]  /*e230*/  HADD2.F32 R40, -RZ, R55.H0_H0 ;  /* 0x20000037ff287230 */ /* 0x000fe20000004100 */
[----:B------:R-:W-:Y:S01]  /*e240*/  F2FP.SATFINITE.E4M3.F32.PACK_AB_MERGE_C R50, R50, R65, R66 ;  /* 0x000000413232723e */ /* 0x000fe20004807042 */
[----:B------:R-:W-:-:S02]  /*e250*/  HADD2.F32 R58, -RZ, R41.H1_H1 ;  /* 0x30000029ff3a7230 */ /* 0x000fc40000004100 */
[CC--:B------:R-:W-:Y:S01]  /*e260*/  FMUL.FTZ R61, R57.reuse, R59.reuse ;  /* 0x0000003b393d7220 */ /* 0x0c0fe20000410000 */
[----:B------:R-:W-:Y:S02]  /*e270*/  HADD2.F32 R41, -RZ, R14.H0_H0 ;  /* 0x2000000eff297230 */ /* 0x000fe40000004100 */
[C---:B------:R-:W-:Y:S01]  /*e280*/  FMUL.FTZ R62, R40.reuse, R59 ;  /* 0x0000003b283e7220 */ /* 0x040fe20000410000 */
[----:B------:R-:W-:Y:S02]  /*e290*/  HADD2.F32 R55, -RZ, R55.H1_H1 ;  /* 0x30000037ff377230 */ /* 0x000fe40000004100 */
[----:B------:R-:W-:Y:S02]  /*e2a0*/  HADD2.F32 R60, -RZ, R60.H1_H1 ;  /* 0x3000003cff3c7230 */ /* 0x000fe40000004100 */
[----:B------:R-:W-:Y:S02]  /*e2b0*/  HADD2.F32 R59, -RZ, R14.H1_H1 ;  /* 0x3000000eff3b7230 */ /* 0x000fe40000004100 */
[-C--:B------:R-:W-:Y:S01]  /*e2c0*/  FFMA.FTZ R14, R40, R41.reuse, -R61 ;  /* 0x00000029280e7223 */ /* 0x080fe2000001083d */
[----:B------:R-:W-:Y:S01]  /*e2d0*/  FFMA.FTZ R40, R57, R41, R62 ;  /* 0x0000002939287223 */ /* 0x000fe2000001003e */
[-C--:B------:R-:W-:Y:S01]  /*e2e0*/  FMUL.FTZ R61, R55, R60.reuse ;  /* 0x0000003c373d7220 */ /* 0x080fe20000410000 */
[----:B------:R-:W-:Y:S01]  /*e2f0*/  FMUL.FTZ R64, R58, R60 ;  /* 0x0000003c3a407220 */ /* 0x000fe20000410000 */
[----:B------:R-:W-:Y:S01]  /*e300*/  F2FP.F16.E4M3.UNPACK_B R57, R43 ;  /* 0x0000002bff39723e */ /* 0x000fe200020006ff */
[----:B------:R-:W-:-:S02]  /*e310*/  HADD2.F32 R68, -RZ, R63.H0_H0 ;  /* 0x2000003fff447230 */ /* 0x000fc40000004100 */
[-C--:B------:R-:W-:Y:S01]  /*e320*/  FFMA.FTZ R67, R58, R59.reuse, R61 ;  /* 0x0000003b3a437223 */ /* 0x080fe2000001003d */
[----:B------:R-:W-:Y:S01]  /*e330*/  F2FP.F16.E4M3.UNPACK_B R61, R12 ;  /* 0x0000000cff3d723e */ /* 0x000fe200020006ff */
[----:B------:R-:W-:Y:S01]  /*e340*/  FFMA.FTZ R65, R55, R59, -R64 ;  /* 0x0000003b37417223 */ /* 0x000fe20000010840 */
[----:B------:R-:W-:Y:S01]  /*e350*/  F2FP.F16.E4M3.UNPACK_B R41, R15 ;  /* 0x0000000fff29723e */ /* 0x000fe200020006ff */
[----:B------:R-:W-:Y:S01]  /*e360*/  HADD2.F32 R59, -RZ, R57.H0_H0 ;  /* 0x20000039ff3b7230 */ /* 0x000fe20000004100 */
[----:B------:R-:W-:Y:S01]  /*e370*/  F2FP.F16.E4M3.UNPACK_B R58, R43.H1 ;  /* 0x0000002bff3a723e */ /* 0x000fe200030006ff */
[----:B------:R-:W-:Y:S01]  /*e380*/  HADD2.F32 R66, -RZ, R61.H0_H0 ;  /* 0x2000003dff427230 */ /* 0x000fe20000004100 */
[----:B------:R-:W-:Y:S01]  /*e390*/  F2FP.F16.E4M3.UNPACK_B R12, R11 ;  /* 0x0000000bff0c723e */ /* 0x000fe200020006ff */
[----:B------:R-:W-:Y:S01]  /*e3a0*/  HADD2.F32 R43, -RZ, R41.H0_H0 ;  /* 0x20000029ff2b7230 */ /* 0x000fe20000004100 */
[----:B------:R-:W-:Y:S01]  /*e3b0*/  F2FP.F16.E4M3.UNPACK_B R15, R15.H1 ;  /* 0x0000000fff0f723e */ /* 0x000fe200030006ff */
[----:B------:R-:W-:Y:S01]  /*e3c0*/  HADD2.F32 R63, -RZ, R63.H1_H1 ;  /* 0x3000003fff3f7230 */ /* 0x000fe20000004100 */
[----:B------:R-:W-:Y:S01]  /*e3d0*/  F2FP.F16.E4M3.UNPACK_B R60, R11.H1 ;  /* 0x0000000bff3c723e */ /* 0x000fe200030006ff */
[----:B------:R-:W-:-:S02]  /*e3e0*/  HADD2.F32 R11, -RZ, R58.H0_H0 ;  /* 0x2000003aff0b7230 */ /* 0x000fc40000004100 */
[-C--:B------:R-:W-:Y:S01]  /*e3f0*/  FMUL.FTZ R70, R59, R66.reuse ;  /* 0x000000423b467220 */ /* 0x080fe20000410000 */
[----:B------:R-:W-:Y:S02]  /*e400*/  HADD2.F32 R62, -RZ, R12.H0_H0 ;  /* 0x2000000cff3e7230 */ /* 0x000fe40000004100 */
[----:B------:R-:W-:Y:S01]  /*e410*/  FMUL.FTZ R66, R43, R66 ;  /* 0x000000422b427220 */ /* 0x000fe20000410000 */
[--C-:B------:R-:W-:Y:S02]  /*e420*/  HADD2.F32 R55, -RZ, R15.reuse.H0_H0 ;  /* 0x2000000fff377230 */ /* 0x100fe40000004100 */
[----:B------:R-:W-:Y:S01]  /*e430*/  FMUL.FTZ R76, R11, R68 ;  /* 0x000000440b4c7220 */ /* 0x000fe20000410000 */
[----:B------:R-:W-:Y:S02]  /*e440*/  HADD2.F32 R58, -RZ, R58.H1_H1 ;  /* 0x3000003aff3a7230 */ /* 0x000fe40000004100 */
[----:B------:R-:W-:Y:S01]  /*e450*/  FFMA.FTZ R70, R43, R62, -R70 ;  /* 0x0000003e2b467223 */ /* 0x000fe20000010846 */
[----:B------:R-:W-:-:S02]  /*e460*/  HADD2.F32 R15, -RZ, R15.H1_H1 ;  /* 0x3000000fff0f7230 */ /* 0x000fc40000004100 */
[----:B------:R-:W-:Y:S01]  /*e470*/  FFMA.FTZ R66, R59, R62, R66 ;  /* 0x0000003e3b427223 */ /* 0x000fe20000010042 */
[--C-:B------:R-:W-:Y:S02]  /*e480*/  HADD2.F32 R64, -RZ, R60.reuse.H0_H0 ;  /* 0x2000003cff407230 */ /* 0x100fe40000004100 */
[----:B------:R-:W-:Y:S01]  /*e490*/  FMUL.FTZ R68, R55, R68 ;  /* 0x0000004437447220 */ /* 0x000fe20000410000 */
        /* <DEDUP_REMOVED lines=10> */
[----:B------:R-:W-:Y:S01]  /*e540*/  FFMA.FTZ R15, R15, R60, -R78 ;  /* 0x0000003c0f0f7223 */ /* 0x000fe2000001084e */
[----:B------:R-:W-:Y:S01]  /*e550*/  FMUL.FTZ R62, R41, R62 ;  /* 0x0000003e293e7220 */ /* 0x000fe20000410000 */
[----:B------:R-:W-:Y:S01]  /*e560*/  FFMA.FTZ R63, R58, R60, R63 ;  /* 0x0000003c3a3f7223 */ /* 0x000fe2000001003f */
[----:B------:R-:W-:Y:S01]  /*e570*/  F2FP.SATFINITE.E4M3.F32.PACK_AB_MERGE_C R14, R65, R14, RZ ;  /* 0x0000000e410e723e */ /* 0x000fe200048070ff */
[----:B------:R-:W-:Y:S01]  /*e580*/  FFMA.FTZ R41, R41, R12, -R64 ;  /* 0x0000000c29297223 */ /* 0x000fe20000010840 */
[----:B------:R-:W-:Y:S01]  /*e590*/  F2FP.SATFINITE.E4M3.F32.PACK_AB_MERGE_C R15, R15, R76, RZ ;  /* 0x0000004c0f0f723e */ /* 0x000fe200048070ff */
[----:B------:R-:W-:Y:S01]  /*e5a0*/  FFMA.FTZ R57, R57, R12, R62 ;  /* 0x0000000c39397223 */ /* 0x000fe2000001003e */
[----:B------:R-:W-:Y:S01]  /*e5b0*/  F2FP.SATFINITE.E4M3.F32.PACK_AB_MERGE_C R40, R67, R40, RZ ;  /* 0x000000284328723e */ /* 0x000fe200048070ff */
[----:B------:R-:W-:Y:S01]  /*e5c0*/  IMAD.MOV.U32 R12, RZ, RZ, R52 ;  /* 0x000000ffff0c7224 */ /* 0x000fe200078e0034 */
[----:B------:R-:W-:Y:S01]  /*e5d0*/  F2FP.SATFINITE.E4M3.F32.PACK_AB_MERGE_C R53, R56, R53, R14 ;  /* 0x000000353835723e */ /* 0x000fe2000480700e */
[----:B------:R-:W-:Y:S01]  /*e5e0*/  IMAD.MOV.U32 R14, RZ, RZ, R50 ;  /* 0x000000ffff0e7224 */ /* 0x000fe200078e0032 */
[----:B------:R-:W-:-:S02]  /*e5f0*/  F2FP.SATFINITE.E4M3.F32.PACK_AB_MERGE_C R63, R63, R68, RZ ;  /* 0x000000443f3f723e */ /* 0x000fc400048070ff */
[----:B------:R-:W-:Y:S02]  /*e600*/  F2FP.SATFINITE.E4M3.F32.PACK_AB_MERGE_C R15, R41, R70, R15 ;  /* 0x00000046290f723e */ /* 0x000fe4000480700f */
[----:B------:R-:W-:Y:S01]  /*e610*/  F2FP.SATFINITE.E4M3.F32.PACK_AB_MERGE_C R41, R13, R54, R40 ;  /* 0x000000360d29723e */ /* 0x000fe20004807028 */
[----:B------:R-:W-:Y:S01]  /*e620*/  IMAD.MOV.U32 R13, RZ, RZ, R53 ;  /* 0x000000ffff0d7224 */ /* 0x000fe200078e0035 */
[----:B------:R-:W-:Y:S01]  /*e630*/  F2FP.SATFINITE.E4M3.F32.PACK_AB_MERGE_C R43, R57, R66, R63 ;  /* 0x00000042392b723e */ /* 0x000fe2000480703f */
[----:B------:R-:W-:-:S07]  /*e640*/  IMAD.MOV.U32 R40, RZ, RZ, R51 ;  /* 0x000000ffff287224 */ /* 0x000fce00078e0033 */
.L_x_2778:
[----:B------:R-:W-:Y:S05]  /*e650*/  BSYNC B2 ;  /* 0x0000000000027941 */ /* 0x000fea0003800000 */
.L_x_2777:
[----:B----4-:R4:W-:Y:S04]  /*e660*/  ST.E.128 desc[UR50][R44.64], R12 ;  /* 0x0000000c2c007985 */ /* 0x0109e8000c101d32 */
[----:B0-----:R4:W-:Y:S02]  /*e670*/  @!P2 ST.E.128 desc[UR50][R46.64], R40 ;  /* 0x000000282e00a985 */ /* 0x0019e4000c101d32 */
.L_x_2776:
[----:B------:R-:W-:Y:S05]  /*e680*/  BSYNC B1 ;  /* 0x0000000000017941 */ /* 0x000fea0003800000 */
.L_x_2775:
[----:B------:R-:W-:-:S13]  /*e690*/  ISETP.NE.AND P2, PT, R34, RZ, PT ;  /* 0x000000ff2200720c */ /* 0x000fda0003f45270 */
[----:B------:R-:W-:Y:S05]  /*e6a0*/  @!P2 BRA `(.L_x_2727) ;  /* 0x000000140088a947 */ /* 0x000fea0003800000 */
[----:B------:R-:W-:Y:S01]  /*e6b0*/  LOP3.LUT P4, RZ, R22, 0x1, RZ, 0xc0, !PT ;  /* 0x0000000116ff7812 */ /* 0x000fe2000788c0ff */
[----:B------:R-:W-:Y:S01]  /*e6c0*/  BSSY B1, `(.L_x_2779) ;  /* 0x00000ea000017945 */ /* 0x000fe20003800000 */
[----:B0---4-:R-:W-:Y:S02]  /*e6d0*/  IADD3 R44, P2, R31, R48, RZ ;  /* 0x000000301f2c7210 */ /* 0x011fe40007f5e0ff */
[----:B------:R-:W-:-:S03]  /*e6e0*/  SEL R145, R118, R145, !P4 ;  /* 0x0000009176917207 */ /* 0x000fc60006000000 */
[----:B------:R-:W-:Y:S01]  /*e6f0*/  IMAD.X R45, R49, 0x1, R110, P2 ;  /* 0x00000001312d7824 */ /* 0x000fe200010e066e */
        /* <DEDUP_REMOVED lines=17> */
[----:B------:R-:W4:Y:S01]  /*e810*/  LDS.128 R40, [R40+0x1a400] ;  /* 0x01a4000028287984 */ /* 0x000f220000000c00 */
[----:B------:R-:W-:Y:S05]  /*e820*/  @P2 BRA `(.L_x_2780) ;  /* 0x0000000c004c2947 */ /* 0x000fea0003800000 */
[----:B------:R-:W-:Y:S01]  /*e830*/  SHF.R.U32.HI R47, RZ, 0x8, R85 ;  /* 0x00000008ff2f7819 */ /* 0x000fe20000011655 */
[----:B0-----:R-:W-:Y:S01]  /*e840*/  IMAD.MOV.U32 R46, RZ, RZ, R13 ;  /* 0x000000ffff2e7224 */ /* 0x001fe200078e000d */
[----:B------:R-:W-:Y:S01]  /*e850*/  SHF.R.U32.HI R60, RZ, 0x10, R85 ;  /* 0x00000010ff3c7819 */ /* 0x000fe20000011655 */
[----:B----4-:R-:W-:Y:S01]  /*e860*/  IMAD.MOV.U32 R54, RZ, RZ, R40 ;  /* 0x000000ffff367224 */ /* 0x010fe200078e0028 */
[----:B------:R-:W-:Y:S01]  /*e870*/  LOP3.LUT R50, R85, 0xff0000ff, RZ, 0xc0, !PT ;  /* 0xff0000ff55327812 */ /* 0x000fe200078ec0ff */
[----:B------:R-:W-:Y:S01]  /*e880*/  IMAD.SHL.U32 R13, R47, 0x100, RZ ;  /* 0x000001002f0d7824 */ /* 0x000fe200078e00ff */
[----:B------:R-:W-:Y:S01]  /*e890*/  SHF.R.U32.HI R57, RZ, 0x8, R73 ;  /* 0x00000008ff397819 */ /* 0x000fe20000011649 */
[----:B------:R-:W-:Y:S01]  /*e8a0*/  IMAD.MOV.U32 R52, RZ, RZ, R12 ;  /* 0x000000ffff347224 */ /* 0x000fe200078e000c */
[----:B------:R-:W-:Y:S02]  /*e8b0*/  SHF.R.U32.HI R56, RZ, 0x8, R75 ;  /* 0x00000008ff387819 */ /* 0x000fe4000001164b */
[----:B------:R-:W-:Y:S01]  /*e8c0*/  SHF.R.U32.HI R58, RZ, 0x8, R87 ;  /* 0x00000008ff3a7819 */ /* 0x000fe20000011657 */
[----:B------:R-:W-:Y:S01]  /*e8d0*/  IMAD.SHL.U32 R40, R57, 0x100, RZ ;  /* 0x0000010039287824 */ /* 0x000fe200078e00ff */
[----:B------:R-:W-:Y:S01]  /*e8e0*/  MOV R47, R14 ;  /* 0x0000000e002f7202 */ /* 0x000fe20000000f00 */
[----:B------:R-:W-:Y:S01]  /*e8f0*/  IMAD.U32 R14, R60, 0x10000, RZ ;  /* 0x000100003c0e7824 */ /* 0x000fe200078e00ff */
[----:B------:R-:W-:Y:S01]  /*e900*/  LOP3.LUT R13, R50, 0xff00, R13, 0xf8, !PT ;  /* 0x0000ff00320d7812 */ /* 0x000fe200078ef80d */
[----:B------:R-:W-:Y:S01]  /*e910*/  IMAD.SHL.U32 R50, R56, 0x100, RZ ;  /* 0x0000010038327824 */ /* 0x000fe200078e00ff */
[----:B------:R-:W-:Y:S01]  /*e920*/  SHF.R.U32.HI R59, RZ, 0x10, R87 ;  /* 0x00000010ff3b7819 */ /* 0x000fe20000011657 */
[----:B------:R-:W-:Y:S01]  /*e930*/  IMAD.SHL.U32 R12, R58, 0x100, RZ ;  /* 0x000001003a0c7824 */ /* 0x000fe200078e00ff */
[----:B------:R-:W-:-:S02]  /*e940*/  LOP3.LUT R53, R73, 0xff0000ff, RZ, 0xc0, !PT ;  /* 0xff0000ff49357812 */ /* 0x000fc400078ec0ff */
[----:B------:R-:W-:Y:S02]  /*e950*/  LOP3.LUT R55, R75, 0xff0000ff, RZ, 0xc0, !PT ;  /* 0xff0000ff4b377812 */ /* 0x000fe400078ec0ff */
[----:B------:R-:W-:Y:S02]  /*e960*/  LOP3.LUT R51, R87, 0xff0000ff, RZ, 0xc0, !PT ;  /* 0xff0000ff57337812 */ /* 0x000fe400078ec0ff */
[----:B------:R-:W-:Y:S01]  /*e970*/  LOP3.LUT R14, R13, 0xff0000, R14, 0xf8, !PT ;  /* 0x00ff00000d0e7812 */ /* 0x000fe200078ef80e */
[----:B------:R-:W-:Y:S01]  /*e980*/  IMAD.U32 R13, R59, 0x10000, RZ ;  /* 0x000100003b0d7824 */ /* 0x000fe200078e00ff */
[----:B------:R-:W-:Y:S02]  /*e990*/  LOP3.LUT R40, R53, 0xff00, R40, 0xf8, !PT ;  /* 0x0000ff0035287812 */ /* 0x000fe400078ef828 */
[----:B------:R-:W-:Y:S02]  /*e9a0*/  LOP3.LUT R58, R55, 0xff00, R50, 0xf8, !PT ;  /* 0x0000ff00373a7812 */ /* 0x000fe400078ef832 */
[----:B------:R-:W-:-:S02]  /*e9b0*/  LOP3.LUT R12, R51, 0xff00, R12, 0xf8, !PT ;  /* 0x0000ff00330c7812 */ /* 0x000fc400078ef80c */
[----:B------:R-:W-:Y:S02]  /*e9c0*/  F2FP.F16.E4M3.UNPACK_B R59, R140.H1 ;  /* 0x0000008cff3b723e */ /* 0x000fe400030006ff */
[----:B------:R-:W-:Y:S02]  /*e9d0*/  F2FP.F16.E4M3.UNPACK_B R55, R54.H1 ;  /* 0x00000036ff37723e */ /* 0x000fe400030006ff */
[----:B------:R-:W-:Y:S02]  /*e9e0*/  F2FP.F16.E4M3.UNPACK_B R53, R52.H1 ;  /* 0x00000034ff35723e */ /* 0x000fe400030006ff */
[----:B------:R-:W-:Y:S01]  /*e9f0*/  LOP3.LUT R12, R12, 0xff0000, R13, 0xf8, !PT ;  /* 0x00ff00000c0c7812 */ /* 0x000fe200078ef80d */
[----:B------:R-:W-:Y:S01]  /*ea00*/  HADD2.F32 R13, -RZ, R59.H0_H0 ;  /* 0x2000003bff0d7230 */ /* 0x000fe20000004100 */
[----:B------:R-:W-:Y:S01]  /*ea10*/  F2FP.F16.E4M3.UNPACK_B R56, R138.H1 ;  /* 0x0000008aff38723e */ /* 0x000fe200030006ff */
[----:B------:R-:W-:Y:S01]  /*ea20*/  HADD2.F32 R51, -RZ, R55.H0_H0 ;  /* 0x20000037ff337230 */ /* 0x000fe20000004100 */
[----:B------:R-:W-:Y:S01]  /*ea30*/  SHF.R.U32.HI R63, RZ, 0x10, R75 ;  /* 0x00000010ff3f7819 */ /* 0x000fe2000001164b */
[--C-:B------:R-:W-:Y:S01]  /*ea40*/  HADD2.F32 R50, -RZ, R53.reuse.H0_H0 ;  /* 0x20000035ff327230 */ /* 0x100fe20000004100 */
[----:B------:R-:W-:Y:S01]  /*ea50*/  SHF.R.U32.HI R61, RZ, 0x10, R73 ;  /* 0x00000010ff3d7819 */ /* 0x000fe20000011649 */
[--C-:B------:R-:W-:Y:S01]  /*ea60*/  HADD2.F32 R57, -RZ, R56.reuse.H0_H0 ;  /* 0x20000038ff397230 */ /* 0x100fe20000004100 */
[----:B------:R-:W-:Y:S01]  /*ea70*/  SHF.L.U32 R63, R63, 0x10, RZ ;  /* 0x000000103f3f7819 */ /* 0x000fe200000006ff */
[CC--:B------:R-:W-:Y:S01]  /*ea80*/  FMUL.FTZ R65, R51.reuse, R13.reuse ;  /* 0x0000000d33417220 */ /* 0x0c0fe20000410000 */
[----:B------:R-:W-:Y:S01]  /*ea90*/  FMUL.FTZ R60, R50, R13 ;  /* 0x0000000d323c7220 */ /* 0x000fe20000410000 */
[----:B------:R-:W-:Y:S01]  /*eaa0*/  HADD2.F32 R53, -RZ, R53.H1_H1 ;  /* 0x30000035ff357230 */ /* 0x000fe20000004100 */
        /* <DEDUP_REMOVED lines=9> */
[----:B------:R-:W-:-:S02]  /*eb40*/  IMAD.U32 R61, R61, 0x10000, RZ ;  /* 0x000100003d3d7824 */ /* 0x000fc400078e00ff */
[----:B------:R-:W-:Y:S01]  /*eb50*/  FMUL.FTZ R62, R53, R56 ;  /* 0x00000038353e7220 */ /* 0x000fe20000410000 */
[----:B------:R-:W-:Y:S01]  /*eb60*/  F2FP.F16.E4M3.UNPACK_B R138, R138 ;  /* 0x0000008aff8a723e */ /* 0x000fe200020006ff */
[C---:B------:R-:W-:Y:S01]  /*eb70*/  FMUL.FTZ R60, R57.reuse, R56 ;  /* 0x00000038393c7220 */ /* 0x040fe20000410000 */
[----:B------:R-:W-:Y:S01]  /*eb80*/  HADD2.F32 R59, -RZ, R140.H0_H0 ;  /* 0x2000008cff3b7230 */ /* 0x000fe20000004100 */
[----:B------:R-:W-:Y:S01]  /*eb90*/  LOP3.LUT R40, R40, 0xff0000, R61, 0xf8, !PT ;  /* 0x00ff000028287812 */ /* 0x000fe200078ef83d */
        /* <DEDUP_REMOVED lines=14> */
[----:B------:R-:W-:Y:S01]  /*ec80*/  F2FP.F16.E4M3.UNPACK_B R54, R139.H1 ;  /* 0x0000008bff36723e */ /* 0x000fe200030006ff */
[C---:B------:R-:W-:Y:S01]  /*ec90*/  FMUL.FTZ R140, R52.reuse, R140 ;  /* 0x0000008c348c7220 */ /* 0x040fe20000410000 */
[----:B------:R-:W-:Y:S01]  /*eca0*/  F2FP.F16.E4M3.UNPACK_B R56, R42.H1 ;  /* 0x0000002aff38723e */ /* 0x000fe200030006ff */
[-C--:B------:R-:W-:Y:S01]  /*ecb0*/  FFMA.FTZ R63, R52, R138.reuse, -R57 ;  /* 0x0000008a343f7223 */ /* 0x080fe20000010839 */
[----:B------:R-:W-:Y:S01]  /*ecc0*/  F2FP.F16.E4M3.UNPACK_B R52, R47.H1 ;  /* 0x0000002fff34723e */ /* 0x000fe200030006ff */
[--C-:B------:R-:W-:Y:S01]  /*ecd0*/  HADD2.F32 R59, -RZ, R54.reuse.H0_H0 ;  /* 0x20000036ff3b7230 */ /* 0x100fe20000004100 */
[----:B------:R-:W-:Y:S01]  /*ece0*/  F2FP.F16.E4M3.UNPACK_B R58, R137.H1 ;  /* 0x00000089ff3a723e */ /* 0x000fe200030006ff */
[----:B------:R-:W-:Y:S02]  /*ecf0*/  HADD2.F32 R61, -RZ, R54.H1_H1 ;  /* 0x30000036ff3d7230 */ /* 0x000fe40000004100 */
[----:B------:R-:W-:Y:S01]  /*ed00*/  FFMA.FTZ R65, R55, R138, R140 ;  /* 0x0000008a37417223 */ /* 0x000fe2000001008c */
[----:B------:R-:W-:Y:S01]  /*ed10*/  HADD2.F32 R57, -RZ, R56.H0_H0 ;  /* 0x20000038ff397230 */ /* 0x000fe20000004100 */
[----:B------:R-:W-:Y:S01]  /*ed20*/  F2FP.F16.E4M3.UNPACK_B R139, R139 ;  /* 0x0000008bff8b723e */ /* 0x000fe200020006ff */
[----:B------:R-:W-:Y:S01]  /*ed30*/  HADD2.F32 R54, -RZ, R52.H0_H0 ;  /* 0x20000034ff367230 */ /* 0x000fe20000004100 */
[----:B------:R-:W-:Y:S01]  /*ed40*/  F2FP.F16.E4M3.UNPACK_B R47, R47 ;  /* 0x0000002fff2f723e */ /* 0x000fe200020006ff */
[----:B------:R-:W-:-:S02]  /*ed50*/  HADD2.F32 R56, -RZ, R56.H1_H1 ;  /* 0x30000038ff387230 */ /* 0x000fc40000004100 */
[CC--:B------:R-:W-:Y:S01]  /*ed60*/  FMUL.FTZ R67, R57.reuse, R59.reuse ;  /* 0x0000003b39437220 */ /* 0x0c0fe20000410000 */
[----:B------:R-:W-:Y:S02]  /*ed70*/  HADD2.F32 R52, -RZ, R52.H1_H1 ;  /* 0x30000034ff347230 */ /* 0x000fe40000004100 */
[----:B------:R-:W-:Y:S01]  /*ed80*/  FMUL.FTZ R66, R54, R59 ;  /* 0x0000003b36427220 */ /* 0x000fe20000410000 */
[--C-:B------:R-:W-:Y:S02]  /*ed90*/  HADD2.F32 R59, -RZ, R58.reuse.H1_H1 ;  /* 0x3000003aff3b7230 */ /* 0x100fe40000004100 */
[-C--:B------:R-:W-:Y:S01]  /*eda0*/  FMUL.FTZ R69, R56, R61.reuse ;  /* 0x0000003d38457220 */ /* 0x080fe20000410000 */
[----:B------:R-:W-:Y:S02]  /*edb0*/  HADD2.F32 R55, -RZ, R58.H0_H0 ;  /* 0x2000003aff377230 */ /* 0x000fe40000004100 */
[C---:B------:R-:W-:Y:S01]  /*edc0*/  FMUL.FTZ R61, R52.reuse, R61 ;  /* 0x0000003d343d7220 */ /* 0x040fe20000410000 */
[----:B------:R-:W-:Y:S01]  /*edd0*/  F2FP.F16.E4M3.UNPACK_B R137, R137 ;  /* 0x00000089ff89723e */ /* 0x000fe200020006ff */
[----:B------:R-:W-:Y:S01]  /*ede0*/  FFMA.FTZ R68, R52, R59, -R69 ;  /* 0x0000003b34447223 */ /* 0x000fe20000010845 */
[----:B------:R-:W-:Y:S01]  /*edf0*/  F2FP.F16.E4M3.UNPACK_B R52, R42 ;  /* 0x0000002aff34723e */ /* 0x000fe200020006ff */
[-C--:B------:R-:W-:Y:S01]  /*ee00*/  FFMA.FTZ R67, R54, R55.reuse, -R67 ;  /* 0x0000003736437223 */ /* 0x080fe20000010843 */
[----:B------:R-:W-:Y:S01]  /*ee10*/  FFMA.FTZ R66, R57, R55, R66 ;  /* 0x0000003739427223 */ /* 0x000fe20000010042 */
[----:B------:R-:W-:-:S02]  /*ee20*/  HADD2.F32 R57, -RZ, R139.H0_H0 ;  /* 0x2000008bff397230 */ /* 0x000fc40000004100 */
[----:B------:R-:W-:Y:S01]  /*ee30*/  FFMA.FTZ R61, R56, R59, R61 ;  /* 0x0000003b383d7223 */ /* 0x000fe2000001003d */
[--C-:B------:R-:W-:Y:S01]  /*ee40*/  HADD2.F32 R54, -RZ, R52.reuse.H0_H0 ;  /* 0x20000034ff367230 */ /* 0x100fe20000004100 */
[----:B------:R-:W-:Y:S01]  /*ee50*/  F2FP.SATFINITE.E4M3.F32.PACK_AB_MERGE_C R50, R53, R50, RZ ;  /* 0x000000323532723e */ /* 0x000fe200048070ff */
        /* <DEDUP_REMOVED lines=9> */
[----:B------:R-:W-:Y:S01]  /*eef0*/  FMUL.FTZ R58, R52, R139 ;  /* 0x0000008b343a7220 */ /* 0x000fe20000410000 */
[----:B------:R-:W-:Y:S02]  /*ef00*/  HADD2.F32 R137, -RZ, R137.H1_H1 ;  /* 0x30000089ff897230 */ /* 0x000fe40000004100 */
[-C--:B------:R-:W-:Y:S01]  /*ef10*/  FFMA.FTZ R42, R42, R55.reuse, -R59 ;  /* 0x000000372a2a7223 */ /* 0x080fe2000001083b */
[----:B------:R-:W-:Y:S01]  /*ef20*/  FFMA.FTZ R56, R54, R55, R57 ;  /* 0x0000003736387223 */ /* 0x000fe20000010039 */
[C---:B------:R-:W-:Y:S01]  /*ef30*/  FMUL.FTZ R139, R47.reuse, R139 ;  /* 0x0000008b2f8b7220 */ /* 0x040fe20000410000 */
[----:B------:R-:W-:Y:S01]  /*ef40*/  F2FP.F16.E4M3.UNPACK_B R54, R41 ;  /* 0x00000029ff36723e */ /* 0x000fe200020006ff */
[-C--:B------:R-:W-:Y:S01]  /*ef50*/  FFMA.FTZ R47, R47, R137.reuse, -R58 ;  /* 0x000000892f2f7223 */ /* 0x080fe2000001083a */
[----:B------:R-:W-:Y:S01]  /*ef60*/  F2FP.F16.E4M3.UNPACK_B R59, R40 ;  /* 0x00000028ff3b723e */ /* 0x000fe200020006ff */
[----:B------:R-:W-:Y:S01]  /*ef70*/  FFMA.FTZ R139, R52, R137, R139 ;  /* 0x00000089348b7223 */ /* 0x000fe2000001008b */
[----:B------:R-:W-:Y:S01]  /*ef80*/  F2FP.SATFINITE.E4M3.F32.PACK_AB_MERGE_C R50, R63, R60, R50 ;  /* 0x0000003c3f32723e */ /* 0x000fe20004807032 */
[--C-:B------:R-:W-:Y:S01]  /*ef90*/  HADD2.F32 R55, -RZ, R54.reuse.H0_H0 ;  /* 0x20000036ff377230 */ /* 0x100fe20000004100 */
[----:B------:R-:W-:Y:S01]  /*efa0*/  F2FP.F16.E4M3.UNPACK_B R57, R14 ;  /* 0x0000000eff39723e */ /* 0x000fe200020006ff */
[----:B------:R-:W-:Y:S01]  /*efb0*/  HADD2.F32 R60, -RZ, R59.H0_H0 ;  /* 0x2000003bff3c7230 */ /* 0x000fe20000004100 */
[----:B------:R-:W-:Y:S01]  /*efc0*/  F2FP.SATFINITE.E4M3.F32.PACK_AB_MERGE_C R61, R61, R66, RZ ;  /* 0x000000423d3d723e */ /* 0x000fe200048070ff */
[----:B------:R-:W-:Y:S01]  /*efd0*/  HADD2.F32 R52, -RZ, R53.H0_H0 ;  /* 0x20000035ff347230 */ /* 0x000fe20000004100 */
[----:B------:R-:W-:Y:S01]  /*efe0*/  F2FP.SATFINITE.E4M3.F32.PACK_AB_MERGE_C R47, R47, R42, R67 ;  /* 0x0000002a2f2f723e */ /* 0x000fe20004807043 */
[----:B------:R-:W-:Y:S01]  /*eff0*/  HADD2.F32 R58, -RZ, R57.H0_H0 ;  /* 0x20000039ff3a7230 */ /* 0x000fe20000004100 */
[----:B------:R-:W-:Y:S01]  /*f000*/  F2FP.SATFINITE.E4M3.F32.PACK_AB_MERGE_C R42, R139, R56, R61 ;  /* 0x000000388b2a723e */ /* 0x000fe2000480703d */
        /* <DEDUP_REMOVED lines=13> */
[----:B------:R-:W-:Y:S01]  /*f0e0*/  F2FP.F16.E4M3.UNPACK_B R58, R40.H1 ;  /* 0x00000028ff3a723e */ /* 0x000fe200030006ff */
[----:B------:R-:W-:Y:S01]  /*f0f0*/  FFMA.FTZ R40, R56, R57, R59 ;  /* 0x0000003938287223 */ /* 0x000fe2000001003b */
[--C-:B------:R-:W-:Y:S01]  /*f100*/  HADD2.F32 R56, -RZ, R55.reuse.H0_H0 ;  /* 0x20000037ff387230 */ /* 0x100fe20000004100 */
[----:B------:R-:W-:Y:S01]  /*f110*/  F2FP.F16.E4M3.UNPACK_B R14, R14.H1 ;  /* 0x0000000eff0e723e */ /* 0x000fe200030006ff */
[----:B------:R-:W-:Y:S01]  /*f120*/  HADD2.F32 R54, -RZ, R46.H0_H0 ;  /* 0x2000002eff367230 */ /* 0x000fe20000004100 */
[----:B------:R-:W-:Y:S01]  /*f130*/  F2FP.SATFINITE.E4M3.F32.PACK_AB_MERGE_C R51, R64, R51, RZ ;  /* 0x000000334033723e */ /* 0x000fe200048070ff */
[----:B------:R-:W-:-:S02]  /*f140*/  HADD2.F32 R55, -RZ, R55.H1_H1 ;  /* 0x30000037ff377230 */ /* 0x000fc40000004100 */
[--C-:B------:R-:W-:Y:S01]  /*f150*/  HADD2.F32 R60, -RZ, R58.reuse.H1_H1 ;  /* 0x3000003aff3c7230 */ /* 0x100fe20000004100 */
[----:B------:R-:W-:Y:S01]  /*f160*/  F2FP.SATFINITE.E4M3.F32.PACK_AB_MERGE_C R51, R65, R62, R51 ;  /* 0x0000003e4133723e */ /* 0x000fe20004807033 */
[----:B------:R-:W-:Y:S02]  /*f170*/  HADD2.F32 R59, -RZ, R58.H0_H0 ;  /* 0x2000003aff3b7230 */ /* 0x000fe40000004100 */
[----:B------:R-:W-:Y:S02]  /*f180*/  HADD2.F32 R46, -RZ, R46.H1_H1 ;  /* 0x3000002eff2e7230 */ /* 0x000fe40000004100 */
[----:B------:R-:W-:Y:S01]  /*f190*/  FMUL.FTZ R63, R55, R60 ;  /* 0x0000003c373f7220 */ /* 0x000fe20000410000 */
[--C-:B------:R-:W-:Y:S02]  /*f1a0*/  HADD2.F32 R57, -RZ, R14.reuse.H0_H0 ;  /* 0x2000000eff397230 */ /* 0x100fe40000004100 */
[----:B------:R-:W-:Y:S01]  /*f1b0*/  FMUL.FTZ R61, R56, R59 ;  /* 0x0000003b383d7220 */ /* 0x000fe20000410000 */
[----:B------:R-:W-:-:S02]  /*f1c0*/  HADD2.F32 R58, -RZ, R14.H1_H1 ;  /* 0x3000000eff3a7230 */ /* 0x000fc40000004100 */
[----:B------:R-:W-:Y:S01]  /*f1d0*/  FMUL.FTZ R60, R46, R60 ;  /* 0x0000003c2e3c7220 */ /* 0x000fe20000410000 */
[C---:B------:R-:W-:Y:S01]  /*f1e0*/  FMUL.FTZ R59, R54.reuse, R59 ;  /* 0x0000003b363b7220 */ /* 0x040fe20000410000 */
[----:B------:R-:W-:Y:S01]  /*f1f0*/  FFMA.FTZ R64, R54, R57, -R61 ;  /* 0x0000003936407223 */ /* 0x000fe2000001083d */
[----:B------:R-:W-:Y:S01]  /*f200*/  F2FP.F16.E4M3.UNPACK_B R61, R13.H1 ;  /* 0x0000000dff3d723e */ /* 0x000fe200030006ff */
[-C--:B------:R-:W-:Y:S01]  /*f210*/  FFMA.FTZ R66, R55, R58.reuse, R60 ;  /* 0x0000003a37427223 */ /* 0x080fe2000001003c */
[----:B------:R-:W-:Y:S01]  /*f220*/  F2FP.F16.E4M3.UNPACK_B R55, R43.H1 ;  /* 0x0000002bff37723e */ /* 0x000fe200030006ff */
[----:B------:R-:W-:Y:S01]  /*f230*/  FFMA.FTZ R65, R56, R57, R59 ;  /* 0x0000003938417223 */ /* 0x000fe2000001003b */
[----:B------:R-:W-:Y:S01]  /*f240*/  F2FP.F16.E4M3.UNPACK_B R14, R15 ;  /* 0x0000000fff0e723e */ /* 0x000fe200020006ff */
[----:B------:R-:W-:Y:S01]  /*f250*/  FFMA.FTZ R67, R46, R58, -R63 ;  /* 0x0000003a2e437223 */ /* 0x000fe2000001083f */
[----:B------:R-:W-:Y:S01]  /*f260*/  F2FP.F16.E4M3.UNPACK_B R60, R13 ;  /* 0x0000000dff3c723e */ /* 0x000fe200020006ff */
[----:B------:R-:W-:Y:S01]  /*f270*/  HADD2.F32 R63, -RZ, R61.H0_H0 ;  /* 0x2000003dff3f7230 */ /* 0x000fe20000004100 */
[----:B------:R-:W-:Y:S01]  /*f280*/  F2FP.F16.E4M3.UNPACK_B R54, R43 ;  /* 0x0000002bff36723e */ /* 0x000fe200020006ff */
        /* <DEDUP_REMOVED lines=10> */
[----:B------:R-:W-:Y:S02]  /*f330*/  HADD2.F32 R59, -RZ, R57.H0_H0 ;  /* 0x20000039ff3b7230 */ /* 0x000fe40000004100 */
[-C--:B------:R-:W-:Y:S01]  /*f340*/  FMUL.FTZ R71, R12, R63.reuse ;  /* 0x0000003f0c477220 */ /* 0x080fe20000410000 */
[----:B------:R-:W-:Y:S02]  /*f350*/  HADD2.F32 R58, -RZ, R13.H0_H0 ;  /* 0x2000000dff3a7230 */ /* 0x000fe40000004100 */
[----:B------:R-:W-:Y:S01]  /*f360*/  FMUL.FTZ R63, R46, R63 ;  /* 0x0000003f2e3f7220 */ /* 0x000fe20000410000 */
[----:B------:R-:W-:-:S02]  /*f370*/  HADD2.F32 R55, -RZ, R55.H1_H1 ;  /* 0x30000037ff377230 */ /* 0x000fc40000004100 */
[-C--:B------:R-:W-:Y:S01]  /*f380*/  FFMA.FTZ R71, R46, R59.reuse, -R71 ;  /* 0x0000003b2e477223 */ /* 0x080fe20000010847 */
[----:B------:R-:W-:Y:S02]  /*f390*/  HADD2.F32 R46, -RZ, R61.H1_H1 ;  /* 0x3000003dff2e7230 */ /* 0x000fe40000004100 */
[-C--:B------:R-:W-:Y:S01]  /*f3a0*/  FFMA.FTZ R68, R43, R58.reuse, -R68 ;  /* 0x0000003a2b447223 */ /* 0x080fe20000010844 */
[----:B------:R-:W-:Y:S02]  /*f3b0*/  HADD2.F32 R15, -RZ, R15.H1_H1 ;  /* 0x3000000fff0f7230 */ /* 0x000fe40000004100 */
[----:B------:R-:W-:Y:S01]  /*f3c0*/  FFMA.FTZ R69, R56, R58, R69 ;  /* 0x0000003a38457223 */ /* 0x000fe20000010045 */
[----:B------:R-:W-:Y:S01]  /*f3d0*/  FFMA.FTZ R63, R12, R59, R63 ;  /* 0x0000003b0c3f7223 */ /* 0x000fe2000001003f */
[----:B------:R-:W-:Y:S02]  /*f3e0*/  HADD2.F32 R54, -RZ, R54.H1_H1 ;  /* 0x30000036ff367230 */ /* 0x000fe40000004100 */
[----:B------:R-:W-:Y:S01]  /*f3f0*/  FMUL.FTZ R56, R55, R46 ;  /* 0x0000002e37387220 */ /* 0x000fe20000410000 */
[----:B------:R-:W-:-:S02]  /*f400*/  HADD2.F32 R43, -RZ, R60.H1_H1 ;  /* 0x3000003cff2b7230 */ /* 0x000fc40000004100 */
[----:B------:R-:W-:Y:S01]  /*f410*/  FMUL.FTZ R46, R15, R46 ;  /* 0x0000002e0f2e7220 */ /* 0x000fe20000410000 */
[----:B------:R-:W-:Y:S01]  /*f420*/  HADD2.F32 R14, -RZ, R14.H1_H1 ;  /* 0x3000000eff0e7230 */ /* 0x000fe20000004100 */
[----:B------:R-:W-:Y:S01]  /*f430*/  F2FP.SATFINITE.E4M3.F32.PACK_AB_MERGE_C R64, R67, R64, RZ ;  /* 0x000000404340723e */ /* 0x000fe200048070ff */
[----:B------:R-:W-:Y:S02]  /*f440*/  HADD2.F32 R12, -RZ, R57.H1_H1 ;  /* 0x30000039ff0c7230 */ /* 0x000fe40000004100 */
[-C--:B------:R-:W-:Y:S01]  /*f450*/  FMUL.FTZ R57, R54, R43.reuse ;  /* 0x0000002b36397220 */ /* 0x080fe20000410000 */
[----:B------:R-:W-:Y:S02]  /*f460*/  HADD2.F32 R13, -RZ, R13.H1_H1 ;  /* 0x3000000dff0d7230 */ /* 0x000fe40000004100 */
[----:B------:R-:W-:Y:S01]  /*f470*/  FMUL.FTZ R43, R14, R43 ;  /* 0x0000002b0e2b7220 */ /* 0x000fe20000410000 */
[----:B------:R-:W-:Y:S01]  /*f480*/  F2FP.SATFINITE.E4M3.F32.PACK_AB_MERGE_C R65, R66, R65, RZ ;  /* 0x000000414241723e */ /* 0x000fe200048070ff */
        /* <DEDUP_REMOVED lines=11> */
[----:B------:R-:W-:Y:S02]  /*f540*/  F2FP.SATFINITE.E4M3.F32.PACK_AB_MERGE_C R15, R57, R68, R56 ;  /* 0x00000044390f723e */ /* 0x000fe40004807038 */
[----:B------:R-:W-:-:S07]  /*f550*/  F2FP.SATFINITE.E4M3.F32.PACK_AB_MERGE_C R43, R54, R69, R46 ;  /* 0x00000045362b723e */ /* 0x000fce000480702e */
.L_x_2780:
[----:B------:R-:W-:Y:S05]  /*f560*/  BSYNC B1 ;  /* 0x0000000000017941 */ /* 0x000fea0003800000 */
.L_x_2779:
[----:B0-----:R0:W-:Y:S01]  /*f570*/  ST.E.128 desc[UR50][R44.64], R12 ;  /* 0x0000000c2c007985 */ /* 0x0011e2000c101d32 */
[----:B------:R-:W-:-:S13]  /*f580*/  ISETP.GE.AND P2, PT, R11, R136, PT ;  /* 0x000000880b00720c */ /* 0x000fda0003f46270 */
[----:B------:R-:W-:Y:S05]  /*f590*/  @P2 BRA `(.L_x_2727) ;  /* 0x0000000400cc2947 */ /* 0x000fea0003800000 */
[----:B0-----:R-:W-:-:S04]  /*f5a0*/  IADD3 R12, P2, R11, R48, RZ ;  /* 0x000000300b0c7210 */ /* 0x001fc80007f5e0ff */
[----:B------:R-:W-:-:S05]  /*f5b0*/  LEA.HI.X.SX32 R13, R11, R49, 0x1, P2 ;  /* 0x000000310b0d7211 */ /* 0x000fca00010f0eff */
[----:B----4-:R0:W-:Y:S01]  /*f5c0*/  ST.E.128 desc[UR50][R12.64], R40 ;  /* 0x000000280c007985 */ /* 0x0101e2000c101d32 */
[----:B------:R-:W-:Y:S05]  /*f5d0*/  BRA `(.L_x_2727) ;  /* 0x0000000400bc7947 */ /* 0x000fea0003800000 */
.L_x_2692:
[----:B------:R-:W-:-:S06]  /*f5e0*/  UISETP.NE.AND UP0, UPT, UR48, 0x3, UPT ;  /* 0x000000033000788c */ /* 0x000fcc000bf05270 */
[----:B------:R-:W-:-:S13]  /*f5f0*/  PLOP3.LUT P1, PT, PT, PT, UP0, 0x80, 0x0 ;  /* 0x000000000000781c */ /* 0x000fda0003f2f008 */
[----:B------:R-:W-:Y:S05]  /*f600*/  @!P1 BRA `(.L_x_2781) ;  /* 0x0000000000049947 */ /* 0x000fea0003800000 */
[----:B------:R-:W-:Y:S01]  /*f610*/  BPT.TRAP 0x1 ;  /* 0x000000040000795c */ /* 0x000fe20000300000 */
.L_x_2781:
[----:B------:R-:W-:Y:S01]  /*f620*/  IMAD R95, R19, 0x8, R18 ;  /* 0x00000008135f7824 */ /* 0x000fe200078e0212 */
[----:B------:R-:W-:Y:S01]  /*f630*/  SHF.L.U32 R96, R199, 0x1f, RZ ;  /* 0x0000001fc7607819 */ /* 0x000fe200000006ff */
[----:B------:R-:W-:Y:S01]  /*f640*/  BSSY B1, `(.L_x_2782) ;  /* 0x0000004000017945 */ /* 0x000fe20003800000 */
[----:B------:R-:W-:Y:S02]  /*f650*/  SHF.R.S32.HI R92, RZ, 0x1f, R39 ;  /* 0x0000001fff5c7819 */ /* 0x000fe40000011427 */
[----:B------:R-:W0:Y:S02]  /*f660*/  SYNCS.PHASECHK.TRANS64.TRYWAIT P2, [R95+URZ+0x29890], R96 ;  /* 0x029890605f0075a7 */ /* 0x000e24000804017f */
[----:B0-----:R-:W-:Y:S05]  /*f670*/  @!P2 BRA `(.L_x_2783) ;  /* 0x000002100050a947 */ /* 0x001fea0003800000 */
.L_x_3068:
[----:B------:R-:W-:Y:S05]  /*f680*/  BSYNC B1 ;  /* 0x0000000000017941 */ /* 0x000fea0003800000 */
.L_x_2782:
        /* <DEDUP_REMOVED lines=13> */
[----:B------:R-:W-:Y:S01]  /*f760*/  ULDC.64 UR4, c[0x0][0x308] ;  /* 0x0000c20000047ab9 */ /* 0x000fe20000000a00 */
[----:B------:R-:W-:-:S02]  /*f770*/  IADD3 R52, -R198, R94, RZ ;  /* 0x0000005ec6347210 */ /* 0x000fc40007ffe1ff */
[----:B------:R-:W-:Y:S02]  /*f780*/  IMAD.IADD R13, R13, 0x1, R15 ;  /* 0x000000010d0d7824 */ /* 0x000fe400078e020f */
        /* <DEDUP_REMOVED lines=9> */
.L_x_3072:
[----:B------:R-:W-:Y:S04]  /*f820*/  BSSY B1, `(.L_x_2785) ;  /* 0x0000023000017945 */ /* 0x000fe80003800000 */
[----:B------:R-:W-:Y:S05]  /*f830*/  @!P2 BRA `(.L_x_2786) ;  /* 0x000000000084a947 */ /* 0x000fea0003800000 */
[----:B------:R-:W-:Y:S02]  /*f840*/  ULDC UR4, c[0x0][0x2f4] ;  /* 0x0000bd0000047ab9 */ /* 0x000fe40000000800 */
[----:B------:R-:W-:-:S13]  /*f850*/  ISETP.GE.AND P5, PT, R16, UR4, PT ;  /* 0x0000000410007c0c */ /* 0x000fda000bfa6270 */
[----:B------:R-:W4:Y:S01]  /*f860*/  @!P5 LDS.128 R12, [R41+0x1a400] ;  /* 0x01a40000290cd984 */ /* 0x000f220000000c00 */
[----:B---3--:R-:W-:-:S05]  /*f870*/  @!P5 IADD3 R46, P2, R16, R49, RZ ;  /* 0x00000031102ed210 */ /* 0x008fca0007f5e0ff */
[----:B--2---:R-:W-:Y:S01]  /*f880*/  @!P5 IMAD.X R47, R48, 0x1, R17, P2 ;  /* 0x00000001302fd824 */ /* 0x004fe200010e0611 */
        /* <DEDUP_REMOVED lines=21> */
[----:B--2---:R-:W-:-:S05]  /*f9e0*/  @!P5 IADD3 R46, P6, R196, R49, RZ ;  /* 0x00000031c42ed210 */ /* 0x004fca0007fde0ff */
[----:B------:R-:W-:Y:S01]  /*f9f0*/  @!P5 IMAD.X R47, R48, 0x1, R205, P6 ;  /* 0x00000001302fd824 */ /* 0x000fe200030e06cd */
[----:B---3--:R-:W-:Y:S04]  /*fa00*/  @!P2 ST.E.128 desc[UR50][R44.64], R12 ;  /* 0x0000000c2c00a985 */ /* 0x008fe8000c101d32 */
[----:B------:R-:W2:Y:S04]  /*fa10*/  @!P4 LDS.128 R12, [R41+0x1f400] ;  /* 0x01f40000290cc984 */ /* 0x000ea80000000c00 */
[----:B--2---:R-:W-:Y:S04]  /*fa20*/  @!P4 ST.E.128 desc[UR50][R42.64], R12 ;  /* 0x0000000c2a00c985 */ /* 0x004fe8000c101d32 */
[----:B------:R-:W2:Y:S04]  /*fa30*/  @!P5 LDS.128 R12, [R40+0x1f400] ;  /* 0x01f40000280cd984 */ /* 0x000ea80000000c00 */
[----:B--2---:R4:W-:Y:S02]  /*fa40*/  @!P5 ST.E.128 desc[UR50][R46.64], R12 ;  /* 0x0000000c2e00d985 */ /* 0x0049e4000c101d32 */
.L_x_2786:
[----:B------:R-:W-:Y:S05]  /*fa50*/  BSYNC B1 ;  /* 0x0000000000017941 */ /* 0x000fea0003800000 */
.L_x_2785:
[----:B------:R-:W-:-:S03]  /*fa60*/  UMOV UR4, 0xffffffff ;  /* 0xffffffff00047882 */ /* 0x000fc60000000000 */
[----:B------:R-:W-:Y:S05]  /*fa70*/  BRA.DIV UR4, `(.L_x_2787) ;  /* 0x0000020e04b07947 */ /* 0x000fea000b800000 */
[----:B--2---:R2:W0:Y:S04]  /*fa80*/  SHFL.IDX PT, R48, R51, 0x1, 0x1e1f ;  /* 0x003e1f0033307f89 */ /* 0x00442800000e0000 */
[----:B---3--:R2:W3:Y:S02]  /*fa90*/  SHFL.IDX PT, R49, R50, 0x1, 0x1e1f ;  /* 0x003e1f0032317f89 */ /* 0x0084e400000e0000 */
.L_x_3076:
[----:B------:R-:W-:-:S13]  /*faa0*/  ISETP.GE.AND P2, PT, R52, 0x81, PT ;  /* 0x000000813400780c */ /* 0x000fda0003f46270 */
[----:B------:R-:W-:Y:S05]  /*fab0*/  @!P2 BRA `(.L_x_2727) ;  /* 0x000000000084a947 */ /* 0x000fea0003800000 */
[----:B------:R-:W-:Y:S02]  /*fac0*/  ULDC UR4, c[0x0][0x2f4] ;  /* 0x0000bd0000047ab9 */ /* 0x000fe40000000800 */
[----:B------:R-:W-:-:S13]  /*fad0*/  ISETP.GE.AND P5, PT, R16, UR4, PT ;  /* 0x0000000410007c0c */ /* 0x000fda000bfa6270 */
[----:B----4-:R-:W4:Y:S01]  /*fae0*/  @!P5 LDS.128 R12, [R41+0x1c400] ;  /* 0x01c40000290cd984 */ /* 0x010f220000000c00 */
[----:B---3--:R-:W-:-:S04]  /*faf0*/  @!P5 IADD3 R46, P2, R16, R49, RZ ;  /* 0x00000031102ed210 */ /* 0x008fc80007f5e0ff */
[----:B0-----:R-:W-:Y:S02]  /*fb00*/  @!P5 IADD3.X R47, R48, R17, RZ, P2, !PT ;  /* 0x00000011302fd210 */ /* 0x001fe400017fe4ff */
        /* <DEDUP_REMOVED lines=10> */
[----:B0-----:R-:W-:-:S04]  /*fbb0*/  @!P5 IADD3 R46, P6, R11, R49, RZ ;  /* 0x000000310b2ed210 */ /* 0x001fc80007fde0ff */
[----:B------:R-:W-:-:S05]  /*fbc0*/  @!P5 LEA.HI.X.SX32 R47, R11, R48, 0x1, P6 ;  /* 0x000000300b2fd211 */ /* 0x000fca00030f0eff */
[----:B---3--:R0:W-:Y:S01]  /*fbd0*/  @!P5 ST.E.128 desc[UR50][R46.64], R12 ;  /* 0x0000000c2e00d985 */ /* 0x0081e2000c101d32 */
[----:B------:R-:W-:-:S13]  /*fbe0*/  ISETP.GE.AND P5, PT, R4, UR4, PT ;  /* 0x0000000404007c0c */ /* 0x000fda000bfa6270 */
[----:B------:R-:W3:Y:S01]  /*fbf0*/  @!P5 LDS.128 R12, [R41+0x1ec00] ;  /* 0x01ec0000290cd984 */ /* 0x000ee20000000c00 */
[----:B------:R-:W-:-:S05]  /*fc00*/  @!P5 IMAD.SHL.U32 R11, R193, 0x10, RZ ;  /* 0x00000010c10bd824 */ /* 0x000fca00078e00ff */
[----:B0-----:R-:W-:-:S04]  /*fc10*/  @!P5 IADD3 R46, P6, R11, R49, RZ ;  /* 0x000000310b2ed210 */ /* 0x001fc80007fde0ff */
[----:B------:R-:W-:-:S05]  /*fc20*/  @!P5 LEA.HI.X.SX32 R47, R11, R48, 0x1, P6 ;  /* 0x000000300b2fd211 */ /* 0x000fca00030f0eff */
[----:B---3--:R0:W-:Y:S01]  /*fc30*/  @!P5 ST.E.128 desc[UR50][R46.64], R12 ;  /* 0x0000000c2e00d985 */ /* 0x0081e2000c101d32 */
[----:B------:R-:W-:-:S03]  /*fc40*/  ISETP.GE.AND P5, PT, R196, UR4, PT ;  /* 0x00000004c4007c0c */ /* 0x000fc6000bfa6270 */
[----:B------:R-:W3:Y:S10]  /*fc50*/  @!P2 LDS.128 R12, [R40+0x1ec00] ;  /* 0x01ec0000280ca984 */ /* 0x000ef40000000c00 */
[----:B0-----:R-:W-:-:S05]  /*fc60*/  @!P5 IADD3 R46, P6, R196, R49, RZ ;  /* 0x00000031c42ed210 */ /* 0x001fca0007fde0ff */
[----:B------:R-:W-:Y:S01]  /*fc70*/  @!P5 IMAD.X R47, R48, 0x1, R205, P6 ;  /* 0x00000001302fd824 */ /* 0x000fe200030e06cd */
[----:B---3--:R-:W-:Y:S04]  /*fc80*/  @!P2 ST.E.128 desc[UR50][R44.64], R12 ;  /* 0x0000000c2c00a985 */ /* 0x008fe8000c101d32 */
[----:B------:R-:W0:Y:S04]  /*fc90*/  @!P4 LDS.128 R12, [R41+0x21400] ;  /* 0x02140000290cc984 */ /* 0x000e280000000c00 */
[----:B0-----:R-:W-:Y:S04]  /*fca0*/  @!P4 ST.E.128 desc[UR50][R42.64], R12 ;  /* 0x0000000c2a00c985 */ /* 0x001fe8000c101d32 */
[----:B------:R-:W0:Y:S04]  /*fcb0*/  @!P5 LDS.128 R12, [R40+0x21400] ;  /* 0x02140000280cd984 */ /* 0x000e280000000c00 */
[----:B0-----:R0:W-:Y:S02]  /*fcc0*/  @!P5 ST.E.128 desc[UR50][R46.64], R12 ;  /* 0x0000000c2e00d985 */ /* 0x0011e4000c101d32 */
.L_x_2727:
[----:B------:R-:W-:Y:S05]  /*fcd0*/  BSYNC B0 ;  /* 0x0000000000007941 */ /* 0x000fea0003800000 */
.L_x_2691:
        /* <DEDUP_REMOVED lines=16> */
.L_x_2789:
[----:B------:R-:W-:Y:S05]  /*fde0*/  BSYNC B0 ;  /* 0x0000000000007941 */ /* 0x000fea0003800000 */
.L_x_2788:
[----:B------:R-:W0:Y:S01]  /*fdf0*/  SYNCS.PHASECHK.TRANS64.TRYWAIT P1, [R95+URZ+0x298b0], R96 ;  /* 0x0298b0605f0075a7 */ /* 0x000e22000802017f */
[----:B------:R-:W-:Y:S04]  /*fe00*/  BSSY B0, `(.L_x_2790) ;  /* 0x0000002000007945 */ /* 0x000fe80003800000 */
[----:B0-----:R-:W-:Y:S05]  /*fe10*/  @!P1 BRA `(.L_x_2791) ;  /* 0x0000020c00149947 */ /* 0x001fea0003800000 */
.L_x_3077:
[----:B------:R-:W-:Y:S05]  /*fe20*/  BSYNC B0 ;  /* 0x0000000000007941 */ /* 0x000fea0003800000 */
.L_x_2790:
[----:B------:R-:W-:Y:S01]  /*fe30*/  ULDC.64 UR4, c[0x0][0x328] ;  /* 0x0000ca0000047ab9 */ /* 0x000fe20000000a00 */
[----:B------:R-:W-:Y:S01]  /*fe40*/  ULDC.64 UR6, c[0x0][0x318] ;  /* 0x0000c60000067ab9 */ /* 0x000fe20000000a00 */
[----:B------:R-:W-:Y:S01]  /*fe50*/  IMAD R92, R92, UR4, RZ ;  /* 0x000000045c5c7c24 */ /* 0x000fe2000f8e02ff */
[----:B------:R-:W-:Y:S01]  /*fe60*/  BSSY B0, `(.L_x_2792) ;  /* 0x000002e000007945 */ /* 0x000fe20003800000 */
[----:B------:R-:W-:-:S04]  /*fe70*/  IMAD.WIDE.U32 R12, R39, UR4, RZ ;  /* 0x00000004270c7c25 */ /* 0x000fc8000f8e00ff */
[----:B------:R-:W-:Y:S01]  /*fe80*/  IMAD R39, R39, UR5, R92 ;  /* 0x0000000527277c24 */ /* 0x000fe2000f8e025c */
[----:B------:R-:W-:Y:S01]  /*fe90*/  ULDC.64 UR4, c[0x0][0x338] ;  /* 0x0000ce0000047ab9 */ /* 0x000fe20000000a00 */
[----:B------:R-:W-:Y:S02]  /*fea0*/  IMAD.IADD R94, R94, 0x1, -R198 ;  /* 0x000000015e5e7824 */ /* 0x000fe400078e0ac6 */
[----:B------:R-:W-:Y:S01]  /*feb0*/  IMAD R93, R93, UR4, RZ ;  /* 0x000000045d5d7c24 */ /* 0x000fe2000f8e02ff */
[----:B------:R-:W-:Y:S01]  /*fec0*/  IADD3 R13, R13, R39, RZ ;  /* 0x000000270d0d7210 */ /* 0x000fe20007ffe0ff */
[----:B----4-:R-:W-:Y:S02]  /*fed0*/  IMAD R11, R19, 0x5000, R222 ;  /* 0x00005000130b7824 */ /* 0x010fe400078e02de */
[C---:B------:R-:W-:Y:S02]  /*fee0*/  IMAD R93, R38.reuse, UR5, R93 ;  /* 0x00000005265d7c24 */ /* 0x040fe4000f8e025d */
[----:B------:R-:W-:Y:S01]  /*fef0*/  IMAD.WIDE.U32 R12, R38, UR4, R12 ;  /* 0x00000004260c7c25 */ /* 0x000fe2000f8e000c */
[----:B------:R-:W-:Y:S01]  /*ff00*/  ULDC.64 UR4, c[0x0][0x330] ;  /* 0x0000cc0000047ab9 */ /* 0x000fe20000000a00 */
[----:B------:R-:W-:-:S02]  /*ff10*/  IADD3 R48, R18, R11, R122 ;  /* 0x0000000b12307210 */ /* 0x000fc40007ffe07a */
[----:B------:R-:W-:Y:S01]  /*ff20*/  IMAD.IADD R13, R13, 0x1, R93 ;  /* 0x000000010d0d7824 */ /* 0x000fe200078e025d */
[CC--:B---3--:R-:W-:Y:S01]  /*ff30*/  IADD3 R49, R18.reuse, R11.reuse, R123 ;  /* 0x0000000b12317210 */ /* 0x0c8fe20007ffe07b */
[C---:B------:R-:W-:Y:S01]  /*ff40*/  IMAD.IADD R46, R18.reuse, 0x1, R11 ;  /* 0x00000001122e7824 */ /* 0x040fe200078e020b */
[----:B-12---:R-:W-:Y:S01]  /*ff50*/  IADD3 R50, R18, R11, R128 ;  /* 0x0000000b12327210 */ /* 0x006fe20007ffe080 */
[----:B------:R-:W-:-:S04]  /*ff60*/  IMAD.WIDE.U32 R12, R191, UR4, R12 ;  /* 0x00000004bf0c7c25 */ /* 0x000fc8000f8e000c */
[----:B------:R-:W-:Y:S01]  /*ff70*/  IMAD R13, R191, UR5, R13 ;  /* 0x00000005bf0d7c24 */ /* 0x000fe2000f8e020d */
[----:B------:R-:W-:-:S04]  /*ff80*/  IADD3 R44, P1, R12, UR6, RZ ;  /* 0x000000060c2c7c10 */ /* 0x000fc8000ff3e0ff */
[----:B------:R-:W-:Y:S01]  /*ff90*/  IADD3.X R45, R13, UR7, RZ, P1, !PT ;  /* 0x000000070d2d7c10 */ /* 0x000fe20008ffe4ff */
[----:B------:R0:W1:Y:S01]  /*ffa0*/  SHFL.IDX PT, R47, R44, RZ, 0x1e1f ;  /* 0x001e1fff2c2f7589 */ /* 0x00006200000e0000 */
[----:B------:R-:W-:-:S03]  /*ffb0*/  ISETP.GE.AND P1, PT, R94, 0x1, PT ;  /* 0x000000015e00780c */ /* 0x000fc60003f26270 */
[----:B------:R0:W2:Y:S10]  /*ffc0*/  SHFL.IDX PT, R11, R45, RZ, 0x1e1f ;  /* 0x001e1fff2d0b7589 */ /* 0x0000b400000e0000 */
[----:B0-----:R-:W-:Y:S05]  /*ffd0*/  @!P1 BRA `(.L_x_2793) ;  /* 0x0000000000589947 */ /* 0x001fea0003800000 */
[----:B------:R-:W-:Y:S02]  /*ffe0*/  ISETP.NE.AND P5, PT, R9, RZ, PT ;  /* 0x000000ff0900720c */ /* 0x000fe40003fa5270 */
[----:B------:R-:W-:-:S11]  /*fff0*/  ISETP.NE.AND P4, PT, R10, RZ, PT ;  /* 0x000000ff0a00720c */ /* 0x000fd60003f85270 */
[----:B-1----:R-:W-:Y:S02]  /*10000*/  @P5 IADD3 R40, P1, R16, R47, RZ ;  /* 0x0000002f10285210 */ /* 0x002fe40007f3e0ff */
        /* <DEDUP_REMOVED lines=12> */
[----:B0-----:R-:W-:-:S04]  /*100d0*/  @P5 IADD3 R40, P6, R190, R47, RZ ;  /* 0x0000002fbe285210 */ /* 0x001fc80007fde0ff */
[----:B------:R-:W-:Y:S01]  /*100e0*/  @P5 IADD3.X R41, R11, R197, RZ, P6, !PT ;  /* 0x000000c50b295210 */ /* 0x000fe200037fe4ff */
[----:B-1----:R-:W-:Y:S04]  /*100f0*/  @P4 ST.E.128 desc[UR50][R42.64], R12 ;  /* 0x0000000c2a004985 */ /* 0x002fe8000c101d32 */
[----:B------:R-:W0:Y:S04]  /*10100*/  @P1 LDS.128 R12, [R49+0xa400] ;  /* 0x00a40000310c1984 */ /* 0x000e280000000c00 */
[----:B0-----:R-:W-:Y:S04]  /*10110*/  @P1 ST.E.128 desc[UR50][R38.64], R12 ;  /* 0x0000000c26001985 */ /* 0x001fe8000c101d32 */
[----:B------:R-:W0:Y:S04]  /*10120*/  @P5 LDS.128 R12, [R50+0xa400] ;  /* 0x00a40000320c5984 */ /* 0x000e280000000c00 */
[----:B0-----:R0:W-:Y:S02]  /*10130*/  @P5 ST.E.128 desc[UR50][R40.64], R12 ;  /* 0x0000000c28005985 */ /* 0x0011e4000c101d32 */
.L_x_2793:
[----:B------:R-:W-:Y:S05]  /*10140*/  BSYNC B0 ;  /* 0x0000000000007941 */ /* 0x000fea0003800000 */
.L_x_2792:
[----:B------:R-:W-:Y:S01]  /*10150*/  ISETP.GE.AND P1, PT, R94, 0x81, PT ;  /* 0x000000815e00780c */ /* 0x000fe20003f26270 */
[----:B------:R-:W3:Y:S01]  /*10160*/  SHFL.IDX PT, R45, R45, 0x1, 0x1e1f ;  /* 0x003e1f002d2d7f89 */ /* 0x000ee200000e0000 */
[----:B------:R-:W-:Y:S03]  /*10170*/  BSSY B0, `(.L_x_2794) ;  /* 0x0000019000007945 */ /* 0x000fe60003800000 */
[----:B--2---:R2:W4:Y:S08]  /*10180*/  SHFL.IDX PT, R11, R44, 0x1, 0x1e1f ;  /* 0x003e1f002c0b7f89 */ /* 0x00453000000e0000 */
[----:B--2---:R-:W-:Y:S05]  /*10190*/  @!P1 BRA `(.L_x_2795) ;  /* 0x0000000000589947 */ /* 0x004fea0003800000 */
[----:B------:R-:W-:Y:S02]  /*101a0*/  ISETP.NE.AND P5, PT, R9, RZ, PT ;  /* 0x000000ff0900720c */ /* 0x000fe40003fa5270 */
[----:B------:R-:W-:-:S11]  /*101b0*/  ISETP.NE.AND P4, PT, R10, RZ, PT ;  /* 0x000000ff0a00720c */ /* 0x000fd60003f85270 */
[----:B0---4-:R-:W-:Y:S02]  /*101c0*/  @P5 IADD3 R40, P1, R16, R11, RZ ;  /* 0x0000000b10285210 */ /* 0x011fe40007f3e0ff */
[----:B------:R-:W-:-:S03]  /*101d0*/  @P4 IMAD.SHL.U32 R12, R192, 0x10, RZ ;  /* 0x00000010c00c4824 */ /* 0x000fc600078e00ff */
[----:B---3--:R-:W-:Y:S02]  /*101e0*/  @P5 IMAD.X R41, R45, 0x1, R17, P1 ;  /* 0x000000012d295824 */ /* 0x008fe400008e0611 */
        /* <DEDUP_REMOVED lines=9> */
[----:B------:R-:W2:Y:S10]  /*10280*/  @P4 LDS.128 R12, [R48+0xe400] ;  /* 0x00e40000300c4984 */ /* 0x000eb40000000c00 */
[----:B0-----:R-:W-:-:S05]  /*10290*/  @P5 IADD3 R40, P6, R190, R11, RZ ;  /* 0x0000000bbe285210 */ /* 0x001fca0007fde0ff */
[----:B------:R-:W-:Y:S01]  /*102a0*/  @P5 IMAD.X R41, R45, 0x1, R197, P6 ;  /* 0x000000012d295824 */ /* 0x000fe200030e06c5 */
[----:B--2---:R-:W-:Y:S04]  /*102b0*/  @P4 ST.E.128 desc[UR50][R42.64], R12 ;  /* 0x0000000c2a004985 */ /* 0x004fe8000c101d32 */
[----:B------:R-:W0:Y:S04]  /*102c0*/  @P1 LDS.128 R12, [R49+0xe400] ;  /* 0x00e40000310c1984 */ /* 0x000e280000000c00 */
[----:B0-----:R-:W-:Y:S04]  /*102d0*/  @P1 ST.E.128 desc[UR50][R38.64], R12 ;  /* 0x0000000c26001985 */ /* 0x001fe8000c101d32 */
[----:B------:R-:W0:Y:S04]  /*102e0*/  @P5 LDS.128 R12, [R50+0xe400] ;  /* 0x00e40000320c5984 */ /* 0x000e280000000c00 */
[----:B0-----:R2:W-:Y:S02]  /*102f0*/  @P5 ST.E.128 desc[UR50][R40.64], R12 ;  /* 0x0000000c28005985 */ /* 0x0015e4000c101d32 */
.L_x_2795:
[----:B------:R-:W-:Y:S05]  /*10300*/  BSYNC B0 ;  /* 0x0000000000007941 */ /* 0x000fea0003800000 */
.L_x_2794:
[----:B------:R-:W-:Y:S01]  /*10310*/  @!PT LDS RZ, [RZ] ;  /* 0x00000000fffff984 */ /* 0x000fe20000000800 */
[----:B------:R-:W-:Y:S01]  /*10320*/  @!PT LDS RZ, [RZ] ;  /* 0x00000000fffff984 */ /* 0x000fe20000000800 */
[----:B------:R-:W-:Y:S01]  /*10330*/  @!PT LDS RZ, [RZ] ;  /* 0x00000000fffff984 */ /* 0x000fe20000000800 */
[----:B------:R-:W-:Y:S01]  /*10340*/  @!PT LDS RZ, [RZ] ;  /* 0x00000000fffff984 */ /* 0x000fe20000000800 */
[----:B------:R5:W-:Y:S06]  /*10350*/  MEMBAR.ALL.CTA ;  /* 0x0000000000007992 */ /* 0x000bec0000008000 */
[----:B-----5:R-:W5:Y:S02]  /*10360*/  FENCE.VIEW.ASYNC.S ;  /* 0x00000000000073c6 */ /* 0x020f640000000000 */
[----:B-----5:R0:W-:Y:S01]  /*10370*/  BAR.SYNC.DEFER_BLOCKING R150, 0x80 ;  /* 0x000200960000751d */ /* 0x0201e20000010000 */
[----:B------:R-:W-:Y:S01]  /*10380*/  LOP3.LUT P4, RZ, R22, 0x2, RZ, 0xc0, !PT ;  /* 0x0000000216ff7812 */ /* 0x000fe2000788c0ff */
[----:B------:R-:W-:-:S02]  /*10390*/  VIADD R19, R19, 0x1 ;  /* 0x0000000113137836 */ /* 0x000fc40000000000 */
[----:B------:R-:W-:-:S03]  /*103a0*/  @!P2 VIADD R95, R95, 0x298c0 ;  /* 0x000298c05f5fa836 */ /* 0x000fc60000000000 */
[C---:B------:R-:W-:Y:S02]  /*103b0*/  ISETP.NE.AND P1, PT, R19.reuse, 0x2, PT ;  /* 0x000000021300780c */ /* 0x040fe40003f25270 */
[----:B------:R-:W-:Y:S02]  /*103c0*/  @!P2 PRMT R95, RZ, 0x654, R95 ;  /* 0x00000654ff5fa816 */ /* 0x000fe4000000005f */
[----:B0-2---:R-:W-:Y:S02]  /*103d0*/  SEL R12, RZ, 0x1, P1 ;  /* 0x00000001ff0c7807 */ /* 0x005fe40000800000 */
[----:B------:R-:W-:Y:S02]  /*103e0*/  SEL R19, R19, RZ, P1 ;  /* 0x000000ff13137207 */ /* 0x000fe40000800000 */
[----:B------:R-:W-:Y:S01]  /*103f0*/  LOP3.LUT R199, R199, R12, RZ, 0x3c, !PT ;  /* 0x0000000cc7c77212 */ /* 0x000fe200078e3cff */
[----:B------:R0:W-:Y:S01]  /*10400*/  @!P2 SYNCS.ARRIVE.TRANS64.RED.A1T0 RZ, [R95+URZ], RZ ;  /* 0x000000ff5fffa9a7 */ /* 0x0001e2000810043f */
[----:B------:R-:W-:Y:S05]  /*10410*/  @P4 BRA `(.L_x_2796) ;  /* 0xffffff2400f44947 */ /* 0x000fea000383ffff */
[----:B----4-:R-:W2:Y:S01]  /*10420*/  S2R R11, SR_TID.X ;  /* 0x00000000000b7919 */ /* 0x010ea20000002100 */
[----:B------:R-:W-:Y:S02]  /*10430*/  PLOP3.LUT P0, PT, PT, PT, PT, 0x8, 0x0 ;  /* 0x000000000000781c */ /* 0x000fe40003f0e170 */
[----:B--2---:R-:W-:-:S04]  /*10440*/  SHF.R.U32.HI R11, RZ, 0x7, R11 ;  /* 0x00000007ff0b7819 */ /* 0x004fc8000001160b */
[----:B------:R-:W-:-:S13]  /*10450*/  ISETP.NE.AND P4, PT, R11, 0x1, PT ;  /* 0x000000010b00780c */ /* 0x000fda0003f85270 */
[----:B------:R-:W-:Y:S06]  /*10460*/  @!P4 BAR.ARV 0x9, 0x100 ;  /* 0x024400000000cb1d */ /* 0x000fec0000002000 */
.L_x_2686:
[----:B------:R-:W-:Y:S05]  /*10470*/  @P0 BRA `(.L_x_2797) ;  /* 0x00000000000c0947 */ /* 0x000fea0003800000 */
[----:B------:R-:W2:Y:S01]  /*10480*/  FENCE.VIEW.ASYNC.G ;  /* 0x00000000000073c6 */ /* 0x000ea20000000100 */
[----:B------:R-:W-:Y:S05]  /*10490*/  WARPSYNC.ALL ;  /* 0x0000000000007948 */ /* 0x000fea0003800000 */
[----:B--2---:R-:W-:Y:S06]  /*104a0*/  BAR.ARV 0xc, 0x180 ;  /* 0x0306000000007b1d */ /* 0x004fec0000002000 */
.L_x_2797:
[----:B------:R-:W-:Y:S01]  /*104b0*/  ULDC.64 UR6, c[0x0][0x998] ;  /* 0x0002660000067ab9 */ /* 0x000fe20000000a00 */
[----:B------:R-:W-:Y:S01]  /*104c0*/  ULDC.64 UR4, c[0x0][0x990] ;  /* 0x0002640000047ab9 */ /* 0x000fe20000000a00 */
[----:B------:R-:W-:Y:S02]  /*104d0*/  ISETP.NE.U32.AND P1, PT, RZ, UR6, PT ;  /* 0x00000006ff007c0c */ /* 0x000fe4000bf25070 */
[----:B------:R-:W-:Y:S02]  /*104e0*/  ISETP.NE.U32.AND P0, PT, RZ, UR4, PT ;  /* 0x00000004ff007c0c */ /* 0x000fe4000bf05070 */
[----:B------:R-:W-:Y:S02]  /*104f0*/  ISETP.NE.AND.EX P1, PT, RZ, UR7, PT, P1 ;  /* 0x00000007ff007c0c */ /* 0x000fe4000bf25310 */
[----:B------:R-:W-:-:S11]  /*10500*/  ISETP.NE.AND.EX P0, PT, RZ, UR5, PT, P0 ;  /* 0x00000005ff007c0c */ /* 0x000fd6000bf05300 */
[----:B------:R-:W2:Y:S08]  /*10510*/  @P1 LDC.64 R8, c[0x0][0x9b8] ;  /* 0x00026e00ff081b82 */ /* 0x000eb00000000a00 */
[----:B------:R-:W4:Y:S08]  /*10520*/  @P0 LDC.64 R6, c[0x0][0x9a8] ;  /* 0x00026a00ff060b82 */ /* 0x000f300000000a00 */
[----:B------:R-:W0:Y:S08]  /*10530*/  @P0 LDC.64 R10, c[0x0][0x9b0] ;  /* 0x00026c00ff0a0b82 */ /* 0x000e300000000a00 */
[----:B------:R-:W1:Y:S01]  /*10540*/  @P1 LDC.64 R12, c[0x0][0x9c0] ;  /* 0x00027000ff0c1b82 */ /* 0x000e620000000a00 */
[----:B--2---:R-:W-:-:S02]  /*10550*/  @P1 IMAD R2, R227, R8, RZ ;  /* 0x00000008e3021224 */ /* 0x004fc400078e02ff */
[----:B------:R-:W-:-:S04]  /*10560*/  @P1 IMAD.WIDE.U32 R4, R220, R8, RZ ;  /* 0x00000008dc041225 */ /* 0x000fc800078e00ff */
[C---:B------:R-:W-:Y:S02]  /*10570*/  @P1 IMAD R9, R220.reuse, R9, R2 ;  /* 0x00000009dc091224 */ /* 0x040fe400078e0202 */
[-C--:B----4-:R-:W-:Y:S02]  /*10580*/  @P0 IMAD R0, R227, R6.reuse, RZ ;  /* 0x00000006e3000224 */ /* 0x090fe400078e02ff */
[----:B------:R-:W-:-:S04]  /*10590*/  @P0 IMAD.WIDE.U32 R2, R220, R6, RZ ;  /* 0x00000006dc020225 */ /* 0x000fc800078e00ff */
[----:B------:R-:W-:Y:S02]  /*105a0*/  @P0 IMAD R7, R220, R7, R0 ;  /* 0x00000007dc070224 */ /* 0x000fe400078e0200 */
[----:B------:R-:W-:Y:S02]  /*105b0*/  @P1 IMAD.IADD R5, R5, 0x1, R9 ;  /* 0x0000000105051824 */ /* 0x000fe400078e0209 */
[----:B------:R-:W-:Y:S01]  /*105c0*/  IMAD.MOV.U32 R0, RZ, RZ, 0x3f800000 ;  /* 0x3f800000ff007424 */ /* 0x000fe200078e00ff */
[----:B------:R-:W-:Y:S01]  /*105d0*/  @P0 IADD3 R3, R3, R7, RZ ;  /* 0x0000000703030210 */ /* 0x000fe20007ffe0ff */
[----:B-1----:R-:W-:-:S04]  /*105e0*/  @P1 IMAD.WIDE.U32 R6, R191, R12, R4 ;  /* 0x0000000cbf061225 */ /* 0x002fc800078e0004 */
[----:B0-----:R-:W-:Y:S01]  /*105f0*/  @P0 IMAD.WIDE.U32 R2, R191, R10, R2 ;  /* 0x0000000abf020225 */ /* 0x001fe200078e0002 */
[----:B------:R-:W-:-:S03]  /*10600*/  @P1 LEA R8, P3, R6, UR6, 0x2 ;  /* 0x0000000606081c11 */ /* 0x000fc6000f8610ff */
[C---:B------:R-:W-:Y:S01]  /*10610*/  @P0 IMAD R5, R191.reuse, R11, R3 ;  /* 0x0000000bbf050224 */ /* 0x040fe200078e0203 */
[C---:B------:R-:W-:Y:S01]  /*10620*/  @P0 LEA R4, P2, R2.reuse, UR4, 0x2 ;  /* 0x0000000402040c11 */ /* 0x040fe2000f8410ff */
[----:B------:R-:W-:Y:S01]  /*10630*/  @P1 IMAD R3, R191, R13, R7 ;  /* 0x0000000dbf031224 */ /* 0x000fe200078e0207 */
[----:B------:R-:W-:Y:S02]  /*10640*/  ULDC UR4, c[0x0][0x988] ;  /* 0x0002620000047ab9 */ /* 0x000fe40000000800 */
[----:B------:R-:W-:Y:S02]  /*10650*/  @P0 LEA.HI.X R5, R2, UR5, R5, 0x2, P2 ;  /* 0x0000000502050c11 */ /* 0x000fe400090f1405 */
[----:B------:R-:W-:Y:S01]  /*10660*/  @P1 LEA.HI.X R9, R6, UR7, R3, 0x2, P3 ;  /* 0x0000000706091c11 */ /* 0x000fe200098f1403 */
[----:B------:R-:W-:Y:S01]  /*10670*/  IMAD.MOV.U32 R3, RZ, RZ, 0x3f800000 ;  /* 0x3f800000ff037424 */ /* 0x000fe200078e00ff */
[----:B------:R-:W0:Y:S03]  /*10680*/  LDC R2, c[0x0][0x448] ;  /* 0x00011200ff027b82 */ /* 0x000e260000000800 */
[----:B------:R-:W2:Y:S04]  /*10690*/  @P1 LDG.E R0, desc[UR50][R8.64] ;  /* 0x0000003208001981 */ /* 0x000ea8000c1e1900 */
[----:B------:R1:W2:Y:S01]  /*106a0*/  @P0 LDG.E R3, desc[UR50][R4.64] ;  /* 0x0000003204030981 */ /* 0x0002a2000c1e1900 */
[----:B0-----:R-:W-:-:S13]  /*106b0*/  ISETP.NE.AND P0, PT, R2, 0x1, PT ;  /* 0x000000010200780c */ /* 0x001fda0003f05270 */
[----:B------:R-:W0:Y:S08]  /*106c0*/  @P0 LDC R7, c[0x0][0x44c] ;  /* 0x00011300ff070b82 */ /* 0x000e300000000800 */
[----:B------:R-:W4:Y:S01]  /*106d0*/  @P0 LDC R6, c[0x0][0x450] ;  /* 0x00011400ff060b82 */ /* 0x000f220000000800 */
[----:B------:R-:W-:-:S04]  /*106e0*/  VIADD R2, R214, 0x7f ;  /* 0x0000007fd6027836 */ /* 0x000fc80000000000 */
[----:B0-----:R-:W-:-:S05]  /*106f0*/  @P0 IMAD.HI.U32 R7, R2, R7, RZ ;  /* 0x0000000702070227 */ /* 0x001fca00078e00ff */
[----:B----4-:R-:W-:Y:S02]  /*10700*/  @P0 SHF.R.U32.HI R2, RZ, R6, R7 ;  /* 0x00000006ff020219 */ /* 0x010fe40000011607 */
[----:B------:R-:W-:-:S05]  /*10710*/  IADD3 R7, R217, 0xa0, -R215 ;  /* 0x000000a0d9077810 */ /* 0x000fca0007ffe8d7 */
[----:B------:R-:W-:-:S04]  /*10720*/  IMAD.IADD R2, R7, 0x1, R2 ;  /* 0x0000000107027824 */ /* 0x000fc800078e0202 */
[----:B------:R-:W-:-:S05]  /*10730*/  IMAD.HI R2, R2, 0x66666667, RZ ;  /* 0x6666666702027827 */ /* 0x000fca00078e02ff */
[----:B-1----:R-:W-:-:S04]  /*10740*/  SHF.R.U32.HI R5, RZ, 0x1f, R2 ;  /* 0x0000001fff057819 */ /* 0x002fc80000011602 */
[----:B------:R-:W-:-:S04]  /*10750*/  LEA.HI.SX32 R5, R2, R5, 0x1a ;  /* 0x0000000502057211 */ /* 0x000fc800078fd2ff */
[----:B------:R-:W-:-:S04]  /*10760*/  VIMNMX R156, R156, R5, PT ;  /* 0x000000059c9c7248 */ /* 0x000fc80003fe0100 */
[----:B------:R-:W-:Y:S01]  /*10770*/  ISETP.GE.AND P0, PT, R156, 0x1, PT ;  /* 0x000000019c00780c */ /* 0x000fe20003f06270 */
[----:B------:R-:W-:Y:S01]  /*10780*/  BSSY B0, `(.L_x_2798) ;  /* 0x0000022000007945 */ /* 0x000fe20003800000 */
[----:B------:R-:W-:Y:S02]  /*10790*/  IMAD.MOV.U32 R104, RZ, RZ, RZ ;  /* 0x000000ffff687224 */ /* 0x000fe400078e00ff */
[----:B--2---:R-:W-:-:S04]  /*107a0*/  FMUL.FTZ R0, R3, R0 ;  /* 0x0000000003007220 */ /* 0x004fc80000410000 */
[----:B------:R-:W-:-:S05]  /*107b0*/  FMUL.FTZ R2, R0, UR4 ;  /* 0x0000000400027c20 */ /* 0x000fca0008410000 */
[----:B------:R-:W-:Y:S05]  /*107c0*/  @!P0 BRA `(.L_x_2799) ;  /* 0x0000000000748947 */ /* 0x000fea0003800000 */
        /* <DEDUP_REMOVED lines=11> */
[----:B0-----:R-:W-:Y:S01]  /*10880*/  IADD3 R4, R3, 0xffffffe, RZ ;  /* 0x0ffffffe03047810 */ /* 0x001fe20007ffe0ff */
[----:B------:R-:W-:-:S05]  /*10890*/  IMAD.MOV R3, RZ, RZ, -R10 ;  /* 0x000000ffff037224 */ /* 0x000fca00078e0a0a */
        /* <DEDUP_REMOVED lines=12> */
[----:B------:R-:W-:-:S05]  /*10960*/  @P0 VIADD R5, R5, 0x1 ;  /* 0x0000000105050836 */ /* 0x000fca0000000000 */
[----:B------:R-:W-:Y:S02]  /*10970*/  @!P2 IADD3 R5, -R5, RZ, RZ ;  /* 0x000000ff0505a210 */ /* 0x000fe40007ffe1ff */
[----:B------:R-:W-:-:S05]  /*10980*/  @!P1 LOP3.LUT R5, RZ, R9, RZ, 0x33, !PT ;  /* 0x00000009ff059212 */ /* 0x000fca00078e33ff */
[----:B------:R-:W-:-:S07]  /*10990*/  IMAD.MOV.U32 R104, RZ, RZ, R5 ;  /* 0x000000ffff687224 */ /* 0x000fce00078e0005 */
.L_x_2799:
[----:B------:R-:W-:Y:S05]  /*109a0*/  BSYNC B0 ;  /* 0x0000000000007941 */ /* 0x000fea0003800000 */
.L_x_2798:
[----:B------:R-:W2:Y:S01]  /*109b0*/  LDL R0, [R1] ;  /* 0x0000000001007983 */ /* 0x000ea20000100800 */
[----:B------:R-:W-:Y:S01]  /*109c0*/  PLOP3.LUT P0, PT, PT, PT, PT, 0x80, 0x0 ;  /* 0x000000000000781c */ /* 0x000fe20003f0f070 */
[----:B------:R-:W-:Y:S01]  /*109d0*/  IMAD.MOV.U32 R14, RZ, RZ, RZ ;  /* 0x000000ffff0e7224 */ /* 0x000fe200078e00ff */
[----:B------:R-:W-:Y:S02]  /*109e0*/  CS2R R88, SRZ ;  /* 0x0000000000587805 */ /* 0x000fe4000001ff00 */
[----:B------:R-:W-:Y:S01]  /*109f0*/  CS2R R12, SRZ ;  /* 0x00000000000c7805 */ /* 0x000fe2000001ff00 */
[----:B------:R-:W-:Y:S01]  /*10a00*/  IMAD.MOV.U32 R123, RZ, RZ, RZ ;  /* 0x000000ffff7b7224 */ /* 0x000fe200078e00ff */
[----:B------:R-:W-:Y:S02]  /*10a10*/  CS2R R90, SRZ ;  /* 0x00000000005a7805 */ /* 0x000fe4000001ff00 */
[----:B------:R-:W-:Y:S02]  /*10a20*/  CS2R R20, SRZ ;  /* 0x0000000000147805 */ /* 0x000fe4000001ff00 */
[----:B------:R-:W-:-:S02]  /*10a30*/  CS2R R80, SRZ ;  /* 0x0000000000507805 */ /* 0x000fc4000001ff00 */
[----:B------:R-:W-:Y:S01]  /*10a40*/  CS2R R60, SRZ ;  /* 0x00000000003c7805 */ /* 0x000fe2000001ff00 */
[----:B------:R-:W-:Y:S01]  /*10a50*/  IMAD.MOV.U32 R58, RZ, RZ, RZ ;  /* 0x000000ffff3a7224 */ /* 0x000fe200078e00ff */
[----:B------:R-:W-:Y:S02]  /*10a60*/  CS2R R96, SRZ ;  /* 0x0000000000607805 */ /* 0x000fe4000001ff00 */
[----:B------:R-:W-:Y:S01]  /*10a70*/  CS2R R98, SRZ ;  /* 0x0000000000627805 */ /* 0x000fe2000001ff00 */
[----:B------:R-:W-:Y:S01]  /*10a80*/  IMAD.MOV.U32 R125, RZ, RZ, RZ ;  /* 0x000000ffff7d7224 */ /* 0x000fe200078e00ff */
[----:B------:R-:W-:Y:S02]  /*10a90*/  CS2R R52, SRZ ;  /* 0x0000000000347805 */ /* 0x000fe4000001ff00 */
[----:B------:R-:W-:Y:S02]  /*10aa0*/  CS2R R114, SRZ ;  /* 0x0000000000727805 */ /* 0x000fe4000001ff00 */
[----:B------:R-:W-:-:S02]  /*10ab0*/  CS2R R100, SRZ ;  /* 0x0000000000647805 */ /* 0x000fc4000001ff00 */
[----:B------:R-:W-:Y:S02]  /*10ac0*/  MOV R55, RZ ;  /* 0x000000ff00377202 */ /* 0x000fe40000000f00 */
[----:B---3--:R-:W-:Y:S01]  /*10ad0*/  CS2R R44, SRZ ;  /* 0x00000000002c7805 */ /* 0x008fe2000001ff00 */
        /* <DEDUP_REMOVED lines=12> */
[----:B------:R-:W-:-:S02]  /*10ba0*/  MOV R121, RZ ;  /* 0x000000ff00797202 */ /* 0x000fc40000000f00 */
[----:B------:R-:W-:Y:S02]  /*10bb0*/  CS2R R28, SRZ ;  /* 0x00000000001c7805 */ /* 0x000fe4000001ff00 */
[----:B------:R-:W-:Y:S02]  /*10bc0*/  CS2R R94, SRZ ;  /* 0x00000000005e7805 */ /* 0x000fe4000001ff00 */
[----:B------:R-:W-:Y:S01]  /*10bd0*/  CS2R R64, SRZ ;  /* 0x0000000000407805 */ /* 0x000fe2000001ff00 */
[----:B------:R-:W-:Y:S01]  /*10be0*/  IMAD.MOV.U32 R8, RZ, RZ, RZ ;  /* 0x000000ffff087224 */ /* 0x000fe200078e00ff */
[----:B------:R-:W-:Y:S02]  /*10bf0*/  CS2R R92, SRZ ;  /* 0x00000000005c7805 */ /* 0x000fe4000001ff00 */
[----:B------:R-:W-:Y:S02]  /*10c00*/  CS2R R68, SRZ ;  /* 0x0000000000447805 */ /* 0x000fe4000001ff00 */
[----:B------:R-:W-:-:S02]  /*10c10*/  CS2R R84, SRZ ;  /* 0x0000000000547805 */ /* 0x000fc4000001ff00 */
[----:B------:R-:W-:Y:S01]  /*10c20*/  CS2R R24, SRZ ;  /* 0x0000000000187805 */ /* 0x000fe2000001ff00 */
[----:B------:R-:W-:Y:S02]  /*10c30*/  IMAD.MOV.U32 R3, RZ, RZ, RZ ;  /* 0x000000ffff037224 */ /* 0x000fe400078e00ff */
[----:B------:R-:W-:Y:S02]  /*10c40*/  IMAD.MOV.U32 R117, RZ, RZ, RZ ;  /* 0x000000ffff757224 */ /* 0x000fe400078e00ff */
[----:B--2---:R-:W-:Y:S02]  /*10c50*/  IMAD R213, R0, R104, RZ ;  /* 0x0000006800d57224 */ /* 0x004fe400078e02ff */
[----:B------:R-:W-:-:S03]  /*10c60*/  IMAD.MOV.U32 R0, RZ, RZ, RZ ;  /* 0x000000ffff007224 */ /* 0x000fc600078e00ff */
[----:B------:R-:W-:-:S04]  /*10c70*/  VIADDMNMX R104, R213, R104, R156, PT ;  /* 0x00000068d5687246 */ /* 0x000fc8000380019c */
[----:B------:R-:W-:-:S13]  /*10c80*/  ISETP.GT.AND P1, PT, R104, R213, PT ;  /* 0x000000d56800720c */ /* 0x000fda0003f24270 */
[----:B------:R-:W-:Y:S05]  /*10c90*/  @!P1 BRA `(.L_x_2800) ;  /* 0x0000012400bc9947 */ /* 0x000fea0003800000 */
        /* <DEDUP_REMOVED lines=8> */
.L_x_3080:
        /* <DEDUP_REMOVED lines=25> */
.L_x_2802:
        /* <DEDUP_REMOVED lines=13> */
.L_x_2806:
[----:B-1----:R1:W2:Y:S02]  /*10f80*/  SYNCS.PHASECHK.TRANS64.TRYWAIT P0, [R18+URZ+0x29800], R3 ;  /* 0x02980003120075a7 */ /* 0x0022a4000800017f */
[----:B--2---:R-:W-:Y:S05]  /*10f90*/  @!P0 NANOSLEEP.SYNCS 0x989680 ;  /* 0x009896800000895d */ /* 0x004fea0003900000 */
[----:B------:R-:W2:Y:S02]  /*10fa0*/  @!P0 SYNCS.PHASECHK.TRANS64 P0, [R18+URZ+0x29800], R3 ;  /* 0x02980003120085a7 */ /* 0x000ea4000800007f */
[----:B--2---:R-:W-:Y:S05]  /*10fb0*/  @!P0 BRA `(.L_x_2806) ;  /* 0xfffffffc00f08947 */ /* 0x004fea000383ffff */
.L_x_2805:
[----:B------:R-:W-:Y:S05]  /*10fc0*/  BSYNC B0 ;  /* 0x0000000000007941 */ /* 0x000fea0003800000 */
.L_x_2804:
[----:B------:R-:W-:Y:S05]  /*10fd0*/  BRA `(.L_x_2807) ;  /* 0x0000006c00d87947 */ /* 0x000fea0003800000 */
.L_x_2803:
        /* <DEDUP_REMOVED lines=30> */
.L_x_2808:
[----:B------:R-:W-:Y:S01]  /*111c0*/  ULDC.U8 UR4, c[0x0][0x410] ;  /* 0x0001040000047ab9 */ /* 0x000fe20000000000 */
[----:B------:R-:W-:Y:S01]  /*111d0*/  BSSY B0, `(.L_x_2809) ;  /* 0x00006ce000007945 */ /* 0x000fe20003800000 */
[----:B------:R-:W-:Y:S01]  /*111e0*/  ISETP.NE.AND P0, PT, RZ, UR4, PT ;  /* 0x00000004ff007c0c */ /* 0x000fe2000bf05270 */
[----:B------:R-:W-:-:S12]  /*111f0*/  IMAD.IADD R10, R198, 0x1, R214 ;  /* 0x00000001c60a7824 */ /* 0x000fd800078e02d6 */
[----:B------:R-:W-:Y:S05]  /*11200*/  @!P0 BRA `(.L_x_2810) ;  /* 0x0000003400988947 */ /* 0x000fea0003800000 */
[----:B------:R-:W0:Y:S01]  /*11210*/  LDC R20, c[0x0][0x448] ;  /* 0x00011200ff147b82 */ /* 0x000e220000000800 */
[----:B------:R-:W-:Y:S01]  /*11220*/  MOV R11, R10 ;  /* 0x0000000a000b7202 */ /* 0x000fe20000000f00 */
[----:B------:R-:W-:Y:S01]  /*11230*/  IMAD.MOV.U32 R8, RZ, RZ, R26 ;  /* 0x000000ffff087224 */ /* 0x000fe200078e001a */
[----:B------:R-:W-:Y:S01]  /*11240*/  ULDC.64 UR4, c[0x0][0x3f8] ;  /* 0x0000fe0000047ab9 */ /* 0x000fe20000000a00 */
[----:B------:R-:W-:Y:S01]  /*11250*/  IMAD.MOV.U32 R9, RZ, RZ, R31 ;  /* 0x000000ffff097224 */ /* 0x000fe200078e001f */
[----:B------:R-:W-:Y:S01]  /*11260*/  ULDC.64 UR6, c[0x0][0x408] ;  /* 0x0001020000067ab9 */ /* 0x000fe20000000a00 */
[----:B------:R-:W-:Y:S01]  /*11270*/  IMAD.MOV.U32 R6, RZ, RZ, R24 ;  /* 0x000000ffff067224 */ /* 0x000fe200078e0018 */
[----:B------:R-:W-:Y:S01]  /*11280*/  ULDC.64 UR8, c[0x0][0x400] ;  /* 0x0001000000087ab9 */ /* 0x000fe20000000a00 */
[----:B------:R-:W-:Y:S01]  /*11290*/  IMAD.MOV.U32 R7, RZ, RZ, R29 ;  /* 0x000000ffff077224 */ /* 0x000fe200078e001d */
[----:B0-----:R-:W-:-:S13]  /*112a0*/  ISETP.NE.AND P0, PT, R20, 0x1, PT ;  /* 0x000000011400780c */ /* 0x001fda0003f05270 */
[----:B------:R-:W0:Y:S08]  /*112b0*/  @P0 LDC R3, c[0x0][0x44c] ;  /* 0x00011300ff030b82 */ /* 0x000e300000000800 */
[----:B------:R-:W1:Y:S01]  /*112c0*/  @P0 LDC R5, c[0x0][0x450] ;  /* 0x00011400ff050b82 */ /* 0x000e620000000800 */
[----:B0-----:R-:W-:-:S05]  /*112d0*/  @P0 IMAD.HI.U32 R0, R10, R3, RZ ;  /* 0x000000030a000227 */ /* 0x001fca00078e00ff */
[----:B-1----:R-:W-:-:S04]  /*112e0*/  @P0 SHF.R.U32.HI R11, RZ, R5, R0 ;  /* 0x00000005ff0b0219 */ /* 0x002fc80000011600 */
[----:B------:R-:W-:Y:S01]  /*112f0*/  SHF.R.S32.HI R0, RZ, 0x1f, R11 ;  /* 0x0000001fff007819 */ /* 0x000fe2000001140b */
[----:B------:R-:W-:-:S04]  /*11300*/  IMAD.WIDE.U32 R8, R11, UR6, R8 ;  /* 0x000000060b087c25 */ /* 0x000fc8000f8e0008 */
[----:B------:R-:W-:Y:S01]  /*11310*/  IMAD R4, R0, UR4, RZ ;  /* 0x0000000400047c24 */ /* 0x000fe2000f8e02ff */
[----:B------:R-:W-:Y:S01]  /*11320*/  IADD3 R5, P1, R8, UR8, RZ ;  /* 0x0000000808057c10 */ /* 0x000fe2000ff3e0ff */
[----:B------:R-:W-:-:S04]  /*11330*/  IMAD.WIDE.U32 R6, R11, UR4, R6 ;  /* 0x000000040b067c25 */ /* 0x000fc8000f8e0006 */
[----:B------:R-:W-:Y:S02]  /*11340*/  IMAD R0, R0, UR6, RZ ;  /* 0x0000000600007c24 */ /* 0x000fe4000f8e02ff */
        /* <DEDUP_REMOVED lines=11> */
[----:B------:R0:W4:Y:S02]  /*11400*/  SHFL.IDX PT, R14, R5, RZ, 0x1e1f ;  /* 0x001e1fff050e7589 */ /* 0x00012400000e0000 */
.L_x_3086:
        /* <DEDUP_REMOVED lines=24> */
[----:B----4-:R-:W-:-:S03]  /*11590*/  @!P4 IADD3 R8, P1, R200, R14, RZ ;  /* 0x0000000ec808c210 */ /* 0x010fc60007f3e0ff */
[--C-:B-1----:R-:W-:Y:S02]  /*115a0*/  @!P4 IMAD.X R7, R0, 0x1, R5.reuse, P0 ;  /* 0x000000010007c824 */ /* 0x102fe400000e0605 */
[----:B---3--:R-:W-:Y:S01]  /*115b0*/  @!P4 IMAD.X R9, R4, 0x1, R5, P1 ;  /* 0x000000010409c824 */ /* 0x008fe200008e0605 */
[----:B------:R-:W-:Y:S02]  /*115c0*/  ISETP.GE.AND P1, PT, R201, UR4, PT ;  /* 0x00000004c9007c0c */ /* 0x000fe4000bf26270 */
[----:B------:R-:W5:Y:S01]  /*115d0*/  @!P4 LD.E.64 R34, desc[UR50][R6.64] ;  /* 0x000000320622c980 */ /* 0x000f62000c101b00 */
[----:B------:R-:W-:-:S03]  /*115e0*/  SHF.R.S32.HI R5, RZ, 0x1f, R202 ;  /* 0x0000001fff057819 */ /* 0x000fc600000114ca */
[----:B------:R0:W5:Y:S01]  /*115f0*/  @!P4 LD.E.64 R32, desc[UR50][R8.64] ;  /* 0x000000320820c980 */ /* 0x000162000c101b00 */
[C---:B------:R-:W-:Y:S02]  /*11600*/  @!P3 IADD3 R10, P4, R202.reuse, R3, RZ ;  /* 0x00000003ca0ab210 */ /* 0x040fe40007f9e0ff */
[----:B------:R-:W-:Y:S02]  /*11610*/  CS2R R30, SRZ ;  /* 0x00000000001e7805 */ /* 0x000fe4000001ff00 */
[----:B------:R-:W-:Y:S02]  /*11620*/  @!P3 IADD3 R42, P5, R202, R14, RZ ;  /* 0x0000000eca2ab210 */ /* 0x000fe40007fbe0ff */
[----:B------:R-:W-:Y:S02]  /*11630*/  CS2R R28, SRZ ;  /* 0x00000000001c7805 */ /* 0x000fe4000001ff00 */
[----:B------:R-:W-:Y:S02]  /*11640*/  @!P3 IADD3.X R11, R0, R5, RZ, P4, !PT ;  /* 0x00000005000bb210 */ /* 0x000fe400027fe4ff */
[----:B------:R-:W-:Y:S01]  /*11650*/  SHF.R.S32.HI R13, RZ, 0x1f, R203 ;  /* 0x0000001fff0d7819 */ /* 0x000fe200000114cb */
[----:B------:R-:W-:Y:S01]  /*11660*/  @!P3 IMAD.X R43, R4, 0x1, R5, P5 ;  /* 0x00000001042bb824 */ /* 0x000fe200028e0605 */
[----:B------:R-:W-:Y:S01]  /*11670*/  @!P2 IADD3 R46, P4, R203, R3, RZ ;  /* 0x00000003cb2ea210 */ /* 0x000fe20007f9e0ff */
[----:B------:R1:W5:Y:S01]  /*11680*/  @!P3 LD.E.64 R30, desc[UR50][R10.64] ;  /* 0x000000320a1eb980 */ /* 0x000362000c101b00 */
[----:B------:R-:W-:-:S02]  /*11690*/  ISETP.GE.AND P0, PT, R188, UR4, PT ;  /* 0x00000004bc007c0c */ /* 0x000fc4000bf06270 */
[-C--:B------:R-:W-:Y:S01]  /*116a0*/  @!P2 IADD3 R48, P5, R203, R14.reuse, RZ ;  /* 0x0000000ecb30a210 */ /* 0x080fe20007fbe0ff */
[----:B------:R-:W-:Y:S01]  /*116b0*/  @!P2 IMAD.X R47, R0, 0x1, R13, P4 ;  /* 0x00000001002fa824 */ /* 0x000fe200020e060d */
[----:B------:R-:W-:Y:S02]  /*116c0*/  SHF.R.S32.HI R15, RZ, 0x1f, R201 ;  /* 0x0000001fff0f7819 */ /* 0x000fe400000114c9 */
[----:B------:R-:W-:Y:S02]  /*116d0*/  CS2R R24, SRZ ;  /* 0x0000000000187805 */ /* 0x000fe4000001ff00 */
[C---:B------:R-:W-:Y:S01]  /*116e0*/  @!P1 IADD3 R50, P4, R201.reuse, R3, RZ ;  /* 0x00000003c9329210 */ /* 0x040fe20007f9e0ff */
[----:B------:R-:W-:Y:S01]  /*116f0*/  @!P2 IMAD.X R49, R4, 0x1, R13, P5 ;  /* 0x000000010431a824 */ /* 0x000fe200028e060d */
[----:B------:R-:W-:Y:S02]  /*11700*/  @!P1 IADD3 R52, P5, R201, R14, RZ ;  /* 0x0000000ec9349210 */ /* 0x000fe40007fbe0ff */
[----:B------:R-:W-:-:S02]  /*11710*/  CS2R R26, SRZ ;  /* 0x00000000001a7805 */ /* 0x000fc4000001ff00 */
[----:B0-----:R-:W-:Y:S01]  /*11720*/  SHF.R.S32.HI R9, RZ, 0x1f, R204 ;  /* 0x0000001fff097819 */ /* 0x001fe200000114cc */
[--C-:B------:R-:W-:Y:S01]  /*11730*/  @!P1 IMAD.X R51, R0, 0x1, R15.reuse, P4 ;  /* 0x0000000100339824 */ /* 0x100fe200020e060f */
[----:B------:R-:W-:Y:S01]  /*11740*/  ISETP.GE.AND P4, PT, R204, UR4, PT ;  /* 0x00000004cc007c0c */ /* 0x000fe2000bf86270 */
[----:B------:R-:W-:Y:S01]  /*11750*/  @!P1 IMAD.X R53, R4, 0x1, R15, P5 ;  /* 0x0000000104359824 */ /* 0x000fe200028e060f */
[----:B------:R-:W-:Y:S02]  /*11760*/  @!P0 SHF.R.S32.HI R5, RZ, 0x1f, R188 ;  /* 0x0000001fff058819 */ /* 0x000fe400000114bc */
[----:B------:R-:W-:Y:S02]  /*11770*/  CS2R R12, SRZ ;  /* 0x00000000000c7805 */ /* 0x000fe4000001ff00 */
[----:B------:R-:W-:Y:S02]  /*11780*/  @!P0 IADD3 R6, P5, R188, R3, RZ ;  /* 0x00000003bc068210 */ /* 0x000fe40007fbe0ff */
[----:B------:R-:W-:-:S02]  /*11790*/  CS2R R20, SRZ ;  /* 0x0000000000147805 */ /* 0x000fc4000001ff00 */
[----:B------:R-:W-:Y:S02]  /*117a0*/  CS2R R36, SRZ ;  /* 0x0000000000247805 */ /* 0x000fe4000001ff00 */
[----:B------:R-:W-:Y:S02]  /*117b0*/  CS2R R38, SRZ ;  /* 0x0000000000267805 */ /* 0x000fe4000001ff00 */
[----:B-1----:R-:W-:Y:S01]  /*117c0*/  CS2R R10, SRZ ;  /* 0x00000000000a7805 */ /* 0x002fe2000001ff00 */
[----:B------:R-:W-:Y:S01]  /*117d0*/  @!P0 IMAD.X R7, R0, 0x1, R5, P5 ;  /* 0x0000000100078824 */ /* 0x000fe200028e0605 */
[----:B------:R-:W-:Y:S01]  /*117e0*/  @!P0 IADD3 R40, P5, R188, R14, RZ ;  /* 0x0000000ebc288210 */ /* 0x000fe20007fbe0ff */
[----:B------:R0:W5:Y:S03]  /*117f0*/  @!P3 LD.E.64 R28, desc[UR50][R42.64] ;  /* 0x000000322a1cb980 */ /* 0x000166000c101b00 */
[----:B------:R-:W-:Y:S01]  /*11800*/  @!P0 IADD3.X R41, R4, R5, RZ, P5, !PT ;  /* 0x0000000504298210 */ /* 0x000fe20002ffe4ff */
[----:B------:R0:W5:Y:S01]  /*11810*/  @!P2 LD.E.64 R24, desc[UR50][R46.64] ;  /* 0x000000322e18a980 */ /* 0x000162000c101b00 */
[----:B------:R-:W-:-:S03]  /*11820*/  @!P4 IADD3 R54, P5, R204, R3, RZ ;  /* 0x00000003cc36c210 */ /* 0x000fc60007fbe0ff */
[----:B------:R0:W5:Y:S02]  /*11830*/  @!P2 LD.E.64 R26, desc[UR50][R48.64] ;  /* 0x00000032301aa980 */ /* 0x000164000c101b00 */
[--C-:B------:R-:W-:Y:S01]  /*11840*/  @!P4 IMAD.X R55, R0, 0x1, R9.reuse, P5 ;  /* 0x000000010037c824 */ /* 0x100fe200028e0609 */
[----:B------:R-:W-:Y:S01]  /*11850*/  @!P4 IADD3 R14, P5, R204, R14, RZ ;  /* 0x0000000ecc0ec210 */ /* 0x000fe20007fbe0ff */
[----:B------:R0:W5:Y:S04]  /*11860*/  @!P1 LD.E.64 R12, desc[UR50][R50.64] ;  /* 0x00000032320c9980 */ /* 0x000168000c101b00 */
[----:B------:R-:W-:Y:S01]  /*11870*/  @!P4 IMAD.X R15, R4, 0x1, R9, P5 ;  /* 0x00000001040fc824 */ /* 0x000fe200028e0609 */
[----:B------:R-:W-:Y:S01]  /*11880*/  CS2R R8, SRZ ;  /* 0x0000000000087805 */ /* 0x000fe2000001ff00 */
[----:B------:R0:W5:Y:S04]  /*11890*/  @!P1 LD.E.64 R20, desc[UR50][R52.64] ;  /* 0x0000003234149980 */ /* 0x000168000c101b00 */
[----:B------:R0:W5:Y:S04]  /*118a0*/  @!P0 LD.E.64 R36, desc[UR50][R6.64] ;  /* 0x0000003206248980 */ /* 0x000168000c101b00 */
[----:B------:R0:W5:Y:S04]  /*118b0*/  @!P0 LD.E.64 R38, desc[UR50][R40.64] ;  /* 0x0000003228268980 */ /* 0x000168000c101b00 */
[----:B------:R0:W5:Y:S04]  /*118c0*/  @!P4 LD.E.64 R10, desc[UR50][R54.64] ;  /* 0x00000032360ac980 */ /* 0x000168000c101b00 */
[----:B------:R0:W5:Y:S02]  /*118d0*/  @!P4 LD.E.64 R8, desc[UR50][R14.64] ;  /* 0x000000320e08c980 */ /* 0x000164000c101b00 */
.L_x_2813:
[----:B------:R-:W-:Y:S05]  /*118e0*/  BSYNC B1 ;  /* 0x0000000000017941 */ /* 0x000fea0003800000 */
.L_x_2812:
[----:B------:R-:W-:Y:S01]  /*118f0*/  ULEA.HI UR4, UR37, UR37, URZ, 0x1 ;  /* 0x0000002525047291 */ /* 0x000fe2000f8f083f */
[----:B--2---:R-:W-:Y:S01]  /*11900*/  VIADDMNMX R3, R45, -R214, 0x80, PT ;  /* 0x000000802d037446 */ /* 0x004fe200038009d6 */
[----:B------:R-:W-:Y:S02]  /*11910*/  BSSY B1, `(.L_x_2814) ;  /* 0x0000008000017945 */ /* 0x000fe40003800000 */
[----:B------:R-:W-:Y:S01]  /*11920*/  ULOP3.LUT UR4, UR4, 0xfffffffe, URZ, 0xc0, !UPT ;  /* 0xfffffffe04047892 */ /* 0x000fe2000f8ec03f */
[----:B------:R-:W-:-:S03]  /*11930*/  ISETP.GE.AND P1, PT, R198, R3, PT ;  /* 0x00000003c600720c */ /* 0x000fc60003f26270 */
[----:B------:R-:W-:-:S06]  /*11940*/  UIADD3 UR4, UR37, -UR4, URZ ;  /* 0x8000000425047290 */ /* 0x000fcc000fffe03f */
[----:B------:R-:W-:-:S05]  /*11950*/  IMAD.U32 R5, RZ, RZ, UR4 ;  /* 0x00000004ff057e24 */ /* 0x000fca000f8e00ff */
[----:B------:R-:W-:-:S04]  /*11960*/  SHF.L.U32 R5, R5, 0x1f, RZ ;  /* 0x0000001f05057819 */ /* 0x000fc800000006ff */
[----:B------:R-:W2:Y:S02]  /*11970*/  SYNCS.PHASECHK.TRANS64.TRYWAIT P0, [R18+URZ+0x29800], R5 ;  /* 0x02980005120075a7 */ /* 0x000ea4000800017f */
[----:B--2---:R-:W-:Y:S05]  /*11980*/  @!P0 BRA `(.L_x_2815) ;  /* 0x000001f000f88947 */ /* 0x004fea0003800000 */
.L_x_3087:
[----:B------:R-:W-:Y:S05]  /*11990*/  BSYNC B1 ;  /* 0x0000000000017941 */ /* 0x000fea0003800000 */
.L_x_2814:
[----:B------:R-:W-:Y:S05]  /*119a0*/  @P1 BRA `(.L_x_2816) ;  /* 0x0000006400401947 */ /* 0x000fea0003800000 */
[----:B------:R-:W0:Y:S01]  /*119b0*/  LDC R3, c[0x0][0x3f4] ;  /* 0x0000fd00ff037b82 */ /* 0x000e220000000800 */
[----:B------:R-:W-:Y:S01]  /*119c0*/  BSSY B1, `(.L_x_2817) ;  /* 0x000007f000017945 */ /* 0x000fe20003800000 */
[----:B-1----:R-:W-:Y:S01]  /*119d0*/  IMAD.IADD R0, R18, 0x1, R218 ;  /* 0x0000000112007824 */ /* 0x002fe200078e02da */
[-C--:B0-----:R-:W-:Y:S02]  /*119e0*/  ISETP.GE.AND P0, PT, R188, R3.reuse, PT ;  /* 0x00000003bc00720c */ /* 0x081fe40003f06270 */
[-C--:B------:R-:W-:Y:S02]  /*119f0*/  ISETP.GE.AND P1, PT, R200, R3.reuse, PT ;  /* 0x00000003c800720c */ /* 0x080fe40003f26270 */
[-C--:B------:R-:W-:Y:S02]  /*11a00*/  ISETP.GE.AND P2, PT, R202, R3.reuse, PT ;  /* 0x00000003ca00720c */ /* 0x080fe40003f46270 */
[-C--:B------:R-:W-:Y:S02]  /*11a10*/  ISETP.GE.AND P3, PT, R203, R3.reuse, PT ;  /* 0x00000003cb00720c */ /* 0x080fe40003f66270 */
[----:B------:R-:W-:-:S02]  /*11a20*/  ISETP.GE.AND P4, PT, R201, R3, PT ;  /* 0x00000003c900720c */ /* 0x000fc40003f86270 */
[----:B------:R-:W-:-:S03]  /*11a30*/  ISETP.GE.AND P5, PT, R204, R3, PT ;  /* 0x00000003cc00720c */ /* 0x000fc60003fa6270 */
[----:B------:R-:W-:Y:S10]  /*11a40*/  @P0 BRA `(.L_x_2818) ;  /* 0x0000000400d80947 */ /* 0x000ff40003800000 */
[----:B--23--:R-:W0:Y:S01]  /*11a50*/  LDS.128 R4, [R0+0x14400] ;  /* 0x0144000000047984 */ /* 0x00ce220000000c00 */
        /* <DEDUP_REMOVED lines=25> */
[----:B------:R-:W-:-:S02]  /*11bf0*/  LOP3.LUT R15, R3, 0xff0000, R36, 0xf8, !PT ;  /* 0x00ff0000030f7812 */ /* 0x000fc400078ef824 */
        /* <DEDUP_REMOVED lines=91> */
.L_x_2818:
[----:B------:R-:W-:Y:S05]  /*121b0*/  BSYNC B1 ;  /* 0x0000000000017941 */ /* 0x000fea0003800000 */
.L_x_2817:
[----:B------:R-:W-:Y:S04]  /*121c0*/  BSSY B1, `(.L_x_2819) ;  /* 0x000007d000017945 */ /* 0x000fe80003800000 */
[----:B------:R-:W-:Y:S05]  /*121d0*/  @P1 BRA `(.L_x_2820) ;  /* 0x0000000400ec1947 */ /* 0x000fea0003800000 */
[----:B------:R-:W0:Y:S01]  /*121e0*/  LDL R49, [R1+0x18] ;  /* 0x0000180001317983 */ /* 0x000e220000100800 */
        /* <DEDUP_REMOVED lines=13> */
[----:B----4-:R-:W-:Y:S02]  /*122c0*/  LOP3.LUT R14, R34, 0xff, RZ, 0xc0, !PT ;  /* 0x000000ff220e7812 */ /* 0x010fe400078ec0ff */
        /* <DEDUP_REMOVED lines=19> */
[--C-:B------:R-:W-:Y:S01]  /*12400*/  HADD2.F32 R40, -RZ, R38.reuse.H1_H1 ;  /* 0x30000026ff287230 */ /* 0x100fe20000004100 */
[----:B------:R-:W-:Y:S01]  /*12410*/  LOP3.LUT R34, R15, 0xff000000, R34, 0xf8, !PT ;  /* 0xff0000000f227812 */ /* 0x000fe200078ef822 */
[--C-:B------:R-:W-:Y:S01]  /*12420*/  HADD2.F32 R36, -RZ, R35.reuse.H1_H1 ;  /* 0x30000023ff247230 */ /* 0x100fe20000004100 */
[----:B------:R-:W-:Y:S01]  /*12430*/  F2FP.F16.E4M3.UNPACK_B R41, R41.H1 ;  /* 0x00000029ff29723e */ /* 0x000fe200030006ff */
[----:B------:R-:W-:Y:S01]  /*12440*/  HADD2.F32 R38, -RZ, R38.H0_H0 ;  /* 0x20000026ff267230 */ /* 0x000fe20000004100 */
[----:B------:R-:W-:Y:S01]  /*12450*/  F2FP.F16.E4M3.UNPACK_B R37, R37.H1 ;  /* 0x00000025ff25723e */ /* 0x000fe200030006ff */
[----:B------:R-:W-:Y:S01]  /*12460*/  HADD2.F32 R35, -RZ, R35.H0_H0 ;  /* 0x20000023ff237230 */ /* 0x000fe20000004100 */
[----:B0-23--:R-:W0:Y:S02]  /*12470*/  LDS.128 R4, [R49] ;  /* 0x0000000031047984 */ /* 0x00de240000000c00 */
[----:B0-----:R-:W-:-:S02]  /*12480*/  F2FP.F16.E4M3.UNPACK_B R3, R6.H1 ;  /* 0x00000006ff03723e */ /* 0x001fc400030006ff */
[----:B------:R-:W-:Y:S02]  /*12490*/  F2FP.F16.E4M3.UNPACK_B R6, R6 ;  /* 0x00000006ff06723e */ /* 0x000fe400020006ff */
[-C--:B------:R-:W-:Y:S01]  /*124a0*/  F2FP.F16.E4M3.UNPACK_B R32, R7.reuse ;  /* 0x00000007ff20723e */ /* 0x080fe200020006ff */
[--C-:B------:R-:W-:Y:S01]  /*124b0*/  HADD2.F32 R14, -RZ, R3.reuse.H1_H1 ;  /* 0x30000003ff0e7230 */ /* 0x100fe20000004100 */
[----:B------:R-:W-:Y:S01]  /*124c0*/  F2FP.F16.E4M3.UNPACK_B R33, R7.H1 ;  /* 0x00000007ff21723e */ /* 0x000fe200030006ff */
[----:B------:R-:W-:Y:S01]  /*124d0*/  HADD2.F32 R15, -RZ, R3.H0_H0 ;  /* 0x20000003ff0f7230 */ /* 0x000fe20000004100 */
[-C--:B------:R-:W-:Y:S02]  /*124e0*/  F2FP.F16.E4M3.UNPACK_B R7, R5.reuse ;  /* 0x00000005ff07723e */ /* 0x080fe400020006ff */
[C---:B------:R-:W-:Y:S01]  /*124f0*/  FMUL.FTZ R42, R14.reuse, R40 ;  /* 0x000000280e2a7220 */ /* 0x040fe20000410000 */
[----:B------:R-:W-:Y:S01]  /*12500*/  FMUL.FTZ R43, R14, R36 ;  /* 0x000000240e2b7220 */ /* 0x000fe20000410000 */
[----:B------:R-:W-:Y:S01]  /*12510*/  F2FP.F16.E4M3.UNPACK_B R14, R5.H1 ;  /* 0x00000005ff0e723e */ /* 0x000fe200030006ff */
[----:B------:R-:W-:-:S02]  /*12520*/  HADD2.F32 R5, -RZ, R6.H1_H1 ;  /* 0x30000006ff057230 */ /* 0x000fc40000004100 */
[C---:B------:R-:W-:Y:S01]  /*12530*/  FFMA.FTZ R42, R15.reuse, R36, -R42 ;  /* 0x000000240f2a7223 */ /* 0x040fe2000001082a */
[----:B------:R-:W-:Y:S01]  /*12540*/  FFMA.FTZ R45, R15, R40, R43 ;  /* 0x000000280f2d7223 */ /* 0x000fe2000001002b */
[----:B------:R-:W-:Y:S01]  /*12550*/  HADD2.F32 R6, -RZ, R6.H0_H0 ;  /* 0x20000006ff067230 */ /* 0x000fe20000004100 */
[----:B------:R-:W-:Y:S01]  /*12560*/  F2FP.F16.E4M3.UNPACK_B R3, R4 ;  /* 0x00000004ff03723e */ /* 0x000fe200020006ff */
[C---:B------:R-:W-:Y:S01]  /*12570*/  FMUL.FTZ R15, R5.reuse, R38 ;  /* 0x00000026050f7220 */ /* 0x040fe20000410000 */
[-C--:B------:R-:W-:Y:S01]  /*12580*/  FMUL.FTZ R43, R5, R35.reuse ;  /* 0x00000023052b7220 */ /* 0x080fe20000410000 */
[----:B------:R-:W-:Y:S01]  /*12590*/  HADD2.F32 R5, -RZ, R32.H1_H1 ;  /* 0x30000020ff057230 */ /* 0x000fe20000004100 */
[----:B------:R-:W-:Y:S01]  /*125a0*/  F2FP.F16.E4M3.UNPACK_B R4, R4.H1 ;  /* 0x00000004ff04723e */ /* 0x000fe200030006ff */
[----:B------:R-:W-:Y:S02]  /*125b0*/  HADD2.F32 R36, -RZ, R41.H0_H0 ;  /* 0x20000029ff247230 */ /* 0x000fe40000004100 */
[----:B------:R-:W-:Y:S01]  /*125c0*/  FFMA.FTZ R40, R6, R35, -R15 ;  /* 0x0000002306287223 */ /* 0x000fe2000001080f */
[----:B------:R-:W-:-:S02]  /*125d0*/  HADD2.F32 R15, -RZ, R37.H0_H0 ;  /* 0x20000025ff0f7230 */ /* 0x000fc40000004100 */
[----:B------:R-:W-:Y:S01]  /*125e0*/  FFMA.FTZ R43, R6, R38, R43 ;  /* 0x00000026062b7223 */ /* 0x000fe2000001002b */
        /* <DEDUP_REMOVED lines=12> */
[-C--:B------:R-:W-:Y:S01]  /*126b0*/  F2FP.F16.E4M3.UNPACK_B R15, R34.reuse ;  /* 0x00000022ff0f723e */ /* 0x080fe200020006ff */
[C---:B------:R-:W-:Y:S01]  /*126c0*/  FFMA.FTZ R48, R33.reuse, R37, -R38 ;  /* 0x0000002521307223 */ /* 0x040fe20000010826 */
[----:B------:R-:W-:Y:S02]  /*126d0*/  HADD2.F32 R6, -RZ, R4.H1_H1 ;  /* 0x30000004ff067230 */ /* 0x000fe40000004100 */
[----:B------:R-:W-:Y:S01]  /*126e0*/  FFMA.FTZ R41, R33, R41, R32 ;  /* 0x0000002921297223 */ /* 0x000fe20000010020 */
[--C-:B------:R-:W-:Y:S01]  /*126f0*/  HADD2.F32 R35, -RZ, R5.reuse.H1_H1 ;  /* 0x30000005ff237230 */ /* 0x100fe20000004100 */
[----:B------:R-:W-:Y:S01]  /*12700*/  F2FP.F16.E4M3.UNPACK_B R34, R34.H1 ;  /* 0x00000022ff22723e */ /* 0x000fe200030006ff */
[----:B------:R-:W-:Y:S01]  /*12710*/  HADD2.F32 R33, -RZ, R5.H0_H0 ;  /* 0x20000005ff217230 */ /* 0x000fe20000004100 */
[----:B------:R-:W-:Y:S01]  /*12720*/  F2FP.F16.E4M3.UNPACK_B R39, R39.H1 ;  /* 0x00000027ff27723e */ /* 0x000fe200030006ff */
[----:B------:R-:W-:-:S02]  /*12730*/  HADD2.F32 R32, -RZ, R15.H1_H1 ;  /* 0x3000000fff207230 */ /* 0x000fc40000004100 */
[C---:B------:R-:W-:Y:S01]  /*12740*/  FMUL.FTZ R36, R6.reuse, R35 ;  /* 0x0000002306247220 */ /* 0x040fe20000410000 */
[----:B------:R-:W-:Y:S02]  /*12750*/  HADD2.F32 R5, -RZ, R4.H0_H0 ;  /* 0x20000004ff057230 */ /* 0x000fe40000004100 */
[----:B------:R-:W-:Y:S02]  /*12760*/  HADD2.F32 R4, -RZ, R3.H1_H1 ;  /* 0x30000003ff047230 */ /* 0x000fe40000004100 */
[-C--:B------:R-:W-:Y:S01]  /*12770*/  FMUL.FTZ R38, R6, R32.reuse ;  /* 0x0000002006267220 */ /* 0x080fe20000410000 */
[----:B------:R-:W-:Y:S02]  /*12780*/  HADD2.F32 R15, -RZ, R15.H0_H0 ;  /* 0x2000000fff0f7230 */ /* 0x000fe40000004100 */
[C---:B------:R-:W-:Y:S01]  /*12790*/  FFMA.FTZ R36, R5.reuse, R32, -R36 ;  /* 0x0000002005247223 */ /* 0x040fe20000010824 */
[----:B------:R-:W-:Y:S02]  /*127a0*/  HADD2.F32 R3, -RZ, R3.H0_H0 ;  /* 0x20000003ff037230 */ /* 0x000fe40000004100 */
[C---:B------:R-:W-:Y:S01]  /*127b0*/  FMUL.FTZ R6, R4.reuse, R33 ;  /* 0x0000002104067220 */ /* 0x040fe20000410000 */
[----:B------:R-:W-:Y:S01]  /*127c0*/  FFMA.FTZ R35, R5, R35, R38 ;  /* 0x0000002305237223 */ /* 0x000fe20000010026 */
[----:B------:R-:W-:Y:S01]  /*127d0*/  FMUL.FTZ R4, R4, R15 ;  /* 0x0000000f04047220 */ /* 0x000fe20000410000 */
[----:B------:R-:W-:-:S02]  /*127e0*/  HADD2.F32 R5, -RZ, R34.H1_H1 ;  /* 0x30000022ff057230 */ /* 0x000fc40000004100 */
[C---:B------:R-:W-:Y:S01]  /*127f0*/  FFMA.FTZ R32, R3.reuse, R15, -R6 ;  /* 0x0000000f03207223 */ /* 0x040fe20000010806 */
[--C-:B------:R-:W-:Y:S02]  /*12800*/  HADD2.F32 R15, -RZ, R39.reuse.H1_H1 ;  /* 0x30000027ff0f7230 */ /* 0x100fe40000004100 */
[----:B------:R-:W-:Y:S01]  /*12810*/  FFMA.FTZ R33, R3, R33, R4 ;  /* 0x0000002103217223 */ /* 0x000fe20000010004 */
[----:B------:R-:W-:Y:S02]  /*12820*/  HADD2.F32 R4, -RZ, R14.H1_H1 ;  /* 0x3000000eff047230 */ /* 0x000fe40000004100 */
[----:B------:R-:W-:Y:S02]  /*12830*/  HADD2.F32 R6, -RZ, R39.H0_H0 ;  /* 0x20000027ff067230 */ /* 0x000fe40000004100 */
[----:B------:R-:W-:Y:S02]  /*12840*/  HADD2.F32 R3, -RZ, R7.H1_H1 ;  /* 0x30000007ff037230 */ /* 0x000fe40000004100 */
[----:B------:R-:W-:Y:S01]  /*12850*/  FMUL.FTZ R37, R4, R15 ;  /* 0x0000000f04257220 */ /* 0x000fe20000410000 */
[----:B------:R-:W-:-:S02]  /*12860*/  HADD2.F32 R34, -RZ, R34.H0_H0 ;  /* 0x20000022ff227230 */ /* 0x000fc40000004100 */
        /* <DEDUP_REMOVED lines=18> */
.L_x_2820:
[----:B------:R-:W-:Y:S05]  /*12990*/  BSYNC B1 ;  /* 0x0000000000017941 */ /* 0x000fea0003800000 */
.L_x_2819:
[----:B------:R-:W-:Y:S04]  /*129a0*/  BSSY B1, `(.L_x_2821) ;  /* 0x0000078000017945 */ /* 0x000fe80003800000 */
[----:B------:R-:W-:Y:S05]  /*129b0*/  @P2 BRA `(.L_x_2822) ;  /* 0x0000000400d82947 */ /* 0x000fea0003800000 */
[----:B0123--:R-:W0:Y:S01]  /*129c0*/  LDS.128 R4, [R0+0x16400] ;  /* 0x0164000000047984 */ /* 0x00fe220000000c00 */
[----:B----45:R-:W-:Y:S02]  /*129d0*/  SHF.R.U32.HI R14, RZ, 0x8, R30 ;  /* 0x00000008ff0e7819 */ /* 0x030fe4000001161e */
[----:B------:R-:W-:Y:S02]  /*129e0*/  SHF.R.U32.HI R32, RZ, 0x8, R31 ;  /* 0x00000008ff207819 */ /* 0x000fe4000001161f */
[----:B------:R-:W-:Y:S02]  /*129f0*/  LOP3.LUT R3, R30, 0xff, RZ, 0xc0, !PT ;  /* 0x000000ff1e037812 */ /* 0x000fe400078ec0ff */
[----:B------:R-:W-:Y:S02]  /*12a00*/  LOP3.LUT R14, R14, 0xff, RZ, 0xc0, !PT ;  /* 0x000000ff0e0e7812 */ /* 0x000fe400078ec0ff */
[----:B------:R-:W-:Y:S02]  /*12a10*/  SHF.R.U32.HI R35, RZ, 0x8, R29 ;  /* 0x00000008ff237819 */ /* 0x000fe4000001161d */
[----:B------:R-:W-:-:S02]  /*12a20*/  LOP3.LUT R15, R31, 0xff, RZ, 0xc0, !PT ;  /* 0x000000ff1f0f7812 */ /* 0x000fc400078ec0ff */
[----:B------:R-:W-:Y:S02]  /*12a30*/  LOP3.LUT R32, R32, 0xff, RZ, 0xc0, !PT ;  /* 0x000000ff20207812 */ /* 0x000fe400078ec0ff */
[----:B------:R-:W-:Y:S02]  /*12a40*/  PRMT R3, R14, 0x7604, R3 ;  /* 0x000076040e037816 */ /* 0x000fe40000000003 */
[----:B------:R-:W-:Y:S02]  /*12a50*/  SHF.R.U32.HI R37, RZ, 0x10, R29 ;  /* 0x00000010ff257819 */ /* 0x000fe4000001161d */
[----:B------:R-:W-:Y:S02]  /*12a60*/  SHF.R.U32.HI R14, RZ, 0x8, R28 ;  /* 0x00000008ff0e7819 */ /* 0x000fe4000001161c */
[----:B------:R-:W-:Y:S01]  /*12a70*/  SHF.R.U32.HI R36, RZ, 0x10, R31 ;  /* 0x00000010ff247819 */ /* 0x000fe2000001161f */
[----:B------:R-:W-:Y:S01]  /*12a80*/  IMAD.U32 R37, R37, 0x10000, RZ ;  /* 0x0001000025257824 */ /* 0x000fe200078e00ff */
[----:B------:R-:W-:-:S02]  /*12a90*/  LOP3.LUT R34, R29, 0xff, RZ, 0xc0, !PT ;  /* 0x000000ff1d227812 */ /* 0x000fc400078ec0ff */
[----:B------:R-:W-:Y:S02]  /*12aa0*/  LOP3.LUT R35, R35, 0xff, RZ, 0xc0, !PT ;  /* 0x000000ff23237812 */ /* 0x000fe400078ec0ff */
[----:B------:R-:W-:Y:S02]  /*12ab0*/  PRMT R15, R32, 0x7604, R15 ;  /* 0x00007604200f7816 */ /* 0x000fe4000000000f */
[----:B------:R-:W-:Y:S02]  /*12ac0*/  LOP3.LUT R32, R28, 0xff, RZ, 0xc0, !PT ;  /* 0x000000ff1c207812 */ /* 0x000fe400078ec0ff */
[----:B------:R-:W-:Y:S02]  /*12ad0*/  LOP3.LUT R33, R14, 0xff, RZ, 0xc0, !PT ;  /* 0x000000ff0e217812 */ /* 0x000fe400078ec0ff */
[----:B------:R-:W-:Y:S02]  /*12ae0*/  SHF.L.U32 R14, R36, 0x10, RZ ;  /* 0x00000010240e7819 */ /* 0x000fe400000006ff */
[----:B------:R-:W-:-:S02]  /*12af0*/  PRMT R34, R35, 0x7604, R34 ;  /* 0x0000760423227816 */ /* 0x000fc40000000022 */
[----:B------:R-:W-:Y:S02]  /*12b00*/  PRMT R35, R33, 0x7604, R32 ;  /* 0x0000760421237816 */ /* 0x000fe40000000020 */
[----:B------:R-:W-:Y:S02]  /*12b10*/  LOP3.LUT R33, R15, 0xff0000, R14, 0xf8, !PT ;  /* 0x00ff00000f217812 */ /* 0x000fe400078ef80e */
[----:B------:R-:W-:Y:S02]  /*12b20*/  LOP3.LUT R37, R34, 0xff0000, R37, 0xf8, !PT ;  /* 0x00ff000022257812 */ /* 0x000fe400078ef825 */
[----:B------:R-:W-:Y:S02]  /*12b30*/  LOP3.LUT R33, R33, 0xff000000, R31, 0xf8, !PT ;  /* 0xff00000021217812 */ /* 0x000fe400078ef81f */
[----:B------:R-:W-:Y:S02]  /*12b40*/  LOP3.LUT R37, R37, 0xff000000, R29, 0xf8, !PT ;  /* 0xff00000025257812 */ /* 0x000fe400078ef81d */
[----:B------:R-:W-:-:S02]  /*12b50*/  LOP3.LUT R15, R3, 0xff0000, R30, 0xf8, !PT ;  /* 0x00ff0000030f7812 */ /* 0x000fc400078ef81e */
[-C--:B0-----:R-:W-:Y:S02]  /*12b60*/  F2FP.F16.E4M3.UNPACK_B R3, R6.reuse.H1 ;  /* 0x00000006ff03723e */ /* 0x081fe400030006ff */
        /* <DEDUP_REMOVED lines=91> */
.L_x_2822:
[----:B------:R-:W-:Y:S05]  /*13120*/  BSYNC B1 ;  /* 0x0000000000017941 */ /* 0x000fea0003800000 */
.L_x_2821:
        /* <DEDUP_REMOVED lines=43> */
[----:B0123--:R-:W0:Y:S02]  /*133e0*/  LDS.128 R4, [R41+0x2000] ;  /* 0x0020000029047984 */ /* 0x00fe240000000c00 */
        /* <DEDUP_REMOVED lines=81> */
.L_x_2824:
[----:B------:R-:W-:Y:S05]  /*13900*/  BSYNC B1 ;  /* 0x0000000000017941 */ /* 0x000fea0003800000 */
.L_x_2823:
[----:B------:R-:W-:Y:S04]  /*13910*/  BSSY B1, `(.L_x_2825) ;  /* 0x0000078000017945 */ /* 0x000fe80003800000 */
[----:B------:R-:W-:Y:S05]  /*13920*/  @P4 BRA `(.L_x_2826) ;  /* 0x0000000400d84947 */ /* 0x000fea0003800000 */
[----:B0123--:R-:W0:Y:S01]  /*13930*/  LDS.128 R4, [R0+0x18400] ;  /* 0x0184000000047984 */ /* 0x00fe220000000c00 */
        /* <DEDUP_REMOVED lines=35> */
[-C--:B------:R-:W-:Y:S01]  /*13b70*/  F2FP.F16.E4M3.UNPACK_B R14, R7.reuse ;  /* 0x00000007ff0e723e */ /* 0x080fe200020006ff */
[----:B------:R-:W-:Y:S01]  /*13b80*/  HADD2.F32 R21, -RZ, R20.H1_H1 ;  /* 0x30000014ff157230 */ /* 0x000fe20000004100 */
[----:B------:R-:W-:Y:S01]  /*13b90*/  F2FP.F16.E4M3.UNPACK_B R15, R7.H1 ;  /* 0x00000007ff0f723e */ /* 0x000fe200030006ff */
[----:B------:R-:W-:-:S02]  /*13ba0*/  HADD2.F32 R26, -RZ, R26.H0_H0 ;  /* 0x2000001aff1a7230 */ /* 0x000fc40000004100 */
[CC--:B------:R-:W-:Y:S01]  /*13bb0*/  FMUL.FTZ R30, R12.reuse, R28.reuse ;  /* 0x0000001c0c1e7220 */ /* 0x0c0fe20000410000 */
[----:B------:R-:W-:Y:S01]  /*13bc0*/  F2FP.F16.E4M3.UNPACK_B R7, R5 ;  /* 0x00000005ff07723e */ /* 0x000fe200020006ff */
[----:B------:R-:W-:Y:S01]  /*13bd0*/  FMUL.FTZ R31, R12, R21 ;  /* 0x000000150c1f7220 */ /* 0x000fe20000410000 */
[----:B------:R-:W-:Y:S01]  /*13be0*/  F2FP.F16.E4M3.UNPACK_B R12, R5.H1 ;  /* 0x00000005ff0c723e */ /* 0x000fe200030006ff */
[----:B------:R-:W-:Y:S02]  /*13bf0*/  HADD2.F32 R5, -RZ, R6.H1_H1 ;  /* 0x30000006ff057230 */ /* 0x000fe40000004100 */
[C---:B------:R-:W-:Y:S01]  /*13c00*/  FFMA.FTZ R32, R13.reuse, R21, -R30 ;  /* 0x000000150d207223 */ /* 0x040fe2000001081e */
[----:B------:R-:W-:Y:S02]  /*13c10*/  HADD2.F32 R20, -RZ, R20.H0_H0 ;  /* 0x20000014ff147230 */ /* 0x000fe40000004100 */
[----:B------:R-:W-:Y:S01]  /*13c20*/  FFMA.FTZ R33, R13, R28, R31 ;  /* 0x0000001c0d217223 */ /* 0x000fe2000001001f */
[----:B------:R-:W-:Y:S01]  /*13c30*/  HADD2.F32 R6, -RZ, R6.H0_H0 ;  /* 0x20000006ff067230 */ /* 0x000fe20000004100 */
[----:B------:R-:W-:Y:S01]  /*13c40*/  F2FP.F16.E4M3.UNPACK_B R29, R29.H1 ;  /* 0x0000001dff1d723e */ /* 0x000fe200030006ff */
[C---:B------:R-:W-:Y:S01]  /*13c50*/  FMUL.FTZ R13, R5.reuse, R26 ;  /* 0x0000001a050d7220 */ /* 0x040fe20000410000 */
[----:B------:R-:W-:Y:S01]  /*13c60*/  F2FP.F16.E4M3.UNPACK_B R25, R25.H1 ;  /* 0x00000019ff19723e */ /* 0x000fe200030006ff */
[----:B------:R-:W-:Y:S01]  /*13c70*/  FMUL.FTZ R31, R5, R20 ;  /* 0x00000014051f7220 */ /* 0x000fe20000410000 */
[----:B------:R-:W-:-:S02]  /*13c80*/  HADD2.F32 R5, -RZ, R14.H1_H1 ;  /* 0x3000000eff057230 */ /* 0x000fc40000004100 */
        /* <DEDUP_REMOVED lines=64> */
.L_x_2826:
[----:B------:R-:W-:Y:S05]  /*14090*/  BSYNC B1 ;  /* 0x0000000000017941 */ /* 0x000fea0003800000 */
.L_x_2825:
[----:B------:R-:W-:Y:S05]  /*140a0*/  @P5 BRA `(.L_x_2816) ;  /* 0x0000003c00805947 */ /* 0x000fea0003800000 */
[----:B-----5:R-:W1:Y:S01]  /*140b0*/  LDL R31, [R1+0x18] ;  /* 0x00001800011f7983 */ /* 0x020e620000100800 */
[----:B------:R-:W-:Y:S02]  /*140c0*/  SHF.R.U32.HI R12, RZ, 0x8, R11 ;  /* 0x00000008ff0c7819 */ /* 0x000fe4000001160b */
[----:B------:R-:W-:Y:S02]  /*140d0*/  SHF.R.U32.HI R20, RZ, 0x8, R9 ;  /* 0x00000008ff147819 */ /* 0x000fe40000011609 */
[----:B------:R-:W-:Y:S02]  /*140e0*/  LOP3.LUT R13, R11, 0xff, RZ, 0xc0, !PT ;  /* 0x000000ff0b0d7812 */ /* 0x000fe400078ec0ff */
[----:B------:R-:W-:Y:S02]  /*140f0*/  LOP3.LUT R21, R9, 0xff, RZ, 0xc0, !PT ;  /* 0x000000ff09157812 */ /* 0x000fe400078ec0ff */
[----:B------:R-:W-:Y:S02]  /*14100*/  LOP3.LUT R12, R12, 0xff, RZ, 0xc0, !PT ;  /* 0x000000ff0c0c7812 */ /* 0x000fe400078ec0ff */
[----:B------:R-:W-:-:S02]  /*14110*/  LOP3.LUT R20, R20, 0xff, RZ, 0xc0, !PT ;  /* 0x000000ff14147812 */ /* 0x000fc400078ec0ff */
[----:B0-----:R-:W-:Y:S02]  /*14120*/  SHF.R.U32.HI R0, RZ, 0x8, R10 ;  /* 0x00000008ff007819 */ /* 0x001fe4000001160a */
[----:B----4-:R-:W-:Y:S02]  /*14130*/  SHF.R.U32.HI R14, RZ, 0x8, R8 ;  /* 0x00000008ff0e7819 */ /* 0x010fe40000011608 */
        /* <DEDUP_REMOVED lines=32> */
[----:B-123--:R-:W0:Y:S02]  /*14340*/  LDS.128 R4, [R31+0x4000] ;  /* 0x004000001f047984 */ /* 0x00ee240000000c00 */
        /* <DEDUP_REMOVED lines=82> */
.L_x_2810:
[----:B------:R-:W0:Y:S01]  /*14870*/  LDC R20, c[0x0][0x448] ;  /* 0x00011200ff147b82 */ /* 0x000e220000000800 */
[----:B------:R-:W-:Y:S01]  /*14880*/  MOV R6, R26 ;  /* 0x0000001a00067202 */ /* 0x000fe20000000f00 */
[----:B------:R-:W-:Y:S01]  /*14890*/  IMAD.MOV.U32 R4, RZ, RZ, R24 ;  /* 0x000000ffff047224 */ /* 0x000fe200078e0018 */
[----:B------:R-:W-:Y:S01]  /*148a0*/  ULDC.64 UR4, c[0x0][0x3f8] ;  /* 0x0000fe0000047ab9 */ /* 0x000fe20000000a00 */
[----:B------:R-:W-:Y:S01]  /*148b0*/  IMAD.MOV.U32 R7, RZ, RZ, R31 ;  /* 0x000000ffff077224 */ /* 0x000fe200078e001f */
[----:B------:R-:W-:Y:S01]  /*148c0*/  ULDC.64 UR6, c[0x0][0x408] ;  /* 0x0001020000067ab9 */ /* 0x000fe20000000a00 */
        /* <DEDUP_REMOVED lines=26> */
.L_x_3093:
        /* <DEDUP_REMOVED lines=28> */
[----:B--2---:R-:W-:Y:S01]  /*14c30*/  @!P2 IADD3 R40, P3, R16, R21, RZ ;  /* 0x000000151028a210 */ /* 0x004fe20007f7e0ff */
[----:B------:R-:W-:Y:S02]  /*14c40*/  @!P1 IMAD.SHL.U32 R46, R192, 0x10, RZ ;  /* 0x00000010c02e9824 */ /* 0x000fe400078e00ff */
[----:B------:R-:W-:-:S02]  /*14c50*/  @!P0 IMAD.SHL.U32 R48, R193, 0x10, RZ ;  /* 0x00000010c1308824 */ /* 0x000fc400078e00ff */
[----:B-1----:R-:W-:Y:S01]  /*14c60*/  @!P2 IMAD.X R41, R3, 0x1, R17, P3 ;  /* 0x000000010329a824 */ /* 0x002fe200018e0611 */
[----:B------:R-:W-:Y:S02]  /*14c70*/  @!P1 SHF.R.S32.HI R0, RZ, 0x1f, R46 ;  /* 0x0000001fff009819 */ /* 0x000fe4000001142e */
[C---:B------:R-:W-:Y:S02]  /*14c80*/  @!P1 IADD3 R42, P5, R46.reuse, R21, RZ ;  /* 0x000000152e2a9210 */ /* 0x040fe40007fbe0ff */
[----:B----4-:R-:W-:Y:S02]  /*14c90*/  @!P1 IADD3 R46, P4, R46, R39, RZ ;  /* 0x000000272e2e9210 */ /* 0x010fe40007f9e0ff */
[----:B------:R-:W-:Y:S02]  /*14ca0*/  CS2R R10, SRZ ;  /* 0x00000000000a7805 */ /* 0x000fe4000001ff00 */
[----:B------:R-:W-:Y:S02]  /*14cb0*/  @!P0 IADD3 R38, P3, R48, R21, RZ ;  /* 0x0000001530268210 */ /* 0x000fe40007f7e0ff */
[----:B------:R-:W-:-:S02]  /*14cc0*/  CS2R R32, SRZ ;  /* 0x0000000000207805 */ /* 0x000fc4000001ff00 */
[----:B------:R-:W-:Y:S01]  /*14cd0*/  @!P0 SHF.R.S32.HI R8, RZ, 0x1f, R48 ;  /* 0x0000001fff088819 */ /* 0x000fe20000011430 */
[----:B---3--:R-:W-:Y:S01]  /*14ce0*/  @!P1 IMAD.X R47, R37, 0x1, R0, P4 ;  /* 0x00000001252f9824 */ /* 0x008fe200020e0600 */
        /* <DEDUP_REMOVED lines=16> */
.L_x_2829:
[----:B------:R-:W-:Y:S05]  /*14df0*/  BSYNC B1 ;  /* 0x0000000000017941 */ /* 0x000fea0003800000 */
.L_x_2828:
[----:B------:R-:W-:Y:S01]  /*14e00*/  ULEA.HI UR4, UR37, UR37, URZ, 0x1 ;  /* 0x0000002525047291 */ /* 0x000fe2000f8f083f */
[----:B-1----:R-:W-:Y:S01]  /*14e10*/  VIADDMNMX R3, R45, -R214, 0x80, PT ;  /* 0x000000802d037446 */ /* 0x002fe200038009d6 */
[----:B------:R-:W-:Y:S02]  /*14e20*/  BSSY B1, `(.L_x_2830) ;  /* 0x0000008000017945 */ /* 0x000fe40003800000 */
[----:B------:R-:W-:Y:S01]  /*14e30*/  ULOP3.LUT UR4, UR4, 0xfffffffe, URZ, 0xc0, !UPT ;  /* 0xfffffffe04047892 */ /* 0x000fe2000f8ec03f */
[----:B------:R-:W-:-:S03]  /*14e40*/  ISETP.GE.AND P1, PT, R198, R3, PT ;  /* 0x00000003c600720c */ /* 0x000fc60003f26270 */
[----:B------:R-:W-:-:S06]  /*14e50*/  UIADD3 UR4, UR37, -UR4, URZ ;  /* 0x8000000425047290 */ /* 0x000fcc000fffe03f */
[----:B0-2---:R-:W-:-:S05]  /*14e60*/  IMAD.U32 R21, RZ, RZ, UR4 ;  /* 0x00000004ff157e24 */ /* 0x005fca000f8e00ff */
[----:B------:R-:W-:-:S04]  /*14e70*/  SHF.L.U32 R21, R21, 0x1f, RZ ;  /* 0x0000001f15157819 */ /* 0x000fc800000006ff */
[----:B------:R-:W0:Y:S02]  /*14e80*/  SYNCS.PHASECHK.TRANS64.TRYWAIT P0, [R18+URZ+0x29800], R21 ;  /* 0x02980015120075a7 */ /* 0x000e24000800017f */
[----:B0-----:R-:W-:Y:S05]  /*14e90*/  @!P0 BRA `(.L_x_2831) ;  /* 0x000001c000388947 */ /* 0x001fea0003800000 */
.L_x_3094:
[----:B------:R-:W-:Y:S05]  /*14ea0*/  BSYNC B1 ;  /* 0x0000000000017941 */ /* 0x000fea0003800000 */
.L_x_2830:
[----:B------:R-:W-:Y:S05]  /*14eb0*/  @P1 BRA `(.L_x_2816) ;  /* 0x0000002c00fc1947 */ /* 0x000fea0003800000 */
[----:B------:R-:W1:Y:S01]  /*14ec0*/  LDC R3, c[0x0][0x3f4] ;  /* 0x0000fd00ff037b82 */ /* 0x000e620000000800 */
[C---:B------:R-:W-:Y:S01]  /*14ed0*/  VIADD R0, R16.reuse, 0x20 ;  /* 0x0000002010007836 */ /* 0x040fe20000000000 */
[C---:B------:R-:W-:Y:S01]  /*14ee0*/  IADD3 R20, R16.reuse, 0x40, RZ ;  /* 0x0000004010147810 */ /* 0x040fe20007ffe0ff */
[----:B------:R-:W-:Y:S01]  /*14ef0*/  BSSY B1, `(.L_x_2832) ;  /* 0x0000101000017945 */ /* 0x000fe20003800000 */
[-C--:B-1----:R-:W-:Y:S02]  /*14f00*/  ISETP.GE.AND P0, PT, R16, R3.reuse, PT ;  /* 0x000000031000720c */ /* 0x082fe40003f06270 */
[-C--:B------:R-:W-:Y:S02]  /*14f10*/  ISETP.GE.AND P1, PT, R0, R3.reuse, PT ;  /* 0x000000030000720c */ /* 0x080fe40003f26270 */
[----:B------:R-:W-:-:S09]  /*14f20*/  ISETP.GE.AND P2, PT, R20, R3, PT ;  /* 0x000000031400720c */ /* 0x000fd20003f46270 */
[----:B------:R-:W-:Y:S05]  /*14f30*/  @P0 BRA `(.L_x_2833) ;  /* 0x0000000c00f00947 */ /* 0x000fea0003800000 */
[----:B------:R-:W2:Y:S01]  /*14f40*/  LDL R68, [R1+0x48] ;  /* 0x0000480001447983 */ /* 0x000ea20000100800 */
[----:B------:R-:W1:Y:S01]  /*14f50*/  S2R R36, SR_TID.X ;  /* 0x0000000000247919 */ /* 0x000e620000002100 */
[----:B-----5:R-:W-:Y:S02]  /*14f60*/  SHF.R.U32.HI R0, RZ, 0x8, R24 ;  /* 0x00000008ff007819 */ /* 0x020fe40000011618 */
[----:B------:R-:W-:Y:S02]  /*14f70*/  LOP3.LUT R20, R24, 0xff, RZ, 0xc0, !PT ;  /* 0x000000ff18147812 */ /* 0x000fe400078ec0ff */
[----:B0-----:R-:W-:-:S04]  /*14f80*/  LOP3.LUT R21, R0, 0xff, RZ, 0xc0, !PT ;  /* 0x000000ff00157812 */ /* 0x001fc800078ec0ff */
[----:B------:R-:W-:Y:S01]  /*14f90*/  PRMT R45, R21, 0x7604, R20 ;  /* 0x00007604152d7816 */ /* 0x000fe20000000014 */
[----:B-1----:R-:W-:-:S05]  /*14fa0*/  VIADD R38, R36, 0xffffff80 ;  /* 0xffffff8024267836 */ /* 0x002fca0000000000 */
[----:B------:R-:W-:-:S04]  /*14fb0*/  LEA.HI R40, R38, R38, RZ, 0x1 ;  /* 0x0000002626287211 */ /* 0x000fc800078f08ff */
[----:B------:R-:W-:-:S05]  /*14fc0*/  LOP3.LUT R40, R40, 0xfffffffe, RZ, 0xc0, !PT ;  /* 0xfffffffe28287812 */ /* 0x000fca00078ec0ff */
[----:B------:R-:W-:-:S05]  /*14fd0*/  IMAD.IADD R40, R38, 0x1, -R40 ;  /* 0x0000000126287824 */ /* 0x000fca00078e0a28 */
[----:B------:R-:W-:-:S04]  /*14fe0*/  LEA.HI R0, R3, R40, RZ, 0x1c ;  /* 0x0000002803007211 */ /* 0x000fc800078fe0ff */
[----:B------:R-:W-:-:S04]  /*14ff0*/  SHF.R.S32.HI R21, RZ, 0x1f, R0 ;  /* 0x0000001fff157819 */ /* 0x000fc80000011400 */
[----:B------:R-:W-:Y:S01]  /*15000*/  LEA.HI R20, R21, R0, RZ, 0x2 ;  /* 0x0000000015147211 */ /* 0x000fe200078f10ff */
[----:B------:R-:W-:-:S04]  /*15010*/  IMAD.SHL.U32 R21, R0, 0x10, RZ ;  /* 0x0000001000157824 */ /* 0x000fc800078e00ff */
[----:B------:R-:W-:Y:S01]  /*15020*/  IMAD.SHL.U32 R20, R20, 0x800, RZ ;  /* 0x0000080014147824 */ /* 0x000fe200078e00ff */
[----:B------:R-:W-:Y:S02]  /*15030*/  LOP3.LUT R0, R208, 0x30, R21, 0xf8, !PT ;  /* 0x00000030d0007812 */ /* 0x000fe400078ef815 */
[----:B---3--:R-:W-:Y:S02]  /*15040*/  SHF.R.U32.HI R37, RZ, 0x8, R25 ;  /* 0x00000008ff257819 */ /* 0x008fe40000011619 */
[----:B----4-:R-:W-:Y:S02]  /*15050*/  SHF.R.U32.HI R39, RZ, 0x8, R26 ;  /* 0x00000008ff277819 */ /* 0x010fe4000001161a */
        /* <DEDUP_REMOVED lines=22> */
[----:B------:R-:W-:Y:S02]  /*151c0*/  LOP3.LUT R52, R7, 0xff, RZ, 0xc0, !PT ;  /* 0x000000ff07347812 */ /* 0x000fe400078ec0ff */
        /* <DEDUP_REMOVED lines=8> */
[----:B------:R-:W-:Y:S01]  /*15250*/  LOP3.LUT R50, R50, 0xff, RZ, 0xc0, !PT ;  /* 0x000000ff32327812 */ /* 0x000fe200078ec0ff */
[----:B------:R-:W-:Y:S02]  /*15260*/  IMAD.U32 R53, R53, 0x10000, RZ ;  /* 0x0001000035357824 */ /* 0x000fe400078e00ff */
[----:B------:R-:W-:Y:S01]  /*15270*/  IMAD.U32 R21, R21, 0x10000, RZ ;  /* 0x0001000015157824 */ /* 0x000fe200078e00ff */
[----:B------:R-:W-:Y:S02]  /*15280*/  PRMT R57, R50, 0x7604, R49 ;  /* 0x0000760432397816 */ /* 0x000fe40000000031 */
[----:B------:R-:W-:Y:S02]  /*15290*/  SHF.R.U32.HI R49, RZ, 0x10, R27 ;  /* 0x00000010ff317819 */ /* 0x000fe4000001161b */
[----:B------:R-:W-:-:S02]  /*152a0*/  LOP3.LUT R55, R48, 0xff0000, R53, 0xf8, !PT ;  /* 0x00ff000030377812 */ /* 0x000fc400078ef835 */
[----:B------:R-:W-:Y:S02]  /*152b0*/  LOP3.LUT R45, R45, 0xff0000, R24, 0xf8, !PT ;  /* 0x00ff00002d2d7812 */ /* 0x000fe400078ef818 */
[----:B------:R-:W-:Y:S02]  /*152c0*/  SHF.L.U32 R49, R49, 0x10, RZ ;  /* 0x0000001031317819 */ /* 0x000fe400000006ff */
[----:B------:R-:W-:Y:S02]  /*152d0*/  LOP3.LUT R21, R46, 0xff0000, R21, 0xf8, !PT ;  /* 0x00ff00002e157812 */ /* 0x000fe400078ef815 */
[----:B------:R-:W-:Y:S02]  /*152e0*/  LOP3.LUT R47, R47, 0xff0000, R26, 0xf8, !PT ;  /* 0x00ff00002f2f7812 */ /* 0x000fe400078ef81a */
[----:B------:R-:W-:Y:S02]  /*152f0*/  LOP3.LUT R55, R55, 0xff000000, R5, 0xf8, !PT ;  /* 0xff00000037377812 */ /* 0x000fe400078ef805 */
[----:B------:R-:W-:-:S02]  /*15300*/  SHF.R.U32.HI R59, RZ, 0x10, R7 ;  /* 0x00000010ff3b7819 */ /* 0x000fc40000011607 */
[----:B------:R-:W-:Y:S02]  /*15310*/  LOP3.LUT R45, R45, 0xff000000, R24, 0xf8, !PT ;  /* 0xff0000002d2d7812 */ /* 0x000fe400078ef818 */
[----:B------:R-:W-:Y:S02]  /*15320*/  LOP3.LUT R49, R20, 0xff0000, R49, 0xf8, !PT ;  /* 0x00ff000014317812 */ /* 0x000fe400078ef831 */
[----:B------:R-:W-:Y:S02]  /*15330*/  LOP3.LUT R24, R21, 0xff000000, R25, 0xf8, !PT ;  /* 0xff00000015187812 */ /* 0x000fe400078ef819 */
[----:B------:R-:W-:Y:S02]  /*15340*/  LOP3.LUT R21, R57, 0xff0000, R6, 0xf8, !PT ;  /* 0x00ff000039157812 */ /* 0x000fe400078ef806 */
[----:B------:R-:W-:Y:S02]  /*15350*/  LOP3.LUT R20, R47, 0xff000000, R26, 0xf8, !PT ;  /* 0xff0000002f147812 */ /* 0x000fe400078ef81a */
[----:B------:R-:W-:-:S02]  /*15360*/  F2FP.F16.E4M3.UNPACK_B R54, R55 ;  /* 0x00000037ff36723e */ /* 0x000fc400020006ff */
[----:B0-----:R-:W-:Y:S01]  /*15370*/  F2FP.F16.E4M3.UNPACK_B R26, R41 ;  /* 0x00000029ff1a723e */ /* 0x001fe200020006ff */
[----:B------:R-:W-:Y:S01]  /*15380*/  IMAD.U32 R59, R59, 0x10000, RZ ;  /* 0x000100003b3b7824 */ /* 0x000fe200078e00ff */
[----:B------:R-:W-:Y:S02]  /*15390*/  LOP3.LUT R53, R49, 0xff000000, R27, 0xf8, !PT ;  /* 0xff00000031357812 */ /* 0x000fe400078ef81b */
[----:B------:R-:W-:Y:S02]  /*153a0*/  LOP3.LUT R51, R51, 0xff0000, R4, 0xf8, !PT ;  /* 0x00ff000033337812 */ /* 0x000fe400078ef804 */
[----:B------:R-:W-:Y:S02]  /*153b0*/  LOP3.LUT R5, R21, 0xff000000, R6, 0xf8, !PT ;  /* 0xff00000015057812 */ /* 0x000fe400078ef806 */
[----:B------:R-:W-:Y:S01]  /*153c0*/  F2FP.F16.E4M3.UNPACK_B R27, R24 ;  /* 0x00000018ff1b723e */ /* 0x000fe200020006ff */
[----:B------:R-:W-:Y:S01]  /*153d0*/  HADD2.F32 R6, -RZ, R26.H0_H0 ;  /* 0x2000001aff067230 */ /* 0x000fe20000004100 */
[----:B------:R-:W-:-:S02]  /*153e0*/  LOP3.LUT R59, R52, 0xff0000, R59, 0xf8, !PT ;  /* 0x00ff0000343b7812 */ /* 0x000fc400078ef83b */
[----:B------:R-:W-:Y:S02]  /*153f0*/  LOP3.LUT R57, R51, 0xff000000, R4, 0xf8, !PT ;  /* 0xff00000033397812 */ /* 0x000fe400078ef804 */
[-C--:B------:R-:W-:Y:S02]  /*15400*/  F2FP.F16.E4M3.UNPACK_B R51, R43.reuse ;  /* 0x0000002bff33723e */ /* 0x080fe400020006ff */
[----:B------:R-:W-:Y:S02]  /*15410*/  F2FP.F16.E4M3.UNPACK_B R52, R43.H1 ;  /* 0x0000002bff34723e */ /* 0x000fe400030006ff */
[-C--:B------:R-:W-:Y:S02]  /*15420*/  F2FP.F16.E4M3.UNPACK_B R43, R40.reuse ;  /* 0x00000028ff2b723e */ /* 0x080fe400020006ff */
[----:B------:R-:W-:Y:S02]  /*15430*/  F2FP.F16.E4M3.UNPACK_B R50, R40.H1 ;  /* 0x00000028ff32723e */ /* 0x000fe400030006ff */
[----:B------:R-:W-:-:S02]  /*15440*/  F2FP.F16.E4M3.UNPACK_B R41, R41.H1 ;  /* 0x00000029ff29723e */ /* 0x000fc400030006ff */
[----:B------:R-:W-:Y:S01]  /*15450*/  F2FP.F16.E4M3.UNPACK_B R55, R55.H1 ;  /* 0x00000037ff37723e */ /* 0x000fe200030006ff */
[----:B------:R-:W-:Y:S01]  /*15460*/  HADD2.F32 R26, -RZ, R26.H1_H1 ;  /* 0x3000001aff1a7230 */ /* 0x000fe20000004100 */
[----:B------:R-:W-:Y:S01]  /*15470*/  LOP3.LUT R58, R59, 0xff000000, R7, 0xf8, !PT ;  /* 0xff0000003b3a7812 */ /* 0x000fe200078ef807 */
[----:B------:R-:W-:-:S05]  /*15480*/  HADD2.F32 R59, -RZ, R54.H1_H1 ;  /* 0x30000036ff3b7230 */ /* 0x000fca0000004100 */
[----:B------:R-:W-:Y:S01]  /*15490*/  FMUL.FTZ R61, R26, R59 ;  /* 0x0000003b1a3d7220 */ /* 0x000fe20000410000 */
[----:B--2---:R-:W0:Y:S02]  /*154a0*/  LDS.128 R36, [R68+0x14400] ;  /* 0x0144000044247984 */ /* 0x004e240000000c00 */
[----:B0-----:R-:W-:Y:S02]  /*154b0*/  F2FP.F16.E4M3.UNPACK_B R21, R37 ;  /* 0x00000025ff15723e */ /* 0x001fe400020006ff */
[-C--:B------:R-:W-:Y:S02]  /*154c0*/  F2FP.F16.E4M3.UNPACK_B R48, R39.reuse ;  /* 0x00000027ff30723e */ /* 0x080fe400020006ff */
[----:B------:R-:W-:Y:S01]  /*154d0*/  F2FP.F16.E4M3.UNPACK_B R49, R39.H1 ;  /* 0x00000027ff31723e */ /* 0x000fe200030006ff */
[----:B------:R-:W-:Y:S01]  /*154e0*/  HADD2.F32 R39, -RZ, R54.H0_H0 ;  /* 0x20000036ff277230 */ /* 0x000fe20000004100 */
[-C--:B------:R-:W-:Y:S02]  /*154f0*/  F2FP.F16.E4M3.UNPACK_B R46, R36.reuse ;  /* 0x00000024ff2e723e */ /* 0x080fe400020006ff */
[----:B------:R-:W-:Y:S01]  /*15500*/  F2FP.F16.E4M3.UNPACK_B R47, R36.H1 ;  /* 0x00000024ff2f723e */ /* 0x000fe200030006ff */
[----:B------:R-:W-:-:S02]  /*15510*/  HADD2.F32 R36, -RZ, R27.H0_H0 ;  /* 0x2000001bff247230 */ /* 0x000fc40000004100 */
[C---:B------:R-:W-:Y:S01]  /*15520*/  FMUL.FTZ R40, R6.reuse, R39 ;  /* 0x0000002706287220 */ /* 0x040fe20000410000 */
[----:B------:R-:W-:Y:S02]  /*15530*/  HADD2.F32 R25, -RZ, R21.H0_H0 ;  /* 0x20000015ff197230 */ /* 0x000fe40000004100 */
[----:B------:R-:W-:-:S03]  /*15540*/  FMUL.FTZ R56, R6, R36 ;  /* 0x0000002406387220 */ /* 0x000fc60000410000 */
[C---:B------:R-:W-:Y:S01]  /*15550*/  FFMA.FTZ R6, R25.reuse, R36, -R40 ;  /* 0x0000002419067223 */ /* 0x040fe20000010828 */
[----:B------:R-:W-:Y:S01]  /*15560*/  F2FP.F16.E4M3.UNPACK_B R36, R24.H1 ;  /* 0x00000018ff24723e */ /* 0x000fe200030006ff */
[----:B------:R-:W-:Y:S01]  /*15570*/  FFMA.FTZ R25, R25, R39, R56 ;  /* 0x0000002719197223 */ /* 0x000fe20000010038 */
[----:B------:R-:W-:Y:S01]  /*15580*/  F2FP.F16.E4M3.UNPACK_B R37, R37.H1 ;  /* 0x00000025ff25723e */ /* 0x000fe200030006ff */
[----:B------:R-:W-:Y:S02]  /*15590*/  HADD2.F32 R39, -RZ, R27.H1_H1 ;  /* 0x3000001bff277230 */ /* 0x000fe40000004100 */
[----:B------:R-:W-:Y:S02]  /*155a0*/  HADD2.F32 R24, -RZ, R21.H1_H1 ;  /* 0x30000015ff187230 */ /* 0x000fe40000004100 */
[----:B------:R-:W-:Y:S02]  /*155b0*/  HADD2.F32 R54, -RZ, R55.H0_H0 ;  /* 0x20000037ff367230 */ /* 0x000fe40000004100 */
[----:B------:R-:W-:-:S02]  /*155c0*/  HADD2.F32 R21, -RZ, R41.H0_H0 ;  /* 0x20000029ff157230 */ /* 0x000fc40000004100 */
[--C-:B------:R-:W-:Y:S02]  /*155d0*/  HADD2.F32 R40, -RZ, R36.reuse.H0_H0 ;  /* 0x20000024ff287230 */ /* 0x100fe40000004100 */
[-C--:B------:R-:W-:Y:S01]  /*155e0*/  FMUL.FTZ R26, R26, R39.reuse ;  /* 0x000000271a1a7220 */ /* 0x080fe20000410000 */
[----:B------:R-:W-:Y:S02]  /*155f0*/  HADD2.F32 R27, -RZ, R37.H0_H0 ;  /* 0x20000025ff1b7230 */ /* 0x000fe40000004100 */
[C---:B------:R-:W-:Y:S01]  /*15600*/  FMUL.FTZ R56, R21.reuse, R54 ;  /* 0x0000003615387220 */ /* 0x040fe20000410000 */
[-C--:B------:R-:W-:Y:S01]  /*15610*/  FMUL.FTZ R63, R21, R40.reuse ;  /* 0x00000028153f7220 */ /* 0x080fe20000410000 */
[C---:B------:R-:W-:Y:S01]  /*15620*/  FFMA.FTZ R21, R24.reuse, R39, -R61 ;  /* 0x0000002718157223 */ /* 0x040fe2000001083d */
[----:B------:R-:W-:Y:S01]  /*15630*/  FFMA.FTZ R24, R24, R59, R26 ;  /* 0x0000003b18187223 */ /* 0x000fe2000001001a */
[C---:B------:R-:W-:Y:S01]  /*15640*/  FFMA.FTZ R26, R27.reuse, R40, -R56 ;  /* 0x000000281b1a7223 */ /* 0x040fe20000010838 */
[----:B------:R-:W-:Y:S01]  /*15650*/  F2FP.F16.E4M3.UNPACK_B R59, R58 ;  /* 0x0000003aff3b723e */ /* 0x000fe200020006ff */
[----:B------:R-:W-:Y:S01]  /*15660*/  FFMA.FTZ R27, R27, R54, R63 ;  /* 0x000000361b1b7223 */ /* 0x000fe2000001003f */
[----:B------:R-:W-:Y:S01]  /*15670*/  F2FP.F16.E4M3.UNPACK_B R54, R53 ;  /* 0x00000035ff36723e */ /* 0x000fe200020006ff */
[----:B------:R-:W-:-:S02]  /*15680*/  HADD2.F32 R39, -RZ, R36.H1_H1 ;  /* 0x30000024ff277230 */ /* 0x000fc40000004100 */
[----:B------:R-:W-:Y:S02]  /*15690*/  HADD2.F32 R56, -RZ, R55.H1_H1 ;  /* 0x30000037ff387230 */ /* 0x000fe40000004100 */
[----:B------:R-:W-:Y:S02]  /*156a0*/  HADD2.F32 R36, -RZ, R37.H1_H1 ;  /* 0x30000025ff247230 */ /* 0x000fe40000004100 */
[----:B------:R-:W-:Y:S02]  /*156b0*/  HADD2.F32 R41, -RZ, R41.H1_H1 ;  /* 0x30000029ff297230 */ /* 0x000fe40000004100 */
[----:B------:R-:W-:Y:S02]  /*156c0*/  HADD2.F32 R60, -RZ, R59.H0_H0 ;  /* 0x2000003bff3c7230 */ /* 0x000fe40000004100 */
[----:B------:R-:W-:Y:S02]  /*156d0*/  HADD2.F32 R37, -RZ, R51.H0_H0 ;  /* 0x20000033ff257230 */ /* 0x000fe40000004100 */
[----:B------:R-:W-:-:S02]  /*156e0*/  HADD2.F32 R55, -RZ, R54.H0_H0 ;  /* 0x20000036ff377230 */ /* 0x000fc40000004100 */
[----:B------:R-:W-:Y:S01]  /*156f0*/  FMUL.FTZ R61, R41, R56 ;  /* 0x00000038293d7220 */ /* 0x000fe20000410000 */
[----:B------:R-:W-:Y:S02]  /*15700*/  HADD2.F32 R40, -RZ, R48.H0_H0 ;  /* 0x20000030ff287230 */ /* 0x000fe40000004100 */
[----:B------:R-:W-:Y:S01]  /*15710*/  FMUL.FTZ R63, R37, R60 ;  /* 0x0000003c253f7220 */ /* 0x000fe20000410000 */
[----:B------:R-:W-:Y:S01]  /*15720*/  FMUL.FTZ R41, R41, R39 ;  /* 0x0000002729297220 */ /* 0x000fe20000410000 */
[----:B------:R-:W-:Y:S01]  /*15730*/  FMUL.FTZ R65, R37, R55 ;  /* 0x0000003725417220 */ /* 0x000fe20000410000 */
[----:B------:R-:W-:Y:S01]  /*15740*/  FFMA.FTZ R37, R36, R39, -R61 ;  /* 0x0000002724257223 */ /* 0x000fe2000001083d */
[----:B------:R-:W-:Y:S01]  /*15750*/  FFMA.FTZ R39, R40, R55, -R63 ;  /* 0x0000003728277223 */ /* 0x000fe2000001083f */
[----:B------:R-:W-:Y:S01]  /*15760*/  HADD2.F32 R55, -RZ, R54.H1_H1 ;  /* 0x30000036ff377230 */ /* 0x000fe20000004100 */
[----:B------:R-:W-:Y:S01]  /*15770*/  F2FP.F16.E4M3.UNPACK_B R58, R58.H1 ;  /* 0x0000003aff3a723e */ /* 0x000fe200030006ff */
[----:B------:R-:W-:Y:S01]  /*15780*/  HADD2.F32 R59, -RZ, R59.H1_H1 ;  /* 0x3000003bff3b7230 */ /* 0x000fe20000004100 */
[----:B------:R-:W-:Y:S01]  /*15790*/  F2FP.F16.E4M3.UNPACK_B R54, R53.H1 ;  /* 0x00000035ff36723e */ /* 0x000fe200030006ff */
[----:B------:R-:W-:-:S02]  /*157a0*/  HADD2.F32 R51, -RZ, R51.H1_H1 ;  /* 0x30000033ff337230 */ /* 0x000fc40000004100 */
[----:B------:R-:W-:Y:S01]  /*157b0*/  FFMA.FTZ R40, R40, R60, R65 ;  /* 0x0000003c28287223 */ /* 0x000fe20000010041 */
[----:B------:R-:W-:Y:S02]  /*157c0*/  HADD2.F32 R48, -RZ, R48.H1_H1 ;  /* 0x30000030ff307230 */ /* 0x000fe40000004100 */
[----:B------:R-:W-:Y:S01]  /*157d0*/  FFMA.FTZ R36, R36, R56, R41 ;  /* 0x0000003824247223 */ /* 0x000fe20000010029 */
[----:B------:R-:W-:Y:S02]  /*157e0*/  HADD2.F32 R60, -RZ, R58.H0_H0 ;  /* 0x2000003aff3c7230 */ /* 0x000fe40000004100 */
[C---:B------:R-:W-:Y:S01]  /*157f0*/  FMUL.FTZ R61, R51.reuse, R59 ;  /* 0x0000003b333d7220 */ /* 0x040fe20000410000 */
[----:B------:R-:W-:Y:S02]  /*15800*/  HADD2.F32 R53, -RZ, R52.H0_H0 ;  /* 0x20000034ff357230 */ /* 0x000fe40000004100 */
[----:B------:R-:W-:Y:S02]  /*15810*/  HADD2.F32 R56, -RZ, R54.H0_H0 ;  /* 0x20000036ff387230 */ /* 0x000fe40000004100 */
[----:B------:R-:W-:Y:S01]  /*15820*/  FMUL.FTZ R64, R51, R55 ;  /* 0x0000003733407220 */ /* 0x000fe20000410000 */
[----:B------:R-:W-:-:S02]  /*15830*/  HADD2.F32 R41, -RZ, R49.H0_H0 ;  /* 0x20000031ff297230 */ /* 0x000fc40000004100 */
[C---:B------:R-:W-:Y:S01]  /*15840*/  FFMA.FTZ R62, R48.reuse, R55, -R61 ;  /* 0x00000037303e7223 */ /* 0x040fe2000001083d */
[C---:B------:R-:W-:Y:S01]  /*15850*/  FMUL.FTZ R66, R53.reuse, R60 ;  /* 0x0000003c35427220 */ /* 0x040fe20000410000 */
[----:B------:R-:W-:Y:S01]  /*15860*/  F2FP.F16.E4M3.UNPACK_B R55, R57.H1 ;  /* 0x00000039ff37723e */ /* 0x000fe200030006ff */
[-C--:B------:R-:W-:Y:S01]  /*15870*/  FMUL.FTZ R53, R53, R56.reuse ;  /* 0x0000003835357220 */ /* 0x080fe20000410000 */
[----:B------:R-:W-:Y:S01]  /*15880*/  HADD2.F32 R58, -RZ, R58.H1_H1 ;  /* 0x3000003aff3a7230 */ /* 0x000fe20000004100 */
[----:B------:R-:W-:Y:S01]  /*15890*/  F2FP.F16.E4M3.UNPACK_B R51, R45.H1 ;  /* 0x0000002dff33723e */ /* 0x000fe200030006ff */
[----:B------:R-:W-:Y:S02]  /*158a0*/  HADD2.F32 R52, -RZ, R52.H1_H1 ;  /* 0x30000034ff347230 */ /* 0x000fe40000004100 */
[----:B------:R-:W-:Y:S01]  /*158b0*/  FFMA.FTZ R61, R48, R59, R64 ;  /* 0x0000003b303d7223 */ /* 0x000fe20000010040 */
[C---:B------:R-:W-:Y:S01]  /*158c0*/  FFMA.FTZ R66, R41.reuse, R56, -R66 ;  /* 0x0000003829427223 */ /* 0x040fe20000010842 */
[----:B------:R-:W-:Y:S01]  /*158d0*/  FFMA.FTZ R63, R41, R60, R53 ;  /* 0x0000003c293f7223 */ /* 0x000fe20000010035 */
[----:B------:R-:W-:-:S02]  /*158e0*/  HADD2.F32 R54, -RZ, R54.H1_H1 ;  /* 0x30000036ff367230 */ /* 0x000fc40000004100 */
[----:B------:R-:W-:Y:S01]  /*158f0*/  FMUL.FTZ R60, R52, R58 ;  /* 0x0000003a343c7220 */ /* 0x000fe20000410000 */
[----:B------:R-:W-:Y:S02]  /*15900*/  HADD2.F32 R49, -RZ, R49.H1_H1 ;  /* 0x30000031ff317230 */ /* 0x000fe40000004100 */
[----:B------:R-:W-:Y:S02]  /*15910*/  HADD2.F32 R56, -RZ, R55.H0_H0 ;  /* 0x20000037ff387230 */ /* 0x000fe40000004100 */
[--C-:B------:R-:W-:Y:S02]  /*15920*/  HADD2.F32 R48, -RZ, R50.reuse.H0_H0 ;  /* 0x20000032ff307230 */ /* 0x100fe40000004100 */
[----:B------:R-:W-:Y:S02]  /*15930*/  HADD2.F32 R53, -RZ, R51.H0_H0 ;  /* 0x20000033ff357230 */ /* 0x000fe40000004100 */
[----:B------:R-:W-:Y:S02]  /*15940*/  HADD2.F32 R55, -RZ, R55.H1_H1 ;  /* 0x30000037ff377230 */ /* 0x000fe40000004100 */
[----:B------:R-:W-:-:S02]  /*15950*/  HADD2.F32 R50, -RZ, R50.H1_H1 ;  /* 0x30000032ff327230 */ /* 0x000fc40000004100 */
[----:B------:R-:W-:Y:S02]  /*15960*/  HADD2.F32 R51, -RZ, R51.H1_H1 ;  /* 0x30000033ff337230 */ /* 0x000fe40000004100 */
[-C--:B------:R-:W-:Y:S01]  /*15970*/  FMUL.FTZ R67, R52, R54.reuse ;  /* 0x0000003634437220 */ /* 0x080fe20000410000 */
[--C-:B------:R-:W-:Y:S02]  /*15980*/  HADD2.F32 R41, -RZ, R47.reuse.H0_H0 ;  /* 0x2000002fff297230 */ /* 0x100fe40000004100 */
[----:B------:R-:W-:Y:S01]  /*15990*/  FFMA.FTZ R65, R49, R54, -R60 ;  /* 0x0000003631417223 */ /* 0x000fe2000001083c */
[C---:B------:R-:W-:Y:S01]  /*159a0*/  FMUL.FTZ R52, R48.reuse, R56 ;  /* 0x0000003830347220 */ /* 0x040fe20000410000 */
[----:B------:R-:W-:Y:S01]  /*159b0*/  FMUL.FTZ R59, R48, R53 ;  /* 0x00000035303b7220 */ /* 0x000fe20000410000 */
[----:B------:R-:W-:Y:S02]  /*159c0*/  HADD2.F32 R47, -RZ, R47.H1_H1 ;  /* 0x3000002fff2f7230 */ /* 0x000fe40000004100 */
[C---:B------:R-:W-:Y:S01]  /*159d0*/  FMUL.FTZ R54, R50.reuse, R55 ;  /* 0x0000003732367220 */ /* 0x040fe20000410000 */
[----:B------:R-:W-:Y:S01]  /*159e0*/  F2FP.F16.E4M3.UNPACK_B R57, R57 ;  /* 0x00000039ff39723e */ /* 0x000fe200020006ff */
[----:B------:R-:W-:Y:S01]  /*159f0*/  FMUL.FTZ R50, R50, R51 ;  /* 0x0000003332327220 */ /* 0x000fe20000410000 */
[----:B------:R-:W-:Y:S01]  /*15a00*/  F2FP.F16.E4M3.UNPACK_B R48, R45 ;  /* 0x0000002dff30723e */ /* 0x000fe200020006ff */
[----:B------:R-:W-:Y:S01]  /*15a10*/  FFMA.FTZ R53, R41, R53, -R52 ;  /* 0x0000003529357223 */ /* 0x000fe20000010834 */
[----:B------:R-:W-:-:S02]  /*15a20*/  HADD2.F32 R45, -RZ, R43.H0_H0 ;  /* 0x2000002bff2d7230 */ /* 0x000fc40000004100 */
[----:B------:R-:W-:Y:S01]  /*15a30*/  FFMA.FTZ R60, R47, R55, R50 ;  /* 0x000000372f3c7223 */ /* 0x000fe20000010032 */
[--C-:B------:R-:W-:Y:S02]  /*15a40*/  HADD2.F32 R52, -RZ, R57.reuse.H0_H0 ;  /* 0x20000039ff347230 */ /* 0x100fe40000004100 */
[----:B------:R-:W-:Y:S02]  /*15a50*/  HADD2.F32 R50, -RZ, R48.H0_H0 ;  /* 0x20000030ff327230 */ /* 0x000fe40000004100 */
[----:B------:R-:W-:Y:S01]  /*15a60*/  FFMA.FTZ R64, R49, R58, R67 ;  /* 0x0000003a31407223 */ /* 0x000fe20000010043 */
[----:B------:R-:W-:Y:S01]  /*15a70*/  FFMA.FTZ R59, R41, R56, R59 ;  /* 0x00000038293b7223 */ /* 0x000fe2000001003b */
[----:B------:R-:W-:Y:S01]  /*15a80*/  FFMA.FTZ R58, R47, R51, -R54 ;  /* 0x000000332f3a7223 */ /* 0x000fe20000010836 */
[----:B------:R-:W-:Y:S02]  /*15a90*/  HADD2.F32 R41, -RZ, R46.H0_H0 ;  /* 0x2000002eff297230 */ /* 0x000fe40000004100 */
[----:B------:R-:W-:Y:S01]  /*15aa0*/  FMUL.FTZ R54, R45, R52 ;  /* 0x000000342d367220 */ /* 0x000fe20000410000 */
[----:B------:R-:W-:-:S02]  /*15ab0*/  HADD2.F32 R57, -RZ, R57.H1_H1 ;  /* 0x30000039ff397230 */ /* 0x000fc40000004100 */
[----:B------:R-:W-:Y:S01]  /*15ac0*/  FMUL.FTZ R56, R45, R50 ;  /* 0x000000322d387220 */ /* 0x000fe20000410000 */
[----:B------:R-:W-:Y:S02]  /*15ad0*/  HADD2.F32 R43, -RZ, R43.H1_H1 ;  /* 0x3000002bff2b7230 */ /* 0x000fe40000004100 */
[----:B------:R-:W-:Y:S01]  /*15ae0*/  HADD2.F32 R48, -RZ, R48.H1_H1 ;  /* 0x30000030ff307230 */ /* 0x000fe20000004100 */
[----:B------:R-:W-:Y:S01]  /*15af0*/  F2FP.F16.E4M3.UNPACK_B R7, R42 ;  /* 0x0000002aff07723e */ /* 0x000fe200020006ff */
[C---:B------:R-:W-:Y:S01]  /*15b00*/  FFMA.FTZ R54, R41.reuse, R50, -R54 ;  /* 0x0000003229367223 */ /* 0x040fe20000010836 */
[----:B------:R-:W-:Y:S02]  /*15b10*/  HADD2.F32 R46, -RZ, R46.H1_H1 ;  /* 0x3000002eff2e7230 */ /* 0x000fe40000004100 */
[----:B------:R-:W-:Y:S01]  /*15b20*/  FFMA.FTZ R56, R41, R52, R56 ;  /* 0x0000003429387223 */ /* 0x000fe20000010038 */
[----:B------:R-:W-:Y:S01]  /*15b30*/  F2FP.F16.E4M3.UNPACK_B R42, R42.H1 ;  /* 0x0000002aff2a723e */ /* 0x000fe200030006ff */
[C---:B------:R-:W-:Y:S01]  /*15b40*/  FMUL.FTZ R45, R43.reuse, R57 ;  /* 0x000000392b2d7220 */ /* 0x040fe20000410000 */
[----:B------:R-:W-:Y:S01]  /*15b50*/  F2FP.F16.E4M3.UNPACK_B R47, R5.H1 ;  /* 0x00000005ff2f723e */ /* 0x000fe200030006ff */
[----:B------:R-:W-:Y:S01]  /*15b60*/  FMUL.FTZ R50, R43, R48 ;  /* 0x000000302b327220 */ /* 0x000fe20000410000 */
[----:B------:R-:W-:Y:S01]  /*15b70*/  F2FP.F16.E4M3.UNPACK_B R41, R20.H1 ;  /* 0x00000014ff29723e */ /* 0x000fe200030006ff */
[C---:B------:R-:W-:Y:S01]  /*15b80*/  FFMA.FTZ R49, R46.reuse, R48, -R45 ;  /* 0x000000302e317223 */ /* 0x040fe2000001082d */
[-C--:B------:R-:W-:Y:S01]  /*15b90*/  F2FP.F16.E4M3.UNPACK_B R4, R38.reuse ;  /* 0x00000026ff04723e */ /* 0x080fe200020006ff */
[----:B------:R-:W-:Y:S01]  /*15ba0*/  FFMA.FTZ R57, R46, R57, R50 ;  /* 0x000000392e397223 */ /* 0x000fe20000010032 */
[----:B------:R-:W-:Y:S01]  /*15bb0*/  F2FP.F16.E4M3.UNPACK_B R38, R38.H1 ;  /* 0x00000026ff26723e */ /* 0x000fe200030006ff */
[----:B------:R-:W-:-:S02]  /*15bc0*/  HADD2.F32 R48, -RZ, R47.H0_H0 ;  /* 0x2000002fff307230 */ /* 0x000fc40000004100 */
[--C-:B------:R-:W-:Y:S02]  /*15bd0*/  HADD2.F32 R43, -RZ, R42.reuse.H0_H0 ;  /* 0x2000002aff2b7230 */ /* 0x100fe40000004100 */
[----:B------:R-:W-:Y:S02]  /*15be0*/  HADD2.F32 R46, -RZ, R41.H0_H0 ;  /* 0x20000029ff2e7230 */ /* 0x000fe40000004100 */
[----:B------:R-:W-:Y:S02]  /*15bf0*/  HADD2.F32 R47, -RZ, R47.H1_H1 ;  /* 0x3000002fff2f7230 */ /* 0x000fe40000004100 */
[----:B------:R-:W-:Y:S02]  /*15c00*/  HADD2.F32 R42, -RZ, R42.H1_H1 ;  /* 0x3000002aff2a7230 */ /* 0x000fe40000004100 */
[----:B------:R-:W-:Y:S02]  /*15c10*/  HADD2.F32 R45, -RZ, R41.H1_H1 ;  /* 0x30000029ff2d7230 */ /* 0x000fe40000004100 */
[----:B------:R-:W-:Y:S01]  /*15c20*/  FMUL.FTZ R50, R43, R48 ;  /* 0x000000302b327220 */ /* 0x000fe20000410000 */
[----:B------:R-:W-:-:S02]  /*15c30*/  HADD2.F32 R41, -RZ, R38.H0_H0 ;  /* 0x20000026ff297230 */ /* 0x000fc40000004100 */
[----:B------:R-:W-:Y:S01]  /*15c40*/  FMUL.FTZ R52, R43, R46 ;  /* 0x0000002e2b347220 */ /* 0x000fe20000410000 */
[----:B------:R-:W-:Y:S02]  /*15c50*/  HADD2.F32 R38, -RZ, R38.H1_H1 ;  /* 0x30000026ff267230 */ /* 0x000fe40000004100 */
[C---:B------:R-:W-:Y:S01]  /*15c60*/  FMUL.FTZ R43, R42.reuse, R47 ;  /* 0x0000002f2a2b7220 */ /* 0x040fe20000410000 */
[----:B------:R-:W-:Y:S01]  /*15c70*/  F2FP.F16.E4M3.UNPACK_B R20, R20 ;  /* 0x00000014ff14723e */ /* 0x000fe200020006ff */
[----:B------:R-:W-:Y:S01]  /*15c80*/  FMUL.FTZ R42, R42, R45 ;  /* 0x0000002d2a2a7220 */ /* 0x000fe20000410000 */
[----:B------:R-:W-:Y:S01]  /*15c90*/  F2FP.F16.E4M3.UNPACK_B R5, R5 ;  /* 0x00000005ff05723e */ /* 0x000fe200020006ff */
[C---:B------:R-:W-:Y:S01]  /*15ca0*/  FFMA.FTZ R50, R41.reuse, R46, -R50 ;  /* 0x0000002e29327223 */ /* 0x040fe20000010832 */
[----:B------:R-:W-:Y:S01]  /*15cb0*/  FFMA.FTZ R52, R41, R48, R52 ;  /* 0x0000003029347223 */ /* 0x000fe20000010034 */
[C---:B------:R-:W-:Y:S01]  /*15cc0*/  FFMA.FTZ R51, R38.reuse, R45, -R43 ;  /* 0x0000002d26337223 */ /* 0x040fe2000001082b */
[----:B------:R-:W-:Y:S01]  /*15cd0*/  FFMA.FTZ R55, R38, R47, R42 ;  /* 0x0000002f26377223 */ /* 0x000fe2000001002a */
[----:B------:R-:W-:-:S02]  /*15ce0*/  HADD2.F32 R38, -RZ, R20.H0_H0 ;  /* 0x20000014ff267230 */ /* 0x000fc40000004100 */
[----:B------:R-:W-:Y:S02]  /*15cf0*/  HADD2.F32 R41, -RZ, R20.H1_H1 ;  /* 0x30000014ff297230 */ /* 0x000fe40000004100 */
[----:B------:R-:W-:Y:S02]  /*15d00*/  HADD2.F32 R42, -RZ, R5.H0_H0 ;  /* 0x20000005ff2a7230 */ /* 0x000fe40000004100 */
[----:B------:R-:W-:Y:S02]  /*15d10*/  HADD2.F32 R20, -RZ, R7.H0_H0 ;  /* 0x20000007ff147230 */ /* 0x000fe40000004100 */
        /* <DEDUP_REMOVED lines=30> */
.L_x_2833:
[----:B------:R-:W-:Y:S05]  /*15f00*/  BSYNC B1 ;  /* 0x0000000000017941 */ /* 0x000fea0003800000 */
.L_x_2832:
[----:B------:R-:W-:Y:S04]  /*15f10*/  BSSY B1, `(.L_x_2834) ;  /* 0x0000101000017945 */ /* 0x000fe80003800000 */
[----:B------:R-:W-:Y:S05]  /*15f20*/  @P1 BRA `(.L_x_2835) ;  /* 0x0000000c00fc1947 */ /* 0x000fea0003800000 */
[----:B------:R-:W2:Y:S01]  /*15f30*/  LDL R61, [R1+0x44] ;  /* 0x00004400013d7983 */ /* 0x000ea20000100800 */
[----:B-1---5:R-:W-:Y:S02]  /*15f40*/  SHF.R.U32.HI R0, RZ, 0x8, R28 ;  /* 0x00000008ff007819 */ /* 0x022fe4000001161c */
[----:B------:R-:W-:Y:S02]  /*15f50*/  LOP3.LUT R5, R28, 0xff, RZ, 0xc0, !PT ;  /* 0x000000ff1c057812 */ /* 0x000fe400078ec0ff */
[----:B------:R-:W-:Y:S02]  /*15f60*/  LOP3.LUT R4, R0, 0xff, RZ, 0xc0, !PT ;  /* 0x000000ff00047812 */ /* 0x000fe400078ec0ff */
[----:B------:R-:W-:Y:S02]  /*15f70*/  LEA.HI R0, R3, R192, RZ, 0x1c ;  /* 0x000000c003007211 */ /* 0x000fe400078fe0ff */
[----:B---3--:R-:W-:Y:S02]  /*15f80*/  PRMT R37, R4, 0x7604, R5 ;  /* 0x0000760404257816 */ /* 0x008fe40000000005 */
[----:B------:R-:W-:-:S02]  /*15f90*/  SHF.R.S32.HI R5, RZ, 0x1f, R0 ;  /* 0x0000001fff057819 */ /* 0x000fc40000011400 */
[----:B------:R-:W-:Y:S02]  /*15fa0*/  SHF.R.U32.HI R20, RZ, 0x8, R31 ;  /* 0x00000008ff147819 */ /* 0x000fe4000001161f */
[----:B------:R-:W-:Y:S01]  /*15fb0*/  LEA.HI R4, R5, R0, RZ, 0x2 ;  /* 0x0000000005047211 */ /* 0x000fe200078f10ff */
[----:B------:R-:W-:Y:S01]  /*15fc0*/  IMAD.SHL.U32 R5, R0, 0x10, RZ ;  /* 0x0000001000057824 */ /* 0x000fe200078e00ff */
[----:B0-----:R-:W-:Y:S02]  /*15fd0*/  LOP3.LUT R21, R31, 0xff, RZ, 0xc0, !PT ;  /* 0x000000ff1f157812 */ /* 0x001fe400078ec0ff */
[----:B------:R-:W-:Y:S01]  /*15fe0*/  LOP3.LUT R20, R20, 0xff, RZ, 0xc0, !PT ;  /* 0x000000ff14147812 */ /* 0x000fe200078ec0ff */
[----:B------:R-:W-:Y:S01]  /*15ff0*/  IMAD.SHL.U32 R4, R4, 0x800, RZ ;  /* 0x0000080004047824 */ /* 0x000fe200078e00ff */
[----:B------:R-:W-:Y:S02]  /*16000*/  LOP3.LUT R0, R208, 0x30, R5, 0xf8, !PT ;  /* 0x00000030d0007812 */ /* 0x000fe400078ef805 */
[----:B------:R-:W-:-:S02]  /*16010*/  SHF.R.U32.HI R24, RZ, 0x8, R8 ;  /* 0x00000008ff187819 */ /* 0x000fc40000011608 */
[----:B------:R-:W-:Y:S02]  /*16020*/  LOP3.LUT R0, R0, R209, RZ, 0x3c, !PT ;  /* 0x000000d100007212 */ /* 0x000fe400078e3cff */
[----:B------:R-:W-:Y:S02]  /*16030*/  LOP3.LUT R5, R4, 0xffffe000, RZ, 0xc0, !PT ;  /* 0xffffe00004057812 */ /* 0x000fe400078ec0ff */
[----:B------:R-:W-:Y:S02]  /*16040*/  PRMT R41, R20, 0x7604, R21 ;  /* 0x0000760414297816 */ /* 0x000fe40000000015 */
[----:B------:R-:W-:Y:S02]  /*16050*/  SHF.R.U32.HI R6, RZ, 0x8, R29 ;  /* 0x00000008ff067819 */ /* 0x000fe4000001161d */
[----:B------:R-:W-:Y:S02]  /*16060*/  LOP3.LUT R25, R8, 0xff, RZ, 0xc0, !PT ;  /* 0x000000ff08197812 */ /* 0x000fe400078ec0ff */
[----:B------:R-:W-:-:S02]  /*16070*/  LOP3.LUT R24, R24, 0xff, RZ, 0xc0, !PT ;  /* 0x000000ff18187812 */ /* 0x000fc400078ec0ff */
[----:B------:R-:W-:Y:S02]  /*16080*/  IADD3 R21, R0, R210, R5 ;  /* 0x000000d200157210 */ /* 0x000fe40007ffe005 */
[----:B------:R-:W-:Y:S02]  /*16090*/  SHF.R.U32.HI R0, RZ, 0x8, R9 ;  /* 0x00000008ff007819 */ /* 0x000fe40000011609 */
[----:B------:R-:W-:Y:S02]  /*160a0*/  LOP3.LUT R7, R29, 0xff, RZ, 0xc0, !PT ;  /* 0x000000ff1d077812 */ /* 0x000fe400078ec0ff */
[----:B------:R-:W-:Y:S02]  /*160b0*/  LOP3.LUT R6, R6, 0xff, RZ, 0xc0, !PT ;  /* 0x000000ff06067812 */ /* 0x000fe400078ec0ff */
[----:B------:R-:W-:Y:S02]  /*160c0*/  PRMT R43, R24, 0x7604, R25 ;  /* 0x00007604182b7816 */ /* 0x000fe40000000019 */
        /* <DEDUP_REMOVED lines=17> */
[----:B----4-:R-:W-:Y:S02]  /*161e0*/  PRMT R39, R6, 0x7604, R7 ;  /* 0x0000760406277816 */ /* 0x010fe40000000007 */
[----:B------:R-:W-:Y:S02]  /*161f0*/  SHF.R.U32.HI R21, RZ, 0x10, R29 ;  /* 0x00000010ff157819 */ /* 0x000fe4000001161d */
[----:B------:R-:W-:Y:S02]  /*16200*/  SHF.R.U32.HI R20, RZ, 0x10, R28 ;  /* 0x00000010ff147819 */ /* 0x000fe4000001161c */
[----:B------:R-:W-:-:S02]  /*16210*/  SHF.R.U32.HI R40, RZ, 0x10, R31 ;  /* 0x00000010ff287819 */ /* 0x000fc4000001161f */
[----:B------:R-:W-:Y:S02]  /*16220*/  LOP3.LUT R21, R21, 0xff, RZ, 0xc0, !PT ;  /* 0x000000ff15157812 */ /* 0x000fe400078ec0ff */
[----:B------:R-:W-:Y:S02]  /*16230*/  SHF.R.U32.HI R38, RZ, 0x10, R30 ;  /* 0x00000010ff267819 */ /* 0x000fe4000001161e */
[----:B------:R-:W-:Y:S02]  /*16240*/  LOP3.LUT R20, R20, 0xff, RZ, 0xc0, !PT ;  /* 0x000000ff14147812 */ /* 0x000fe400078ec0ff */
[----:B------:R-:W-:Y:S02]  /*16250*/  LOP3.LUT R40, R40, 0xff, RZ, 0xc0, !PT ;  /* 0x000000ff28287812 */ /* 0x000fe400078ec0ff */
[----:B------:R-:W-:Y:S02]  /*16260*/  PRMT R21, R21, 0x7054, R36 ;  /* 0x0000705415157816 */ /* 0x000fe40000000024 */
[----:B------:R-:W-:-:S02]  /*16270*/  SHF.R.U32.HI R36, RZ, 0x10, R9 ;  /* 0x00000010ff247819 */ /* 0x000fc40000011609 */
[----:B------:R-:W-:Y:S02]  /*16280*/  LOP3.LUT R38, R38, 0xff, RZ, 0xc0, !PT ;  /* 0x000000ff26267812 */ /* 0x000fe400078ec0ff */
[----:B------:R-:W-:Y:S02]  /*16290*/  PRMT R37, R20, 0x7054, R37 ;  /* 0x0000705414257816 */ /* 0x000fe40000000025 */
[----:B------:R-:W-:Y:S02]  /*162a0*/  PRMT R41, R40, 0x7054, R41 ;  /* 0x0000705428297816 */ /* 0x000fe40000000029 */
[----:B------:R-:W-:Y:S02]  /*162b0*/  SHF.R.U32.HI R20, RZ, 0x10, R8 ;  /* 0x00000010ff147819 */ /* 0x000fe40000011608 */
[----:B------:R-:W-:Y:S02]  /*162c0*/  SHF.R.U32.HI R40, RZ, 0x10, R11 ;  /* 0x00000010ff287819 */ /* 0x000fe4000001160b */
[----:B------:R-:W-:-:S02]  /*162d0*/  LOP3.LUT R36, R36, 0xff, RZ, 0xc0, !PT ;  /* 0x000000ff24247812 */ /* 0x000fc400078ec0ff */
[----:B------:R-:W-:Y:S02]  /*162e0*/  PRMT R39, R38, 0x7054, R39 ;  /* 0x0000705426277816 */ /* 0x000fe40000000027 */
[----:B------:R-:W-:Y:S02]  /*162f0*/  SHF.R.U32.HI R38, RZ, 0x10, R10 ;  /* 0x00000010ff267819 */ /* 0x000fe4000001160a */
[----:B------:R-:W-:Y:S02]  /*16300*/  LOP3.LUT R20, R20, 0xff, RZ, 0xc0, !PT ;  /* 0x000000ff14147812 */ /* 0x000fe400078ec0ff */
[----:B------:R-:W-:Y:S02]  /*16310*/  LOP3.LUT R40, R40, 0xff, RZ, 0xc0, !PT ;  /* 0x000000ff28287812 */ /* 0x000fe400078ec0ff */
[----:B------:R-:W-:Y:S02]  /*16320*/  PRMT R49, R36, 0x7054, R45 ;  /* 0x0000705424317816 */ /* 0x000fe4000000002d */
[----:B------:R-:W-:-:S02]  /*16330*/  LOP3.LUT R38, R38, 0xff, RZ, 0xc0, !PT ;  /* 0x000000ff26267812 */ /* 0x000fc400078ec0ff */
[----:B------:R-:W-:Y:S02]  /*16340*/  PRMT R43, R20, 0x7054, R43 ;  /* 0x00007054142b7816 */ /* 0x000fe4000000002b */
[----:B------:R-:W-:Y:S02]  /*16350*/  PRMT R53, R40, 0x7054, R53 ;  /* 0x0000705428357816 */ /* 0x000fe40000000035 */
[----:B------:R-:W-:Y:S02]  /*16360*/  LOP3.LUT R49, R49, 0xff000000, R9, 0xf8, !PT ;  /* 0xff00000031317812 */ /* 0x000fe400078ef809 */
[----:B------:R-:W-:Y:S02]  /*16370*/  PRMT R51, R38, 0x7054, R47 ;  /* 0x0000705426337816 */ /* 0x000fe4000000002f */
[----:B------:R-:W-:Y:S02]  /*16380*/  LOP3.LUT R21, R21, 0xff000000, R29, 0xf8, !PT ;  /* 0xff00000015157812 */ /* 0x000fe400078ef81d */
[----:B------:R-:W-:-:S02]  /*16390*/  LOP3.LUT R47, R43, 0xff000000, R8, 0xf8, !PT ;  /* 0xff0000002b2f7812 */ /* 0x000fc400078ef808 */
[----:B------:R-:W-:Y:S02]  /*163a0*/  LOP3.LUT R53, R53, 0xff000000, R11, 0xf8, !PT ;  /* 0xff00000035357812 */ /* 0x000fe400078ef80b */
[----:B------:R-:W-:Y:S02]  /*163b0*/  F2FP.F16.E4M3.UNPACK_B R43, R49 ;  /* 0x00000031ff2b723e */ /* 0x000fe400020006ff */
[----:B0-----:R-:W-:Y:S02]  /*163c0*/  F2FP.F16.E4M3.UNPACK_B R11, R25 ;  /* 0x00000019ff0b723e */ /* 0x001fe400020006ff */
[----:B------:R-:W-:Y:S01]  /*163d0*/  LOP3.LUT R45, R41, 0xff000000, R31, 0xf8, !PT ;  /* 0xff000000292d7812 */ /* 0x000fe200078ef81f */
[----:B------:R-:W-:Y:S01]  /*163e0*/  HADD2.F32 R48, -RZ, R43.H0_H0 ;  /* 0x2000002bff307230 */ /* 0x000fe20000004100 */
[----:B------:R-:W-:Y:S02]  /*163f0*/  F2FP.F16.E4M3.UNPACK_B R41, R21 ;  /* 0x00000015ff29723e */ /* 0x000fe400020006ff */
[----:B------:R-:W-:-:S02]  /*16400*/  LOP3.LUT R20, R39, 0xff000000, R30, 0xf8, !PT ;  /* 0xff00000027147812 */ /* 0x000fc400078ef81e */
[----:B------:R-:W-:Y:S01]  /*16410*/  LOP3.LUT R8, R51, 0xff000000, R10, 0xf8, !PT ;  /* 0xff00000033087812 */ /* 0x000fe200078ef80a */
[--C-:B------:R-:W-:Y:S01]  /*16420*/  HADD2.F32 R46, -RZ, R41.reuse.H0_H0 ;  /* 0x20000029ff2e7230 */ /* 0x100fe20000004100 */
[----:B------:R-:W-:Y:S01]  /*16430*/  LOP3.LUT R42, R37, 0xff000000, R28, 0xf8, !PT ;  /* 0xff000000252a7812 */ /* 0x000fe200078ef81c */
[----:B------:R-:W-:Y:S01]  /*16440*/  HADD2.F32 R41, -RZ, R41.H1_H1 ;  /* 0x30000029ff297230 */ /* 0x000fe20000004100 */
[-C--:B------:R-:W-:Y:S02]  /*16450*/  F2FP.F16.E4M3.UNPACK_B R39, R27.reuse ;  /* 0x0000001bff27723e */ /* 0x080fe400020006ff */
[----:B------:R-:W-:Y:S02]  /*16460*/  F2FP.F16.E4M3.UNPACK_B R40, R27.H1 ;  /* 0x0000001bff28723e */ /* 0x000fe400030006ff */
[-C--:B------:R-:W-:Y:S02]  /*16470*/  F2FP.F16.E4M3.UNPACK_B R27, R24.reuse ;  /* 0x00000018ff1b723e */ /* 0x080fe400020006ff */
[----:B------:R-:W-:-:S02]  /*16480*/  F2FP.F16.E4M3.UNPACK_B R37, R24.H1 ;  /* 0x00000018ff25723e */ /* 0x000fc400030006ff */
[----:B------:R-:W-:Y:S02]  /*16490*/  F2FP.F16.E4M3.UNPACK_B R25, R25.H1 ;  /* 0x00000019ff19723e */ /* 0x000fe400030006ff */
[----:B------:R-:W-:Y:S02]  /*164a0*/  F2FP.F16.E4M3.UNPACK_B R38, R26.H1 ;  /* 0x0000001aff26723e */ /* 0x000fe400030006ff */
[----:B------:R-:W-:Y:S01]  /*164b0*/  F2FP.F16.E4M3.UNPACK_B R49, R49.H1 ;  /* 0x00000031ff31723e */ /* 0x000fe200030006ff */
[----:B--2---:R-:W0:Y:S02]  /*164c0*/  LDS.128 R4, [R61+0x14400] ;  /* 0x014400003d047984 */ /* 0x004e240000000c00 */
[-C--:B0-----:R-:W-:Y:S02]  /*164d0*/  F2FP.F16.E4M3.UNPACK_B R10, R5.reuse ;  /* 0x00000005ff0a723e */ /* 0x081fe400020006ff */
[----:B------:R-:W-:Y:S01]  /*164e0*/  F2FP.F16.E4M3.UNPACK_B R30, R5.H1 ;  /* 0x00000005ff1e723e */ /* 0x000fe200030006ff */
[--C-:B------:R-:W-:Y:S01]  /*164f0*/  HADD2.F32 R5, -RZ, R11.reuse.H0_H0 ;  /* 0x2000000bff057230 */ /* 0x100fe20000004100 */
[-C--:B------:R-:W-:Y:S01]  /*16500*/  F2FP.F16.E4M3.UNPACK_B R31, R7.reuse ;  /* 0x00000007ff1f723e */ /* 0x080fe200020006ff */
[--C-:B------:R-:W-:Y:S01]  /*16510*/  HADD2.F32 R9, -RZ, R10.reuse.H0_H0 ;  /* 0x2000000aff097230 */ /* 0x100fe20000004100 */
[----:B------:R-:W-:Y:S01]  /*16520*/  F2FP.F16.E4M3.UNPACK_B R36, R7.H1 ;  /* 0x00000007ff24723e */ /* 0x000fe200030006ff */
[----:B------:R-:W-:Y:S01]  /*16530*/  HADD2.F32 R11, -RZ, R11.H1_H1 ;  /* 0x3000000bff0b7230 */ /* 0x000fe20000004100 */
[----:B------:R-:W-:Y:S01]  /*16540*/  F2FP.F16.E4M3.UNPACK_B R28, R4 ;  /* 0x00000004ff1c723e */ /* 0x000fe200020006ff */
[C---:B------:R-:W-:Y:S01]  /*16550*/  FMUL.FTZ R24, R5.reuse, R48 ;  /* 0x0000003005187220 */ /* 0x040fe20000410000 */
[----:B------:R-:W-:Y:S01]  /*16560*/  F2FP.F16.E4M3.UNPACK_B R29, R4.H1 ;  /* 0x00000004ff1d723e */ /* 0x000fe200030006ff */
[----:B------:R-:W-:Y:S01]  /*16570*/  FMUL.FTZ R51, R5, R46 ;  /* 0x0000002e05337220 */ /* 0x000fe20000410000 */
[----:B------:R-:W-:Y:S01]  /*16580*/  F2FP.F16.E4M3.UNPACK_B R4, R6 ;  /* 0x00000006ff04723e */ /* 0x000fe200020006ff */
[C---:B------:R-:W-:Y:S01]  /*16590*/  FFMA.FTZ R5, R9.reuse, R46, -R24 ;  /* 0x0000002e09057223 */ /* 0x040fe20000010818 */
[----:B------:R-:W-:Y:S01]  /*165a0*/  F2FP.F16.E4M3.UNPACK_B R7, R6.H1 ;  /* 0x00000006ff07723e */ /* 0x000fe200030006ff */
[----:B------:R-:W-:Y:S01]  /*165b0*/  HADD2.F32 R46, -RZ, R43.H1_H1 ;  /* 0x3000002bff2e7230 */ /* 0x000fe20000004100 */
[----:B------:R-:W-:Y:S01]  /*165c0*/  F2FP.F16.E4M3.UNPACK_B R6, R26 ;  /* 0x0000001aff06723e */ /* 0x000fe200020006ff */
[----:B------:R-:W-:Y:S01]  /*165d0*/  FFMA.FTZ R9, R9, R48, R51 ;  /* 0x0000003009097223 */ /* 0x000fe20000010033 */
[----:B------:R-:W-:Y:S01]  /*165e0*/  F2FP.F16.E4M3.UNPACK_B R26, R21.H1 ;  /* 0x00000015ff1a723e */ /* 0x000fe200030006ff */
[----:B------:R-:W-:-:S02]  /*165f0*/  HADD2.F32 R24, -RZ, R10.H1_H1 ;  /* 0x3000000aff187230 */ /* 0x000fc40000004100 */
[C---:B------:R-:W-:Y:S01]  /*16600*/  FMUL.FTZ R51, R11.reuse, R46 ;  /* 0x0000002e0b337220 */ /* 0x040fe20000410000 */
[----:B------:R-:W-:Y:S02]  /*16610*/  HADD2.F32 R48, -RZ, R49.H0_H0 ;  /* 0x20000031ff307230 */ /* 0x000fe40000004100 */
[----:B------:R-:W-:Y:S01]  /*16620*/  FMUL.FTZ R11, R11, R41 ;  /* 0x000000290b0b7220 */ /* 0x000fe20000410000 */
[----:B------:R-:W-:Y:S02]  /*16630*/  HADD2.F32 R10, -RZ, R25.H0_H0 ;  /* 0x20000019ff0a7230 */ /* 0x000fe40000004100 */
[----:B------:R-:W-:Y:S02]  /*16640*/  HADD2.F32 R43, -RZ, R26.H0_H0 ;  /* 0x2000001aff2b7230 */ /* 0x000fe40000004100 */
[----:B------:R-:W-:Y:S02]  /*16650*/  HADD2.F32 R21, -RZ, R30.H0_H0 ;  /* 0x2000001eff157230 */ /* 0x000fe40000004100 */
[----:B------:R-:W-:Y:S01]  /*16660*/  FMUL.FTZ R50, R10, R48 ;  /* 0x000000300a327220 */ /* 0x000fe20000410000 */
[----:B------:R-:W-:-:S02]  /*16670*/  HADD2.F32 R49, -RZ, R49.H1_H1 ;  /* 0x30000031ff317230 */ /* 0x000fc40000004100 */
[----:B------:R-:W-:Y:S01]  /*16680*/  FMUL.FTZ R55, R10, R43 ;  /* 0x0000002b0a377220 */ /* 0x000fe20000410000 */
[C---:B------:R-:W-:Y:S01]  /*16690*/  FFMA.FTZ R10, R24.reuse, R41, -R51 ;  /* 0x00000029180a7223 */ /* 0x040fe20000010833 */
[----:B------:R-:W-:Y:S01]  /*166a0*/  FFMA.FTZ R24, R24, R46, R11 ;  /* 0x0000002e18187223 */ /* 0x000fe2000001000b */
[C---:B------:R-:W-:Y:S01]  /*166b0*/  FFMA.FTZ R11, R21.reuse, R43, -R50 ;  /* 0x0000002b150b7223 */ /* 0x040fe20000010832 */
[----:B------:R-:W-:Y:S01]  /*166c0*/  F2FP.F16.E4M3.UNPACK_B R50, R53 ;  /* 0x00000035ff32723e */ /* 0x000fe200020006ff */
[----:B------:R-:W-:Y:S01]  /*166d0*/  HADD2.F32 R43, -RZ, R26.H1_H1 ;  /* 0x3000001aff2b7230 */ /* 0x000fe20000004100 */
[----:B------:R-:W-:Y:S01]  /*166e0*/  F2FP.F16.E4M3.UNPACK_B R46, R45 ;  /* 0x0000002dff2e723e */ /* 0x000fe200020006ff */
[----:B------:R-:W-:Y:S01]  /*166f0*/  FFMA.FTZ R21, R21, R48, R55 ;  /* 0x0000003015157223 */ /* 0x000fe20000010037 */
[----:B------:R-:W-:Y:S01]  /*16700*/  HADD2.F32 R26, -RZ, R25.H1_H1 ;  /* 0x30000019ff1a7230 */ /* 0x000fe20000004100 */
[----:B------:R-:W-:Y:S01]  /*16710*/  F2FP.F16.E4M3.UNPACK_B R53, R53.H1 ;  /* 0x00000035ff35723e */ /* 0x000fe200030006ff */
[----:B------:R-:W-:Y:S01]  /*16720*/  HADD2.F32 R52, -RZ, R50.H0_H0 ;  /* 0x20000032ff347230 */ /* 0x000fe20000004100 */
[----:B------:R-:W-:Y:S01]  /*16730*/  F2FP.F16.E4M3.UNPACK_B R45, R45.H1 ;  /* 0x0000002dff2d723e */ /* 0x000fe200030006ff */
[----:B------:R-:W-:-:S02]  /*16740*/  HADD2.F32 R41, -RZ, R39.H0_H0 ;  /* 0x20000027ff297230 */ /* 0x000fc40000004100 */
[C---:B------:R-:W-:Y:S01]  /*16750*/  FMUL.FTZ R51, R26.reuse, R49 ;  /* 0x000000311a337220 */ /* 0x040fe20000410000 */
[----:B------:R-:W-:Y:S02]  /*16760*/  HADD2.F32 R48, -RZ, R46.H0_H0 ;  /* 0x2000002eff307230 */ /* 0x000fe40000004100 */
[----:B------:R-:W-:Y:S01]  /*16770*/  FMUL.FTZ R26, R26, R43 ;  /* 0x0000002b1a1a7220 */ /* 0x000fe20000410000 */
[----:B------:R-:W-:Y:S02]  /*16780*/  HADD2.F32 R30, -RZ, R30.H1_H1 ;  /* 0x3000001eff1e7230 */ /* 0x000fe40000004100 */
[C---:B------:R-:W-:Y:S01]  /*16790*/  FMUL.FTZ R58, R41.reuse, R52 ;  /* 0x00000034293a7220 */ /* 0x040fe20000410000 */
[----:B------:R-:W-:Y:S02]  /*167a0*/  HADD2.F32 R25, -RZ, R31.H0_H0 ;  /* 0x2000001fff197230 */ /* 0x000fe40000004100 */
[----:B------:R-:W-:Y:S01]  /*167b0*/  FMUL.FTZ R41, R41, R48 ;  /* 0x0000003029297220 */ /* 0x000fe20000410000 */
[----:B------:R-:W-:-:S02]  /*167c0*/  HADD2.F32 R50, -RZ, R50.H1_H1 ;  /* 0x30000032ff327230 */ /* 0x000fc40000004100 */
[C---:B------:R-:W-:Y:S01]  /*167d0*/  FFMA.FTZ R56, R30.reuse, R49, R26 ;  /* 0x000000311e387223 */ /* 0x040fe2000001001a */
[----:B------:R-:W-:Y:S02]  /*167e0*/  HADD2.F32 R39, -RZ, R39.H1_H1 ;  /* 0x30000027ff277230 */ /* 0x000fe40000004100 */
[C---:B------:R-:W-:Y:S01]  /*167f0*/  FFMA.FTZ R58, R25.reuse, R48, -R58 ;  /* 0x00000030193a7223 */ /* 0x040fe2000001083a */
[----:B------:R-:W-:Y:S02]  /*16800*/  HADD2.F32 R46, -RZ, R46.H1_H1 ;  /* 0x3000002eff2e7230 */ /* 0x000fe40000004100 */
[----:B------:R-:W-:Y:S01]  /*16810*/  FFMA.FTZ R52, R25, R52, R41 ;  /* 0x0000003419347223 */ /* 0x000fe20000010029 */
[----:B------:R-:W-:Y:S01]  /*16820*/  FFMA.FTZ R54, R30, R43, -R51 ;  /* 0x0000002b1e367223 */ /* 0x000fe20000010833 */
        /* <DEDUP_REMOVED lines=9> */
[----:B------:R-:W-:Y:S01]  /*168c0*/  FMUL.FTZ R60, R26, R41 ;  /* 0x000000291a3c7220 */ /* 0x000fe20000410000 */
[----:B------:R-:W-:-:S02]  /*168d0*/  HADD2.F32 R45, -RZ, R45.H1_H1 ;  /* 0x3000002dff2d7230 */ /* 0x000fc40000004100 */
[-C--:B------:R-:W-:Y:S01]  /*168e0*/  FMUL.FTZ R26, R26, R30.reuse ;  /* 0x0000001e1a1a7220 */ /* 0x080fe20000410000 */
[----:B------:R-:W-:Y:S01]  /*168f0*/  F2FP.F16.E4M3.UNPACK_B R39, R47.H1 ;  /* 0x0000002fff27723e */ /* 0x000fe200030006ff */
[----:B------:R-:W-:Y:S02]  /*16900*/  HADD2.F32 R53, -RZ, R53.H1_H1 ;  /* 0x30000035ff357230 */ /* 0x000fe40000004100 */
[C---:B------:R-:W-:Y:S01]  /*16910*/  FFMA.FTZ R60, R25.reuse, R30, -R60 ;  /* 0x0000001e193c7223 */ /* 0x040fe2000001083c */
[----:B------:R-:W-:Y:S02]  /*16920*/  HADD2.F32 R40, -RZ, R40.H1_H1 ;  /* 0x30000028ff287230 */ /* 0x000fe40000004100 */
[----:B------:R-:W-:Y:S01]  /*16930*/  FFMA.FTZ R57, R25, R41, R26 ;  /* 0x0000002919397223 */ /* 0x000fe2000001001a */
[----:B------:R-:W-:Y:S01]  /*16940*/  F2FP.F16.E4M3.UNPACK_B R30, R42.H1 ;  /* 0x0000002aff1e723e */ /* 0x000fe200030006ff */
[----:B------:R-:W-:Y:S01]  /*16950*/  HADD2.F32 R36, -RZ, R36.H1_H1 ;  /* 0x30000024ff247230 */ /* 0x000fe20000004100 */
[----:B------:R-:W-:Y:S01]  /*16960*/  F2FP.F16.E4M3.UNPACK_B R47, R47 ;  /* 0x0000002fff2f723e */ /* 0x000fe200020006ff */
[----:B------:R-:W-:-:S02]  /*16970*/  HADD2.F32 R41, -RZ, R39.H0_H0 ;  /* 0x20000027ff297230 */ /* 0x000fc40000004100 */
[C---:B------:R-:W-:Y:S01]  /*16980*/  FMUL.FTZ R43, R40.reuse, R53 ;  /* 0x00000035282b7220 */ /* 0x040fe20000410000 */
[----:B------:R-:W-:Y:S02]  /*16990*/  HADD2.F32 R26, -RZ, R37.H0_H0 ;  /* 0x20000025ff1a7230 */ /* 0x000fe40000004100 */
[-C--:B------:R-:W-:Y:S01]  /*169a0*/  FMUL.FTZ R46, R40, R45.reuse ;  /* 0x0000002d282e7220 */ /* 0x080fe20000410000 */
[----:B------:R-:W-:Y:S02]  /*169b0*/  HADD2.F32 R31, -RZ, R30.H0_H0 ;  /* 0x2000001eff1f7230 */ /* 0x000fe40000004100 */
[C---:B------:R-:W-:Y:S01]  /*169c0*/  FFMA.FTZ R59, R36.reuse, R45, -R43 ;  /* 0x0000002d243b7223 */ /* 0x040fe2000001082b */
[----:B------:R-:W-:Y:S02]  /*169d0*/  HADD2.F32 R25, -RZ, R29.H0_H0 ;  /* 0x2000001dff197230 */ /* 0x000fe40000004100 */
[----:B------:R-:W-:Y:S01]  /*169e0*/  FFMA.FTZ R62, R36, R53, R46 ;  /* 0x00000035243e7223 */ /* 0x000fe2000001002e */
[----:B------:R-:W-:Y:S01]  /*169f0*/  FMUL.FTZ R40, R26, R41 ;  /* 0x000000291a287220 */ /* 0x000fe20000410000 */
[----:B------:R-:W-:-:S02]  /*16a00*/  HADD2.F32 R36, -RZ, R39.H1_H1 ;  /* 0x30000027ff247230 */ /* 0x000fc40000004100 */
[-C--:B------:R-:W-:Y:S01]  /*16a10*/  FMUL.FTZ R26, R26, R31.reuse ;  /* 0x0000001f1a1a7220 */ /* 0x080fe20000410000 */
        /* <DEDUP_REMOVED lines=9> */
[C---:B------:R-:W-:Y:S01]  /*16ab0*/  FFMA.FTZ R46, R29.reuse, R30, -R40 ;  /* 0x0000001e1d2e7223 */ /* 0x040fe20000010828 */
[----:B------:R-:W-:Y:S02]  /*16ac0*/  HADD2.F32 R26, -RZ, R27.H0_H0 ;  /* 0x2000001bff1a7230 */ /* 0x000fe40000004100 */
[----:B------:R-:W-:Y:S01]  /*16ad0*/  FFMA.FTZ R48, R29, R36, R37 ;  /* 0x000000241d307223 */ /* 0x000fe20000010025 */
[----:B------:R-:W-:Y:S01]  /*16ae0*/  HADD2.F32 R29, -RZ, R42.H0_H0 ;  /* 0x2000002aff1d7230 */ /* 0x000fe20000004100 */
[----:B------:R-:W-:Y:S01]  /*16af0*/  F2FP.SATFINITE.E4M3.F32.PACK_AB_MERGE_C R11, R54, R11, RZ ;  /* 0x0000000b360b723e */ /* 0x000fe200048070ff */
[----:B------:R-:W-:Y:S02]  /*16b00*/  HADD2.F32 R25, -RZ, R28.H0_H0 ;  /* 0x2000001cff197230 */ /* 0x000fe40000004100 */
[C---:B------:R-:W-:Y:S01]  /*16b10*/  FMUL.FTZ R30, R26.reuse, R31 ;  /* 0x0000001f1a1e7220 */ /* 0x040fe20000410000 */
[----:B------:R-:W-:Y:S02]  /*16b20*/  HADD2.F32 R47, -RZ, R47.H1_H1 ;  /* 0x3000002fff2f7230 */ /* 0x000fe40000004100 */
[----:B------:R-:W-:Y:S01]  /*16b30*/  FMUL.FTZ R26, R26, R29 ;  /* 0x0000001d1a1a7220 */ /* 0x000fe20000410000 */
[----:B------:R-:W-:-:S02]  /*16b40*/  HADD2.F32 R27, -RZ, R27.H1_H1 ;  /* 0x3000001bff1b7230 */ /* 0x000fc40000004100 */
        /* <DEDUP_REMOVED lines=20> */
[----:B------:R-:W-:Y:S01]  /*16c90*/  F2FP.SATFINITE.E4M3.F32.PACK_AB_MERGE_C R21, R56, R21, RZ ;  /* 0x000000153815723e */ /* 0x000fe200048070ff */
        /* <DEDUP_REMOVED lines=40> */
.L_x_2835:
[----:B------:R-:W-:Y:S05]  /*16f20*/  BSYNC B1 ;  /* 0x0000000000017941 */ /* 0x000fea0003800000 */
.L_x_2834:
[----:B------:R-:W-:Y:S05]  /*16f30*/  @P2 BRA `(.L_x_2816) ;  /* 0x0000000c00dc2947 */ /* 0x000fea0003800000 */
[----:B------:R-:W4:Y:S01]  /*16f40*/  LDL R51, [R1+0x40] ;  /* 0x0000400001337983 */ /* 0x000f220000100800 */
[----:B-12--5:R-:W-:Y:S02]  /*16f50*/  SHF.R.U32.HI R4, RZ, 0x8, R32 ;  /* 0x00000008ff047819 */ /* 0x026fe40000011620 */
[----:B------:R-:W-:Y:S02]  /*16f60*/  LOP3.LUT R0, R32, 0xff, RZ, 0xc0, !PT ;  /* 0x000000ff20007812 */ /* 0x000fe400078ec0ff */
[----:B------:R-:W-:Y:S02]  /*16f70*/  SHF.R.U32.HI R8, RZ, 0x8, R34 ;  /* 0x00000008ff087819 */ /* 0x000fe40000011622 */
[----:B------:R-:W-:Y:S02]  /*16f80*/  LOP3.LUT R5, R4, 0xff, RZ, 0xc0, !PT ;  /* 0x000000ff04057812 */ /* 0x000fe400078ec0ff */
[----:B------:R-:W-:Y:S02]  /*16f90*/  LEA.HI R3, R3, R193, RZ, 0x1c ;  /* 0x000000c103037211 */ /* 0x000fe400078fe0ff */
[----:B------:R-:W-:-:S02]  /*16fa0*/  LOP3.LUT R4, R34, 0xff, RZ, 0xc0, !PT ;  /* 0x000000ff22047812 */ /* 0x000fc400078ec0ff */
[----:B------:R-:W-:Y:S02]  /*16fb0*/  LOP3.LUT R9, R8, 0xff, RZ, 0xc0, !PT ;  /* 0x000000ff08097812 */ /* 0x000fe400078ec0ff */
[----:B0-----:R-:W-:Y:S02]  /*16fc0*/  PRMT R21, R5, 0x7604, R0 ;  /* 0x0000760405157816 */ /* 0x001fe40000000000 */
[----:B------:R-:W-:Y:S02]  /*16fd0*/  SHF.R.S32.HI R0, RZ, 0x1f, R3 ;  /* 0x0000001fff007819 */ /* 0x000fe40000011403 */
[----:B------:R-:W-:Y:S02]  /*16fe0*/  PRMT R25, R9, 0x7604, R4 ;  /* 0x0000760409197816 */ /* 0x000fe40000000004 */
[----:B------:R-:W-:Y:S01]  /*16ff0*/  LEA.HI R4, R0, R3, RZ, 0x2 ;  /* 0x0000000300047211 */ /* 0x000fe200078f10ff */
[----:B------:R-:W-:Y:S01]  /*17000*/  IMAD.SHL.U32 R3, R3, 0x10, RZ ;  /* 0x0000001003037824 */ /* 0x000fe200078e00ff */
[----:B------:R-:W-:-:S02]  /*17010*/  SHF.R.U32.HI R7, RZ, 0x8, R33 ;  /* 0x00000008ff077819 */ /* 0x000fc40000011621 */
[----:B------:R-:W-:Y:S02]  /*17020*/  SHF.L.U32 R4, R4, 0xb, RZ ;  /* 0x0000000b04047819 */ /* 0x000fe400000006ff */
        /* <DEDUP_REMOVED lines=10> */
[----:B------:R-:W-:-:S02]  /*170d0*/  SHF.R.U32.HI R6, RZ, 0x8, R35 ;  /* 0x00000008ff067819 */ /* 0x000fc40000011623 */
[----:B------:R-:W-:Y:S01]  /*170e0*/  PRMT R29, R8, 0x7604, R7 ;  /* 0x00007604081d7816 */ /* 0x000fe20000000007 */
        /* <DEDUP_REMOVED lines=8> */
[----:B------:R-:W-:Y:S02]  /*17170*/  SHF.R.U32.HI R31, RZ, 0x8, R15 ;  /* 0x00000008ff1f7819 */ /* 0x000fe4000001160f */
[----:B------:R-:W-:Y:S02]  /*17180*/  LOP3.LUT R27, R14, 0xff, RZ, 0xc0, !PT ;  /* 0x000000ff0e1b7812 */ /* 0x000fe400078ec0ff */
[----:B------:R-:W-:Y:S02]  /*17190*/  LOP3.LUT R28, R28, 0xff, RZ, 0xc0, !PT ;  /* 0x000000ff1c1c7812 */ /* 0x000fe400078ec0ff */
[----:B------:R-:W-:Y:S02]  /*171a0*/  LOP3.LUT R30, R15, 0xff, RZ, 0xc0, !PT ;  /* 0x000000ff0f1e7812 */ /* 0x000fe400078ec0ff */
[----:B------:R-:W-:-:S02]  /*171b0*/  LOP3.LUT R31, R31, 0xff, RZ, 0xc0, !PT ;  /* 0x000000ff1f1f7812 */ /* 0x000fc400078ec0ff */
[----:B------:R-:W-:Y:S02]  /*171c0*/  LOP3.LUT R26, R13, 0xff, RZ, 0xc0, !PT ;  /* 0x000000ff0d1a7812 */ /* 0x000fe400078ec0ff */
[----:B---3--:R-:W-:Y:S02]  /*171d0*/  PRMT R37, R28, 0x7604, R27 ;  /* 0x000076041c257816 */ /* 0x008fe4000000001b */
[----:B------:R-:W-:Y:S02]  /*171e0*/  PRMT R30, R31, 0x7604, R30 ;  /* 0x000076041f1e7816 */ /* 0x000fe4000000001e */
[----:B------:R-:W-:Y:S02]  /*171f0*/  SHF.R.U32.HI R27, RZ, 0x10, R35 ;  /* 0x00000010ff1b7819 */ /* 0x000fe40000011623 */
[----:B------:R-:W-:Y:S02]  /*17200*/  PRMT R26, R3, 0x7604, R26 ;  /* 0x00007604031a7816 */ /* 0x000fe4000000001a */
[----:B------:R-:W-:Y:S01]  /*17210*/  SHF.R.U32.HI R31, RZ, 0x10, R13 ;  /* 0x00000010ff1f7819 */ /* 0x000fe2000001160d */
[----:B------:R-:W-:Y:S01]  /*17220*/  IMAD.U32 R27, R27, 0x10000, RZ ;  /* 0x000100001b1b7824 */ /* 0x000fe200078e00ff */
[----:B------:R-:W-:-:S02]  /*17230*/  SHF.R.U32.HI R3, RZ, 0x10, R33 ;  /* 0x00000010ff037819 */ /* 0x000fc40000011621 */
[----:B----4-:R-:W-:Y:S01]  /*17240*/  SHF.R.U32.HI R39, RZ, 0x10, R15 ;  /* 0x00000010ff277819 */ /* 0x010fe2000001160f */
[----:B------:R-:W-:Y:S01]  /*17250*/  IMAD.U32 R31, R31, 0x10000, RZ ;  /* 0x000100001f1f7824 */ /* 0x000fe200078e00ff */
[----:B------:R-:W-:Y:S01]  /*17260*/  LOP3.LUT R27, R24, 0xff0000, R27, 0xf8, !PT ;  /* 0x00ff0000181b7812 */ /* 0x000fe200078ef81b */
[----:B------:R-:W-:Y:S01]  /*17270*/  IMAD.U32 R3, R3, 0x10000, RZ ;  /* 0x0001000003037824 */ /* 0x000fe200078e00ff */
        /* <DEDUP_REMOVED lines=13> */
[----:B------:R-:W-:Y:S02]  /*17350*/  F2FP.F16.E4M3.UNPACK_B R34, R33 ;  /* 0x00000021ff22723e */ /* 0x000fe400020006ff */
[----:B------:R-:W-:Y:S02]  /*17360*/  LOP3.LUT R37, R29, 0xff000000, R12, 0xf8, !PT ;  /* 0xff0000001d257812 */ /* 0x000fe400078ef80c */
[----:B------:R-:W-:Y:S02]  /*17370*/  LOP3.LUT R21, R21, 0xff0000, R32, 0xf8, !PT ;  /* 0x00ff000015157812 */ /* 0x000fe400078ef820 */
[----:B------:R-:W-:-:S02]  /*17380*/  LOP3.LUT R12, R3, 0xff000000, R14, 0xf8, !PT ;  /* 0xff000000030c7812 */ /* 0x000fc400078ef80e */
[----:B------:R-:W-:Y:S01]  /*17390*/  LOP3.LUT R40, R39, 0xff000000, R15, 0xf8, !PT ;  /* 0xff00000027287812 */ /* 0x000fe200078ef80f */
[--C-:B------:R-:W-:Y:S01]  /*173a0*/  HADD2.F32 R39, -RZ, R38.reuse.H0_H0 ;  /* 0x20000026ff277230 */ /* 0x100fe20000004100 */
[----:B------:R-:W-:Y:S01]  /*173b0*/  LOP3.LUT R32, R21, 0xff000000, R32, 0xf8, !PT ;  /* 0xff00000015207812 */ /* 0x000fe200078ef820 */
[----:B------:R-:W-:Y:S01]  /*173c0*/  HADD2.F32 R38, -RZ, R38.H1_H1 ;  /* 0x30000026ff267230 */ /* 0x000fe20000004100 */
[----:B------:R-:W-:Y:S02]  /*173d0*/  F2FP.F16.E4M3.UNPACK_B R28, R9.H1 ;  /* 0x00000009ff1c723e */ /* 0x000fe400030006ff */
[-C--:B------:R-:W-:Y:S02]  /*173e0*/  F2FP.F16.E4M3.UNPACK_B R30, R11.reuse ;  /* 0x0000000bff1e723e */ /* 0x080fe400020006ff */
[----:B------:R-:W-:Y:S02]  /*173f0*/  F2FP.F16.E4M3.UNPACK_B R31, R11.H1 ;  /* 0x0000000bff1f723e */ /* 0x000fe400030006ff */
[----:B------:R-:W-:-:S02]  /*17400*/  F2FP.F16.E4M3.UNPACK_B R11, R8 ;  /* 0x00000008ff0b723e */ /* 0x000fc400020006ff */
[----:B------:R-:W-:Y:S02]  /*17410*/  F2FP.F16.E4M3.UNPACK_B R26, R8.H1 ;  /* 0x00000008ff1a723e */ /* 0x000fe400030006ff */
[----:B------:R-:W-:Y:S02]  /*17420*/  F2FP.F16.E4M3.UNPACK_B R33, R33.H1 ;  /* 0x00000021ff21723e */ /* 0x000fe400030006ff */
[----:B------:R-:W-:Y:S01]  /*17430*/  F2FP.F16.E4M3.UNPACK_B R29, R10.H1 ;  /* 0x0000000aff1d723e */ /* 0x000fe200030006ff */
[----:B------:R-:W0:Y:S02]  /*17440*/  LDS.128 R4, [R51+0x14400] ;  /* 0x0144000033047984 */ /* 0x000e240000000c00 */
[-C--:B0-----:R-:W-:Y:S02]  /*17450*/  F2FP.F16.E4M3.UNPACK_B R24, R7.reuse ;  /* 0x00000007ff18723e */ /* 0x081fe400020006ff */
[----:B------:R-:W-:Y:S02]  /*17460*/  F2FP.F16.E4M3.UNPACK_B R25, R7.H1 ;  /* 0x00000007ff19723e */ /* 0x000fe400030006ff */
[----:B------:R-:W-:-:S02]  /*17470*/  F2FP.F16.E4M3.UNPACK_B R14, R5 ;  /* 0x00000005ff0e723e */ /* 0x000fc400020006ff */
[-C--:B------:R-:W-:Y:S02]  /*17480*/  F2FP.F16.E4M3.UNPACK_B R7, R4.reuse ;  /* 0x00000004ff07723e */ /* 0x080fe400020006ff */
[----:B------:R-:W-:Y:S01]  /*17490*/  F2FP.F16.E4M3.UNPACK_B R13, R4.H1 ;  /* 0x00000004ff0d723e */ /* 0x000fe200030006ff */
[--C-:B------:R-:W-:Y:S01]  /*174a0*/  HADD2.F32 R4, -RZ, R27.reuse.H0_H0 ;  /* 0x2000001bff047230 */ /* 0x100fe20000004100 */
[----:B------:R-:W-:Y:S01]  /*174b0*/  F2FP.F16.E4M3.UNPACK_B R15, R5.H1 ;  /* 0x00000005ff0f723e */ /* 0x000fe200030006ff */
[----:B------:R-:W-:Y:S01]  /*174c0*/  HADD2.F32 R5, -RZ, R34.H0_H0 ;  /* 0x20000022ff057230 */ /* 0x000fe20000004100 */
[-C--:B------:R-:W-:Y:S01]  /*174d0*/  F2FP.F16.E4M3.UNPACK_B R3, R6.reuse ;  /* 0x00000006ff03723e */ /* 0x080fe200020006ff */
[----:B------:R-:W-:Y:S01]  /*174e0*/  HADD2.F32 R27, -RZ, R27.H1_H1 ;  /* 0x3000001bff1b7230 */ /* 0x000fe20000004100 */
[----:B------:R-:W-:Y:S01]  /*174f0*/  F2FP.F16.E4M3.UNPACK_B R21, R6.H1 ;  /* 0x00000006ff15723e */ /* 0x000fe200030006ff */
[----:B------:R-:W-:Y:S02]  /*17500*/  HADD2.F32 R6, -RZ, R14.H0_H0 ;  /* 0x2000000eff067230 */ /* 0x000fe40000004100 */
[C---:B------:R-:W-:Y:S01]  /*17510*/  FMUL.FTZ R9, R4.reuse, R39 ;  /* 0x0000002704097220 */ /* 0x040fe20000410000 */
[----:B------:R-:W-:Y:S01]  /*17520*/  FMUL.FTZ R8, R4, R5 ;  /* 0x0000000504087220 */ /* 0x000fe20000410000 */
[----:B------:R-:W-:-:S02]  /*17530*/  HADD2.F32 R34, -RZ, R34.H1_H1 ;  /* 0x30000022ff227230 */ /* 0x000fc40000004100 */
[C---:B------:R-:W-:Y:S01]  /*17540*/  FMUL.FTZ R43, R27.reuse, R38 ;  /* 0x000000261b2b7220 */ /* 0x040fe20000410000 */
[C---:B------:R-:W-:Y:S01]  /*17550*/  FFMA.FTZ R5, R6.reuse, R5, -R9 ;  /* 0x0000000506057223 */ /* 0x040fe20000010809 */
[----:B------:R-:W-:Y:S01]  /*17560*/  FFMA.FTZ R9, R6, R39, R8 ;  /* 0x0000002706097223 */ /* 0x000fe20000010008 */
[----:B------:R-:W-:Y:S01]  /*17570*/  F2FP.F16.E4M3.UNPACK_B R39, R35.H1 ;  /* 0x00000023ff27723e */ /* 0x000fe200030006ff */
[----:B------:R-:W-:Y:S02]  /*17580*/  HADD2.F32 R6, -RZ, R28.H0_H0 ;  /* 0x2000001cff067230 */ /* 0x000fe40000004100 */
[----:B------:R-:W-:Y:S01]  /*17590*/  FMUL.FTZ R27, R27, R34 ;  /* 0x000000221b1b7220 */ /* 0x000fe20000410000 */
[----:B------:R-:W-:Y:S01]  /*175a0*/  HADD2.F32 R35, -RZ, R33.H0_H0 ;  /* 0x20000021ff237230 */ /* 0x000fe20000004100 */
[----:B------:R-:W-:Y:S01]  /*175b0*/  F2FP.F16.E4M3.UNPACK_B R4, R10 ;  /* 0x0000000aff04723e */ /* 0x000fe200020006ff */
[----:B------:R-:W-:Y:S02]  /*175c0*/  HADD2.F32 R41, -RZ, R39.H0_H0 ;  /* 0x20000027ff297230 */ /* 0x000fe40000004100 */
[----:B------:R-:W-:-:S02]  /*175d0*/  HADD2.F32 R14, -RZ, R14.H1_H1 ;  /* 0x3000000eff0e7230 */ /* 0x000fc40000004100 */
[C---:B------:R-:W-:Y:S01]  /*175e0*/  FMUL.FTZ R42, R6.reuse, R35 ;  /* 0x00000023062a7220 */ /* 0x040fe20000410000 */
[----:B------:R-:W-:Y:S02]  /*175f0*/  HADD2.F32 R10, -RZ, R15.H0_H0 ;  /* 0x2000000fff0a7230 */ /* 0x000fe40000004100 */
[-C--:B------:R-:W-:Y:S01]  /*17600*/  FMUL.FTZ R45, R6, R41.reuse ;  /* 0x00000029062d7220 */ /* 0x080fe20000410000 */
[----:B------:R-:W-:Y:S02]  /*17610*/  HADD2.F32 R39, -RZ, R39.H1_H1 ;  /* 0x30000027ff277230 */ /* 0x000fe40000004100 */
[C---:B------:R-:W-:Y:S01]  /*17620*/  FFMA.FTZ R6, R14.reuse, R34, -R43 ;  /* 0x000000220e067223 */ /* 0x040fe2000001082b */
[----:B------:R-:W-:Y:S01]  /*17630*/  FFMA.FTZ R8, R14, R38, R27 ;  /* 0x000000260e087223 */ /* 0x000fe2000001001b */
[----:B------:R-:W-:Y:S01]  /*17640*/  F2FP.F16.E4M3.UNPACK_B R34, R40 ;  /* 0x00000028ff22723e */ /* 0x000fe200020006ff */
[----:B------:R-:W-:Y:S01]  /*17650*/  FFMA.FTZ R42, R10, R41, R42 ;  /* 0x000000290a2a7223 */ /* 0x000fe2000001002a */
[----:B------:R-:W-:Y:S01]  /*17660*/  F2FP.F16.E4M3.UNPACK_B R27, R36 ;  /* 0x00000024ff1b723e */ /* 0x000fe200020006ff */
[----:B------:R-:W-:-:S02]  /*17670*/  HADD2.F32 R28, -RZ, R28.H1_H1 ;  /* 0x3000001cff1c7230 */ /* 0x000fc40000004100 */
[----:B------:R-:W-:Y:S01]  /*17680*/  FFMA.FTZ R45, R10, R35, -R45 ;  /* 0x000000230a2d7223 */ /* 0x000fe2000001082d */
[----:B------:R-:W-:Y:S01]  /*17690*/  HADD2.F32 R41, -RZ, R34.H0_H0 ;  /* 0x20000022ff297230 */ /* 0x000fe20000004100 */
[----:B------:R-:W-:Y:S01]  /*176a0*/  F2FP.F16.E4M3.UNPACK_B R40, R40.H1 ;  /* 0x00000028ff28723e */ /* 0x000fe200030006ff */
[----:B------:R-:W-:Y:S02]  /*176b0*/  HADD2.F32 R14, -RZ, R30.H0_H0 ;  /* 0x2000001eff0e7230 */ /* 0x000fe40000004100 */
[----:B------:R-:W-:Y:S01]  /*176c0*/  FMUL.FTZ R38, R28, R39 ;  /* 0x000000271c267220 */ /* 0x000fe20000410000 */
[----:B------:R-:W-:Y:S01]  /*176d0*/  HADD2.F32 R35, -RZ, R27.H0_H0 ;  /* 0x2000001bff237230 */ /* 0x000fe20000004100 */
[----:B------:R-:W-:Y:S01]  /*176e0*/  F2FP.F16.E4M3.UNPACK_B R36, R36.H1 ;  /* 0x00000024ff24723e */ /* 0x000fe200030006ff */
[----:B------:R-:W-:Y:S02]  /*176f0*/  HADD2.F32 R33, -RZ, R33.H1_H1 ;  /* 0x30000021ff217230 */ /* 0x000fe40000004100 */
[----:B------:R-:W-:Y:S01]  /*17700*/  FMUL.FTZ R43, R14, R41 ;  /* 0x000000290e2b7220 */ /* 0x000fe20000410000 */
[----:B------:R-:W-:-:S02]  /*17710*/  HADD2.F32 R15, -RZ, R15.H1_H1 ;  /* 0x3000000fff0f7230 */ /* 0x000fc40000004100 */
[----:B------:R-:W-:Y:S01]  /*17720*/  FMUL.FTZ R14, R14, R35 ;  /* 0x000000230e0e7220 */ /* 0x000fe20000410000 */
[----:B------:R-:W-:Y:S02]  /*17730*/  HADD2.F32 R10, -RZ, R24.H0_H0 ;  /* 0x20000018ff0a7230 */ /* 0x000fe40000004100 */
[-C--:B------:R-:W-:Y:S01]  /*17740*/  FMUL.FTZ R28, R28, R33.reuse ;  /* 0x000000211c1c7220 */ /* 0x080fe20000410000 */
[----:B------:R-:W-:Y:S02]  /*17750*/  HADD2.F32 R30, -RZ, R30.H1_H1 ;  /* 0x3000001eff1e7230 */ /* 0x000fe40000004100 */
[----:B------:R-:W-:Y:S01]  /*17760*/  FFMA.FTZ R38, R15, R33, -R38 ;  /* 0x000000210f267223 */ /* 0x000fe20000010826 */
[----:B------:R-:W-:Y:S02]  /*17770*/  HADD2.F32 R33, -RZ, R34.H1_H1 ;  /* 0x30000022ff217230 */ /* 0x000fe40000004100 */
[C---:B------:R-:W-:Y:S01]  /*17780*/  FFMA.FTZ R43, R10.reuse, R35, -R43 ;  /* 0x000000230a2b7223 */ /* 0x040fe2000001082b */
[----:B------:R-:W-:Y:S01]  /*17790*/  FFMA.FTZ R41, R10, R41, R14 ;  /* 0x000000290a297223 */ /* 0x000fe2000001000e */
[----:B------:R-:W-:-:S02]  /*177a0*/  HADD2.F32 R27, -RZ, R27.H1_H1 ;  /* 0x3000001bff1b7230 */ /* 0x000fc40000004100 */
[----:B------:R-:W-:Y:S01]  /*177b0*/  FFMA.FTZ R39, R15, R39, R28 ;  /* 0x000000270f277223 */ /* 0x000fe2000001001c */
[----:B------:R-:W-:Y:S02]  /*177c0*/  HADD2.F32 R35, -RZ, R40.H0_H0 ;  /* 0x20000028ff237230 */ /* 0x000fe40000004100 */
[C---:B------:R-:W-:Y:S01]  /*177d0*/  FMUL.FTZ R47, R30.reuse, R33 ;  /* 0x000000211e2f7220 */ /* 0x040fe20000410000 */
[----:B------:R-:W-:Y:S02]  /*177e0*/  HADD2.F32 R14, -RZ, R31.H0_H0 ;  /* 0x2000001fff0e7230 */ /* 0x000fe40000004100 */
[----:B------:R-:W-:Y:S01]  /*177f0*/  FMUL.FTZ R30, R30, R27 ;  /* 0x0000001b1e1e7220 */ /* 0x000fe20000410000 */
[----:B------:R-:W-:Y:S01]  /*17800*/  HADD2.F32 R24, -RZ, R24.H1_H1 ;  /* 0x30000018ff187230 */ /* 0x000fe20000004100 */
[----:B------:R-:W-:Y:S01]  /*17810*/  F2FP.SATFINITE.E4M3.F32.PACK_AB_MERGE_C R38, R38, R45, RZ ;  /* 0x0000002d2626723e */ /* 0x000fe200048070ff */
[----:B------:R-:W-:Y:S02]  /*17820*/  HADD2.F32 R15, -RZ, R36.H0_H0 ;  /* 0x20000024ff0f7230 */ /* 0x000fe40000004100 */
[----:B------:R-:W-:Y:S01]  /*17830*/  FMUL.FTZ R49, R14, R35 ;  /* 0x000000230e317220 */ /* 0x000fe20000410000 */
[----:B------:R-:W-:-:S02]  /*17840*/  HADD2.F32 R10, -RZ, R25.H0_H0 ;  /* 0x20000019ff0a7230 */ /* 0x000fc40000004100 */
[C---:B------:R-:W-:Y:S01]  /*17850*/  FFMA.FTZ R46, R24.reuse, R27, -R47 ;  /* 0x0000001b182e7223 */ /* 0x040fe2000001082f */
[----:B------:R-:W-:Y:S01]  /*17860*/  FFMA.FTZ R48, R24, R33, R30 ;  /* 0x0000002118307223 */ /* 0x000fe2000001001e */
[----:B------:R-:W-:Y:S01]  /*17870*/  FMUL.FTZ R14, R14, R15 ;  /* 0x0000000f0e0e7220 */ /* 0x000fe20000410000 */
[----:B------:R-:W-:Y:S01]  /*17880*/  F2FP.F16.E4M3.UNPACK_B R24, R37.H1 ;  /* 0x00000025ff18723e */ /* 0x000fe200030006ff */
[C---:B------:R-:W-:Y:S01]  /*17890*/  FFMA.FTZ R49, R10.reuse, R15, -R49 ;  /* 0x0000000f0a317223 */ /* 0x040fe20000010831 */
[-C--:B------:R-:W-:Y:S01]  /*178a0*/  F2FP.F16.E4M3.UNPACK_B R15, R32.reuse.H1 ;  /* 0x00000020ff0f723e */ /* 0x080fe200030006ff */
[----:B------:R-:W-:Y:S01]  /*178b0*/  FFMA.FTZ R47, R10, R35, R14 ;  /* 0x000000230a2f7223 */ /* 0x000fe2000001000e */
[----:B------:R-:W-:Y:S01]  /*178c0*/  HADD2.F32 R36, -RZ, R36.H1_H1 ;  /* 0x30000024ff247230 */ /* 0x000fe20000004100 */
[----:B------:R-:W-:Y:S01]  /*178d0*/  F2FP.F16.E4M3.UNPACK_B R37, R37 ;  /* 0x00000025ff25723e */ /* 0x000fe200020006ff */
[----:B------:R-:W-:Y:S01]  /*178e0*/  HADD2.F32 R40, -RZ, R40.H1_H1 ;  /* 0x30000028ff287230 */ /* 0x000fe20000004100 */
[----:B------:R-:W-:Y:S01]  /*178f0*/  F2FP.F16.E4M3.UNPACK_B R32, R32 ;  /* 0x00000020ff20723e */ /* 0x000fe200020006ff */
[----:B------:R-:W-:Y:S01]  /*17900*/  HADD2.F32 R31, -RZ, R31.H1_H1 ;  /* 0x3000001fff1f7230 */ /* 0x000fe20000004100 */
[----:B------:R-:W-:Y:S01]  /*17910*/  F2FP.SATFINITE.E4M3.F32.PACK_AB_MERGE_C R39, R39, R42, RZ ;  /* 0x0000002a2727723e */ /* 0x000fe200048070ff */
[----:B------:R-:W-:Y:S01]  /*17920*/  HADD2.F32 R33, -RZ, R24.H0_H0 ;  /* 0x20000018ff217230 */ /* 0x000fe20000004100 */
[----:B------:R-:W-:Y:S01]  /*17930*/  F2FP.SATFINITE.E4M3.F32.PACK_AB_MERGE_C R5, R6, R5, R38 ;  /* 0x000000050605723e */ /* 0x000fe20004807026 */
        /* <DEDUP_REMOVED lines=12> */
[----:B------:R-:W-:Y:S02]  /*17a00*/  HADD2.F32 R15, -RZ, R15.H1_H1 ;  /* 0x3000000fff0f7230 */ /* 0x000fe40000004100 */
[C---:B------:R-:W-:Y:S01]  /*17a10*/  FFMA.FTZ R50, R25.reuse, R36, -R28 ;  /* 0x0000002419327223 */ /* 0x040fe2000001081c */
[----:B------:R-:W-:Y:S02]  /*17a20*/  HADD2.F32 R13, -RZ, R13.H1_H1 ;  /* 0x3000000dff0d7230 */ /* 0x000fe40000004100 */
[----:B------:R-:W-:Y:S01]  /*17a30*/  FFMA.FTZ R40, R25, R40, R35 ;  /* 0x0000002819287223 */ /* 0x000fe20000010023 */
[C---:B------:R-:W-:Y:S01]  /*17a40*/  FMUL.FTZ R10, R26.reuse, R24 ;  /* 0x000000181a0a7220 */ /* 0x040fe20000410000 */
[----:B------:R-:W-:Y:S01]  /*17a50*/  FMUL.FTZ R27, R26, R15 ;  /* 0x0000000f1a1b7220 */ /* 0x000fe20000410000 */
[----:B------:R-:W-:Y:S01]  /*17a60*/  HADD2.F32 R25, -RZ, R37.H0_H0 ;  /* 0x20000025ff197230 */ /* 0x000fe20000004100 */
[----:B------:R-:W-:Y:S01]  /*17a70*/  F2FP.SATFINITE.E4M3.F32.PACK_AB_MERGE_C R9, R8, R9, R39 ;  /* 0x000000090809723e */ /* 0x000fe20004807027 */
[----:B------:R-:W-:-:S02]  /*17a80*/  HADD2.F32 R14, -RZ, R11.H0_H0 ;  /* 0x2000000bff0e7230 */ /* 0x000fc40000004100 */
[C---:B------:R-:W-:Y:S01]  /*17a90*/  FFMA.FTZ R35, R13.reuse, R15, -R10 ;  /* 0x0000000f0d237223 */ /* 0x040fe2000001080a */
[----:B------:R-:W-:Y:S01]  /*17aa0*/  FFMA.FTZ R34, R13, R24, R27 ;  /* 0x000000180d227223 */ /* 0x000fe2000001001b */
[----:B------:R-:W-:Y:S02]  /*17ab0*/  HADD2.F32 R13, -RZ, R32.H0_H0 ;  /* 0x20000020ff0d7230 */ /* 0x000fe40000004100 */
        /* <DEDUP_REMOVED lines=8> */
[----:B------:R-:W-:Y:S02]  /*17b40*/  HADD2.F32 R7, -RZ, R7.H1_H1 ;  /* 0x30000007ff077230 */ /* 0x000fe40000004100 */
[C---:B------:R-:W-:Y:S01]  /*17b50*/  FMUL.FTZ R14, R11.reuse, R24 ;  /* 0x000000180b0e7220 */ /* 0x040fe20000410000 */
        /* <DEDUP_REMOVED lines=18> */
[----:B------:R-:W-:Y:S01]  /*17c80*/  FMUL.FTZ R36, R29, R24 ;  /* 0x000000181d247220 */ /* 0x000fe20000410000 */
[----:B------:R-:W-:Y:S01]  /*17c90*/  FFMA.FTZ R25, R7, R25, R10 ;  /* 0x0000001907197223 */ /* 0x000fe2000001000a */
[-C--:B------:R-:W-:Y:S01]  /*17ca0*/  FMUL.FTZ R11, R29, R14.reuse ;  /* 0x0000000e1d0b7220 */ /* 0x080fe20000410000 */
[----:B------:R-:W-:Y:S02]  /*17cb0*/  HADD2.F32 R13, -RZ, R12.H0_H0 ;  /* 0x2000000cff0d7230 */ /* 0x000fe40000004100 */
[C---:B------:R-:W-:Y:S01]  /*17cc0*/  FFMA.FTZ R29, R21.reuse, R14, -R36 ;  /* 0x0000000e151d7223 */ /* 0x040fe20000010824 */
[----:B------:R-:W-:Y:S02]  /*17cd0*/  HADD2.F32 R7, -RZ, R4.H0_H0 ;  /* 0x20000004ff077230 */ /* 0x000fe40000004100 */
[----:B------:R-:W-:Y:S01]  /*17ce0*/  FFMA.FTZ R36, R21, R24, R11 ;  /* 0x0000001815247223 */ /* 0x000fe2000001000b */
[----:B------:R-:W-:Y:S01]  /*17cf0*/  HADD2.F32 R11, -RZ, R20.H0_H0 ;  /* 0x20000014ff0b7230 */ /* 0x000fe20000004100 */
[----:B------:R-:W-:Y:S01]  /*17d00*/  F2FP.SATFINITE.E4M3.F32.PACK_AB_MERGE_C R33, R34, R33, RZ ;  /* 0x000000212221723e */ /* 0x000fe200048070ff */
[----:B------:R-:W-:-:S02]  /*17d10*/  HADD2.F32 R12, -RZ, R12.H1_H1 ;  /* 0x3000000cff0c7230 */ /* 0x000fc40000004100 */
[C---:B------:R-:W-:Y:S01]  /*17d20*/  FMUL.FTZ R15, R7.reuse, R13 ;  /* 0x0000000d070f7220 */ /* 0x040fe20000410000 */
[----:B------:R-:W-:Y:S02]  /*17d30*/  HADD2.F32 R10, -RZ, R4.H1_H1 ;  /* 0x30000004ff0a7230 */ /* 0x000fe40000004100 */
[----:B------:R-:W-:Y:S01]  /*17d40*/  FMUL.FTZ R14, R7, R11 ;  /* 0x0000000b070e7220 */ /* 0x000fe20000410000 */
[----:B------:R-:W-:Y:S01]  /*17d50*/  HADD2.F32 R20, -RZ, R20.H1_H1 ;  /* 0x30000014ff147230 */ /* 0x000fe20000004100 */
[----:B------:R-:W-:Y:S01]  /*17d60*/  F2FP.SATFINITE.E4M3.F32.PACK_AB_MERGE_C R29, R29, R32, RZ ;  /* 0x000000201d1d723e */ /* 0x000fe200048070ff */
[--C-:B------:R-:W-:Y:S02]  /*17d70*/  HADD2.F32 R4, -RZ, R3.reuse.H0_H0 ;  /* 0x20000003ff047230 */ /* 0x100fe40000004100 */
[C---:B------:R-:W-:Y:S01]  /*17d80*/  FMUL.FTZ R24, R10.reuse, R12 ;  /* 0x0000000c0a187220 */ /* 0x040fe20000410000 */
[----:B------:R-:W-:Y:S02]  /*17d90*/  HADD2.F32 R3, -RZ, R3.H1_H1 ;  /* 0x30000003ff037230 */ /* 0x000fe40000004100 */
[-C--:B------:R-:W-:Y:S01]  /*17da0*/  FMUL.FTZ R7, R10, R20.reuse ;  /* 0x000000140a077220 */ /* 0x080fe20000410000 */
[----:B------:R-:W-:Y:S01]  /*17db0*/  F2FP.SATFINITE.E4M3.F32.PACK_AB_MERGE_C R25, R36, R25, RZ ;  /* 0x000000192419723e */ /* 0x000fe200048070ff */
        /* <DEDUP_REMOVED lines=12> */
[----:B------:R0:W-:Y:S01]  /*17e80*/  STS.128 [R51+0x14400], R4 ;  /* 0x0144000433007388 */ /* 0x0001e20000000c00 */
[----:B------:R-:W-:-:S05]  /*17e90*/  F2FP.SATFINITE.E4M3.F32.PACK_AB_MERGE_C R10, R3, R10, R25 ;  /* 0x0000000a030a723e */ /* 0x000fca0004807019 */
[----:B------:R0:W-:Y:S02]  /*17ea0*/  STS.128 [R0+0x14400], R8 ;  /* 0x0144000800007388 */ /* 0x0001e40000000c00 */
.L_x_2816:
[----:B------:R-:W-:Y:S05]  /*17eb0*/  BSYNC B0 ;  /* 0x0000000000007941 */ /* 0x000fea0003800000 */
.L_x_2809:
        /* <DEDUP_REMOVED lines=8> */
.L_x_2807:
[----:B0-2---:R-:W-:-:S05]  /*17f40*/  IMAD.U32 R0, RZ, RZ, UR48 ;  /* 0x00000030ff007e24 */ /* 0x005fca000f8e00ff */
[----:B------:R-:W-:-:S13]  /*17f50*/  ISETP.NE.AND P0, PT, R0, 0x3, PT ;  /* 0x000000030000780c */ /* 0x000fda0003f05270 */
[----:B------:R-:W-:Y:S05]  /*17f60*/  @!P0 BRA `(.L_x_2836) ;  /* 0x0000000000048947 */ /* 0x000fea0003800000 */
[----:B------:R-:W-:Y:S01]  /*17f70*/  BPT.TRAP 0x1 ;  /* 0x000000040000795c */ /* 0x000fe20000300000 */
.L_x_2836:
[----:B------:R-:W-:Y:S02]  /*17f80*/  LEA R0, R23, R18, 0x3 ;  /* 0x0000001217007211 */ /* 0x000fe400078e18ff */
[----:B-1----:R-:W-:-:S04]  /*17f90*/  SHF.L.U32 R3, R194, 0x1f, RZ ;  /* 0x0000001fc2037819 */ /* 0x002fc800000006ff */
[----:B------:R0:W1:Y:S01]  /*17fa0*/  SYNCS.PHASECHK.TRANS64.TRYWAIT P1, [R0+URZ+0x29830], R3 ;  /* 0x02983003000075a7 */ /* 0x000062000802017f */
[----:B------:R-:W-:Y:S05]  /*17fb0*/  @!P0 BRA `(.L_x_2837) ;  /* 0x0000000000048947 */ /* 0x000fea0003800000 */
[----:B------:R-:W-:Y:S01]  /*17fc0*/  BPT.TRAP 0x1 ;  /* 0x000000040000795c */ /* 0x000fe20000300000 */
.L_x_2837:
[----:B-1----:R-:W-:Y:S05]  /*17fd0*/  @P1 BRA `(.L_x_2838) ;  /* 0x0000000000081947 */ /* 0x002fea0003800000 */
[----:B------:R-:W1:Y:S02]  /*17fe0*/  SYNCS.PHASECHK.TRANS64.TRYWAIT P1, [R0+URZ+0x29830], R3 ;  /* 0x02983003000075a7 */ /* 0x000e64000802017f */
[----:B-1----:R-:W-:Y:S05]  /*17ff0*/  @!P1 BRA `(.L_x_2839) ;  /* 0x0000018c00f49947 */ /* 0x002fea0003800000 */
.L_x_2838:
[----:B------:R-:W-:Y:S05]  /*18000*/  WARPSYNC.ALL ;  /* 0x0000000000007948 */ /* 0x000fea0003800000 */
[----:B01----:R-:W-:Y:S01]  /*18010*/  VIADD R3, R18, 0x1a400 ;  /* 0x0001a40012037836 */ /* 0x003fe20000000000 */
[----:B------:R-:W-:Y:S01]  /*18020*/  R2UR UR24, R44 ;  /* 0x000000002c1872ca */ /* 0x000fe200000e0000 */
[----:B-----5:R-:W-:Y:S01]  /*18030*/  IMAD.MOV.U32 R5, RZ, RZ, -0x7fffffe0 ;  /* 0x80000020ff057424 */ /* 0x020fe200078e00ff */
[----:B------:R-:W-:Y:S01]  /*18040*/  WARPGROUP.ARRIVE ;  /* 0x00000000000079c5 */ /* 0x000fe20000000000 */
[----:B------:R-:W-:Y:S01]  /*18050*/  UMOV UR25, 0x80000020 ;  /* 0x8000002000197882 */ /* 0x000fe20000000000 */
[----:B------:R-:W-:Y:S01]  /*18060*/  SHF.R.U32.HI R3, RZ, 0x4, R3 ;  /* 0x00000004ff037819 */ /* 0x000fe20000011603 */
[----:B------:R-:W-:Y:S01]  /*18070*/  IMAD.MOV.U32 R7, RZ, RZ, -0x7fffffe0 ;  /* 0x80000020ff077424 */ /* 0x000fe200078e00ff */
[----:B------:R-:W-:Y:S01]  /*18080*/  R2UR UR27, R5 ;  /* 0x00000000051b72ca */ /* 0x000fe200000e0000 */
[----:B------:R-:W-:Y:S01]  /*18090*/  UMOV UR5, UR25 ;  /* 0x0000001900057c82 */ /* 0x000fe20008000000 */
[----:B------:R-:W-:Y:S01]  /*180a0*/  LOP3.LUT R3, R3, 0x3fff, RZ, 0xc0, !PT ;  /* 0x00003fff03037812 */ /* 0x000fe200078ec0ff */
[----:B------:R-:W-:Y:S01]  /*180b0*/  UMOV UR9, UR25 ;  /* 0x0000001900097c82 */ /* 0x000fe20008000000 */
[----:B------:R-:W-:Y:S01]  /*180c0*/  R2UR UR7, R7 ;  /* 0x00000000070772ca */ /* 0x000fe200000e0000 */
[----:B------:R-:W-:Y:S01]  /*180d0*/  UMOV UR13, UR25 ;  /* 0x00000019000d7c82 */ /* 0x000fe20008000000 */
[----:B----4-:R-:W-:Y:S01]  /*180e0*/  LOP3.LUT R14, R3, 0x10000, RZ, 0xfc, !PT ;  /* 0x00010000030e7812 */ /* 0x010fe200078efcff */
[----:B------:R-:W-:Y:S01]  /*180f0*/  ULOP3.LUT UR24, UR24, 0x10000, URZ, 0xfc, !UPT ;  /* 0x0001000018187892 */ /* 0x000fe2000f8efc3f */
[----:B------:R-:W-:Y:S01]  /*18100*/  MOV R9, 0x80000020 ;  /* 0x8000002000097802 */ /* 0x000fe20000000f00 */
[----:B------:R-:W-:Y:S01]  /*18110*/  UMOV UR17, UR25 ;  /* 0x0000001900117c82 */ /* 0x000fe20008000000 */
[----:B------:R-:W-:Y:S01]  /*18120*/  R2UR UR15, R7 ;  /* 0x00000000070f72ca */ /* 0x000fe200000e0000 */
[----:B---3--:R-:W-:Y:S01]  /*18130*/  IMAD R4, R23, 0x780, R14 ;  /* 0x0000078017047824 */ /* 0x008fe200078e020e */
[C---:B------:R-:W-:Y:S01]  /*18140*/  R2UR UR11, R9.reuse ;  /* 0x00000000090b72ca */ /* 0x040fe200000e0000 */
[----:B------:R-:W-:Y:S01]  /*18150*/  IMAD.MOV.U32 R7, RZ, RZ, -0x7fffffe0 ;  /* 0x80000020ff077424 */ /* 0x000fe200078e00ff */
[----:B------:R-:W-:Y:S01]  /*18160*/  UMOV UR4, UR24 ;  /* 0x0000001800047c82 */ /* 0x000fe20008000000 */
[C---:B------:R-:W-:Y:S01]  /*18170*/  VIADD R6, R4.reuse, 0x80 ;  /* 0x0000008004067836 */ /* 0x040fe20000000000 */
[C---:B------:R-:W-:Y:S01]  /*18180*/  R2UR UR26, R4.reuse ;  /* 0x00000000041a72ca */ /* 0x040fe200000e0000 */
[----:B------:R-:W-:Y:S01]  /*18190*/  VIADD R8, R4, 0x100 ;  /* 0x0000010004087836 */ /* 0x000fe20000000000 */
[----:B------:R-:W-:Y:S01]  /*181a0*/  UMOV UR8, UR24 ;  /* 0x0000001800087c82 */ /* 0x000fe20008000000 */
[----:B------:R-:W-:Y:S01]  /*181b0*/  UMOV UR12, UR24 ;  /* 0x00000018000c7c82 */ /* 0x000fe20008000000 */
[----:B------:R-:W-:Y:S01]  /*181c0*/  R2UR UR6, R6 ;  /* 0x00000000060672ca */ /* 0x000fe200000e0000 */
[----:B------:R-:W-:Y:S01]  /*181d0*/  VIADD R6, R4, 0x180 ;  /* 0x0000018004067836 */ /* 0x000fe20000000000 */
[----:B------:R-:W-:Y:S01]  /*181e0*/  R2UR UR10, R8 ;  /* 0x00000000080a72ca */ /* 0x000fe200000e0000 */
[----:B------:R-:W-:Y:S01]  /*181f0*/  VIADD R8, R4, 0x200 ;  /* 0x0000020004087836 */ /* 0x000fe20000000000 */
[----:B------:R-:W-:Y:S01]  /*18200*/  R2UR UR19, R9 ;  /* 0x00000000091372ca */ /* 0x000fe200000e0000 */
[----:B------:R-:W-:Y:S01]  /*18210*/  UMOV UR16, UR24 ;  /* 0x0000001800107c82 */ /* 0x000fe20008000000 */
[----:B------:R-:W-:Y:S01]  /*18220*/  R2UR UR14, R6 ;  /* 0x00000000060e72ca */ /* 0x000fe200000e0000 */
[----:B------:R-:W-:Y:S01]  /*18230*/  VIADD R6, R4, 0x2 ;  /* 0x0000000204067836 */ /* 0x000fe20000000000 */
[----:B------:R-:W-:Y:S01]  /*18240*/  R2UR UR18, R8 ;  /* 0x00000000081272ca */ /* 0x000fe200000e0000 */
[----:B------:R-:W-:Y:S01]  /*18250*/  QGMMA.64x32x32.F32.E4M3.E4M3 R88, gdesc[UR24], RZ, !UPT, gsb0 ;  /* 0x00600000185879f3 */ /* 0x000fe2000c0008ff */
[----:B------:R-:W-:-:S02]  /*18260*/  VIADD R8, R4, 0x82 ;  /* 0x0000008204087836 */ /* 0x000fc40000000000 */
[----:B------:R-:W-:Y:S02]  /*18270*/  IMAD.MOV.U32 R9, RZ, RZ, -0x7fffffe0 ;  /* 0x80000020ff097424 */ /* 0x000fe400078e00ff */
[----:B------:R-:W-:Y:S02]  /*18280*/  VIADD R10, R4, 0x102 ;  /* 0x00000102040a7836 */ /* 0x000fe40000000000 */
[----:B------:R-:W-:Y:S02]  /*18290*/  IMAD.MOV.U32 R11, RZ, RZ, -0x7fffffe0 ;  /* 0x80000020ff0b7424 */ /* 0x000fe400078e00ff */
[----:B------:R-:W-:-:S05]  /*182a0*/  IMAD.MOV.U32 R5, RZ, RZ, -0x7fffffe0 ;  /* 0x80000020ff057424 */ /* 0x000fca00078e00ff */
[----:B------:R-:W-:Y:S01]  /*182b0*/  R2UR UR47, R5 ;  /* 0x00000000052f72ca */ /* 0x000fe200000e0000 */
[----:B------:R-:W-:Y:S02]  /*182c0*/  WARPGROUP.DEPBAR.LE gsb0, 0x0 ;  /* 0x00008000000079c5 */ /* 0x000fe40000010000 */
[----:B------:R-:W-:-:S06]  /*182d0*/  WARPGROUP.ARRIVE ;  /* 0x00000000000079c5 */ /* 0x000fcc0000000000 */
[----:B------:R-:W-:Y:S01]  /*182e0*/  QGMMA.64x32x32.F32.E4M3.E4M3 R72, gdesc[UR4], RZ, !UPT, gsb0 ;  /* 0x00600000044879f3 */ /* 0x000fe2000c0008ff */
[----:B------:R-:W-:Y:S01]  /*182f0*/  R2UR UR6, R6 ;  /* 0x00000000060672ca */ /* 0x000fe200000e0000 */
[----:B------:R-:W-:Y:S01]  /*18300*/  UIADD3 UR4, UR24, 0x2, URZ ;  /* 0x0000000218047890 */ /* 0x000fe2000fffe03f */
[----:B------:R-:W-:Y:S01]  /*18310*/  R2UR UR7, R7 ;  /* 0x00000000070772ca */ /* 0x000fe200000e0000 */
[----:B------:R-:W-:Y:S01]  /*18320*/  UMOV UR5, 0x80000020 ;  /* 0x8000002000057882 */ /* 0x000fe20000000000 */
[----:B------:R-:W-:Y:S01]  /*18330*/  IMAD.MOV.U32 R7, RZ, RZ, -0x7fffffe0 ;  /* 0x80000020ff077424 */ /* 0x000fe200078e00ff */
[----:B------:R-:W-:Y:S01]  /*18340*/  IADD3 R6, R4, 0x182, RZ ;  /* 0x0000018204067810 */ /* 0x000fe20007ffe0ff */
[----:B------:R-:W-:Y:S02]  /*18350*/  UMOV UR21, UR5 ;  /* 0x0000000500157c82 */ /* 0x000fe40008000000 */
[----:B------:R-:W-:Y:S01]  /*18360*/  UMOV UR20, UR4 ;  /* 0x0000000400147c82 */ /* 0x000fe20008000000 */
[----:B------:R-:W-:-:S02]  /*18370*/  WARPGROUP.DEPBAR.LE gsb0, 0x0 ;  /* 0x00008000000079c5 */ /* 0x000fc40000010000 */
[----:B------:R-:W-:-:S06]  /*18380*/  WARPGROUP.ARRIVE ;  /* 0x00000000000079c5 */ /* 0x000fcc0000000000 */
[----:B------:R-:W-:Y:S01]  /*18390*/  QGMMA.64x32x32.F32.E4M3.E4M3 R56, gdesc[UR8], RZ, !UPT, gsb0 ;  /* 0x00600000083879f3 */ /* 0x000fe2000c0008ff */
[----:B------:R-:W-:Y:S01]  /*183a0*/  R2UR UR10, R8 ;  /* 0x00000000080a72ca */ /* 0x000fe200000e0000 */
[----:B------:R-:W-:Y:S01]  /*183b0*/  UMOV UR8, UR4 ;  /* 0x0000000400087c82 */ /* 0x000fe20008000000 */
[----:B------:R-:W-:Y:S01]  /*183c0*/  R2UR UR11, R9 ;  /* 0x00000000090b72ca */ /* 0x000fe200000e0000 */
[----:B------:R-:W-:Y:S01]  /*183d0*/  UMOV UR9, UR5 ;  /* 0x0000000500097c82 */ /* 0x000fe20008000000 */
[----:B------:R-:W-:Y:S02]  /*183e0*/  VIADD R8, R4, 0x202 ;  /* 0x0000020204087836 */ /* 0x000fe40000000000 */
[----:B------:R-:W-:-:S03]  /*183f0*/  IMAD.MOV.U32 R9, RZ, RZ, -0x7fffffe0 ;  /* 0x80000020ff097424 */ /* 0x000fc600078e00ff */
[----:B------:R-:W-:Y:S01]  /*18400*/  R2UR UR22, R8 ;  /* 0x00000000081672ca */ /* 0x000fe200000e0000 */
[----:B------:R-:W-:Y:S01]  /*18410*/  VIADD R8, R4, 0x300 ;  /* 0x0000030004087836 */ /* 0x000fe20000000000 */
[----:B------:R-:W-:Y:S01]  /*18420*/  R2UR UR23, R9 ;  /* 0x00000000091772ca */ /* 0x000fe200000e0000 */
[----:B------:R-:W-:Y:S01]  /*18430*/  IMAD.MOV.U32 R9, RZ, RZ, -0x7fffffe0 ;  /* 0x80000020ff097424 */ /* 0x000fe200078e00ff */
        /* <DEDUP_REMOVED lines=53> */
[----:B------:R-:W-:Y:S01]  /*18790*/  MOV R11, 0x80000020 ;  /* 0x80000020000b7802 */ /* 0x000fe20000000f00 */
        /* <DEDUP_REMOVED lines=154> */
.L_x_2840:
[----:B------:R-:W0:Y:S01]  /*19140*/  LDC R3, c[0x0][0x448] ;  /* 0x00011200ff037b82 */ /* 0x000e220000000800 */
[----:B------:R-:W-:Y:S01]  /*19150*/  IMAD.IADD R106, R219, 0x1, R214 ;  /* 0x00000001db6a7824 */ /* 0x000fe200078e02d6 */
[----:B------:R-:W-:Y:S01]  /*19160*/  LOP3.LUT R22, R22, 0xfffffff7, RZ, 0xc0, !PT ;  /* 0xfffffff716167812 */ /* 0x000fe200078ec0ff */
[----:B------:R-:W-:Y:S02]  /*19170*/  IMAD R5, R104, -0xa0, R217 ;  /* 0xffffff6068057824 */ /* 0x000fe400078e02d9 */
[----:B------:R-:W-:-:S03]  /*19180*/  VIADD R0, R0, 0x29840 ;  /* 0x0002984000007836 */ /* 0x000fc60000000000 */
[----:B------:R-:W-:Y:S02]  /*19190*/  IADD3 R20, -R216, 0xa0, R5 ;  /* 0x000000a0d8147810 */ /* 0x000fe40007ffe105 */
[----:B0-----:R-:W-:-:S13]  /*191a0*/  ISETP.NE.AND P4, PT, R3, 0x1, PT ;  /* 0x000000010300780c */ /* 0x001fda0003f85270 */
[----:B------:R-:W0:Y:S01]  /*191b0*/  @P4 LDC R3, c[0x0][0x44c] ;  /* 0x00011300ff034b82 */ /* 0x000e220000000800 */
[----:B------:R-:W-:-:S07]  /*191c0*/  @P4 LOP3.LUT R22, R22, 0x8, RZ, 0xfc, !PT ;  /* 0x0000000816164812 */ /* 0x000fce00078efcff */
[----:B------:R-:W1:Y:S01]  /*191d0*/  @P4 LDC R4, c[0x0][0x450] ;  /* 0x00011400ff044b82 */ /* 0x000e620000000800 */
[----:B0-----:R-:W-:-:S05]  /*191e0*/  @P4 IMAD.HI.U32 R3, R106, R3, RZ ;  /* 0x000000036a034227 */ /* 0x001fca00078e00ff */
[----:B-1----:R-:W-:Y:S01]  /*191f0*/  @P4 SHF.R.U32.HI R106, RZ, R4, R3 ;  /* 0x00000004ff6a4219 */ /* 0x002fe20000011603 */
[----:B------:R-:W-:-:S04]  /*19200*/  IMAD R3, R104, -0xa0, RZ ;  /* 0xffffff6068037824 */ /* 0x000fc800078e02ff */
[----:B------:R-:W0:Y:S01]  /*19210*/  SHFL.IDX PT, R6, R106, 0x1, 0x1c1f ;  /* 0x003c1f006a067f89 */ /* 0x000e2200000e0000 */
[----:B------:R-:W-:-:S04]  /*19220*/  IADD3 R4, -R216, 0xa1, R3 ;  /* 0x000000a1d8047810 */ /* 0x000fc80007ffe103 */
[----:B------:R-:W-:-:S04]  /*19230*/  IADD3 R105, -R215, R4, R217 ;  /* 0x00000004d7697210 */ /* 0x000fc80007ffe1d9 */
[----:B0-----:R-:W-:-:S04]  /*19240*/  VIADDMNMX R4, R6, R105, R20, PT ;  /* 0x0000006906047246 */ /* 0x001fc80003800114 */
        /* <DEDUP_REMOVED lines=20> */
[C---:B------:R-:W-:Y:S02]  /*19390*/  ISETP.GT.AND P2, PT, R4.reuse, 0x20, PT ;  /* 0x000000200400780c */ /* 0x040fe40003f44270 */
        /* <DEDUP_REMOVED lines=58> */
[----:B------:R-:W-:Y:S01]  /*19740*/  FMNMX.FTZ R6, R43, R6, !PT ;  /* 0x000000062b067209 */ /* 0x000fe20007810000 */
[----:B------:R-:W0:Y:S01]  /*19750*/  SHFL.IDX PT, R46, R106, RZ, 0x1c1f ;  /* 0x001c1fff6a2e7589 */ /* 0x000e2200000e0000 */
        /* <DEDUP_REMOVED lines=36> */
[----:B------:R-:W-:Y:S02]  /*199a0*/  FSEL R6, R39, -INF , P1 ;  /* 0xff80000027067808 */ /* 0x000fe40000800000 */
[----:B------:R-:W-:Y:S02]  /*199b0*/  FMNMX.FTZ R39, R87, R4, !PT ;  /* 0x0000000457277209 */ /* 0x000fe40007810000 */
[----:B0-----:R-:W-:Y:S02]  /*199c0*/  VIADDMNMX R46, R46, R105, R20, PT ;  /* 0x000000692e2e7246 */ /* 0x001fe40003800114 */
[----:B------:R-:W-:-:S02]  /*199d0*/  FMNMX.FTZ R26, R6, R39, !PT ;  /* 0x00000027061a7209 */ /* 0x000fc40007810000 */
[C---:B------:R-:W-:Y:S02]  /*199e0*/  ISETP.GT.AND P2, PT, R46.reuse, 0x1, PT ;  /* 0x000000012e00780c */ /* 0x040fe40003f44270 */
[----:B------:R-:W-:Y:S01]  /*199f0*/  ISETP.GT.AND P3, PT, R46, 0x8, PT ;  /* 0x000000082e00780c */ /* 0x000fe20003f64270 */
[----:B------:R-:W0:Y:S01]  /*19a00*/  SHFL.BFLY PT, R39, R26, 0x2, 0x1f ;  /* 0x0c401f001a277f89 */ /* 0x000e2200000e0000 */
[----:B------:R-:W-:Y:S02]  /*19a10*/  FSEL R89, R89, -INF , P2 ;  /* 0xff80000059597808 */ /* 0x000fe40001000000 */
[----:B------:R-:W-:Y:S02]  /*19a20*/  FSEL R103, R92, -INF , P3 ;  /* 0xff8000005c677808 */ /* 0x000fe40001800000 */
[----:B------:R-:W-:Y:S02]  /*19a30*/  ISETP.GT.AND P2, PT, R46, 0x10, PT ;  /* 0x000000102e00780c */ /* 0x000fe40003f44270 */
[----:B0-----:R-:W-:-:S05]  /*19a40*/  FMNMX.FTZ R30, R26, R39, !PT ;  /* 0x000000271a1e7209 */ /* 0x001fca0007810000 */
[----:B------:R-:W0:Y:S02]  /*19a50*/  SHFL.BFLY PT, R39, R30, 0x1, 0x1f ;  /* 0x0c201f001e277f89 */ /* 0x000e2400000e0000 */
[----:B0-----:R-:W-:-:S04]  /*19a60*/  FMNMX.FTZ R4, R30, R39, !PT ;  /* 0x000000271e047209 */ /* 0x001fc80007810000 */
[----:B------:R-:W-:Y:S01]  /*19a70*/  FSETP.NEU.FTZ.AND P1, PT, R4, -INF , PT ;  /* 0xff8000000400780b */ /* 0x000fe20003f3d000 */
[----:B------:R-:W-:-:S05]  /*19a80*/  FFMA.FTZ R39, R2, R4, -8 ;  /* 0xc100000002277423 */ /* 0x000fca0000010004 */
[----:B------:R-:W-:Y:S02]  /*19a90*/  FSEL R39, R39, RZ, P1 ;  /* 0x000000ff27277208 */ /* 0x000fe40000800000 */
[----:B------:R-:W-:-:S03]  /*19aa0*/  ISETP.GT.AND P1, PT, R46, RZ, PT ;  /* 0x000000ff2e00720c */ /* 0x000fc60003f24270 */
[--C-:B------:R-:W-:Y:S01]  /*19ab0*/  FFMA.FTZ R34, R2, R107, -R39.reuse ;  /* 0x0000006b02227223 */ /* 0x100fe20000010827 */
[----:B------:R-:W-:Y:S01]  /*19ac0*/  FSEL R99, R88, -INF , P1 ;  /* 0xff80000058637808 */ /* 0x000fe20000800000 */
[--C-:B------:R-:W-:Y:S01]  /*19ad0*/  FFMA.FTZ R8, R2, R109, -R39.reuse ;  /* 0x0000006d02087223 */ /* 0x100fe20000010827 */
[----:B------:R-:W-:Y:S01]  /*19ae0*/  ISETP.GT.AND P1, PT, R46, 0x9, PT ;  /* 0x000000092e00780c */ /* 0x000fe20003f24270 */
[C-C-:B------:R-:W-:Y:S01]  /*19af0*/  FFMA.FTZ R91, R2.reuse, R114, -R39.reuse ;  /* 0x00000072025b7223 */ /* 0x140fe20000010827 */
[----:B------:R-:W-:Y:S01]  /*19b00*/  FMNMX.FTZ R26, R99, R89, !PT ;  /* 0x00000059631a7209 */ /* 0x000fe20007810000 */
[C-C-:B------:R-:W-:Y:S01]  /*19b10*/  FFMA.FTZ R12, R2.reuse, R12, -R39.reuse ;  /* 0x0000000c020c7223 */ /* 0x140fe20000010827 */
[----:B------:R-:W-:Y:S01]  /*19b20*/  FSEL R93, R93, -INF , P1 ;  /* 0xff8000005d5d7808 */ /* 0x000fe20000800000 */
[----:B------:R-:W-:Y:S01]  /*19b30*/  MUFU.EX2 R8, R8 ;  /* 0x0000000800087308 */ /* 0x000fe20000000800 */
[----:B------:R-:W-:Y:S01]  /*19b40*/  FMNMX.FTZ R30, R103, R26, !PT ;  /* 0x0000001a671e7209 */ /* 0x000fe20007810000 */
[--C-:B------:R-:W-:Y:S01]  /*19b50*/  FFMA.FTZ R95, R2, R110, -R39.reuse ;  /* 0x0000006e025f7223 */ /* 0x100fe20000010827 */
[----:B------:R-:W-:Y:S01]  /*19b60*/  ISETP.GT.AND P1, PT, R46, 0x11, PT ;  /* 0x000000112e00780c */ /* 0x000fe20003f24270 */
[--C-:B------:R-:W-:Y:S01]  /*19b70*/  FFMA.FTZ R20, R2, R112, -R39.reuse ;  /* 0x0000007002147223 */ /* 0x100fe20000010827 */
[----:B------:R-:W-:Y:S01]  /*19b80*/  FSEL R107, R96, -INF , P2 ;  /* 0xff800000606b7808 */ /* 0x000fe20001000000 */
[--C-:B------:R-:W-:Y:S01]  /*19b90*/  FFMA.FTZ R105, R2, R108, -R39.reuse ;  /* 0x0000006c02697223 */ /* 0x100fe20000010827 */
[----:B------:R-:W-:Y:S01]  /*19ba0*/  FMNMX.FTZ R30, R93, R30, !PT ;  /* 0x0000001e5d1e7209 */ /* 0x000fe20007810000 */
[----:B------:R0:W-:Y:S01]  /*19bb0*/  MUFU.EX2 R26, R34 ;  /* 0x00000022001a7308 */ /* 0x0001e20000000800 */
[----:B------:R-:W-:Y:S01]  /*19bc0*/  ISETP.GT.AND P2, PT, R46, 0x18, PT ;  /* 0x000000182e00780c */ /* 0x000fe20003f44270 */
[C-C-:B------:R-:W-:Y:S01]  /*19bd0*/  FFMA.FTZ R54, R2.reuse, R35, -R39.reuse ;  /* 0x0000002302367223 */ /* 0x140fe20000010827 */
[----:B------:R-:W-:Y:S01]  /*19be0*/  FSEL R97, R97, -INF , P1 ;  /* 0xff80000061617808 */ /* 0x000fe20000800000 */
[C-C-:B------:R-:W-:Y:S01]  /*19bf0*/  FFMA.FTZ R111, R2.reuse, R102, -R39.reuse ;  /* 0x00000066026f7223 */ /* 0x140fe20000010827 */
[----:B------:R-:W-:Y:S01]  /*19c00*/  FMNMX.FTZ R30, R107, R30, !PT ;  /* 0x0000001e6b1e7209 */ /* 0x000fe20007810000 */
[--C-:B------:R-:W-:Y:S01]  /*19c10*/  FFMA.FTZ R98, R2, R98, -R39.reuse ;  /* 0x0000006202627223 */ /* 0x100fe20000010827 */
[----:B------:R-:W-:Y:S01]  /*19c20*/  ISETP.GT.AND P1, PT, R46, 0x19, PT ;  /* 0x000000192e00780c */ /* 0x000fe20003f24270 */
[----:B------:R-:W-:Y:S01]  /*19c30*/  MUFU.EX2 R91, R91 ;  /* 0x0000005b005b7308 */ /* 0x000fe20000000800 */
[----:B------:R-:W-:Y:S01]  /*19c40*/  FSEL R109, R100, -INF , P2 ;  /* 0xff800000646d7808 */ /* 0x000fe20001000000 */
[C-C-:B------:R-:W-:Y:S01]  /*19c50*/  FFMA.FTZ R115, R2.reuse, R94, -R39.reuse ;  /* 0x0000005e02737223 */ /* 0x140fe20000010827 */
[----:B------:R-:W-:Y:S01]  /*19c60*/  FMNMX.FTZ R30, R97, R30, !PT ;  /* 0x0000001e611e7209 */ /* 0x000fe20007810000 */
[C-C-:B------:R-:W-:Y:S01]  /*19c70*/  FFMA.FTZ R90, R2.reuse, R90, -R39.reuse ;  /* 0x0000005a025a7223 */ /* 0x140fe20000010827 */
[----:B------:R-:W-:Y:S01]  /*19c80*/  FSEL R101, R101, -INF , P1 ;  /* 0xff80000065657808 */ /* 0x000fe20000800000 */
[--C-:B------:R-:W-:Y:S01]  /*19c90*/  FFMA.FTZ R121, R2, R78, -R39.reuse ;  /* 0x0000004e02797223 */ /* 0x100fe20000010827 */
[----:B------:R-:W-:Y:S01]  /*19ca0*/  ISETP.GT.AND P1, PT, R46, 0x20, PT ;  /* 0x000000202e00780c */ /* 0x000fe20003f24270 */
[----:B------:R-:W-:Y:S01]  /*19cb0*/  MUFU.EX2 R12, R12 ;  /* 0x0000000c000c7308 */ /* 0x000fe20000000800 */
[----:B0-----:R-:W-:Y:S01]  /*19cc0*/  FMNMX.FTZ R34, R109, R30, !PT ;  /* 0x0000001e6d227209 */ /* 0x001fe20007810000 */
[--C-:B------:R-:W-:Y:S01]  /*19cd0*/  FFMA.FTZ R82, R2, R82, -R39.reuse ;  /* 0x0000005202527223 */ /* 0x100fe20000010827 */
[----:B------:R-:W-:Y:S01]  /*19ce0*/  ISETP.GT.AND P2, PT, R46, 0x21, PT ;  /* 0x000000212e00780c */ /* 0x000fe20003f44270 */
[--C-:B------:R-:W-:Y:S01]  /*19cf0*/  FFMA.FTZ R86, R2, R86, -R39.reuse ;  /* 0x0000005602567223 */ /* 0x100fe20000010827 */
[----:B------:R-:W-:Y:S01]  /*19d00*/  FSEL R113, R72, -INF , P1 ;  /* 0xff80000048717808 */ /* 0x000fe20000800000 */
[--C-:B------:R-:W-:Y:S01]  /*19d10*/  FFMA.FTZ R11, R2, R11, -R39.reuse ;  /* 0x0000000b020b7223 */ /* 0x100fe20000010827 */
[----:B------:R-:W-:Y:S01]  /*19d20*/  FMNMX.FTZ R34, R101, R34, !PT ;  /* 0x0000002265227209 */ /* 0x000fe20007810000 */
[----:B------:R-:W0:Y:S01]  /*19d30*/  MUFU.EX2 R95, R95 ;  /* 0x0000005f005f7308 */ /* 0x000e220000000800 */
        /* <DEDUP_REMOVED lines=11> */
[--C-:B------:R-:W-:Y:S01]  /*19df0*/  FFMA.FTZ R31, R2, R31, -R39.reuse ;  /* 0x0000001f021f7223 */ /* 0x100fe20000010827 */
[----:B------:R-:W-:Y:S01]  /*19e00*/  ISETP.GT.AND P1, PT, R46, 0x30, PT ;  /* 0x000000302e00780c */ /* 0x000fe20003f24270 */
[C-C-:B------:R-:W-:Y:S01]  /*19e10*/  FFMA.FTZ R35, R2.reuse, R87, -R39.reuse ;  /* 0x0000005702237223 */ /* 0x140fe20000010827 */
[----:B------:R-:W-:Y:S01]  /*19e20*/  FSEL R77, R77, -INF , P2 ;  /* 0xff8000004d4d7808 */ /* 0x000fe20001000000 */
[----:B------:R-:W-:Y:S01]  /*19e30*/  FFMA.FTZ R6, R2, R6, -R39 ;  /* 0x0000000602067223 */ /* 0x000fe20000010827 */
[----:B------:R-:W-:Y:S01]  /*19e40*/  FMNMX.FTZ R38, R117, R34, !PT ;  /* 0x0000002275267209 */ /* 0x000fe20007810000 */
[----:B------:R-:W-:Y:S01]  /*19e50*/  MUFU.EX2 R105, R105 ;  /* 0x0000006900697308 */ /* 0x000fe20000000800 */
[----:B------:R-:W-:-:S02]  /*19e60*/  ISETP.GT.AND P2, PT, R46, 0x31, PT ;  /* 0x000000312e00780c */ /* 0x000fc40003f44270 */
[----:B------:R-:W-:Y:S02]  /*19e70*/  FSEL R119, R80, -INF , P1 ;  /* 0xff80000050777808 */ /* 0x000fe40000800000 */
[----:B------:R-:W-:Y:S02]  /*19e80*/  FMNMX.FTZ R38, R77, R38, !PT ;  /* 0x000000264d267209 */ /* 0x000fe40007810000 */
[C---:B------:R-:W-:Y:S01]  /*19e90*/  ISETP.GT.AND P1, PT, R46.reuse, 0x38, PT ;  /* 0x000000382e00780c */ /* 0x040fe20003f24270 */
[----:B------:R-:W1:Y:S01]  /*19ea0*/  MUFU.EX2 R111, R111 ;  /* 0x0000006f006f7308 */ /* 0x000e620000000800 */
[----:B------:R-:W-:Y:S02]  /*19eb0*/  FSEL R81, R81, -INF , P2 ;  /* 0xff80000051517808 */ /* 0x000fe40001000000 */
[----:B------:R-:W-:Y:S02]  /*19ec0*/  FMNMX.FTZ R38, R119, R38, !PT ;  /* 0x0000002677267209 */ /* 0x000fe40007810000 */
[----:B------:R-:W-:-:S02]  /*19ed0*/  ISETP.GT.AND P2, PT, R46, 0x39, PT ;  /* 0x000000392e00780c */ /* 0x000fc40003f44270 */
[----:B------:R-:W-:Y:S01]  /*19ee0*/  FSEL R123, R84, -INF , P1 ;  /* 0xff800000547b7808 */ /* 0x000fe20000800000 */
[----:B------:R-:W-:Y:S01]  /*19ef0*/  MUFU.EX2 R30, R98 ;  /* 0x00000062001e7308 */ /* 0x000fe20000000800 */
[----:B------:R-:W-:Y:S02]  /*19f00*/  FMNMX.FTZ R38, R81, R38, !PT ;  /* 0x0000002651267209 */ /* 0x000fe40007810000 */
[----:B------:R-:W-:Y:S02]  /*19f10*/  FSEL R85, R85, -INF , P2 ;  /* 0xff80000055557808 */ /* 0x000fe40001000000 */
[C---:B------:R-:W-:Y:S02]  /*19f20*/  ISETP.GT.AND P1, PT, R46.reuse, 0x40, PT ;  /* 0x000000402e00780c */ /* 0x040fe40003f24270 */
[----:B------:R-:W-:Y:S01]  /*19f30*/  FMNMX.FTZ R42, R123, R38, !PT ;  /* 0x000000267b2a7209 */ /* 0x000fe20007810000 */
[----:B------:R-:W-:Y:S01]  /*19f40*/  MUFU.EX2 R115, R115 ;  /* 0x0000007300737308 */ /* 0x000fe20000000800 */
[----:B------:R-:W-:-:S02]  /*19f50*/  ISETP.GT.AND P2, PT, R46, 0x41, PT ;  /* 0x000000412e00780c */ /* 0x000fc40003f44270 */
[----:B------:R-:W-:Y:S02]  /*19f60*/  FSEL R127, R56, -INF , P1 ;  /* 0xff800000387f7808 */ /* 0x000fe40000800000 */
[----:B------:R-:W-:Y:S02]  /*19f70*/  FMNMX.FTZ R42, R85, R42, !PT ;  /* 0x0000002a552a7209 */ /* 0x000fe40007810000 */
[----:B------:R-:W-:Y:S01]  /*19f80*/  ISETP.GT.AND P1, PT, R46, 0x48, PT ;  /* 0x000000482e00780c */ /* 0x000fe20003f24270 */
[----:B------:R-:W-:Y:S01]  /*19f90*/  MUFU.EX2 R38, R82 ;  /* 0x0000005200267308 */ /* 0x000fe20000000800 */
[----:B------:R-:W-:Y:S01]  /*19fa0*/  FSEL R125, R57, -INF , P2 ;  /* 0xff800000397d7808 */ /* 0x000fe20001000000 */
[----:B------:R-:W-:Y:S01]  /*19fb0*/  FFMA.FTZ R57, R2, R74, -R39 ;  /* 0x0000004a02397223 */ /* 0x000fe20000010827 */
[----:B------:R-:W-:Y:S02]  /*19fc0*/  FMNMX.FTZ R42, R127, R42, !PT ;  /* 0x0000002a7f2a7209 */ /* 0x000fe40007810000 */
[----:B------:R-:W-:-:S02]  /*19fd0*/  ISETP.GT.AND P2, PT, R46, 0x49, PT ;  /* 0x000000492e00780c */ /* 0x000fc40003f44270 */
[----:B------:R-:W-:Y:S01]  /*19fe0*/  FSEL R129, R60, -INF , P1 ;  /* 0xff8000003c817808 */ /* 0x000fe20000800000 */
[----:B------:R-:W-:Y:S01]  /*19ff0*/  MUFU.EX2 R34, R90 ;  /* 0x0000005a00227308 */ /* 0x000fe20000000800 */
[----:B------:R-:W-:Y:S02]  /*1a000*/  FMNMX.FTZ R42, R125, R42, !PT ;  /* 0x0000002a7d2a7209 */ /* 0x000fe40007810000 */
[C---:B------:R-:W-:Y:S02]  /*1a010*/  ISETP.GT.AND P1, PT, R46.reuse, 0x50, PT ;  /* 0x000000502e00780c */ /* 0x040fe40003f24270 */
[----:B------:R-:W-:Y:S02]  /*1a020*/  FSEL R61, R61, -INF , P2 ;  /* 0xff8000003d3d7808 */ /* 0x000fe40001000000 */
        /* <DEDUP_REMOVED lines=12> */
[----:B------:R2:W-:Y:S01]  /*1a0f0*/  MUFU.EX2 R42, R86 ;  /* 0x00000056002a7308 */ /* 0x0005e20000000800 */
[----:B------:R-:W-:Y:S02]  /*1a100*/  FMNMX.FTZ R50, R133, R50, !PT ;  /* 0x0000003285327209 */ /* 0x000fe40007810000 */
[----:B------:R-:W-:Y:S02]  /*1a110*/  FSEL R69, R69, -INF , P2 ;  /* 0xff80000045457808 */ /* 0x000fe40001000000 */
[C---:B------:R-:W-:Y:S02]  /*1a120*/  ISETP.GT.AND P1, PT, R46.reuse, 0x60, PT ;  /* 0x000000602e00780c */ /* 0x040fe40003f24270 */
[----:B------:R-:W-:Y:S01]  /*1a130*/  FMNMX.FTZ R50, R135, R50, !PT ;  /* 0x0000003287327209 */ /* 0x000fe20007810000 */
[----:B------:R-:W-:Y:S01]  /*1a140*/  MUFU.EX2 R65, R65 ;  /* 0x0000004100417308 */ /* 0x000fe20000000800 */
[----:B------:R-:W-:-:S02]  /*1a150*/  ISETP.GT.AND P2, PT, R46, 0x61, PT ;  /* 0x000000612e00780c */ /* 0x000fc40003f44270 */
[----:B--2---:R-:W-:Y:S02]  /*1a160*/  CS2R R86, SRZ ;  /* 0x0000000000567805 */ /* 0x004fe4000001ff00 */
[----:B------:R-:W-:Y:S01]  /*1a170*/  FSEL R137, R40, -INF , P1 ;  /* 0xff80000028897808 */ /* 0x000fe20000800000 */
[----:B------:R-:W-:Y:S01]  /*1a180*/  FFMA.FTZ R40, R2, R59, -R39 ;  /* 0x0000003b02287223 */ /* 0x000fe20000010827 */
[----:B------:R-:W-:Y:S02]  /*1a190*/  FMNMX.FTZ R50, R69, R50, !PT ;  /* 0x0000003245327209 */ /* 0x000fe40007810000 */
[----:B------:R-:W-:Y:S01]  /*1a1a0*/  ISETP.GT.AND P1, PT, R46, 0x68, PT ;  /* 0x000000682e00780c */ /* 0x000fe20003f24270 */
[----:B------:R-:W-:Y:S01]  /*1a1b0*/  MUFU.EX2 R11, R11 ;  /* 0x0000000b000b7308 */ /* 0x000fe20000000800 */
[----:B------:R-:W-:Y:S02]  /*1a1c0*/  FSEL R41, R41, -INF , P2 ;  /* 0xff80000029297808 */ /* 0x000fe40001000000 */
[----:B------:R-:W-:-:S02]  /*1a1d0*/  FMNMX.FTZ R50, R137, R50, !PT ;  /* 0x0000003289327209 */ /* 0x000fc40007810000 */
[----:B------:R-:W-:Y:S02]  /*1a1e0*/  ISETP.GT.AND P2, PT, R46, 0x69, PT ;  /* 0x000000692e00780c */ /* 0x000fe40003f44270 */
[----:B------:R-:W-:Y:S01]  /*1a1f0*/  FSEL R59, R44, -INF , P1 ;  /* 0xff8000002c3b7808 */ /* 0x000fe20000800000 */
[----:B------:R-:W-:-:S01]  /*1a200*/  FFMA.FTZ R44, R2, R63, -R39 ;  /* 0x0000003f022c7223 */ /* 0x000fc20000010827 */
[----:B------:R-:W-:Y:S01]  /*1a210*/  FMNMX.FTZ R50, R41, R50, !PT ;  /* 0x0000003229327209 */ /* 0x000fe20007810000 */
[----:B------:R-:W-:Y:S01]  /*1a220*/  MUFU.EX2 R40, R40 ;  /* 0x0000002800287308 */ /* 0x000fe20000000800 */
[----:B------:R-:W-:Y:S02]  /*1a230*/  ISETP.GT.AND P1, PT, R46, 0x70, PT ;  /* 0x000000702e00780c */ /* 0x000fe40003f24270 */
[----:B------:R-:W-:Y:S02]  /*1a240*/  FSEL R45, R45, -INF , P2 ;  /* 0xff8000002d2d7808 */ /* 0x000fe40001000000 */
[----:B------:R-:W-:-:S02]  /*1a250*/  FMNMX.FTZ R50, R59, R50, !PT ;  /* 0x000000323b327209 */ /* 0x000fc40007810000 */
[----:B------:R-:W-:Y:S01]  /*1a260*/  ISETP.GT.AND P2, PT, R46, 0x71, PT ;  /* 0x000000712e00780c */ /* 0x000fe20003f44270 */
[----:B------:R-:W-:Y:S01]  /*1a270*/  MUFU.EX2 R3, R3 ;  /* 0x0000000300037308 */ /* 0x000fe20000000800 */
[----:B------:R-:W-:Y:S01]  /*1a280*/  FSEL R139, R48, -INF , P1 ;  /* 0xff800000308b7808 */ /* 0x000fe20000800000 */
[C-C-:B------:R-:W-:Y:S01]  /*1a290*/  FFMA.FTZ R48, R2.reuse, R21, -R39.reuse ;  /* 0x0000001502307223 */ /* 0x140fe20000010827 */
[----:B------:R-:W-:Y:S01]  /*1a2a0*/  FMNMX.FTZ R50, R45, R50, !PT ;  /* 0x000000322d327209 */ /* 0x000fe20007810000 */
[----:B------:R-:W-:Y:S01]  /*1a2b0*/  FFMA.FTZ R21, R2, R75, -R39 ;  /* 0x0000004b02157223 */ /* 0x000fe20000010827 */
[----:B------:R-:W-:Y:S02]  /*1a2c0*/  ISETP.GT.AND P1, PT, R46, 0x78, PT ;  /* 0x000000782e00780c */ /* 0x000fe40003f24270 */
[----:B------:R-:W-:Y:S01]  /*1a2d0*/  FSEL R49, R49, -INF , P2 ;  /* 0xff80000031317808 */ /* 0x000fe20001000000 */
[----:B------:R-:W2:Y:S01]  /*1a2e0*/  MUFU.EX2 R44, R44 ;  /* 0x0000002c002c7308 */ /* 0x000ea20000000800 */
[----:B------:R-:W-:-:S02]  /*1a2f0*/  FMNMX.FTZ R50, R139, R50, !PT ;  /* 0x000000328b327209 */ /* 0x000fc40007810000 */
[----:B------:R-:W-:Y:S02]  /*1a300*/  ISETP.GT.AND P2, PT, R46, 0x79, PT ;  /* 0x000000792e00780c */ /* 0x000fe40003f44270 */
[----:B------:R-:W-:Y:S01]  /*1a310*/  FSEL R63, R52, -INF , P1 ;  /* 0xff800000343f7808 */ /* 0x000fe20000800000 */
[----:B------:R-:W-:Y:S01]  /*1a320*/  FFMA.FTZ R52, R2, R83, -R39 ;  /* 0x0000005302347223 */ /* 0x000fe20000010827 */
[----:B------:R-:W-:Y:S01]  /*1a330*/  FMNMX.FTZ R50, R49, R50, !PT ;  /* 0x0000003231327209 */ /* 0x000fe20007810000 */
[----:B------:R-:W-:Y:S01]  /*1a340*/  MUFU.EX2 R5, R5 ;  /* 0x0000000500057308 */ /* 0x000fe20000000800 */
[----:B------:R-:W-:Y:S02]  /*1a350*/  FSEL R53, R53, -INF , P2 ;  /* 0xff80000035357808 */ /* 0x000fe40001000000 */
[----:B------:R-:W-:Y:S02]  /*1a360*/  ISETP.GT.AND P1, PT, R46, 0x80, PT ;  /* 0x000000802e00780c */ /* 0x000fe40003f24270 */
[----:B------:R-:W-:-:S02]  /*1a370*/  FMNMX.FTZ R50, R63, R50, !PT ;  /* 0x000000323f327209 */ /* 0x000fc40007810000 */
[----:B------:R-:W-:Y:S01]  /*1a380*/  ISETP.GT.AND P2, PT, R46, 0x81, PT ;  /* 0x000000812e00780c */ /* 0x000fe20003f44270 */
[----:B------:R-:W-:Y:S01]  /*1a390*/  MUFU.EX2 R7, R7 ;  /* 0x0000000700077308 */ /* 0x000fe20000000800 */
[----:B------:R-:W-:Y:S01]  /*1a3a0*/  FSEL R141, R24, -INF , P1 ;  /* 0xff800000188d7808 */ /* 0x000fe20000800000 */
[----:B------:R-:W-:Y:S01]  /*1a3b0*/  FFMA.FTZ R24, R2, R67, -R39 ;  /* 0x0000004302187223 */ /* 0x000fe20000010827 */
[----:B------:R-:W-:Y:S02]  /*1a3c0*/  FMNMX.FTZ R50, R53, R50, !PT ;  /* 0x0000003235327209 */ /* 0x000fe40007810000 */
[----:B------:R-:W-:Y:S02]  /*1a3d0*/  ISETP.GT.AND P1, PT, R46, 0x88, PT ;  /* 0x000000882e00780c */ /* 0x000fe40003f24270 */
[----:B------:R-:W-:Y:S01]  /*1a3e0*/  FSEL R25, R25, -INF , P2 ;  /* 0xff80000019197808 */ /* 0x000fe20001000000 */
[----:B------:R-:W-:Y:S01]  /*1a3f0*/  MUFU.EX2 R24, R24 ;  /* 0x0000001800187308 */ /* 0x000fe20000000800 */
[----:B------:R-:W-:-:S02]  /*1a400*/  FMNMX.FTZ R50, R141, R50, !PT ;  /* 0x000000328d327209 */ /* 0x000fc40007810000 */
[----:B------:R-:W-:Y:S02]  /*1a410*/  ISETP.GT.AND P2, PT, R46, 0x89, PT ;  /* 0x000000892e00780c */ /* 0x000fe40003f44270 */
[----:B------:R-:W-:Y:S01]  /*1a420*/  FSEL R67, R28, -INF , P1 ;  /* 0xff8000001c437808 */ /* 0x000fe20000800000 */
[--C-:B------:R-:W-:Y:S01]  /*1a430*/  FFMA.FTZ R28, R2, R71, -R39.reuse ;  /* 0x00000047021c7223 */ /* 0x100fe20000010827 */
[----:B------:R-:W-:Y:S01]  /*1a440*/  FMNMX.FTZ R50, R25, R50, !PT ;  /* 0x0000003219327209 */ /* 0x000fe20007810000 */
[----:B------:R-:W-:Y:S01]  /*1a450*/  MUFU.EX2 R9, R9 ;  /* 0x0000000900097308 */ /* 0x000fe20000000800 */
[----:B------:R-:W-:Y:S02]  /*1a460*/  ISETP.GT.AND P1, PT, R46, 0x90, PT ;  /* 0x000000902e00780c */ /* 0x000fe40003f24270 */
[----:B------:R-:W-:Y:S01]  /*1a470*/  FSEL R143, R29, -INF , P2 ;  /* 0xff8000001d8f7808 */ /* 0x000fe20001000000 */
[----:B------:R-:W-:-:S01]  /*1a480*/  FFMA.FTZ R29, R2, R13, -R39 ;  /* 0x0000000d021d7223 */ /* 0x000fc20000010827 */
[----:B------:R-:W-:Y:S01]  /*1a490*/  FMNMX.FTZ R50, R67, R50, !PT ;  /* 0x0000003243327209 */ /* 0x000fe20007810000 */
[----:B------:R-:W-:-:S01]  /*1a4a0*/  FFMA.FTZ R13, R2, R15, -R39 ;  /* 0x0000000f020d7223 */ /* 0x000fc20000010827 */
[----:B------:R-:W-:Y:S01]  /*1a4b0*/  ISETP.GT.AND P2, PT, R46, 0x91, PT ;  /* 0x000000912e00780c */ /* 0x000fe20003f44270 */
[----:B------:R-:W-:-:S01]  /*1a4c0*/  FFMA.FTZ R15, R2, R55, -R39 ;  /* 0x00000037020f7223 */ /* 0x000fc20000010827 */
[----:B------:R-:W-:Y:S01]  /*1a4d0*/  FSEL R145, R32, -INF , P1 ;  /* 0xff80000020917808 */ /* 0x000fe20000800000 */
[----:B------:R-:W-:-:S01]  /*1a4e0*/  FFMA.FTZ R32, R2, R43, -R39 ;  /* 0x0000002b02207223 */ /* 0x000fc20000010827 */
[----:B------:R-:W-:Y:S01]  /*1a4f0*/  FMNMX.FTZ R50, R143, R50, !PT ;  /* 0x000000328f327209 */ /* 0x000fe20007810000 */
[----:B------:R-:W3:Y:S01]  /*1a500*/  MUFU.EX2 R28, R28 ;  /* 0x0000001c001c7308 */ /* 0x000ee20000000800 */
[----:B------:R-:W-:-:S02]  /*1a510*/  ISETP.GT.AND P1, PT, R46, 0x98, PT ;  /* 0x000000982e00780c */ /* 0x000fc40003f24270 */
[----:B------:R-:W-:Y:S02]  /*1a520*/  FSEL R33, R33, -INF , P2 ;  /* 0xff80000021217808 */ /* 0x000fe40001000000 */
[----:B------:R-:W-:Y:S02]  /*1a530*/  FMNMX.FTZ R50, R145, R50, !PT ;  /* 0x0000003291327209 */ /* 0x000fe40007810000 */
[----:B------:R-:W-:Y:S01]  /*1a540*/  ISETP.GT.AND P2, PT, R46, 0x99, PT ;  /* 0x000000992e00780c */ /* 0x000fe20003f44270 */
[----:B------:R-:W-:-:S01]  /*1a550*/  FFMA.FTZ R46, R2, R47, -R39 ;  /* 0x0000002f022e7223 */ /* 0x000fc20000010827 */
[----:B------:R-:W-:Y:S01]  /*1a560*/  FSEL R71, R36, -INF , P1 ;  /* 0xff80000024477808 */ /* 0x000fe20000800000 */
[----:B------:R-:W-:-:S01]  /*1a570*/  FFMA.FTZ R36, R2, R51, -R39 ;  /* 0x0000003302247223 */ /* 0x000fc20000010827 */
[----:B------:R-:W-:Y:S01]  /*1a580*/  FMNMX.FTZ R50, R33, R50, !PT ;  /* 0x0000003221327209 */ /* 0x000fe20007810000 */
[----:B------:R-:W-:Y:S01]  /*1a590*/  MUFU.EX2 R32, R32 ;  /* 0x0000002000207308 */ /* 0x000fe20000000800 */
[----:B------:R-:W-:-:S02]  /*1a5a0*/  FSEL R37, R37, -INF , P2 ;  /* 0xff80000025257808 */ /* 0x000fc40001000000 */
[----:B------:R-:W-:Y:S02]  /*1a5b0*/  FMNMX.FTZ R50, R71, R50, !PT ;  /* 0x0000003247327209 */ /* 0x000fe40007810000 */
[----:B0-----:R-:W-:Y:S02]  /*1a5c0*/  F2FP.SATFINITE.E4M3.F32.PACK_AB_MERGE_C R185, R95, R12, RZ ;  /* 0x0000000c5fb9723e */ /* 0x001fe400048070ff */
[----:B------:R-:W-:Y:S01]  /*1a5d0*/  FMNMX.FTZ R50, R37, R50, !PT ;  /* 0x0000003225327209 */ /* 0x000fe20007810000 */
[----:B------:R-:W-:Y:S01]  /*1a5e0*/  MUFU.EX2 R29, R29 ;  /* 0x0000001d001d7308 */ /* 0x000fe20000000800 */
[----:B-1----:R-:W-:Y:S02]  /*1a5f0*/  F2FP.SATFINITE.E4M3.F32.PACK_AB_MERGE_C R187, R111, R26, RZ ;  /* 0x0000001a6fbb723e */ /* 0x002fe400048070ff */
[----:B------:R-:W-:Y:S01]  /*1a600*/  F2FP.SATFINITE.E4M3.F32.PACK_AB_MERGE_C R185, R91, R8, R185 ;  /* 0x000000085bb9723e */ /* 0x000fe200048070b9 */
[----:B------:R-:W0:Y:S01]  /*1a610*/  SHFL.BFLY PT, R43, R50, 0x2, 0x1f ;  /* 0x0c401f00322b7f89 */ /* 0x000e2200000e0000 */
[----:B------:R-:W-:-:S02]  /*1a620*/  F2FP.SATFINITE.E4M3.F32.PACK_AB_MERGE_C R187, R105, R20, R187 ;  /* 0x0000001469bb723e */ /* 0x000fc400048070bb */
[----:B--2---:R-:W-:Y:S01]  /*1a630*/  F2FP.SATFINITE.E4M3.F32.PACK_AB_MERGE_C R177, R44, R3, RZ ;  /* 0x000000032cb1723e */ /* 0x004fe200048070ff */
[----:B------:R-:W1:Y:S01]  /*1a640*/  MUFU.EX2 R46, R46 ;  /* 0x0000002e002e7308 */ /* 0x000e620000000800 */
[----:B---3--:R-:W-:Y:S02]  /*1a650*/  F2FP.SATFINITE.E4M3.F32.PACK_AB_MERGE_C R179, R28, R7, RZ ;  /* 0x000000071cb3723e */ /* 0x008fe400048070ff */
[----:B------:R-:W-:Y:S02]  /*1a660*/  F2FP.SATFINITE.E4M3.F32.PACK_AB_MERGE_C R181, R121, R34, RZ ;  /* 0x0000002279b5723e */ /* 0x000fe400048070ff */
[----:B------:R-:W-:Y:S02]  /*1a670*/  F2FP.SATFINITE.E4M3.F32.PACK_AB_MERGE_C R179, R24, R5, R179 ;  /* 0x0000000518b3723e */ /* 0x000fe400048070b3 */
[----:B------:R-:W-:Y:S01]  /*1a680*/  F2FP.SATFINITE.E4M3.F32.PACK_AB_MERGE_C R181, R115, R30, R181 ;  /* 0x0000001e73b5723e */ /* 0x000fe200048070b5 */
[----:B------:R-:W-:Y:S01]  /*1a690*/  MUFU.EX2 R13, R13 ;  /* 0x0000000d000d7308 */ /* 0x000fe20000000800 */
[----:B------:R-:W-:-:S02]  /*1a6a0*/  F2FP.SATFINITE.E4M3.F32.PACK_AB_MERGE_C R183, R65, R42, RZ ;  /* 0x0000002a41b7723e */ /* 0x000fc400048070ff */
[----:B------:R-:W-:Y:S02]  /*1a6b0*/  F2FP.SATFINITE.E4M3.F32.PACK_AB_MERGE_C R177, R40, R11, R177 ;  /* 0x0000000b28b1723e */ /* 0x000fe400048070b1 */
[----:B------:R-:W-:-:S03]  /*1a6c0*/  F2FP.SATFINITE.E4M3.F32.PACK_AB_MERGE_C R183, R57, R38, R183 ;  /* 0x0000002639b7723e */ /* 0x000fc600048070b7 */
[----:B------:R-:W-:Y:S01]  /*1a6d0*/  MUFU.EX2 R36, R36 ;  /* 0x0000002400247308 */ /* 0x000fe20000000800 */
[----:B-1----:R-:W-:Y:S02]  /*1a6e0*/  F2FP.SATFINITE.E4M3.F32.PACK_AB_MERGE_C R173, R46, R29, RZ ;  /* 0x0000001d2ead723e */ /* 0x002fe400048070ff */
[----:B0-----:R-:W-:Y:S01]  /*1a6f0*/  FMNMX.FTZ R43, R50, R43, !PT ;  /* 0x0000002b322b7209 */ /* 0x001fe20007810000 */
[----:B------:R-:W-:-:S01]  /*1a700*/  FFMA.FTZ R50, R2, R27, -R39 ;  /* 0x0000001b02327223 */ /* 0x000fc20000010827 */
[----:B------:R-:W-:Y:S01]  /*1a710*/  FFMA.FTZ R27, R2, R79, -R39 ;  /* 0x0000004f021b7223 */ /* 0x000fe20000010827 */
[----:B------:R-:W-:Y:S02]  /*1a720*/  F2FP.SATFINITE.E4M3.F32.PACK_AB_MERGE_C R173, R32, R9, R173 ;  /* 0x0000000920ad723e */ /* 0x000fe400048070ad */
[----:B------:R-:W-:Y:S01]  /*1a730*/  MUFU.EX2 R48, R48 ;  /* 0x0000003000307308 */ /* 0x000fe20000000800 */
[----:B------:R-:W0:Y:S07]  /*1a740*/  SHFL.BFLY PT, R10, R43, 0x1, 0x1f ;  /* 0x0c201f002b0a7f89 */ /* 0x000e2e00000e0000 */
[----:B------:R-:W1:Y:S08]  /*1a750*/  MUFU.EX2 R15, R15 ;  /* 0x0000000f000f7308 */ /* 0x000e700000000800 */
[----:B------:R-:W-:Y:S08]  /*1a760*/  MUFU.EX2 R21, R21 ;  /* 0x0000001500157308 */ /* 0x000ff00000000800 */
[----:B------:R-:W-:Y:S01]  /*1a770*/  MUFU.EX2 R50, R50 ;  /* 0x0000003200327308 */ /* 0x000fe20000000800 */
[----:B0-----:R-:W-:-:S02]  /*1a780*/  FMNMX.FTZ R10, R43, R10, !PT ;  /* 0x0000000a2b0a7209 */ /* 0x001fc40007810000 */
[----:B-1----:R-:W-:Y:S02]  /*1a790*/  F2FP.SATFINITE.E4M3.F32.PACK_AB_MERGE_C R175, R15, R48, RZ ;  /* 0x000000300faf723e */ /* 0x002fe400048070ff */
[----:B------:R-:W-:Y:S01]  /*1a7a0*/  FSETP.NEU.FTZ.AND P1, PT, R10, -INF , PT ;  /* 0xff8000000a00780b */ /* 0x000fe20003f3d000 */
[----:B------:R-:W-:Y:S01]  /*1a7b0*/  FFMA.FTZ R56, R2, R10, -8 ;  /* 0xc100000002387423 */ /* 0x000fe2000001000a */
[----:B------:R-:W-:Y:S01]  /*1a7c0*/  F2FP.SATFINITE.E4M3.F32.PACK_AB_MERGE_C R175, R36, R13, R175 ;  /* 0x0000000d24af723e */ /* 0x000fe200048070af */
[----:B------:R-:W-:Y:S03]  /*1a7d0*/  MUFU.EX2 R27, R27 ;  /* 0x0000001b001b7308 */ /* 0x000fe60000000800 */
[----:B------:R-:W-:-:S05]  /*1a7e0*/  FSEL R56, R56, RZ, P1 ;  /* 0x000000ff38387208 */ /* 0x000fca0000800000 */
        /* <DEDUP_REMOVED lines=10> */
[----:B------:R-:W-:-:S02]  /*1a890*/  IMAD.U32 R85, RZ, RZ, UR38 ;  /* 0x00000026ff557e24 */ /* 0x000fc4000f8e00ff */
[----:B------:R-:W-:-:S01]  /*1a8a0*/  FFMA.FTZ R39, R2, R41, -R56 ;  /* 0x0000002902277223 */ /* 0x000fc20000010838 */
[C-C-:B------:R-:W-:Y:S01]  /*1a8b0*/  FFMA.FTZ R41, R2.reuse, R59, -R56.reuse ;  /* 0x0000003b02297223 */ /* 0x140fe20000010838 */
[----:B------:R-:W-:-:S01]  /*1a8c0*/  FFMA.FTZ R64, R2, R109, -R56 ;  /* 0x0000006d02407223 */ /* 0x000fc20000010838 */
[----:B------:R-:W0:Y:S01]  /*1a8d0*/  MUFU.EX2 R58, R58 ;  /* 0x0000003a003a7308 */ /* 0x000e220000000800 */
[----:B------:R-:W-:-:S01]  /*1a8e0*/  FADD.FTZ R59, R8, R91 ;  /* 0x0000005b083b7221 */ /* 0x000fc20000010000 */
[----:B------:R-:W-:Y:S01]  /*1a8f0*/  PRMT R80, R85, 0x654, R0 ;  /* 0x0000065455507816 */ /* 0x000fe20000000000 */
[----:B------:R-:W-:-:S01]  /*1a900*/  FFMA.FTZ R75, R2, R101, -R56 ;  /* 0x00000065024b7223 */ /* 0x000fc20000010838 */
[----:B------:R-:W-:Y:S01]  /*1a910*/  FFMA.FTZ R180, R2, R113, -R56 ;  /* 0x0000007102b47223 */ /* 0x000fe20000010838 */
[----:B------:R-:W-:-:S01]  /*1a920*/  FADD.FTZ R84, R12, R59 ;  /* 0x0000003b0c547221 */ /* 0x000fc20000010000 */
[----:B------:R1:W-:Y:S01]  /*1a930*/  SYNCS.ARRIVE.TRANS64.RED.A1T0 RZ, [R80+URZ], RZ ;  /* 0x000000ff50ff79a7 */ /* 0x0003e2000810043f */
[----:B------:R-:W-:-:S01]  /*1a940*/  FFMA.FTZ R70, R2, R117, -R56 ;  /* 0x0000007502467223 */ /* 0x000fc20000010838 */
[----:B------:R-:W2:Y:S01]  /*1a950*/  MUFU.EX2 R51, R51 ;  /* 0x0000003300337308 */ /* 0x000ea20000000800 */
[----:B------:R-:W-:-:S01]  /*1a960*/  FADD.FTZ R59, R95, R84 ;  /* 0x000000545f3b7221 */ /* 0x000fc20000010000 */
[C-C-:B------:R-:W-:Y:S01]  /*1a970*/  FFMA.FTZ R79, R2.reuse, R77, -R56.reuse ;  /* 0x0000004d024f7223 */ /* 0x140fe20000010838 */
[----:B------:R-:W-:-:S01]  /*1a980*/  FFMA.FTZ R66, R2, R119, -R56 ;  /* 0x0000007702427223 */ /* 0x000fc20000010838 */
[----:B------:R-:W-:Y:S01]  /*1a990*/  FFMA.FTZ R72, R2, R123, -R56 ;  /* 0x0000007b02487223 */ /* 0x000fe20000010838 */
[----:B------:R-:W-:-:S01]  /*1a9a0*/  FADD.FTZ R84, R20, R59 ;  /* 0x0000003b14547221 */ /* 0x000fc20000010000 */
[C-C-:B-1----:R-:W-:Y:S01]  /*1a9b0*/  FFMA.FTZ R80, R2.reuse, R45, -R56.reuse ;  /* 0x0000002d02507223 */ /* 0x142fe20000010838 */
[----:B------:R-:W-:-:S01]  /*1a9c0*/  FFMA.FTZ R68, R2, R127, -R56 ;  /* 0x0000007f02447223 */ /* 0x000fc20000010838 */
[----:B------:R-:W1:Y:S01]  /*1a9d0*/  MUFU.EX2 R62, R62 ;  /* 0x0000003e003e7308 */ /* 0x000e620000000800 */
[----:B0-----:R-:W-:-:S01]  /*1a9e0*/  FADD.FTZ R82, R43, R58 ;  /* 0x0000003a2b527221 */ /* 0x001fc20000010000 */
[----:B------:R-:W-:Y:S01]  /*1a9f0*/  FADD.FTZ R85, R105, R84 ;  /* 0x0000005469557221 */ /* 0x000fe20000010000 */
[----:B------:R-:W-:-:S01]  /*1aa00*/  FFMA.FTZ R77, R2, R125, -R56 ;  /* 0x0000007d024d7223 */ /* 0x000fc20000010838 */
[C-C-:B------:R-:W-:Y:S01]  /*1aa10*/  FFMA.FTZ R49, R2.reuse, R49, -R56.reuse ;  /* 0x0000003102317223 */ /* 0x140fe20000010838 */
[----:B------:R-:W-:-:S01]  /*1aa20*/  FFMA.FTZ R76, R2, R129, -R56 ;  /* 0x00000081024c7223 */ /* 0x000fc20000010838 */
[----:B------:R-:W-:Y:S01]  /*1aa30*/  FADD.FTZ R84, R26, R85 ;  /* 0x000000551a547221 */ /* 0x000fe20000010000 */
[----:B------:R-:W-:-:S01]  /*1aa40*/  FFMA.FTZ R83, R2, R61, -R56 ;  /* 0x0000003d02537223 */ /* 0x000fc20000010838 */
[----:B------:R-:W0:Y:S01]  /*1aa50*/  MUFU.EX2 R47, R47 ;  /* 0x0000002f002f7308 */ /* 0x000e220000000800 */
[----:B--2---:R-:W-:-:S01]  /*1aa60*/  FADD.FTZ R45, R51, R82 ;  /* 0x00000052332d7221 */ /* 0x004fc20000010000 */
[----:B------:R-:W-:Y:S01]  /*1aa70*/  FADD.FTZ R85, R111, R84 ;  /* 0x000000546f557221 */ /* 0x000fe20000010000 */
[----:B------:R-:W-:-:S01]  /*1aa80*/  FFMA.FTZ R61, R2, R131, -R56 ;  /* 0x00000083023d7223 */ /* 0x000fc20000010838 */
[C-C-:B------:R-:W-:Y:S01]  /*1aa90*/  FFMA.FTZ R74, R2.reuse, R133, -R56.reuse ;  /* 0x00000085024a7223 */ /* 0x140fe20000010838 */
[----:B------:R-:W-:-:S01]  /*1aaa0*/  FFMA.FTZ R78, R2, R135, -R56 ;  /* 0x00000087024e7223 */ /* 0x000fc20000010838 */
[----:B------:R-:W-:Y:S01]  /*1aab0*/  FADD.FTZ R84, R30, R85 ;  /* 0x000000551e547221 */ /* 0x000fe20000010000 */
[----:B------:R-:W-:-:S01]  /*1aac0*/  FFMA.FTZ R69, R2, R69, -R56 ;  /* 0x0000004502457223 */ /* 0x000fc20000010838 */
[----:B------:R-:W2:Y:S01]  /*1aad0*/  MUFU.EX2 R60, R60 ;  /* 0x0000003c003c7308 */ /* 0x000ea20000000800 */
[----:B-1----:R-:W-:-:S01]  /*1aae0*/  FADD.FTZ R82, R62, R45 ;  /* 0x0000002d3e527221 */ /* 0x002fc20000010000 */
[----:B------:R-:W-:Y:S01]  /*1aaf0*/  FADD.FTZ R85, R115, R84 ;  /* 0x0000005473557221 */ /* 0x000fe20000010000 */
[----:B------:R-:W-:Y:S01]  /*1ab00*/  F2FP.SATFINITE.E4M3.F32.PACK_AB_MERGE_C R184, R62, R51, RZ ;  /* 0x000000333eb8723e */ /* 0x000fe200048070ff */
[C-C-:B------:R-:W-:Y:S01]  /*1ab10*/  FFMA.FTZ R137, R2.reuse, R137, -R56.reuse ;  /* 0x0000008902897223 */ /* 0x140fe20000010838 */
[----:B------:R-:W-:-:S01]  /*1ab20*/  FFMA.FTZ R139, R2, R139, -R56 ;  /* 0x0000008b028b7223 */ /* 0x000fc20000010838 */
[C-C-:B------:R-:W-:Y:S01]  /*1ab30*/  FFMA.FTZ R63, R2.reuse, R63, -R56.reuse ;  /* 0x0000003f023f7223 */ /* 0x140fe20000010838 */
[----:B------:R-:W-:-:S01]  /*1ab40*/  FFMA.FTZ R53, R2, R53, -R56 ;  /* 0x0000003502357223 */ /* 0x000fc20000010838 */
[----:B------:R-:W1:Y:S01]  /*1ab50*/  MUFU.EX2 R64, R64 ;  /* 0x0000004000407308 */ /* 0x000e620000000800 */
        /* <DEDUP_REMOVED lines=8> */
[----:B--2---:R-:W-:-:S01]  /*1abe0*/  FADD.FTZ R59, R60, R59 ;  /* 0x0000003b3c3b7221 */ /* 0x004fc20000010000 */
[C-C-:B------:R-:W-:Y:S01]  /*1abf0*/  FFMA.FTZ R71, R2.reuse, R71, -R56.reuse ;  /* 0x0000004702477223 */ /* 0x140fe20000010838 */
[----:B------:R-:W-:-:S01]  /*1ac00*/  FFMA.FTZ R37, R2, R37, -R56 ;  /* 0x0000002502257223 */ /* 0x000fc20000010838 */
[----:B------:R-:W-:Y:S01]  /*1ac10*/  F2FP.SATFINITE.E4M3.F32.PACK_AB_MERGE_C R184, R58, R43, R184 ;  /* 0x0000002b3ab8723e */ /* 0x000fe200048070b8 */
[----:B------:R-:W2:Y:S03]  /*1ac20*/  @P4 LDC R30, c[0x0][0x450] ;  /* 0x00011400ff1e4b82 */ /* 0x000ea60000000800 */
[----:B------:R-:W3:Y:S01]  /*1ac30*/  MUFU.EX2 R180, R180 ;  /* 0x000000b400b47308 */ /* 0x000ee20000000800 */
[----:B-1----:R-:W-:-:S07]  /*1ac40*/  FADD.FTZ R82, R64, R59 ;  /* 0x0000003b40527221 */ /* 0x002fce0000010000 */
[----:B------:R-:W1:Y:S01]  /*1ac50*/  MUFU.EX2 R55, R55 ;  /* 0x0000003700377308 */ /* 0x000e620000000800 */
[----:B0-----:R-:W-:-:S01]  /*1ac60*/  FADD.FTZ R59, R75, R82 ;  /* 0x000000524b3b7221 */ /* 0x001fc20000010000 */
[----:B------:R-:W-:-:S04]  /*1ac70*/  F2FP.SATFINITE.E4M3.F32.PACK_AB_MERGE_C R186, R75, R64, RZ ;  /* 0x000000404bba723e */ /* 0x000fc800048070ff */
[----:B------:R-:W-:Y:S02]  /*1ac80*/  F2FP.SATFINITE.E4M3.F32.PACK_AB_MERGE_C R186, R60, R47, R186 ;  /* 0x0000002f3cba723e */ /* 0x000fe400048070ba */
[----:B------:R-:W0:Y:S01]  /*1ac90*/  MUFU.EX2 R70, R70 ;  /* 0x0000004600467308 */ /* 0x000e220000000800 */
[----:B---3--:R-:W-:-:S07]  /*1aca0*/  FADD.FTZ R82, R180, R59 ;  /* 0x0000003bb4527221 */ /* 0x008fce0000010000 */
[----:B------:R-:W3:Y:S01]  /*1acb0*/  MUFU.EX2 R79, R79 ;  /* 0x0000004f004f7308 */ /* 0x000ee20000000800 */
[----:B-1----:R-:W-:-:S01]  /*1acc0*/  FADD.FTZ R59, R55, R82 ;  /* 0x00000052373b7221 */ /* 0x002fc20000010000 */
[----:B------:R-:W-:Y:S01]  /*1acd0*/  FADD.FTZ R82, R34, R85 ;  /* 0x0000005522527221 */ /* 0x000fe20000010000 */
[----:B------:R-:W-:-:S05]  /*1ace0*/  CS2R R84, SRZ ;  /* 0x0000000000547805 */ /* 0x000fca000001ff00 */
[----:B------:R-:W1:Y:S01]  /*1acf0*/  MUFU.EX2 R66, R66 ;  /* 0x0000004200427308 */ /* 0x000e620000000800 */
[----:B0-----:R-:W-:-:S01]  /*1ad00*/  FADD.FTZ R12, R70, R59 ;  /* 0x0000003b460c7221 */ /* 0x001fc20000010000 */
[----:B------:R-:W-:-:S04]  /*1ad10*/  FADD.FTZ R59, R121, R82 ;  /* 0x00000052793b7221 */ /* 0x000fc80000010000 */
[----:B------:R-:W-:Y:S01]  /*1ad20*/  FADD.FTZ R62, R38, R59 ;  /* 0x0000003b263e7221 */ /* 0x000fe20000010000 */
[----:B------:R-:W-:Y:S01]  /*1ad30*/  CS2R R58, SRZ ;  /* 0x00000000003a7805 */ /* 0x000fe2000001ff00 */
[----:B------:R-:W-:Y:S01]  /*1ad40*/  MUFU.EX2 R73, R73 ;  /* 0x0000004900497308 */ /* 0x000fe20000000800 */
[----:B---3--:R-:W-:-:S01]  /*1ad50*/  FADD.FTZ R51, R79, R12 ;  /* 0x0000000c4f337221 */ /* 0x008fc20000010000 */
[----:B------:R-:W-:-:S04]  /*1ad60*/  F2FP.SATFINITE.E4M3.F32.PACK_AB_MERGE_C R70, R79, R70, RZ ;  /* 0x000000464f46723e */ /* 0x000fc800048070ff */
[----:B------:R-:W-:Y:S02]  /*1ad70*/  F2FP.SATFINITE.E4M3.F32.PACK_AB_MERGE_C R180, R55, R180, R70 ;  /* 0x000000b437b4723e */ /* 0x000fe40004807046 */
[----:B------:R-:W-:Y:S01]  /*1ad80*/  MUFU.EX2 R72, R72 ;  /* 0x0000004800487308 */ /* 0x000fe20000000800 */
[----:B-1----:R-:W-:-:S01]  /*1ad90*/  FADD.FTZ R26, R66, R51 ;  /* 0x00000033421a7221 */ /* 0x002fc20000010000 */
[----:B------:R-:W-:-:S06]  /*1ada0*/  FADD.FTZ R51, R57, R62 ;  /* 0x0000003e39337221 */ /* 0x000fcc0000010000 */
[----:B------:R-:W0:Y:S08]  /*1adb0*/  MUFU.EX2 R81, R81 ;  /* 0x0000005100517308 */ /* 0x000e300000000800 */
[----:B------:R-:W1:Y:S08]  /*1adc0*/  MUFU.EX2 R68, R68 ;  /* 0x0000004400447308 */ /* 0x000e700000000800 */
[----:B------:R-:W3:Y:S01]  /*1add0*/  MUFU.EX2 R77, R77 ;  /* 0x0000004d004d7308 */ /* 0x000ee20000000800 */
[----:B0-----:R-:W-:-:S04]  /*1ade0*/  F2FP.SATFINITE.E4M3.F32.PACK_AB_MERGE_C R182, R81, R72, RZ ;  /* 0x0000004851b6723e */ /* 0x001fc800048070ff */
[----:B------:R-:W-:-:S03]  /*1adf0*/  F2FP.SATFINITE.E4M3.F32.PACK_AB_MERGE_C R182, R73, R66, R182 ;  /* 0x0000004249b6723e */ /* 0x000fc600048070b6 */
[----:B------:R0:W-:Y:S08]  /*1ae00*/  MUFU.EX2 R56, R49 ;  /* 0x0000003100387308 */ /* 0x0001f00000000800 */
[----:B------:R-:W4:Y:S01]  /*1ae10*/  MUFU.EX2 R76, R76 ;  /* 0x0000004c004c7308 */ /* 0x000f220000000800 */
[----:B0-----:R-:W-:-:S01]  /*1ae20*/  FADD.FTZ R49, R73, R26 ;  /* 0x0000001a49317221 */ /* 0x001fc20000010000 */
[----:B------:R-:W-:-:S03]  /*1ae30*/  FADD.FTZ R26, R42, R51 ;  /* 0x000000332a1a7221 */ /* 0x000fc60000010000 */
[----:B------:R-:W-:Y:S01]  /*1ae40*/  FADD.FTZ R8, R72, R49 ;  /* 0x0000003148087221 */ /* 0x000fe20000010000 */
[----:B------:R-:W-:-:S01]  /*1ae50*/  FADD.FTZ R26, R65, R26 ;  /* 0x0000001a411a7221 */ /* 0x000fc20000010000 */
[----:B------:R-:W-:Y:S01]  /*1ae60*/  CS2R R64, SRZ ;  /* 0x0000000000407805 */ /* 0x000fe2000001ff00 */
[----:B------:R-:W0:Y:S01]  /*1ae70*/  MUFU.EX2 R83, R83 ;  /* 0x0000005300537308 */ /* 0x000e220000000800 */
[----:B------:R-:W-:-:S01]  /*1ae80*/  FADD.FTZ R81, R81, R8 ;  /* 0x0000000851517221 */ /* 0x000fc20000010000 */
[----:B------:R-:W-:Y:S01]  /*1ae90*/  FADD.FTZ R49, R11, R26 ;  /* 0x0000001a0b317221 */ /* 0x000fe20000010000 */
[----:B------:R-:W-:Y:S02]  /*1aea0*/  CS2R R72, SRZ ;  /* 0x0000000000487805 */ /* 0x000fe4000001ff00 */
[----:B-1----:R-:W-:Y:S01]  /*1aeb0*/  FADD.FTZ R8, R68, R81 ;  /* 0x0000005144087221 */ /* 0x002fe20000010000 */
[----:B------:R-:W-:-:S02]  /*1aec0*/  FADD.FTZ R20, R40, R49 ;  /* 0x0000003128147221 */ /* 0x000fc40000010000 */
[----:B------:R-:W1:Y:S01]  /*1aed0*/  MUFU.EX2 R61, R61 ;  /* 0x0000003d003d7308 */ /* 0x000e620000000800 */
[----:B---3--:R-:W-:-:S01]  /*1aee0*/  FADD.FTZ R43, R77, R8 ;  /* 0x000000084d2b7221 */ /* 0x008fc20000010000 */
[----:B------:R-:W-:-:S03]  /*1aef0*/  FADD.FTZ R47, R3, R20 ;  /* 0x00000014032f7221 */ /* 0x000fc60000010000 */
[----:B----4-:R-:W-:Y:S01]  /*1af00*/  FADD.FTZ R20, R76, R43 ;  /* 0x0000002b4c147221 */ /* 0x010fe20000010000 */
[----:B------:R-:W-:-:S02]  /*1af10*/  FADD.FTZ R44, R44, R47 ;  /* 0x0000002f2c2c7221 */ /* 0x000fc40000010000 */
[----:B------:R-:W3:Y:S01]  /*1af20*/  MUFU.EX2 R74, R74 ;  /* 0x0000004a004a7308 */ /* 0x000ee20000000800 */
[----:B0-----:R-:W-:-:S01]  /*1af30*/  FADD.FTZ R20, R83, R20 ;  /* 0x0000001453147221 */ /* 0x001fc20000010000 */
[----:B------:R-:W-:Y:S01]  /*1af40*/  FADD.FTZ R43, R5, R44 ;  /* 0x0000002c052b7221 */ /* 0x000fe20000010000 */
[----:B------:R-:W-:Y:S02]  /*1af50*/  F2FP.SATFINITE.E4M3.F32.PACK_AB_MERGE_C R176, R83, R76, RZ ;  /* 0x0000004c53b0723e */ /* 0x000fe400048070ff */
[----:B------:R-:W-:Y:S01]  /*1af60*/  CS2R R82, SRZ ;  /* 0x0000000000527805 */ /* 0x000fe2000001ff00 */
[----:B------:R-:W-:-:S01]  /*1af70*/  FADD.FTZ R26, R24, R43 ;  /* 0x0000002b181a7221 */ /* 0x000fc20000010000 */
[----:B------:R-:W-:Y:S01]  /*1af80*/  F2FP.SATFINITE.E4M3.F32.PACK_AB_MERGE_C R176, R77, R68, R176 ;  /* 0x000000444db0723e */ /* 0x000fe200048070b0 */
[----:B------:R-:W0:Y:S01]  /*1af90*/  MUFU.EX2 R78, R78 ;  /* 0x0000004e004e7308 */ /* 0x000e220000000800 */
[----:B-1----:R-:W-:-:S01]  /*1afa0*/  FADD.FTZ R3, R61, R20 ;  /* 0x000000143d037221 */ /* 0x002fc20000010000 */
[----:B------:R-:W-:Y:S01]  /*1afb0*/  FADD.FTZ R43, R7, R26 ;  /* 0x0000001a072b7221 */ /* 0x000fe20000010000 */
[----:B------:R-:W-:Y:S01]  /*1afc0*/  CS2R R76, SRZ ;  /* 0x00000000004c7805 */ /* 0x000fe2000001ff00 */
[----:B------:R-:W1:Y:S02]  /*1afd0*/  @P4 LDC R7, c[0x0][0x44c] ;  /* 0x00011300ff074b82 */ /* 0x000e640000000800 */
[----:B------:R-:W-:-:S01]  /*1afe0*/  FADD.FTZ R28, R28, R43 ;  /* 0x0000002b1c1c7221 */ /* 0x000fc20000010000 */
[----:B------:R-:W-:Y:S01]  /*1aff0*/  CS2R R42, SRZ ;  /* 0x00000000002a7805 */ /* 0x000fe2000001ff00 */
[----:B------:R-:W4:Y:S01]  /*1b000*/  MUFU.EX2 R69, R69 ;  /* 0x0000004500457308 */ /* 0x000f220000000800 */
[----:B---3--:R-:W-:-:S07]  /*1b010*/  FADD.FTZ R3, R74, R3 ;  /* 0x000000034a037221 */ /* 0x008fce0000010000 */
[----:B------:R-:W3:Y:S01]  /*1b020*/  MUFU.EX2 R0, R137 ;  /* 0x0000008900007308 */ /* 0x000ee20000000800 */
[----:B0-----:R-:W-:-:S01]  /*1b030*/  FADD.FTZ R26, R78, R3 ;  /* 0x000000034e1a7221 */ /* 0x001fc20000010000 */
[----:B------:R-:W-:-:S04]  /*1b040*/  FADD.FTZ R3, R9, R28 ;  /* 0x0000001c09037221 */ /* 0x000fc80000010000 */
[----:B------:R-:W-:Y:S02]  /*1b050*/  FADD.FTZ R28, R32, R3 ;  /* 0x00000003201c7221 */ /* 0x000fe40000010000 */
[----:B------:R-:W0:Y:S01]  /*1b060*/  MUFU.EX2 R39, R39 ;  /* 0x0000002700277308 */ /* 0x000e220000000800 */
[C---:B----4-:R-:W-:Y:S01]  /*1b070*/  F2FP.SATFINITE.E4M3.F32.PACK_AB_MERGE_C R178, R69.reuse, R78, RZ ;  /* 0x0000004e45b2723e */ /* 0x050fe200048070ff */
[----:B------:R-:W-:Y:S01]  /*1b080*/  FADD.FTZ R69, R69, R26 ;  /* 0x0000001a45457221 */ /* 0x000fe20000010000 */
[----:B------:R-:W-:-:S01]  /*1b090*/  FADD.FTZ R5, R29, R28 ;  /* 0x0000001c1d057221 */ /* 0x000fc20000010000 */
[----:B-1----:R-:W-:Y:S01]  /*1b0a0*/  @P4 IMAD.HI.U32 R9, R214, R7, RZ ;  /* 0x00000007d6094227 */ /* 0x002fe200078e00ff */
[----:B------:R-:W-:Y:S02]  /*1b0b0*/  F2FP.SATFINITE.E4M3.F32.PACK_AB_MERGE_C R178, R74, R61, R178 ;  /* 0x0000003d4ab2723e */ /* 0x000fe400048070b2 */
[----:B------:R-:W-:Y:S01]  /*1b0c0*/  CS2R R60, SRZ ;  /* 0x00000000003c7805 */ /* 0x000fe2000001ff00 */
[----:B------:R-:W-:-:S01]  /*1b0d0*/  FADD.FTZ R46, R46, R5 ;  /* 0x000000052e2e7221 */ /* 0x000fc20000010000 */
[----:B------:R-:W1:Y:S01]  /*1b0e0*/  MUFU.EX2 R41, R41 ;  /* 0x0000002900297308 */ /* 0x000e620000000800 */
[----:B---3--:R-:W-:-:S01]  /*1b0f0*/  FADD.FTZ R26, R0, R69 ;  /* 0x00000045001a7221 */ /* 0x008fc20000010000 */
[----:B------:R-:W-:-:S02]  /*1b100*/  IMAD.MOV.U32 R28, RZ, RZ, R214 ;  /* 0x000000ffff1c7224 */ /* 0x000fc400078e00d6 */
[----:B------:R-:W-:-:S01]  /*1b110*/  FADD.FTZ R5, R13, R46 ;  /* 0x0000002e0d057221 */ /* 0x000fc20000010000 */
[----:B--2---:R-:W-:Y:S02]  /*1b120*/  @P4 SHF.R.U32.HI R28, RZ, R30, R9 ;  /* 0x0000001eff1c4219 */ /* 0x004fe40000011609 */
[----:B------:R-:W-:Y:S02]  /*1b130*/  CS2R R46, SRZ ;  /* 0x00000000002e7805 */ /* 0x000fe4000001ff00 */
[----:B------:R-:W-:Y:S01]  /*1b140*/  CS2R R68, SRZ ;  /* 0x0000000000447805 */ /* 0x000fe2000001ff00 */
[----:B------:R-:W-:-:S01]  /*1b150*/  FADD.FTZ R5, R36, R5 ;  /* 0x0000000524057221 */ /* 0x000fc20000010000 */
[----:B------:R-:W2:Y:S01]  /*1b160*/  MUFU.EX2 R80, R80 ;  /* 0x0000005000507308 */ /* 0x000ea20000000800 */
[----:B0-----:R-:W-:-:S01]  /*1b170*/  FADD.FTZ R26, R39, R26 ;  /* 0x0000001a271a7221 */ /* 0x001fc20000010000 */
[----:B------:R-:W-:Y:S01]  /*1b180*/  CS2R R74, SRZ ;  /* 0x00000000004a7805 */ /* 0x000fe2000001ff00 */
[----:B------:R-:W-:-:S01]  /*1b190*/  FADD.FTZ R48, R48, R5 ;  /* 0x0000000530307221 */ /* 0x000fc20000010000 */
[----:B------:R-:W-:-:S03]  /*1b1a0*/  CS2R R78, SRZ ;  /* 0x00000000004e7805 */ /* 0x000fc6000001ff00 */
[----:B------:R-:W-:Y:S01]  /*1b1b0*/  FADD.FTZ R48, R15, R48 ;  /* 0x000000300f307221 */ /* 0x000fe20000010000 */
[----:B------:R-:W0:Y:S01]  /*1b1c0*/  MUFU.EX2 R25, R139 ;  /* 0x0000008b00197308 */ /* 0x000e220000000800 */
[----:B-1----:R-:W-:-:S02]  /*1b1d0*/  FADD.FTZ R3, R41, R26 ;  /* 0x0000001a29037221 */ /* 0x002fc40000010000 */
[----:B------:R-:W-:Y:S01]  /*1b1e0*/  FADD.FTZ R5, R21, R48 ;  /* 0x0000003015057221 */ /* 0x000fe20000010000 */
[----:B------:R-:W-:-:S03]  /*1b1f0*/  CS2R R48, SRZ ;  /* 0x0000000000307805 */ /* 0x000fc6000001ff00 */
[----:B------:R-:W-:Y:S01]  /*1b200*/  FADD.FTZ R26, R50, R5 ;  /* 0x00000005321a7221 */ /* 0x000fe20000010000 */
[----:B------:R1:W-:Y:S01]  /*1b210*/  MUFU.EX2 R12, R63 ;  /* 0x0000003f000c7308 */ /* 0x0003e20000000800 */
[C---:B--2---:R-:W-:Y:S01]  /*1b220*/  F2FP.SATFINITE.E4M3.F32.PACK_AB_MERGE_C R172, R80.reuse, R41, RZ ;  /* 0x0000002950ac723e */ /* 0x044fe200048070ff */
[----:B------:R-:W-:Y:S01]  /*1b230*/  FADD.FTZ R80, R80, R3 ;  /* 0x0000000350507221 */ /* 0x000fe20000010000 */
[----:B------:R-:W-:Y:S02]  /*1b240*/  CS2R R40, SRZ ;  /* 0x0000000000287805 */ /* 0x000fe4000001ff00 */
[----:B------:R-:W-:Y:S02]  /*1b250*/  F2FP.SATFINITE.E4M3.F32.PACK_AB_MERGE_C R172, R39, R0, R172 ;  /* 0x0000000027ac723e */ /* 0x000fe400048070ac */
[----:B------:R-:W-:Y:S01]  /*1b260*/  CS2R R38, SRZ ;  /* 0x0000000000267805 */ /* 0x000fe2000001ff00 */
[----:B------:R-:W2:Y:S01]  /*1b270*/  MUFU.EX2 R53, R53 ;  /* 0x0000003500357308 */ /* 0x000ea20000000800 */
[----:B0-----:R-:W-:-:S01]  /*1b280*/  FADD.FTZ R3, R25, R80 ;  /* 0x0000005019037221 */ /* 0x001fc20000010000 */
[----:B-1----:R-:W-:-:S02]  /*1b290*/  CS2R R62, SRZ ;  /* 0x00000000003e7805 */ /* 0x002fc4000001ff00 */
[----:B------:R-:W-:Y:S01]  /*1b2a0*/  CS2R R80, SRZ ;  /* 0x0000000000507805 */ /* 0x000fe2000001ff00 */
[----:B------:R-:W-:-:S03]  /*1b2b0*/  FADD.FTZ R3, R56, R3 ;  /* 0x0000000338037221 */ /* 0x000fc60000010000 */
[----:B------:R-:W0:Y:S08]  /*1b2c0*/  MUFU.EX2 R141, R141 ;  /* 0x0000008d008d7308 */ /* 0x000e300000000800 */
[----:B------:R1:W3:Y:S01]  /*1b2d0*/  MUFU.EX2 R8, R45 ;  /* 0x0000002d00087308 */ /* 0x0002e20000000800 */
[----:B--2---:R-:W-:Y:S01]  /*1b2e0*/  F2FP.SATFINITE.E4M3.F32.PACK_AB_MERGE_C R174, R53, R12, RZ ;  /* 0x0000000c35ae723e */ /* 0x004fe200048070ff */
[----:B------:R-:W-:-:S03]  /*1b2f0*/  FADD.FTZ R12, R12, R3 ;  /* 0x000000030c0c7221 */ /* 0x000fc60000010000 */
[----:B------:R-:W-:Y:S01]  /*1b300*/  F2FP.SATFINITE.E4M3.F32.PACK_AB_MERGE_C R174, R56, R25, R174 ;  /* 0x0000001938ae723e */ /* 0x000fe200048070ae */
[----:B------:R-:W-:-:S01]  /*1b310*/  FADD.FTZ R0, R53, R12 ;  /* 0x0000000c35007221 */ /* 0x000fc20000010000 */
[----:B------:R-:W-:Y:S01]  /*1b320*/  CS2R R56, SRZ ;  /* 0x0000000000387805 */ /* 0x000fe2000001ff00 */
[----:B------:R-:W2:Y:S01]  /*1b330*/  MUFU.EX2 R52, R52 ;  /* 0x0000003400347308 */ /* 0x000ea20000000800 */
[----:B-1----:R-:W-:Y:S01]  /*1b340*/  CS2R R44, SRZ ;  /* 0x00000000002c7805 */ /* 0x002fe2000001ff00 */
[----:B0-----:R-:W-:-:S06]  /*1b350*/  FADD.FTZ R3, R141, R0 ;  /* 0x000000008d037221 */ /* 0x001fcc0000010000 */
[----:B------:R-:W-:Y:S01]  /*1b360*/  MUFU.EX2 R67, R67 ;  /* 0x0000004300437308 */ /* 0x000fe20000000800 */
[----:B---3--:R-:W-:-:S01]  /*1b370*/  FADD.FTZ R0, R8, R3 ;  /* 0x0000000308007221 */ /* 0x008fc20000010000 */
[----:B------:R-:W-:-:S06]  /*1b380*/  FADD.FTZ R3, R27, R26 ;  /* 0x0000001a1b037221 */ /* 0x000fcc0000010000 */
[----:B------:R-:W0:Y:S01]  /*1b390*/  MUFU.EX2 R20, R143 ;  /* 0x0000008f00147308 */ /* 0x000e220000000800 */
[C---:B--2---:R-:W-:Y:S01]  /*1b3a0*/  F2FP.SATFINITE.E4M3.F32.PACK_AB_MERGE_C R27, R52.reuse, R27, RZ ;  /* 0x0000001b341b723e */ /* 0x044fe200048070ff */
[----:B------:R-:W-:-:S03]  /*1b3b0*/  FADD.FTZ R52, R52, R3 ;  /* 0x0000000334347221 */ /* 0x000fc60000010000 */
[----:B------:R-:W-:Y:S02]  /*1b3c0*/  F2FP.SATFINITE.E4M3.F32.PACK_AB_MERGE_C R169, R50, R21, R27 ;  /* 0x0000001532a9723e */ /* 0x000fe4000480701b */
[----:B------:R-:W-:Y:S02]  /*1b3d0*/  CS2R R26, SRZ ;  /* 0x00000000001a7805 */ /* 0x000fe4000001ff00 */
[----:B------:R-:W-:Y:S01]  /*1b3e0*/  CS2R R50, SRZ ;  /* 0x0000000000327805 */ /* 0x000fe2000001ff00 */
[----:B------:R-:W1:Y:S08]  /*1b3f0*/  MUFU.EX2 R31, R31 ;  /* 0x0000001f001f7308 */ /* 0x000e700000000800 */
[----:B------:R-:W2:Y:S01]  /*1b400*/  MUFU.EX2 R54, R54 ;  /* 0x0000003600367308 */ /* 0x000ea20000000800 */
[----:B0-----:R-:W-:Y:S01]  /*1b410*/  F2FP.SATFINITE.E4M3.F32.PACK_AB_MERGE_C R7, R20, R67, RZ ;  /* 0x000000431407723e */ /* 0x001fe200048070ff */
[----:B------:R-:W-:Y:S01]  /*1b420*/  FADD.FTZ R67, R67, R0 ;  /* 0x0000000043437221 */ /* 0x000fe20000010000 */
[----:B------:R-:W-:-:S02]  /*1b430*/  IADD3 R0, R28, R217, -R215 ;  /* 0x000000d91c007210 */ /* 0x000fc40007ffe8d7 */
[----:B------:R-:W-:Y:S02]  /*1b440*/  CS2R R28, SRZ ;  /* 0x00000000001c7805 */ /* 0x000fe4000001ff00 */
[----:B------:R-:W-:Y:S01]  /*1b450*/  F2FP.SATFINITE.E4M3.F32.PACK_AB_MERGE_C R168, R8, R141, R7 ;  /* 0x0000008d08a8723e */ /* 0x000fe20004807007 */
[----:B------:R-:W-:Y:S01]  /*1b460*/  FADD.FTZ R20, R20, R67 ;  /* 0x0000004314147221 */ /* 0x000fe20000010000 */
[----:B------:R-:W-:Y:S01]  /*1b470*/  CS2R R66, SRZ ;  /* 0x0000000000427805 */ /* 0x000fe2000001ff00 */
[----:B------:R-:W-:Y:S01]  /*1b480*/  MUFU.EX2 R35, R35 ;  /* 0x0000002300237308 */ /* 0x000fe20000000800 */
[----:B-1----:R-:W-:-:S01]  /*1b490*/  FADD.FTZ R5, R31, R52 ;  /* 0x000000341f057221 */ /* 0x002fc20000010000 */
[----:B------:R-:W-:Y:S01]  /*1b4a0*/  IMAD.HI R9, R0, 0x66666667, RZ ;  /* 0x6666666700097827 */ /* 0x000fe200078e02ff */
[----:B------:R-:W-:-:S05]  /*1b4b0*/  CS2R R52, SRZ ;  /* 0x0000000000347805 */ /* 0x000fca000001ff00 */
[----:B------:R-:W0:Y:S01]  /*1b4c0*/  MUFU.EX2 R6, R6 ;  /* 0x0000000600067308 */ /* 0x000e220000000800 */
[----:B--2---:R-:W-:-:S07]  /*1b4d0*/  FADD.FTZ R8, R54, R5 ;  /* 0x0000000536087221 */ /* 0x004fce0000010000 */
[----:B------:R-:W-:Y:S08]  /*1b4e0*/  MUFU.EX2 R71, R71 ;  /* 0x0000004700477308 */ /* 0x000ff00000000800 */
[----:B------:R1:W2:Y:S01]  /*1b4f0*/  MUFU.EX2 R12, R37 ;  /* 0x00000025000c7308 */ /* 0x0002a20000000800 */
[----:B0-----:R-:W-:Y:S01]  /*1b500*/  F2FP.SATFINITE.E4M3.F32.PACK_AB_MERGE_C R5, R6, R35, RZ ;  /* 0x000000230605723e */ /* 0x001fe200048070ff */
[----:B------:R-:W-:Y:S01]  /*1b510*/  FADD.FTZ R35, R35, R8 ;  /* 0x0000000823237221 */ /* 0x000fe20000010000 */
[----:B------:R-:W-:-:S02]  /*1b520*/  SHF.R.U32.HI R8, RZ, 0x1f, R9 ;  /* 0x0000001fff087819 */ /* 0x000fc40000011609 */
[----:B------:R-:W-:Y:S02]  /*1b530*/  F2FP.SATFINITE.E4M3.F32.PACK_AB_MERGE_C R171, R54, R31, R5 ;  /* 0x0000001f36ab723e */ /* 0x000fe40004807005 */
[----:B------:R-:W-:Y:S02]  /*1b540*/  CS2R R30, SRZ ;  /* 0x00000000001e7805 */ /* 0x000fe4000001ff00 */
[----:B------:R-:W-:Y:S01]  /*1b550*/  LEA.HI.SX32 R8, R9, R8, 0x1a ;  /* 0x0000000809087211 */ /* 0x000fe200078fd2ff */
[----:B------:R-:W0:Y:S01]  /*1b560*/  MUFU.EX2 R145, R145 ;  /* 0x0000009100917308 */ /* 0x000e220000000800 */
[----:B-1----:R-:W-:Y:S02]  /*1b570*/  CS2R R36, SRZ ;  /* 0x0000000000247805 */ /* 0x002fe4000001ff00 */
[----:B------:R-:W-:Y:S02]  /*1b580*/  CS2R R54, SRZ ;  /* 0x0000000000367805 */ /* 0x000fe4000001ff00 */
[----:B------:R-:W-:-:S03]  /*1b590*/  VIMNMX R15, R213, R8, !PT ;  /* 0x00000008d50f7248 */ /* 0x000fc60007fe0100 */
[----:B------:R1:W3:Y:S01]  /*1b5a0*/  MUFU.EX2 R24, R33 ;  /* 0x0000002100187308 */ /* 0x0002e20000000800 */
[----:B--2---:R-:W-:Y:S01]  /*1b5b0*/  F2FP.SATFINITE.E4M3.F32.PACK_AB_MERGE_C R7, R12, R71, RZ ;  /* 0x000000470c07723e */ /* 0x004fe200048070ff */
[----:B0-----:R-:W-:Y:S01]  /*1b5c0*/  FADD.FTZ R3, R145, R20 ;  /* 0x0000001491037221 */ /* 0x001fe20000010000 */
[----:B-1----:R-:W-:Y:S02]  /*1b5d0*/  CS2R R32, SRZ ;  /* 0x0000000000207805 */ /* 0x002fe4000001ff00 */
[C---:B---3--:R-:W-:Y:S01]  /*1b5e0*/  F2FP.SATFINITE.E4M3.F32.PACK_AB_MERGE_C R170, R24.reuse, R145, R7 ;  /* 0x0000009118aa723e */ /* 0x048fe20004807007 */
[----:B------:R-:W-:-:S01]  /*1b5f0*/  FADD.FTZ R0, R24, R3 ;  /* 0x0000000318007221 */ /* 0x000fc20000010000 */
[----:B------:R-:W-:Y:S02]  /*1b600*/  IADD3 R7, R104, -0x2, RZ ;  /* 0xfffffffe68077810 */ /* 0x000fe40007ffe0ff */
[----:B------:R-:W-:Y:S01]  /*1b610*/  CS2R R24, SRZ ;  /* 0x0000000000187805 */ /* 0x000fe2000001ff00 */
[----:B------:R-:W-:Y:S01]  /*1b620*/  FADD.FTZ R3, R71, R0 ;  /* 0x0000000047037221 */ /* 0x000fe20000010000 */
[----:B------:R-:W-:Y:S01]  /*1b630*/  ISETP.GE.AND P1, PT, R7, R15, PT ;  /* 0x0000000f0700720c */ /* 0x000fe20003f26270 */
[----:B------:R-:W-:Y:S01]  /*1b640*/  FADD.FTZ R0, R6, R35 ;  /* 0x0000002306007221 */ /* 0x000fe20000010000 */
[----:B------:R-:W-:Y:S01]  /*1b650*/  CS2R R34, SRZ ;  /* 0x0000000000227805 */ /* 0x000fe2000001ff00 */
[----:B------:R-:W-:Y:S01]  /*1b660*/  FADD.FTZ R3, R12, R3 ;  /* 0x000000030c037221 */ /* 0x000fe20000010000 */
[----:B------:R-:W-:-:S09]  /*1b670*/  CS2R R70, SRZ ;  /* 0x0000000000467805 */ /* 0x000fd2000001ff00 */
[----:B------:R-:W-:Y:S05]  /*1b680*/  @!P1 BRA `(.L_x_2841) ;  /* 0x0000003c00fc9947 */ /* 0x000fea0003800000 */
[----:B------:R-:W-:Y:S01]  /*1b690*/  IMAD.MOV.U32 R5, RZ, RZ, R4 ;  /* 0x000000ffff057224 */ /* 0x000fe200078e0004 */
[----:B------:R-:W-:Y:S01]  /*1b6a0*/  CS2R R86, SRZ ;  /* 0x0000000000567805 */ /* 0x000fe2000001ff00 */
[----:B------:R-:W-:Y:S01]  /*1b6b0*/  IMAD.MOV.U32 R6, RZ, RZ, R10 ;  /* 0x000000ffff067224 */ /* 0x000fe200078e000a */
[----:B------:R-:W-:Y:S01]  /*1b6c0*/  CS2R R84, SRZ ;  /* 0x0000000000547805 */ /* 0x000fe2000001ff00 */
[----:B------:R-:W-:Y:S01]  /*1b6d0*/  IMAD.MOV.U32 R8, RZ, RZ, R194 ;  /* 0x000000ffff087224 */ /* 0x000fe200078e00c2 */
[----:B------:R-:W-:Y:S01]  /*1b6e0*/  CS2R R82, SRZ ;  /* 0x0000000000527805 */ /* 0x000fe2000001ff00 */
[----:B------:R-:W-:Y:S01]  /*1b6f0*/  IMAD.MOV.U32 R9, RZ, RZ, R23 ;  /* 0x000000ffff097224 */ /* 0x000fe200078e0017 */
        /* <DEDUP_REMOVED lines=29> */
.L_x_2853:
        /* <DEDUP_REMOVED lines=8> */
.L_x_2843:
        /* <DEDUP_REMOVED lines=8> */
.L_x_2844:
[----:B------:R-:W-:Y:S04]  /*1b9d0*/  BSSY B0, `(.L_x_2842) ;  /* 0x0000004000007945 */ /* 0x000fe80003800000 */
[----:B-1----:R-:W-:Y:S05]  /*1b9e0*/  @P2 BRA `(.L_x_2845) ;  /* 0x0000000000082947 */ /* 0x002fea0003800000 */
[----:B------:R-:W1:Y:S02]  /*1b9f0*/  SYNCS.PHASECHK.TRANS64.TRYWAIT P2, [R11+URZ+0x29830], R4 ;  /* 0x029830040b0075a7 */ /* 0x000e64000804017f */
[----:B-1----:R-:W-:Y:S05]  /*1ba00*/  @!P2 BRA `(.L_x_2846) ;  /* 0x000001540084a947 */ /* 0x002fea0003800000 */
.L_x_2845:
[----:B------:R-:W-:Y:S05]  /*1ba10*/  BSYNC B0 ;  /* 0x0000000000007941 */ /* 0x000fea0003800000 */
.L_x_2842:
        /* <DEDUP_REMOVED lines=8> */
[----:B------:R-:W-:Y:S01]  /*1baa0*/  IMAD.MOV.U32 R13, RZ, RZ, -0x7fffffe0 ;  /* 0x80000020ff0d7424 */ /* 0x000fe200078e00ff */
[----:B------:R-:W-:Y:S01]  /*1bab0*/  R2UR UR47, R11 ;  /* 0x000000000b2f72ca */ /* 0x000fe200000e0000 */
[----:B------:R-:W-:Y:S01]  /*1bac0*/  UMOV UR40, UR24 ;  /* 0x0000001800287c82 */ /* 0x000fe20008000000 */
[----:B------:R-:W-:Y:S01]  /*1bad0*/  UMOV UR41, UR25 ;  /* 0x0000001900297c82 */ /* 0x000fe20008000000 */
[----:B------:R-:W-:Y:S01]  /*1bae0*/  IMAD R10, R23, 0x780, R14 ;  /* 0x00000780170a7824 */ /* 0x000fe200078e020e */
[----:B------:R-:W-:Y:S01]  /*1baf0*/  R2UR UR43, R13 ;  /* 0x000000000d2b72ca */ /* 0x000fe200000e0000 */
[----:B------:R-:W-:Y:S01]  /*1bb00*/  IMAD.MOV.U32 R89, RZ, RZ, -0x7fffffe0 ;  /* 0x80000020ff597424 */ /* 0x000fe200078e00ff */
[----:B------:R-:W-:Y:S01]  /*1bb10*/  UMOV UR28, UR24 ;  /* 0x00000018001c7c82 */ /* 0x000fe20008000000 */
[C---:B------:R-:W-:Y:S01]  /*1bb20*/  VIADD R12, R10.reuse, 0x80 ;  /* 0x000000800a0c7836 */ /* 0x040fe20000000000 */
[C---:B------:R-:W-:Y:S01]  /*1bb30*/  R2UR UR46, R10.reuse ;  /* 0x000000000a2e72ca */ /* 0x040fe200000e0000 */
[C---:B------:R-:W-:Y:S01]  /*1bb40*/  VIADD R88, R10.reuse, 0x100 ;  /* 0x000001000a587836 */ /* 0x040fe20000000000 */
[----:B------:R-:W-:Y:S01]  /*1bb50*/  R2UR UR27, R89 ;  /* 0x00000000591b72ca */ /* 0x000fe200000e0000 */
[----:B------:R-:W-:Y:S01]  /*1bb60*/  VIADD R20, R10, 0x180 ;  /* 0x000001800a147836 */ /* 0x000fe20000000000 */
[----:B------:R-:W-:Y:S01]  /*1bb70*/  R2UR UR42, R12 ;  /* 0x000000000c2a72ca */ /* 0x000fe200000e0000 */
[----:B------:R-:W-:Y:S01]  /*1bb80*/  IMAD.MOV.U32 R21, RZ, RZ, -0x7fffffe0 ;  /* 0x80000020ff157424 */ /* 0x000fe200078e00ff */
[----:B------:R-:W-:Y:S01]  /*1bb90*/  R2UR UR26, R88 ;  /* 0x00000000581a72ca */ /* 0x000fe200000e0000 */
[----:B------:R-:W-:Y:S01]  /*1bba0*/  UMOV UR29, UR25 ;  /* 0x00000019001d7c82 */ /* 0x000fe20008000000 */
[----:B------:R-:W-:Y:S01]  /*1bbb0*/  R2UR UR30, R20 ;  /* 0x00000000141e72ca */ /* 0x000fe200000e0000 */
[C---:B------:R-:W-:Y:S01]  /*1bbc0*/  VIADD R88, R10.reuse, 0x2 ;  /* 0x000000020a587836 */ /* 0x040fe20000000000 */
[----:B------:R-:W-:Y:S01]  /*1bbd0*/  R2UR UR31, R21 ;  /* 0x00000000151f72ca */ /* 0x000fe200000e0000 */
[----:B------:R-:W-:Y:S01]  /*1bbe0*/  UMOV UR32, UR24 ;  /* 0x0000001800207c82 */ /* 0x000fe20008000000 */
[----:B0-----:R-:W-:Y:S01]  /*1bbf0*/  SHF.R.U32.HI R4, RZ, 0x7, R4 ;  /* 0x00000007ff047819 */ /* 0x001fe20000011604 */
[----:B------:R-:W-:Y:S01]  /*1bc00*/  UMOV UR33, UR25 ;  /* 0x0000001900217c82 */ /* 0x000fe20008000000 */
[C---:B------:R-:W-:Y:S01]  /*1bc10*/  IADD3 R12, R10.reuse, 0x200, RZ ;  /* 0x000002000a0c7810 */ /* 0x040fe20007ffe0ff */
[----:B------:R-:W-:Y:S01]  /*1bc20*/  VIADD R20, R10, 0x82 ;  /* 0x000000820a147836 */ /* 0x000fe20000000000 */
[----:B------:R-:W-:Y:S01]  /*1bc30*/  R2UR UR35, R13 ;  /* 0x000000000d2372ca */ /* 0x000fe200000e0000 */
[----:B------:R-:W-:Y:S01]  /*1bc40*/  VIADD R4, R4, 0x8 ;  /* 0x0000000804047836 */ /* 0x000fe20000000000 */
[----:B------:R-:W-:Y:S01]  /*1bc50*/  R2UR UR34, R12 ;  /* 0x000000000c2272ca */ /* 0x000fe200000e0000 */
[----:B------:R-:W-:Y:S01]  /*1bc60*/  IMAD.MOV.U32 R21, RZ, RZ, -0x7fffffe0 ;  /* 0x80000020ff157424 */ /* 0x000fe200078e00ff */
[----:B------:R-:W-:Y:S01]  /*1bc70*/  R2UR UR6, R88 ;  /* 0x00000000580672ca */ /* 0x000fe200000e0000 */
[----:B------:R-:W-:Y:S01]  /*1bc80*/  VIADD R12, R10, 0x102 ;  /* 0x000001020a0c7836 */ /* 0x000fe20000000000 */
[----:B------:R0:W-:Y:S01]  /*1bc90*/  BAR.SYNC.DEFER_BLOCKING R4, 0x100 ;  /* 0x000400040000751d */ /* 0x0001e20000010000 */
[----:B------:R-:W-:Y:S01]  /*1bca0*/  R2UR UR7, R89 ;  /* 0x00000000590772ca */ /* 0x000fe200000e0000 */
[----:B------:R-:W-:Y:S01]  /*1bcb0*/  IMAD.MOV.U32 R11, RZ, RZ, -0x7fffffe0 ;  /* 0x80000020ff0b7424 */ /* 0x000fe200078e00ff */
[----:B------:R-:W-:-:S03]  /*1bcc0*/  MOV R13, 0x80000020 ;  /* 0x80000020000d7802 */ /* 0x000fc60000000f00 */
        /* <DEDUP_REMOVED lines=36> */
[----:B------:R-:W-:Y:S02]  /*1bf10*/  R2UR UR10, R12 ;  /* 0x000000000c0a72ca */ /* 0x000fe400000e0000 */
[----:B------:R-:W-:Y:S01]  /*1bf20*/  R2UR UR11, R13 ;  /* 0x000000000d0b72ca */ /* 0x000fe200000e0000 */
        /* <DEDUP_REMOVED lines=35> */
[----:B------:R-:W-:Y:S02]  /*1c160*/  R2UR UR43, R13 ;  /* 0x000000000d2b72ca */ /* 0x000fe400000e0000 */
[----:B------:R-:W-:Y:S02]  /*1c170*/  MOV R13, 0x80000020 ;  /* 0x80000020000d7802 */ /* 0x000fe40000000f00 */
[----:B------:R-:W-:Y:S01]  /*1c180*/  R2UR UR46, R12 ;  /* 0x000000000c2e72ca */ /* 0x000fe200000e0000 */
[----:B------:R-:W-:Y:S01]  /*1c190*/  VIADD R12, R10, 0x282 ;  /* 0x000002820a0c7836 */ /* 0x000fe20000000000 */
[----:B------:R-:W-:Y:S01]  /*1c1a0*/  R2UR UR47, R13 ;  /* 0x000000000d2f72ca */ /* 0x000fe200000e0000 */
[----:B------:R-:W-:-:S03]  /*1c1b0*/  IMAD.MOV.U32 R13, RZ, RZ, -0x7fffffe0 ;  /* 0x80000020ff0d7424 */ /* 0x000fc600078e00ff */
        /* <DEDUP_REMOVED lines=109> */
[C---:B------:R-:W-:Y:S01]  /*1c890*/  VIADD R12, R10.reuse, 0x682 ;  /* 0x000006820a0c7836 */ /* 0x040fe20000000000 */
[----:B------:R-:W-:Y:S01]  /*1c8a0*/  MOV R13, 0x80000020 ;  /* 0x80000020000d7802 */ /* 0x000fe20000000f00 */
        /* <DEDUP_REMOVED lines=31> */
[----:B0-----:R-:W-:Y:S05]  /*1caa0*/  @P1 BRA `(.L_x_2847) ;  /* 0x0000000000281947 */ /* 0x001fea0003800000 */
[----:B------:R-:W-:Y:S05]  /*1cab0*/  @!P0 BRA `(.L_x_2848) ;  /* 0x0000000000048947 */ /* 0x000fea0003800000 */
[----:B------:R-:W-:Y:S01]  /*1cac0*/  BPT.TRAP 0x1 ;  /* 0x000000040000795c */ /* 0x000fe20000300000 */
.L_x_2848:
[----:B------:R-:W-:Y:S01]  /*1cad0*/  SHF.L.U32 R4, R8, 0x1f, RZ ;  /* 0x0000001f08047819 */ /* 0x000fe200000006ff */
[----:B------:R-:W-:-:S04]  /*1cae0*/  IMAD R8, R9, 0x8, R18 ;  /* 0x0000000809087824 */ /* 0x000fc800078e0212 */
[----:B------:R0:W1:Y:S01]  /*1caf0*/  SYNCS.PHASECHK.TRANS64.TRYWAIT P1, [R8+URZ+0x29850], R4 ;  /* 0x02985004080075a7 */ /* 0x000062000802017f */
[----:B------:R-:W-:Y:S05]  /*1cb00*/  @!P0 BRA `(.L_x_2849) ;  /* 0x0000000000048947 */ /* 0x000fea0003800000 */
[----:B------:R-:W-:Y:S01]  /*1cb10*/  BPT.TRAP 0x1 ;  /* 0x000000040000795c */ /* 0x000fe20000300000 */
.L_x_2849:
[----:B-1----:R-:W-:Y:S05]  /*1cb20*/  @P1 BRA `(.L_x_2847) ;  /* 0x0000000000081947 */ /* 0x002fea0003800000 */
[----:B------:R-:W1:Y:S02]  /*1cb30*/  SYNCS.PHASECHK.TRANS64.TRYWAIT P1, [R8+URZ+0x29850], R4 ;  /* 0x02985004080075a7 */ /* 0x000e64000802017f */
[----:B-1----:R-:W-:Y:S05]  /*1cb40*/  @!P1 BRA `(.L_x_2850) ;  /* 0x0000014400489947 */ /* 0x002fea0003800000 */
.L_x_2847:
[----:B01----:R-:W-:Y:S01]  /*1cb50*/  VIADD R4, R18, 0x400 ;  /* 0x0000040012047836 */ /* 0x003fe20000000000 */
[----:B------:R-:W-:Y:S05]  /*1cb60*/  WARPSYNC.ALL ;  /* 0x0000000000007948 */ /* 0x000fea0003800000 */
[----:B------:R-:W-:Y:S01]  /*1cb70*/  SHF.R.U32.HI R4, RZ, 0x4, R4 ;  /* 0x00000004ff047819 */ /* 0x000fe20000011604 */
[----:B------:R-:W-:Y:S01]  /*1cb80*/  IMAD.MOV.U32 R11, RZ, RZ, -0x3ffffff0 ;  /* 0xc0000010ff0b7424 */ /* 0x000fe200078e00ff */
[----:B------:R-:W-:Y:S01]  /*1cb90*/  WARPGROUP.ARRIVE ;  /* 0x00000000000079c5 */ /* 0x000fe20000000000 */
[----:B------:R-:W-:-:S05]  /*1cba0*/  MOV R13, 0xc0000010 ;  /* 0xc0000010000d7802 */ /* 0x000fca0000000f00 */
[----:B------:R-:W0:Y:S01]  /*1cbb0*/  S2R R20, SR_TID.X ;  /* 0x0000000000147919 */ /* 0x000e220000002100 */
[----:B------:R-:W-:Y:S02]  /*1cbc0*/  LOP3.LUT R4, R4, 0x3fff, RZ, 0xc0, !PT ;  /* 0x00003fff04047812 */ /* 0x000fe400078ec0ff */
[----:B------:R-:W-:Y:S01]  /*1cbd0*/  R2UR UR7, R11 ;  /* 0x000000000b0772ca */ /* 0x000fe200000e0000 */
[----:B------:R-:W-:Y:S01]  /*1cbe0*/  IMAD.MOV.U32 R11, RZ, RZ, -0x3ffffff0 ;  /* 0xc0000010ff0b7424 */ /* 0x000fe200078e00ff */
[----:B------:R-:W-:-:S05]  /*1cbf0*/  LOP3.LUT R4, R4, 0x10000, RZ, 0xfc, !PT ;  /* 0x0001000004047812 */ /* 0x000fca00078efcff */
[----:B------:R-:W-:-:S04]  /*1cc00*/  IMAD R10, R9, 0x500, R4 ;  /* 0x00000500090a7824 */ /* 0x000fc800078e0204 */
[C---:B------:R-:W-:Y:S01]  /*1cc10*/  VIADD R12, R10.reuse, 0x100 ;  /* 0x000001000a0c7836 */ /* 0x040fe20000000000 */
[----:B------:R-:W-:-:S13]  /*1cc20*/  R2UR UR6, R10 ;  /* 0x000000000a0672ca */ /* 0x000fda00000e0000 */
[----:B------:R-:W-:Y:S01]  /*1cc30*/  QGMMA.64x128x32.F32.E4M3.E4M3 R24, R184, gdesc[UR4], R24, gsb0 ;  /* 0x01e00004b8187df3 */ /* 0x000fe20008000818 */
[----:B------:R-:W-:Y:S01]  /*1cc40*/  R2UR UR6, R12 ;  /* 0x000000000c0672ca */ /* 0x000fe200000e0000 */
[----:B------:R-:W-:Y:S01]  /*1cc50*/  VIADD R12, R10, 0x200 ;  /* 0x000002000a0c7836 */ /* 0x000fe20000000000 */
[----:B------:R-:W-:Y:S01]  /*1cc60*/  R2UR UR7, R13 ;  /* 0x000000000d0772ca */ /* 0x000fe200000e0000 */
[----:B------:R-:W-:Y:S01]  /*1cc70*/  IMAD.MOV.U32 R13, RZ, RZ, -0x3ffffff0 ;  /* 0xc0000010ff0d7424 */ /* 0x000fe200078e00ff */
        /* <DEDUP_REMOVED lines=27> */
.L_x_2851:
[----:B0-----:R-:W0:Y:S01]  /*1ce30*/  LDC R4, c[0x0][0x448] ;  /* 0x00011200ff047b82 */ /* 0x001e220000000800 */
[----:B------:R-:W-:Y:S01]  /*1ce40*/  LOP3.LUT R22, R22, 0xfffffdff, RZ, 0xc0, !PT ;  /* 0xfffffdff16167812 */ /* 0x000fe200078ec0ff */
[----:B------:R-:W-:-:S03]  /*1ce50*/  IMAD.U32 R12, RZ, RZ, UR38 ;  /* 0x00000026ff0c7e24 */ /* 0x000fc6000f8e00ff */
[----:B------:R-:W-:-:S04]  /*1ce60*/  @P0 LOP3.LUT R22, R22, 0x200, RZ, 0xfc, !PT ;  /* 0x0000020016160812 */ /* 0x000fc800078efcff */
[----:B------:R-:W-:Y:S02]  /*1ce70*/  LOP3.LUT R22, R22, 0xfffffbff, RZ, 0xc0, !PT ;  /* 0xfffffbff16167812 */ /* 0x000fe400078ec0ff */
[----:B0-----:R-:W-:Y:S02]  /*1ce80*/  ISETP.NE.AND P1, PT, R4, 0x1, PT ;  /* 0x000000010400780c */ /* 0x001fe40003f25270 */
[----:B------:R-:W-:-:S11]  /*1ce90*/  IADD3 R4, R219, R214, RZ ;  /* 0x000000d6db047210 */ /* 0x000fd60007ffe0ff */
[----:B------:R-:W0:Y:S08]  /*1cea0*/  @P1 LDC R10, c[0x0][0x44c] ;  /* 0x00011300ff0a1b82 */ /* 0x000e300000000800 */
[----:B------:R-:W1:Y:S01]  /*1ceb0*/  @P1 LDC R8, c[0x0][0x450] ;  /* 0x00011400ff081b82 */ /* 0x000e620000000800 */
[----:B0-----:R-:W-:-:S05]  /*1cec0*/  @P1 IMAD.HI.U32 R10, R4, R10, RZ ;  /* 0x0000000a040a1227 */ /* 0x001fca00078e00ff */
[----:B-1----:R-:W-:Y:S01]  /*1ced0*/  @P1 SHF.R.U32.HI R4, RZ, R8, R10 ;  /* 0x00000008ff041219 */ /* 0x002fe2000001160a */
[----:B------:R-:W-:-:S04]  /*1cee0*/  IMAD R10, R7, -0xa0, RZ ;  /* 0xffffff60070a7824 */ /* 0x000fc800078e02ff */
[----:B------:R-:W0:Y:S01]  /*1cef0*/  SHFL.IDX PT, R8, R4, RZ, 0x1c1f ;  /* 0x001c1fff04087589 */ /* 0x000e2200000e0000 */
[----:B------:R-:W-:-:S03]  /*1cf00*/  IADD3 R10, -R216, 0x1, R10 ;  /* 0x00000001d80a7810 */ /* 0x000fc60007ffe10a */
[----:B------:R-:W1:Y:S01]  /*1cf10*/  SHFL.IDX PT, R4, R4, 0x1, 0x1c1f ;  /* 0x003c1f0004047f89 */ /* 0x000e6200000e0000 */
[----:B------:R-:W-:-:S05]  /*1cf20*/  IADD3 R10, -R215, R10, R217 ;  /* 0x0000000ad70a7210 */ /* 0x000fca0007ffe1d9 */
[C---:B0-----:R-:W-:Y:S02]  /*1cf30*/  IMAD.IADD R8, R10.reuse, 0x1, R8 ;  /* 0x000000010a087824 */ /* 0x041fe400078e0208 */
[----:B-1----:R-:W-:-:S03]  /*1cf40*/  IMAD.IADD R4, R10, 0x1, R4 ;  /* 0x000000010a047824 */ /* 0x002fc600078e0204 */
[C---:B------:R-:W-:Y:S02]  /*1cf50*/  ISETP.GT.AND P3, PT, R8.reuse, RZ, PT ;  /* 0x000000ff0800720c */ /* 0x040fe40003f64270 */
[C---:B------:R-:W-:Y:S02]  /*1cf60*/  ISETP.GT.AND P4, PT, R8.reuse, 0x1, PT ;  /* 0x000000010800780c */ /* 0x040fe40003f84270 */
[C---:B------:R-:W-:Y:S02]  /*1cf70*/  ISETP.GT.AND P2, PT, R8.reuse, 0x8, PT ;  /* 0x000000080800780c */ /* 0x040fe40003f44270 */
[----:B------:R-:W-:Y:S02]  /*1cf80*/  ISETP.GT.AND P1, PT, R8, 0x9, PT ;  /* 0x000000090800780c */ /* 0x000fe40003f24270 */
[----:B------:R-:W-:Y:S02]  /*1cf90*/  FSEL R152, R152, -INF , P3 ;  /* 0xff80000098987808 */ /* 0x000fe40001800000 */
[----:B------:R-:W-:-:S02]  /*1cfa0*/  FSEL R153, R153, -INF , P4 ;  /* 0xff80000099997808 */ /* 0x000fc40002000000 */
[----:B------:R-:W-:Y:S02]  /*1cfb0*/  FSEL R156, R156, -INF , P2 ;  /* 0xff8000009c9c7808 */ /* 0x000fe40001000000 */
[----:B------:R-:W-:Y:S02]  /*1cfc0*/  FSEL R157, R157, -INF , P1 ;  /* 0xff8000009d9d7808 */ /* 0x000fe40000800000 */
[C---:B------:R-:W-:Y:S02]  /*1cfd0*/  ISETP.GT.AND P3, PT, R8.reuse, 0x10, PT ;  /* 0x000000100800780c */ /* 0x040fe40003f64270 */
[C---:B------:R-:W-:Y:S02]  /*1cfe0*/  ISETP.GT.AND P4, PT, R8.reuse, 0x11, PT ;  /* 0x000000110800780c */ /* 0x040fe40003f84270 */
[C---:B------:R-:W-:Y:S02]  /*1cff0*/  ISETP.GT.AND P2, PT, R8.reuse, 0x18, PT ;  /* 0x000000180800780c */ /* 0x040fe40003f44270 */
[----:B------:R-:W-:-:S02]  /*1d000*/  ISETP.GT.AND P1, PT, R8, 0x19, PT ;  /* 0x000000190800780c */ /* 0x000fc40003f24270 */
[----:B------:R-:W-:Y:S02]  /*1d010*/  FSEL R160, R160, -INF , P3 ;  /* 0xff800000a0a07808 */ /* 0x000fe40001800000 */
[----:B------:R-:W-:Y:S02]  /*1d020*/  FSEL R161, R161, -INF , P4 ;  /* 0xff800000a1a17808 */ /* 0x000fe40002000000 */
[----:B------:R-:W-:Y:S02]  /*1d030*/  FSEL R164, R164, -INF , P2 ;  /* 0xff800000a4a47808 */ /* 0x000fe40001000000 */
[----:B------:R-:W-:Y:S02]  /*1d040*/  FSEL R165, R165, -INF , P1 ;  /* 0xff800000a5a57808 */ /* 0x000fe40000800000 */
[C---:B------:R-:W-:Y:S02]  /*1d050*/  ISETP.GT.AND P3, PT, R8.reuse, 0x20, PT ;  /* 0x000000200800780c */ /* 0x040fe40003f64270 */
[----:B------:R-:W-:-:S02]  /*1d060*/  ISETP.GT.AND P4, PT, R8, 0x21, PT ;  /* 0x000000210800780c */ /* 0x000fc40003f84270 */
[C---:B------:R-:W-:Y:S02]  /*1d070*/  ISETP.GT.AND P2, PT, R8.reuse, 0x28, PT ;  /* 0x000000280800780c */ /* 0x040fe40003f44270 */
[----:B------:R-:W-:Y:S02]  /*1d080*/  ISETP.GT.AND P1, PT, R8, 0x29, PT ;  /* 0x000000290800780c */ /* 0x000fe40003f24270 */
[----:B------:R-:W-:Y:S02]  /*1d090*/  FSEL R136, R136, -INF , P3 ;  /* 0xff80000088887808 */ /* 0x000fe40001800000 */
[----:B------:R-:W-:Y:S02]  /*1d0a0*/  FSEL R137, R137, -INF , P4 ;  /* 0xff80000089897808 */ /* 0x000fe40002000000 */
[----:B------:R-:W-:Y:S02]  /*1d0b0*/  FSEL R140, R140, -INF , P2 ;  /* 0xff8000008c8c7808 */ /* 0x000fe40001000000 */
[----:B------:R-:W-:-:S02]  /*1d0c0*/  FSEL R141, R141, -INF , P1 ;  /* 0xff8000008d8d7808 */ /* 0x000fc40000800000 */
[C---:B------:R-:W-:Y:S02]  /*1d0d0*/  ISETP.GT.AND P3, PT, R8.reuse, 0x30, PT ;  /* 0x000000300800780c */ /* 0x040fe40003f64270 */
        /* <DEDUP_REMOVED lines=51> */
[----:B------:R-:W-:Y:S02]  /*1d410*/  FMNMX.FTZ R8, R152, R6, !PT ;  /* 0x0000000698087209 */ /* 0x000fe40007810000 */
[----:B------:R-:W-:-:S02]  /*1d420*/  FSEL R96, R96, -INF , P3 ;  /* 0xff80000060607808 */ /* 0x000fc40001800000 */
[----:B------:R-:W-:Y:S02]  /*1d430*/  FMNMX.FTZ R8, R153, R8, !PT ;  /* 0x0000000899087209 */ /* 0x000fe40007810000 */
[----:B------:R-:W-:Y:S02]  /*1d440*/  ISETP.GT.AND P3, PT, R4, RZ, PT ;  /* 0x000000ff0400720c */ /* 0x000fe40003f64270 */
[----:B------:R-:W-:Y:S02]  /*1d450*/  FMNMX.FTZ R8, R156, R8, !PT ;  /* 0x000000089c087209 */ /* 0x000fe40007810000 */
[----:B------:R-:W-:Y:S02]  /*1d460*/  FSEL R154, R154, -INF , P3 ;  /* 0xff8000009a9a7808 */ /* 0x000fe40001800000 */
[----:B------:R-:W-:Y:S02]  /*1d470*/  FMNMX.FTZ R8, R157, R8, !PT ;  /* 0x000000089d087209 */ /* 0x000fe40007810000 */
[----:B------:R-:W-:-:S02]  /*1d480*/  ISETP.GT.AND P3, PT, R4, 0x1, PT ;  /* 0x000000010400780c */ /* 0x000fc40003f64270 */
[----:B------:R-:W-:Y:S02]  /*1d490*/  FMNMX.FTZ R8, R160, R8, !PT ;  /* 0x00000008a0087209 */ /* 0x000fe40007810000 */
[----:B------:R-:W-:Y:S02]  /*1d4a0*/  FSEL R155, R155, -INF , P3 ;  /* 0xff8000009b9b7808 */ /* 0x000fe40001800000 */
[----:B------:R-:W-:Y:S02]  /*1d4b0*/  FMNMX.FTZ R8, R161, R8, !PT ;  /* 0x00000008a1087209 */ /* 0x000fe40007810000 */
[----:B------:R-:W-:Y:S02]  /*1d4c0*/  ISETP.GT.AND P3, PT, R4, 0x8, PT ;  /* 0x000000080400780c */ /* 0x000fe40003f64270 */
[----:B------:R-:W-:Y:S02]  /*1d4d0*/  FMNMX.FTZ R8, R164, R8, !PT ;  /* 0x00000008a4087209 */ /* 0x000fe40007810000 */
[----:B------:R-:W-:-:S02]  /*1d4e0*/  FSEL R158, R158, -INF , P3 ;  /* 0xff8000009e9e7808 */ /* 0x000fc40001800000 */
[----:B------:R-:W-:Y:S02]  /*1d4f0*/  FMNMX.FTZ R8, R165, R8, !PT ;  /* 0x00000008a5087209 */ /* 0x000fe40007810000 */
[----:B------:R-:W-:Y:S02]  /*1d500*/  ISETP.GT.AND P3, PT, R4, 0x9, PT ;  /* 0x000000090400780c */ /* 0x000fe40003f64270 */
        /* <DEDUP_REMOVED lines=60> */
[----:B------:R-:W-:Y:S02]  /*1d8d0*/  FSEL R101, R101, -INF , P1 ;  /* 0xff80000065657808 */ /* 0x000fe40000800000 */
[----:B------:R-:W-:Y:S02]  /*1d8e0*/  FMNMX.FTZ R8, R100, R8, !PT ;  /* 0x0000000864087209 */ /* 0x000fe40007810000 */
[----:B------:R-:W-:Y:S02]  /*1d8f0*/  FSEL R123, R123, -INF , P3 ;  /* 0xff8000007b7b7808 */ /* 0x000fe40001800000 */
[----:B------:R-:W-:-:S02]  /*1d900*/  ISETP.GT.AND P3, PT, R4, 0x48, PT ;  /* 0x000000480400780c */ /* 0x000fc40003f64270 */
[----:B------:R-:W-:Y:S02]  /*1d910*/  FMNMX.FTZ R8, R101, R8, !PT ;  /* 0x0000000865087209 */ /* 0x000fe40007810000 */
[----:B------:R-:W-:Y:S02]  /*1d920*/  FSEL R126, R126, -INF , P3 ;  /* 0xff8000007e7e7808 */ /* 0x000fe40001800000 */
[C---:B------:R-:W-:Y:S01]  /*1d930*/  ISETP.GT.AND P3, PT, R4.reuse, 0x49, PT ;  /* 0x000000490400780c */ /* 0x040fe20003f64270 */
[----:B------:R-:W0:Y:S01]  /*1d940*/  SHFL.BFLY PT, R10, R8, 0x2, 0x1f ;  /* 0x0c401f00080a7f89 */ /* 0x000e2200000e0000 */
[C---:B------:R-:W-:Y:S02]  /*1d950*/  ISETP.GT.AND P0, PT, R4.reuse, 0x81, PT ;  /* 0x000000810400780c */ /* 0x040fe40003f04270 */
[----:B------:R-:W-:Y:S02]  /*1d960*/  FSEL R127, R127, -INF , P3 ;  /* 0xff8000007f7f7808 */ /* 0x000fe40001800000 */
[----:B------:R-:W-:-:S02]  /*1d970*/  ISETP.GT.AND P3, PT, R4, 0x50, PT ;  /* 0x000000500400780c */ /* 0x000fc40003f64270 */
[----:B------:R-:W-:Y:S02]  /*1d980*/  ISETP.GT.AND P1, PT, R4, 0x89, PT ;  /* 0x000000890400780c */ /* 0x000fe40003f24270 */
[----:B------:R-:W-:Y:S02]  /*1d990*/  FSEL R130, R130, -INF , P3 ;  /* 0xff80000082827808 */ /* 0x000fe40001800000 */
[C---:B------:R-:W-:Y:S02]  /*1d9a0*/  ISETP.GT.AND P3, PT, R4.reuse, 0x51, PT ;  /* 0x000000510400780c */ /* 0x040fe40003f64270 */
[C---:B------:R-:W-:Y:S02]  /*1d9b0*/  ISETP.GT.AND P2, PT, R4.reuse, 0x90, PT ;  /* 0x000000900400780c */ /* 0x040fe40003f44270 */
[----:B------:R-:W-:Y:S02]  /*1d9c0*/  FSEL R131, R131, -INF , P3 ;  /* 0xff80000083837808 */ /* 0x000fe40001800000 */
[----:B------:R-:W-:-:S02]  /*1d9d0*/  ISETP.GT.AND P3, PT, R4, 0x58, PT ;  /* 0x000000580400780c */ /* 0x000fc40003f64270 */
[----:B------:R-:W-:Y:S02]  /*1d9e0*/  @P0 LOP3.LUT R22, R22, 0x400, RZ, 0xfc, !PT ;  /* 0x0000040016160812 */ /* 0x000fe400078efcff */
[----:B------:R-:W-:Y:S02]  /*1d9f0*/  FSEL R134, R134, -INF , P3 ;  /* 0xff80000086867808 */ /* 0x000fe40001800000 */
[----:B------:R-:W-:Y:S02]  /*1da00*/  ISETP.GT.AND P3, PT, R4, 0x59, PT ;  /* 0x000000590400780c */ /* 0x000fe40003f64270 */
[----:B0-----:R-:W-:Y:S02]  /*1da10*/  FMNMX.FTZ R10, R8, R10, !PT ;  /* 0x0000000a080a7209 */ /* 0x001fe40007810000 */
[----:B------:R-:W-:Y:S02]  /*1da20*/  FSEL R135, R135, -INF , P3 ;  /* 0xff80000087877808 */ /* 0x000fe40001800000 */
[C---:B------:R-:W-:Y:S01]  /*1da30*/  ISETP.GT.AND P3, PT, R4.reuse, 0x60, PT ;  /* 0x000000600400780c */ /* 0x040fe20003f64270 */
[----:B------:R-:W0:Y:S01]  /*1da40*/  SHFL.BFLY PT, R8, R10, 0x1, 0x1f ;  /* 0x0c201f000a087f89 */ /* 0x000e2200000e0000 */
[----:B------:R-:W-:-:S02]  /*1da50*/  ISETP.GT.AND P4, PT, R4, 0x98, PT ;  /* 0x000000980400780c */ /* 0x000fc40003f84270 */
[----:B------:R-:W-:Y:S02]  /*1da60*/  FSEL R106, R106, -INF , P3 ;  /* 0xff8000006a6a7808 */ /* 0x000fe40001800000 */
[C---:B------:R-:W-:Y:S02]  /*1da70*/  ISETP.GT.AND P3, PT, R4.reuse, 0x61, PT ;  /* 0x000000610400780c */ /* 0x040fe40003f64270 */
[C---:B------:R-:W-:Y:S02]  /*1da80*/  ISETP.GT.AND P5, PT, R4.reuse, 0x99, PT ;  /* 0x000000990400780c */ /* 0x040fe40003fa4270 */
[----:B------:R-:W-:Y:S02]  /*1da90*/  FSEL R107, R107, -INF , P3 ;  /* 0xff8000006b6b7808 */ /* 0x000fe40001800000 */
[C---:B------:R-:W-:Y:S02]  /*1daa0*/  ISETP.GT.AND P3, PT, R4.reuse, 0x68, PT ;  /* 0x000000680400780c */ /* 0x040fe40003f64270 */
[----:B------:R-:W-:-:S02]  /*1dab0*/  ISETP.GT.AND P0, PT, R4, 0x80, PT ;  /* 0x000000800400780c */ /* 0x000fc40003f04270 */
[----:B------:R-:W-:Y:S02]  /*1dac0*/  FSEL R110, R110, -INF , P3 ;  /* 0xff8000006e6e7808 */ /* 0x000fe40001800000 */
[----:B------:R-:W-:Y:S02]  /*1dad0*/  ISETP.GT.AND P3, PT, R4, 0x69, PT ;  /* 0x000000690400780c */ /* 0x000fe40003f64270 */
[----:B------:R-:W-:Y:S02]  /*1dae0*/  FSEL R90, R90, -INF , P0 ;  /* 0xff8000005a5a7808 */ /* 0x000fe40000000000 */
[----:B------:R-:W-:Y:S02]  /*1daf0*/  FSEL R111, R111, -INF , P3 ;  /* 0xff8000006f6f7808 */ /* 0x000fe40001800000 */
[----:B------:R-:W-:Y:S02]  /*1db00*/  ISETP.GT.AND P3, PT, R4, 0x70, PT ;  /* 0x000000700400780c */ /* 0x000fe40003f64270 */
[----:B0-----:R-:W-:-:S02]  /*1db10*/  FMNMX.FTZ R10, R10, R8, !PT ;  /* 0x000000080a0a7209 */ /* 0x001fc40007810000 */
[----:B------:R-:W-:Y:S02]  /*1db20*/  FSEL R114, R114, -INF , P3 ;  /* 0xff80000072727808 */ /* 0x000fe40001800000 */
[----:B------:R-:W-:Y:S01]  /*1db30*/  ISETP.GT.AND P3, PT, R4, 0x71, PT ;  /* 0x000000710400780c */ /* 0x000fe20003f64270 */
[----:B------:R-:W-:-:S01]  /*1db40*/  FFMA.FTZ R11, R2, R10, -8 ;  /* 0xc1000000020b7423 */ /* 0x000fc2000001000a */
[----:B------:R-:W-:Y:S02]  /*1db50*/  FSETP.NEU.FTZ.AND P6, PT, R10, -INF , PT ;  /* 0xff8000000a00780b */ /* 0x000fe40003fdd000 */
[----:B------:R-:W-:Y:S02]  /*1db60*/  FSEL R115, R115, -INF , P3 ;  /* 0xff80000073737808 */ /* 0x000fe40001800000 */
[----:B------:R-:W-:Y:S02]  /*1db70*/  ISETP.GT.AND P3, PT, R4, 0x78, PT ;  /* 0x000000780400780c */ /* 0x000fe40003f64270 */
[----:B------:R-:W-:-:S02]  /*1db80*/  FSEL R8, R10, RZ, P6 ;  /* 0x000000ff0a087208 */ /* 0x000fc40003000000 */
[----:B------:R-:W-:Y:S02]  /*1db90*/  FSEL R118, R118, -INF , P3 ;  /* 0xff80000076767808 */ /* 0x000fe40001800000 */
[----:B------:R-:W-:Y:S01]  /*1dba0*/  ISETP.GT.AND P3, PT, R4, 0x79, PT ;  /* 0x000000790400780c */ /* 0x000fe20003f64270 */
[----:B------:R-:W-:Y:S01]  /*1dbb0*/  FADD.FTZ R6, -R8, R6 ;  /* 0x0000000608067221 */ /* 0x000fe20000010100 */
[----:B------:R-:W-:Y:S02]  /*1dbc0*/  FSEL R11, R11, RZ, P6 ;  /* 0x000000ff0b0b7208 */ /* 0x000fe40003000000 */
[----:B------:R-:W-:Y:S01]  /*1dbd0*/  FSEL R119, R119, -INF , P3 ;  /* 0xff80000077777808 */ /* 0x000fe20001800000 */
[----:B------:R-:W-:Y:S01]  /*1dbe0*/  FMUL.FTZ R6, R2, R6 ;  /* 0x0000000602067220 */ /* 0x000fe20000410000 */
[----:B------:R-:W-:Y:S01]  /*1dbf0*/  ISETP.GT.AND P3, PT, R4, 0x91, PT ;  /* 0x000000910400780c */ /* 0x000fe20003f64270 */
[----:B------:R-:W-:-:S01]  /*1dc00*/  FFMA.FTZ R152, R2, R152, -R11 ;  /* 0x0000009802987223 */ /* 0x000fc2000001080b */
[----:B------:R-:W-:Y:S01]  /*1dc10*/  ISETP.GT.AND P6, PT, R4, 0x88, PT ;  /* 0x000000880400780c */ /* 0x000fe20003fc4270 */
[----:B------:R-:W-:-:S01]  /*1dc20*/  FFMA.FTZ R153, R2, R153, -R11 ;  /* 0x0000009902997223 */ /* 0x000fc2000001080b */
[----:B------:R-:W-:Y:S01]  /*1dc30*/  FMNMX.FTZ R4, R154, R5, !PT ;  /* 0x000000059a047209 */ /* 0x000fe20007810000 */
[----:B------:R-:W-:Y:S01]  /*1dc40*/  MUFU.EX2 R6, R6 ;  /* 0x0000000600067308 */ /* 0x000fe20000000800 */
[----:B------:R-:W-:Y:S01]  /*1dc50*/  LOP3.LUT P0, RZ, R22, 0x400, RZ, 0xc0, !PT ;  /* 0x0000040016ff7812 */ /* 0x000fe2000780c0ff */
[C-C-:B------:R-:W-:Y:S01]  /*1dc60*/  FFMA.FTZ R156, R2.reuse, R156, -R11.reuse ;  /* 0x0000009c029c7223 */ /* 0x140fe2000001080b */
[----:B------:R-:W-:Y:S01]  /*1dc70*/  FMNMX.FTZ R4, R155, R4, !PT ;  /* 0x000000049b047209 */ /* 0x000fe20007810000 */
[C-C-:B------:R-:W-:Y:S01]  /*1dc80*/  FFMA.FTZ R157, R2.reuse, R157, -R11.reuse ;  /* 0x0000009d029d7223 */ /* 0x140fe2000001080b */
[----:B------:R-:W-:Y:S01]  /*1dc90*/  FSEL R91, R91, -INF , P0 ;  /* 0xff8000005b5b7808 */ /* 0x000fe20000000000 */
[--C-:B------:R-:W-:Y:S01]  /*1dca0*/  FFMA.FTZ R160, R2, R160, -R11.reuse ;  /* 0x000000a002a07223 */ /* 0x100fe2000001080b */
[----:B------:R-:W-:Y:S01]  /*1dcb0*/  FMNMX.FTZ R4, R158, R4, !PT ;  /* 0x000000049e047209 */ /* 0x000fe20007810000 */
[----:B------:R-:W0:Y:S01]  /*1dcc0*/  MUFU.EX2 R152, R152 ;  /* 0x0000009800987308 */ /* 0x000e220000000800 */
[----:B------:R-:W-:Y:S01]  /*1dcd0*/  FSEL R94, R94, -INF , P6 ;  /* 0xff8000005e5e7808 */ /* 0x000fe20003000000 */
[C-C-:B------:R-:W-:Y:S01]  /*1dce0*/  FFMA.FTZ R161, R2.reuse, R161, -R11.reuse ;  /* 0x000000a102a17223 */ /* 0x140fe2000001080b */
[----:B------:R-:W-:Y:S01]  /*1dcf0*/  FMNMX.FTZ R4, R159, R4, !PT ;  /* 0x000000049f047209 */ /* 0x000fe20007810000 */
[C-C-:B------:R-:W-:Y:S01]  /*1dd00*/  FFMA.FTZ R164, R2.reuse, R164, -R11.reuse ;  /* 0x000000a402a47223 */ /* 0x140fe2000001080b */
[----:B------:R-:W-:Y:S01]  /*1dd10*/  FSEL R95, R95, -INF , P1 ;  /* 0xff8000005f5f7808 */ /* 0x000fe20000800000 */
[--C-:B------:R-:W-:Y:S01]  /*1dd20*/  FFMA.FTZ R165, R2, R165, -R11.reuse ;  /* 0x000000a502a57223 */ /* 0x100fe2000001080b */
[----:B------:R-:W-:Y:S01]  /*1dd30*/  FMNMX.FTZ R4, R162, R4, !PT ;  /* 0x00000004a2047209 */ /* 0x000fe20007810000 */
[----:B------:R-:W1:Y:S01]  /*1dd40*/  MUFU.EX2 R153, R153 ;  /* 0x0000009900997308 */ /* 0x000e620000000800 */
[----:B------:R-:W-:Y:S01]  /*1dd50*/  FSEL R98, R98, -INF , P2 ;  /* 0xff80000062627808 */ /* 0x000fe20001000000 */
[C-C-:B------:R-:W-:Y:S01]  /*1dd60*/  FFMA.FTZ R136, R2.reuse, R136, -R11.reuse ;  /* 0x0000008802887223 */ /* 0x140fe2000001080b */
[----:B------:R-:W-:Y:S01]  /*1dd70*/  FMNMX.FTZ R4, R163, R4, !PT ;  /* 0x00000004a3047209 */ /* 0x000fe20007810000 */
[C-C-:B------:R-:W-:Y:S01]  /*1dd80*/  FFMA.FTZ R137, R2.reuse, R137, -R11.reuse ;  /* 0x0000008902897223 */ /* 0x140fe2000001080b */
[----:B------:R-:W-:Y:S01]  /*1dd90*/  FSEL R99, R99, -INF , P3 ;  /* 0xff80000063637808 */ /* 0x000fe20001800000 */
[--C-:B------:R-:W-:Y:S01]  /*1dda0*/  FFMA.FTZ R140, R2, R140, -R11.reuse ;  /* 0x0000008c028c7223 */ /* 0x100fe2000001080b */
[----:B------:R-:W-:Y:S01]  /*1ddb0*/  FMNMX.FTZ R4, R166, R4, !PT ;  /* 0x00000004a6047209 */ /* 0x000fe20007810000 */
[----:B------:R-:W-:Y:S01]  /*1ddc0*/  MUFU.EX2 R156, R156 ;  /* 0x0000009c009c7308 */ /* 0x000fe20000000800 */
[----:B------:R-:W-:Y:S01]  /*1ddd0*/  FSEL R102, R102, -INF , P4 ;  /* 0xff80000066667808 */ /* 0x000fe20002000000 */
[----:B0-----:R-:W-:Y:S01]  /*1dde0*/  FFMA.FTZ R3, R6, R3, R152 ;  /* 0x0000000306037223 */ /* 0x001fe20000010098 */
[----:B------:R-:W-:Y:S01]  /*1ddf0*/  FMNMX.FTZ R4, R167, R4, !PT ;  /* 0x00000004a7047209 */ /* 0x000fe20007810000 */
[C-C-:B------:R-:W-:Y:S01]  /*1de00*/  FFMA.FTZ R141, R2.reuse, R141, -R11.reuse ;  /* 0x0000008d028d7223 */ /* 0x140fe2000001080b */
[----:B------:R-:W-:Y:S01]  /*1de10*/  FSEL R103, R103, -INF , P5 ;  /* 0xff80000067677808 */ /* 0x000fe20002800000 */
[----:B------:R-:W-:Y:S01]  /*1de20*/  FFMA.FTZ R144, R2, R144, -R11 ;  /* 0x0000009002907223 */ /* 0x000fe2000001080b */
[----:B------:R-:W-:Y:S01]  /*1de30*/  FMNMX.FTZ R4, R138, R4, !PT ;  /* 0x000000048a047209 */ /* 0x000fe20007810000 */
[----:B------:R-:W-:Y:S01]  /*1de40*/  MUFU.EX2 R157, R157 ;  /* 0x0000009d009d7308 */ /* 0x000fe20000000800 */
[----:B-1----:R-:W-:-:S01]  /*1de50*/  FADD.FTZ R3, R153, R3 ;  /* 0x0000000399037221 */ /* 0x002fc20000010000 */
[C-C-:B------:R-:W-:Y:S01]  /*1de60*/  FFMA.FTZ R145, R2.reuse, R145, -R11.reuse ;  /* 0x0000009102917223 */ /* 0x140fe2000001080b */
[----:B------:R-:W-:Y:S01]  /*1de70*/  FMNMX.FTZ R4, R139, R4, !PT ;  /* 0x000000048b047209 */ /* 0x000fe20007810000 */
[C-C-:B------:R-:W-:Y:S01]  /*1de80*/  FFMA.FTZ R148, R2.reuse, R148, -R11.reuse ;  /* 0x0000009402947223 */ /* 0x140fe2000001080b */
[----:B------:R-:W-:-:S01]  /*1de90*/  FFMA.FTZ R149, R2, R149, -R11 ;  /* 0x0000009502957223 */ /* 0x000fc2000001080b */
[--C-:B------:R-:W-:Y:S01]  /*1dea0*/  FFMA.FTZ R120, R2, R120, -R11.reuse ;  /* 0x0000007802787223 */ /* 0x100fe2000001080b */
[----:B------:R-:W-:Y:S01]  /*1deb0*/  FMNMX.FTZ R4, R142, R4, !PT ;  /* 0x000000048e047209 */ /* 0x000fe20007810000 */
[----:B------:R-:W-:Y:S01]  /*1dec0*/  MUFU.EX2 R160, R160 ;  /* 0x000000a000a07308 */ /* 0x000fe20000000800 */
[----:B------:R-:W-:-:S01]  /*1ded0*/  FFMA.FTZ R121, R2, R121, -R11 ;  /* 0x0000007902797223 */ /* 0x000fc2000001080b */
        /* <DEDUP_REMOVED lines=34> */
[----:B------:R-:W-:Y:S01]  /*1e100*/  FFMA.FTZ R11, R2, R101, -R11 ;  /* 0x00000065020b7223 */ /* 0x000fe2000001080b */
[----:B------:R-:W-:-:S02]  /*1e110*/  LOP3.LUT P0, RZ, R22, 0x200, RZ, 0xc0, !PT ;  /* 0x0000020016ff7812 */ /* 0x000fc4000780c0ff */
        /* <DEDUP_REMOVED lines=46> */
[----:B------:R-:W-:Y:S01]  /*1e400*/  FADD.FTZ R5, -R8, R5 ;  /* 0x0000000508057221 */ /* 0x000fe20000010100 */
[----:B------:R-:W-:Y:S02]  /*1e410*/  IMAD R8, R23, 0x8, R18 ;  /* 0x0000000817087824 */ /* 0x000fe400078e0212 */
[C-C-:B------:R-:W-:Y:S01]  /*1e420*/  FFMA.FTZ R154, R2.reuse, R154, -R13.reuse ;  /* 0x0000009a029a7223 */ /* 0x140fe2000001080d */
[----:B------:R-:W-:-:S01]  /*1e430*/  FFMA.FTZ R155, R2, R155, -R13 ;  /* 0x0000009b029b7223 */ /* 0x000fc2000001080d */
[C---:B------:R-:W-:Y:S01]  /*1e440*/  FMUL.FTZ R5, R2.reuse, R5 ;  /* 0x0000000502057220 */ /* 0x040fe20000410000 */
[----:B------:R-:W-:-:S01]  /*1e450*/  FFMA.FTZ R158, R2, R158, -R13 ;  /* 0x0000009e029e7223 */ /* 0x000fc2000001080d */
[C-C-:B------:R-:W-:Y:S01]  /*1e460*/  FFMA.FTZ R159, R2.reuse, R159, -R13.reuse ;  /* 0x0000009f029f7223 */ /* 0x140fe2000001080d */
[----:B------:R-:W-:-:S01]  /*1e470*/  FFMA.FTZ R162, R2, R162, -R13 ;  /* 0x000000a202a27223 */ /* 0x000fc2000001080d */
[----:B------:R-:W-:Y:S01]  /*1e480*/  MUFU.EX2 R154, R154 ;  /* 0x0000009a009a7308 */ /* 0x000fe20000000800 */
[----:B------:R-:W-:-:S02]  /*1e490*/  VIADD R8, R8, 0x29840 ;  /* 0x0002984008087836 */ /* 0x000fc40000000000 */
[C-C-:B------:R-:W-:Y:S01]  /*1e4a0*/  FFMA.FTZ R163, R2.reuse, R163, -R13.reuse ;  /* 0x000000a302a37223 */ /* 0x140fe2000001080d */
[----:B------:R-:W-:-:S01]  /*1e4b0*/  FFMA.FTZ R166, R2, R166, -R13 ;  /* 0x000000a602a67223 */ /* 0x000fc2000001080d */
[C-C-:B------:R-:W-:Y:S01]  /*1e4c0*/  FFMA.FTZ R167, R2.reuse, R167, -R13.reuse ;  /* 0x000000a702a77223 */ /* 0x140fe2000001080d */
[----:B------:R-:W-:-:S01]  /*1e4d0*/  FFMA.FTZ R138, R2, R138, -R13 ;  /* 0x0000008a028a7223 */ /* 0x000fc2000001080d */
[----:B------:R-:W-:Y:S01]  /*1e4e0*/  PRMT R8, R12, 0x654, R8 ;  /* 0x000006540c087816 */ /* 0x000fe20000000008 */
[----:B------:R-:W-:-:S01]  /*1e4f0*/  FFMA.FTZ R139, R2, R139, -R13 ;  /* 0x0000008b028b7223 */ /* 0x000fc2000001080d */
[----:B------:R-:W0:Y:S01]  /*1e500*/  MUFU.EX2 R5, R5 ;  /* 0x0000000500057308 */ /* 0x000e220000000800 */
[----:B------:R-:W-:-:S01]  /*1e510*/  FFMA.FTZ R142, R2, R142, -R13 ;  /* 0x0000008e028e7223 */ /* 0x000fc2000001080d */
[----:B------:R1:W-:Y:S01]  /*1e520*/  SYNCS.ARRIVE.TRANS64.RED.A1T0 RZ, [R8+URZ], RZ ;  /* 0x000000ff08ff79a7 */ /* 0x0003e2000810043f */
        /* <DEDUP_REMOVED lines=38> */
[----:B0-----:R-:W-:-:S01]  /*1e790*/  FADD.FTZ R3, R159, R3 ;  /* 0x000000039f037221 */ /* 0x001fc20000010000 */
[----:B------:R-:W-:Y:S01]  /*1e7a0*/  FADD.FTZ R0, R164, R0 ;  /* 0x00000000a4007221 */ /* 0x000fe20000010000 */
[----:B------:R-:W-:-:S01]  /*1e7b0*/  FFMA.FTZ R99, R2, R99, -R13 ;  /* 0x0000006302637223 */ /* 0x000fc2000001080d */
[C-C-:B------:R-:W-:Y:S01]  /*1e7c0*/  FFMA.FTZ R102, R2.reuse, R102, -R13.reuse ;  /* 0x0000006602667223 */ /* 0x140fe2000001080d */
[----:B------:R-:W-:-:S01]  /*1e7d0*/  FFMA.FTZ R13, R2, R103, -R13 ;  /* 0x00000067020d7223 */ /* 0x000fc2000001080d */
[----:B------:R-:W-:-:S02]  /*1e7e0*/  FADD.FTZ R0, R165, R0 ;  /* 0x00000000a5007221 */ /* 0x000fc40000010000 */
        /* <DEDUP_REMOVED lines=117> */
.L_x_2852:
[----:B------:R-:W-:Y:S01]  /*1ef40*/  IMAD R8, R9, 0x8, R18 ;  /* 0x0000000809087824 */ /* 0x000fe200078e0212 */
[----:B------:R-:W-:Y:S01]  /*1ef50*/  ISETP.GT.AND P1, PT, R7, R15, PT ;  /* 0x0000000f0700720c */ /* 0x000fe20003f24270 */
[----:B------:R-:W-:Y:S01]  /*1ef60*/  IMAD.U32 R9, RZ, RZ, UR38 ;  /* 0x00000026ff097e24 */ /* 0x000fe2000f8e00ff */
[----:B------:R-:W-:Y:S01]  /*1ef70*/  F2FP.SATFINITE.E4M3.F32.PACK_AB_MERGE_C R156, R157, R156, RZ ;  /* 0x0000009c9d9c723e */ /* 0x000fe200048070ff */
[-C--:B------:R-:W-:Y:S01]  /*1ef80*/  FMUL.FTZ R24, R24, R6.reuse ;  /* 0x0000000618187220 */ /* 0x080fe20000410000 */
[----:B------:R-:W-:Y:S01]  /*1ef90*/  IADD3 R8, R8, 0x29860, RZ ;  /* 0x0002986008087810 */ /* 0x000fe20007ffe0ff */
        /* <DEDUP_REMOVED lines=91> */
[----:B0-----:R-:W-:Y:S01]  /*1f550*/  IMAD.MOV.U32 R8, RZ, RZ, R194 ;  /* 0x000000ffff087224 */ /* 0x001fe200078e00c2 */
        /* <DEDUP_REMOVED lines=17> */
[----:B------:R-:W-:Y:S06]  /*1f670*/  @P1 BRA `(.L_x_2853) ;  /* 0xffffffc000941947 */ /* 0x000fec000383ffff */
.L_x_2841:
[----:B------:R-:W-:-:S13]  /*1f680*/  ISETP.GE.AND P1, PT, R7, R213, PT ;  /* 0x000000d50700720c */ /* 0x000fda0003f26270 */
[----:B------:R-:W-:Y:S05]  /*1f690*/  @!P1 BRA `(.L_x_2854) ;  /* 0x0000003000849947 */ /* 0x000fea0003800000 */
[----:B------:R-:W-:Y:S01]  /*1f6a0*/  MOV R5, R4 ;  /* 0x0000000400057202 */ /* 0x000fe20000000f00 */
[----:B------:R-:W-:Y:S02]  /*1f6b0*/  IMAD.MOV.U32 R6, RZ, RZ, R10 ;  /* 0x000000ffff067224 */ /* 0x000fe400078e000a */
[----:B------:R-:W-:Y:S02]  /*1f6c0*/  IMAD.MOV.U32 R8, RZ, RZ, R194 ;  /* 0x000000ffff087224 */ /* 0x000fe400078e00c2 */
[----:B------:R-:W-:-:S07]  /*1f6d0*/  IMAD.MOV.U32 R9, RZ, RZ, R23 ;  /* 0x000000ffff097224 */ /* 0x000fce00078e0017 */
.L_x_2866:
        /* <DEDUP_REMOVED lines=10> */
.L_x_2856:
[----:B------:R-:W-:Y:S01]  /*1f780*/  IMAD R4, R23, 0x8, R18 ;  /* 0x0000000817047824 */ /* 0x000fe200078e0212 */
[----:B------:R-:W-:-:S04]  /*1f790*/  SHF.L.U32 R11, R194, 0x1f, RZ ;  /* 0x0000001fc20b7819 */ /* 0x000fc800000006ff */
[----:B------:R0:W1:Y:S01]  /*1f7a0*/  SYNCS.PHASECHK.TRANS64.TRYWAIT P1, [R4+URZ+0x29830], R11 ;  /* 0x0298300b040075a7 */ /* 0x000062000802017f */
[----:B------:R-:W-:Y:S05]  /*1f7b0*/  @!P0 BRA `(.L_x_2857) ;  /* 0x0000000000048947 */ /* 0x000fea0003800000 */
[----:B------:R-:W-:Y:S01]  /*1f7c0*/  BPT.TRAP 0x1 ;  /* 0x000000040000795c */ /* 0x000fe20000300000 */
.L_x_2857:
[----:B------:R-:W-:Y:S04]  /*1f7d0*/  BSSY B0, `(.L_x_2855) ;  /* 0x0000004000007945 */ /* 0x000fe80003800000 */
[----:B-1----:R-:W-:Y:S05]  /*1f7e0*/  @P1 BRA `(.L_x_2858) ;  /* 0x0000000000081947 */ /* 0x002fea0003800000 */
[----:B------:R-:W1:Y:S02]  /*1f7f0*/  SYNCS.PHASECHK.TRANS64.TRYWAIT P1, [R4+URZ+0x29830], R11 ;  /* 0x0298300b040075a7 */ /* 0x000e64000802017f */
[----:B-1----:R-:W-:Y:S05]  /*1f800*/  @!P1 BRA `(.L_x_2859) ;  /* 0x00000118002c9947 */ /* 0x002fea0003800000 */
.L_x_2858:
[----:B------:R-:W-:Y:S05]  /*1f810*/  BSYNC B0 ;  /* 0x0000000000007941 */ /* 0x000fea0003800000 */
.L_x_2855:
[----:B01----:R-:W0:Y:S01]  /*1f820*/  S2R R4, SR_TID.X ;  /* 0x0000000000047919 */ /* 0x003e220000002100 */
[----:B------:R-:W-:Y:S05]  /*1f830*/  WARPSYNC.ALL ;  /* 0x0000000000007948 */ /* 0x000fea0003800000 */
[----:B------:R-:W-:Y:S01]  /*1f840*/  IMAD R10, R23, 0x780, R14 ;  /* 0x00000780170a7824 */ /* 0x000fe200078e020e */
[----:B------:R-:W-:Y:S01]  /*1f850*/  UMOV UR44, UR24 ;  /* 0x00000018002c7c82 */ /* 0x000fe20008000000 */
[----:B------:R-:W-:Y:S01]  /*1f860*/  IMAD.MOV.U32 R11, RZ, RZ, -0x7fffffe0 ;  /* 0x80000020ff0b7424 */ /* 0x000fe200078e00ff */
[----:B------:R-:W-:Y:S01]  /*1f870*/  UMOV UR45, UR25 ;  /* 0x00000019002d7c82 */ /* 0x000fe20008000000 */
[----:B------:R-:W-:Y:S01]  /*1f880*/  IMAD.MOV.U32 R13, RZ, RZ, -0x7fffffe0 ;  /* 0x80000020ff0d7424 */ /* 0x000fe200078e00ff */
[C---:B------:R-:W-:Y:S01]  /*1f890*/  R2UR UR46, R10.reuse ;  /* 0x000000000a2e72ca */ /* 0x040fe200000e0000 */
[----:B------:R-:W-:Y:S01]  /*1f8a0*/  UMOV UR40, UR24 ;  /* 0x0000001800287c82 */ /* 0x000fe20008000000 */
[----:B------:R-:W-:Y:S01]  /*1f8b0*/  R2UR UR47, R11 ;  /* 0x000000000b2f72ca */ /* 0x000fe200000e0000 */
[----:B------:R-:W-:Y:S01]  /*1f8c0*/  UMOV UR41, UR25 ;  /* 0x0000001900297c82 */ /* 0x000fe20008000000 */
[C---:B------:R-:W-:Y:S01]  /*1f8d0*/  IADD3 R12, R10.reuse, 0x80, RZ ;  /* 0x000000800a0c7810 */ /* 0x040fe20007ffe0ff */
[----:B------:R-:W-:Y:S01]  /*1f8e0*/  VIADD R88, R10, 0x100 ;  /* 0x000001000a587836 */ /* 0x000fe20000000000 */
[----:B------:R-:W-:Y:S01]  /*1f8f0*/  R2UR UR43, R13 ;  /* 0x000000000d2b72ca */ /* 0x000fe200000e0000 */
[----:B------:R-:W-:Y:S01]  /*1f900*/  IMAD.MOV.U32 R89, RZ, RZ, -0x7fffffe0 ;  /* 0x80000020ff597424 */ /* 0x000fe200078e00ff */
[----:B------:R-:W-:Y:S01]  /*1f910*/  R2UR UR42, R12 ;  /* 0x000000000c2a72ca */ /* 0x000fe200000e0000 */
[----:B------:R-:W-:Y:S01]  /*1f920*/  VIADD R20, R10, 0x180 ;  /* 0x000001800a147836 */ /* 0x000fe20000000000 */
[----:B------:R-:W-:Y:S01]  /*1f930*/  R2UR UR26, R88 ;  /* 0x00000000581a72ca */ /* 0x000fe200000e0000 */
[----:B------:R-:W-:Y:S01]  /*1f940*/  IMAD.MOV.U32 R21, RZ, RZ, -0x7fffffe0 ;  /* 0x80000020ff157424 */ /* 0x000fe200078e00ff */
[----:B------:R-:W-:Y:S01]  /*1f950*/  R2UR UR27, R89 ;  /* 0x00000000591b72ca */ /* 0x000fe200000e0000 */
[----:B------:R-:W-:Y:S01]  /*1f960*/  UMOV UR28, UR24 ;  /* 0x00000018001c7c82 */ /* 0x000fe20008000000 */
[----:B------:R-:W-:Y:S01]  /*1f970*/  R2UR UR30, R20 ;  /* 0x00000000141e72ca */ /* 0x000fe200000e0000 */
[----:B------:R-:W-:Y:S01]  /*1f980*/  UMOV UR29, UR25 ;  /* 0x00000019001d7c82 */ /* 0x000fe20008000000 */
[----:B------:R-:W-:Y:S01]  /*1f990*/  R2UR UR31, R21 ;  /* 0x00000000151f72ca */ /* 0x000fe200000e0000 */
[C---:B------:R-:W-:Y:S01]  /*1f9a0*/  VIADD R12, R10.reuse, 0x200 ;  /* 0x000002000a0c7836 */ /* 0x040fe20000000000 */
[----:B------:R-:W-:Y:S01]  /*1f9b0*/  R2UR UR35, R13 ;  /* 0x000000000d2372ca */ /* 0x000fe200000e0000 */
[----:B------:R-:W-:Y:S01]  /*1f9c0*/  UMOV UR32, UR24 ;  /* 0x0000001800207c82 */ /* 0x000fe20008000000 */
[C---:B------:R-:W-:Y:S01]  /*1f9d0*/  IADD3 R88, R10.reuse, 0x2, RZ ;  /* 0x000000020a587810 */ /* 0x040fe20007ffe0ff */
[----:B------:R-:W-:Y:S01]  /*1f9e0*/  UMOV UR33, UR25 ;  /* 0x0000001900217c82 */ /* 0x000fe20008000000 */
[----:B0-----:R-:W-:Y:S01]  /*1f9f0*/  SHF.R.U32.HI R4, RZ, 0x7, R4 ;  /* 0x00000007ff047819 */ /* 0x001fe20000011604 */
[----:B------:R-:W-:Y:S01]  /*1fa00*/  VIADD R20, R10, 0x82 ;  /* 0x000000820a147836 */ /* 0x000fe20000000000 */
[----:B------:R-:W-:Y:S01]  /*1fa10*/  R2UR UR34, R12 ;  /* 0x000000000c2272ca */ /* 0x000fe200000e0000 */
[----:B------:R-:W-:Y:S01]  /*1fa20*/  IMAD.MOV.U32 R21, RZ, RZ, -0x7fffffe0 ;  /* 0x80000020ff157424 */ /* 0x000fe200078e00ff */
[----:B------:R-:W-:Y:S01]  /*1fa30*/  R2UR UR6, R88 ;  /* 0x00000000580672ca */ /* 0x000fe200000e0000 */
[----:B------:R-:W-:Y:S01]  /*1fa40*/  VIADD R4, R4, 0x8 ;  /* 0x0000000804047836 */ /* 0x000fe20000000000 */
[----:B------:R-:W-:Y:S01]  /*1fa50*/  R2UR UR7, R89 ;  /* 0x00000000590772ca */ /* 0x000fe200000e0000 */
[----:B------:R-:W-:Y:S01]  /*1fa60*/  VIADD R12, R10, 0x102 ;  /* 0x000001020a0c7836 */ /* 0x000fe20000000000 */
[----:B------:R-:W-:Y:S01]  /*1fa70*/  MOV R11, 0x80000020 ;  /* 0x80000020000b7802 */ /* 0x000fe20000000f00 */
[----:B------:R-:W-:Y:S01]  /*1fa80*/  IMAD.MOV.U32 R13, RZ, RZ, -0x7fffffe0 ;  /* 0x80000020ff0d7424 */ /* 0x000fe200078e00ff */
[----:B------:R0:W-:Y:S06]  /*1fa90*/  BAR.SYNC.DEFER_BLOCKING R4, 0x100 ;  /* 0x000400040000751d */ /* 0x0001ec0000010000 */
[----:B------:R-:W-:-:S06]  /*1faa0*/  WARPGROUP.ARRIVE ;  /* 0x00000000000079c5 */ /* 0x000fcc0000000000 */
[----:B------:R-:W-:Y:S01]  /*1fab0*/  QGMMA.64x32x32.F32.E4M3.E4M3 R152, gdesc[UR44], RZ, !UPT, gsb0 ;  /* 0x006000002c9879f3 */ /* 0x000fe2000c0008ff */
        /* <DEDUP_REMOVED lines=80> */
[----:B------:R-:W-:Y:S01]  /*1ffc0*/  IMAD.MOV.U32 R13, RZ, RZ, -0x7fffffe0 ;  /* 0x80000020ff0d7424 */ /* 0x000fe200078e00ff */
[----:B------:R-:W-:-:S02]  /*1ffd0*/  WARPGROUP.DEPBAR.LE gsb0, 0x0 ;  /* 0x00008000000079c5 */ /* 0x000fc40000010000 */
        /* <DEDUP_REMOVED lines=104> */
[C---:B------:R-:W-:Y:S02]  /*20660*/  VIADD R12, R10.reuse, 0x682 ;  /* 0x000006820a0c7836 */ /* 0x040fe40000000000 */
[----:B------:R-:W-:Y:S02]  /*20670*/  IMAD.MOV.U32 R13, RZ, RZ, -0x7fffffe0 ;  /* 0x80000020ff0d7424 */ /* 0x000fe400078e00ff */
[----:B------:R-:W-:Y:S01]  /*20680*/  VIADD R10, R10, 0x702 ;  /* 0x000007020a0a7836 */ /* 0x000fe20000000000 */
        /* <DEDUP_REMOVED lines=33> */
.L_x_2861:
[----:B------:R-:W-:Y:S01]  /*208a0*/  SHF.L.U32 R4, R8, 0x1f, RZ ;  /* 0x0000001f08047819 */ /* 0x000fe200000006ff */
[----:B------:R-:W-:-:S04]  /*208b0*/  IMAD R8, R9, 0x8, R18 ;  /* 0x0000000809087824 */ /* 0x000fc800078e0212 */
[----:B------:R0:W1:Y:S01]  /*208c0*/  SYNCS.PHASECHK.TRANS64.TRYWAIT P1, [R8+URZ+0x29850], R4 ;  /* 0x02985004080075a7 */ /* 0x000062000802017f */
[----:B------:R-:W-:Y:S05]  /*208d0*/  @!P0 BRA `(.L_x_2862) ;  /* 0x0000000000048947 */ /* 0x000fea0003800000 */
[----:B------:R-:W-:Y:S01]  /*208e0*/  BPT.TRAP 0x1 ;  /* 0x000000040000795c */ /* 0x000fe20000300000 */
.L_x_2862:
[----:B-1----:R-:W-:Y:S05]  /*208f0*/  @P1 BRA `(.L_x_2860) ;  /* 0x0000000000081947 */ /* 0x002fea0003800000 */
[----:B------:R-:W1:Y:S02]  /*20900*/  SYNCS.PHASECHK.TRANS64.TRYWAIT P1, [R8+URZ+0x29850], R4 ;  /* 0x02985004080075a7 */ /* 0x000e64000802017f */
[----:B-1----:R-:W-:Y:S05]  /*20910*/  @!P1 BRA `(.L_x_2863) ;  /* 0x0000010400fc9947 */ /* 0x002fea0003800000 */
.L_x_2860:
[----:B01----:R-:W-:Y:S01]  /*20920*/  VIADD R4, R18, 0x400 ;  /* 0x0000040012047836 */ /* 0x003fe20000000000 */
[----:B------:R-:W-:Y:S05]  /*20930*/  WARPSYNC.ALL ;  /* 0x0000000000007948 */ /* 0x000fea0003800000 */
[----:B------:R-:W-:Y:S01]  /*20940*/  SHF.R.U32.HI R4, RZ, 0x4, R4 ;  /* 0x00000004ff047819 */ /* 0x000fe20000011604 */
[----:B------:R-:W-:Y:S01]  /*20950*/  IMAD.MOV.U32 R11, RZ, RZ, -0x3ffffff0 ;  /* 0xc0000010ff0b7424 */ /* 0x000fe200078e00ff */
[----:B------:R-:W-:Y:S01]  /*20960*/  WARPGROUP.ARRIVE ;  /* 0x00000000000079c5 */ /* 0x000fe20000000000 */
[----:B------:R-:W-:Y:S01]  /*20970*/  IMAD.MOV.U32 R13, RZ, RZ, -0x3ffffff0 ;  /* 0xc0000010ff0d7424 */ /* 0x000fe200078e00ff */
[----:B------:R-:W-:-:S04]  /*20980*/  LOP3.LUT R4, R4, 0x3fff, RZ, 0xc0, !PT ;  /* 0x00003fff04047812 */ /* 0x000fc800078ec0ff */
[----:B------:R-:W0:Y:S01]  /*20990*/  S2R R15, SR_TID.X ;  /* 0x00000000000f7919 */ /* 0x000e220000002100 */
        /* <DEDUP_REMOVED lines=38> */
.L_x_2864:
[----:B0-----:R-:W-:Y:S01]  /*20c00*/  IMAD R4, R23, 0x8, R18 ;  /* 0x0000000817047824 */ /* 0x001fe200078e0212 */
[----:B------:R-:W-:Y:S02]  /*20c10*/  MOV R11, UR38 ;  /* 0x00000026000b7c02 */ /* 0x000fe40008000f00 */
[----:B------:R-:W-:Y:S01]  /*20c20*/  FMNMX.FTZ R8, R152, R6, !PT ;  /* 0x0000000698087209 */ /* 0x000fe20007810000 */
[----:B------:R-:W-:-:S05]  /*20c30*/  VIADD R4, R4, 0x29840 ;  /* 0x0002984004047836 */ /* 0x000fca0000000000 */
[----:B------:R-:W-:Y:S02]  /*20c40*/  PRMT R4, R11, 0x654, R4 ;  /* 0x000006540b047816 */ /* 0x000fe40000000004 */
[----:B------:R-:W-:Y:S02]  /*20c50*/  FMNMX.FTZ R11, R153, R8, !PT ;  /* 0x00000008990b7209 */ /* 0x000fe40007810000 */
[----:B------:R0:W-:Y:S02]  /*20c60*/  SYNCS.ARRIVE.TRANS64.RED.A1T0 RZ, [R4+URZ], RZ ;  /* 0x000000ff04ff79a7 */ /* 0x0001e4000810043f */
[----:B------:R-:W-:-:S04]  /*20c70*/  FMNMX.FTZ R8, R156, R11, !PT ;  /* 0x0000000b9c087209 */ /* 0x000fc80007810000 */
[----:B------:R-:W-:Y:S02]  /*20c80*/  FMNMX.FTZ R11, R157, R8, !PT ;  /* 0x000000089d0b7209 */ /* 0x000fe40007810000 */
[----:B0-----:R-:W-:Y:S02]  /*20c90*/  FMNMX.FTZ R4, R154, R5, !PT ;  /* 0x000000059a047209 */ /* 0x001fe40007810000 */
        /* <DEDUP_REMOVED lines=44> */
[----:B------:R-:W-:-:S03]  /*20f60*/  FMNMX.FTZ R11, R159, R4, !PT ;  /* 0x000000049f0b7209 */ /* 0x000fc60007810000 */
[----:B------:R-:W-:Y:S01]  /*20f70*/  MUFU.EX2 R6, R13 ;  /* 0x0000000d00067308 */ /* 0x000fe20000000800 */
        /* <DEDUP_REMOVED lines=146> */
[----:B------:R-:W-:-:S06]  /*218a0*/  FFMA.FTZ R15, R2, R103, -R15 ;  /* 0x00000067020f7223 */ /* 0x000fcc000001080f */
        /* <DEDUP_REMOVED lines=140> */
.L_x_2865:
[----:B------:R-:W-:Y:S01]  /*22170*/  F2FP.SATFINITE.E4M3.F32.PACK_AB_MERGE_C R156, R157, R156, RZ ;  /* 0x0000009c9d9c723e */ /* 0x000fe200048070ff */
[-C--:B------:R-:W-:Y:S01]  /*22180*/  FMUL.FTZ R24, R24, R6.reuse ;  /* 0x0000000618187220 */ /* 0x080fe20000410000 */
[----:B------:R-:W-:Y:S01]  /*22190*/  ISETP.GT.AND P1, PT, R7, R213, PT ;  /* 0x000000d50700720c */ /* 0x000fe20003f24270 */
[----:B------:R-:W-:Y:S01]  /*221a0*/  FMUL.FTZ R25, R25, R6 ;  /* 0x0000000619197220 */ /* 0x000fe20000410000 */
[----:B------:R-:W-:Y:S01]  /*221b0*/  F2FP.SATFINITE.E4M3.F32.PACK_AB_MERGE_C R184, R8, R13, R156 ;  /* 0x0000000d08b8723e */ /* 0x000fe2000480709c */
[----:B------:R-:W-:Y:S01]  /*221c0*/  IMAD R8, R9, 0x8, R18 ;  /* 0x0000000809087824 */ /* 0x000fe200078e0212 */
[----:B------:R-:W-:Y:S01]  /*221d0*/  F2FP.SATFINITE.E4M3.F32.PACK_AB_MERGE_C R158, R159, R158, RZ ;  /* 0x0000009e9f9e723e */ /* 0x000fe200048070ff */
        /* <DEDUP_REMOVED lines=109> */
.L_x_2854:
[----:B------:R-:W-:Y:S05]  /*228b0*/  WARPSYNC.ALL ;  /* 0x0000000000007948 */ /* 0x000fea0003800000 */
[----:B------:R-:W-:Y:S06]  /*228c0*/  BAR.ARV 0x8, 0x180 ;  /* 0x0206000000007b1d */ /* 0x000fec0000002000 */
[----:B------:R-:W-:Y:S05]  /*228d0*/  @!P0 BRA `(.L_x_2867) ;  /* 0x0000000000048947 */ /* 0x000fea0003800000 */
[----:B------:R-:W-:Y:S01]  /*228e0*/  BPT.TRAP 0x1 ;  /* 0x000000040000795c */ /* 0x000fe20000300000 */
.L_x_2867:
[----:B------:R-:W-:Y:S01]  /*228f0*/  IMAD R20, R23, 0x8, R18 ;  /* 0x0000000817147824 */ /* 0x000fe200078e0212 */
[----:B------:R-:W-:-:S04]  /*22900*/  SHF.L.U32 R5, R194, 0x1f, RZ ;  /* 0x0000001fc2057819 */ /* 0x000fc800000006ff */
[----:B------:R0:W1:Y:S01]  /*22910*/  SYNCS.PHASECHK.TRANS64.TRYWAIT P1, [R20+URZ+0x29850], R5 ;  /* 0x02985005140075a7 */ /* 0x000062000802017f */
[----:B------:R-:W-:Y:S05]  /*22920*/  @!P0 BRA `(.L_x_2868) ;  /* 0x0000000000048947 */ /* 0x000fea0003800000 */
[----:B------:R-:W-:Y:S01]  /*22930*/  BPT.TRAP 0x1 ;  /* 0x000000040000795c */ /* 0x000fe20000300000 */
.L_x_2868:
[----:B------:R-:W-:-:S05]  /*22940*/  VIADD R18, R18, 0x400 ;  /* 0x0000040012127836 */ /* 0x000fca0000000000 */
[----:B------:R-:W-:-:S04]  /*22950*/  SHF.R.U32.HI R18, RZ, 0x4, R18 ;  /* 0x00000004ff127819 */ /* 0x000fc80000011612 */
[----:B------:R-:W-:-:S04]  /*22960*/  LOP3.LUT R18, R18, 0x3fff, RZ, 0xc0, !PT ;  /* 0x00003fff12127812 */ /* 0x000fc800078ec0ff */
[----:B------:R-:W-:Y:S01]  /*22970*/  LOP3.LUT R18, R18, 0x10000, RZ, 0xfc, !PT ;  /* 0x0001000012127812 */ /* 0x000fe200078efcff */
[----:B-1----:R-:W-:Y:S06]  /*22980*/  @P1 BRA `(.L_x_2869) ;  /* 0x0000000000081947 */ /* 0x002fec0003800000 */
[----:B------:R-:W1:Y:S02]  /*22990*/  SYNCS.PHASECHK.TRANS64.TRYWAIT P1, [R20+URZ+0x29850], R5 ;  /* 0x02985005140075a7 */ /* 0x000e64000802017f */
[----:B-1----:R-:W-:Y:S05]  /*229a0*/  @!P1 BRA `(.L_x_2870) ;  /* 0x000000e400ec9947 */ /* 0x002fea0003800000 */
.L_x_2869:
[----:B------:R-:W-:Y:S01]  /*229b0*/  IMAD R6, R23, 0x500, R18 ;  /* 0x0000050017067824 */ /* 0x000fe200078e0212 */
[----:B------:R-:W-:Y:S05]  /*229c0*/  WARPSYNC.ALL ;  /* 0x0000000000007948 */ /* 0x000fea0003800000 */
[----:B------:R-:W-:Y:S01]  /*229d0*/  IMAD.MOV.U32 R7, RZ, RZ, -0x3ffffff0 ;  /* 0xc0000010ff077424 */ /* 0x000fe200078e00ff */
[C---:B------:R-:W-:Y:S01]  /*229e0*/  R2UR UR6, R6.reuse ;  /* 0x00000000060672ca */ /* 0x040fe200000e0000 */
[----:B------:R-:W-:Y:S01]  /*229f0*/  WARPGROUP.ARRIVE ;  /* 0x00000000000079c5 */ /* 0x000fe20000000000 */
[C---:B------:R-:W-:Y:S01]  /*22a00*/  VIADD R8, R6.reuse, 0x100 ;  /* 0x0000010006087836 */ /* 0x040fe20000000000 */
[----:B------:R-:W-:Y:S01]  /*22a10*/  ULDC.64 UR4, c[0x0][0x9a0] ;  /* 0x0002680000047ab9 */ /* 0x000fe20000000a00 */
[----:B------:R-:W-:Y:S01]  /*22a20*/  R2UR UR7, R7 ;  /* 0x00000000070772ca */ /* 0x000fe200000e0000 */
[----:B------:R-:W-:Y:S01]  /*22a30*/  IMAD.MOV.U32 R9, RZ, RZ, -0x3ffffff0 ;  /* 0xc0000010ff097424 */ /* 0x000fe200078e00ff */
[----:B------:R-:W-:Y:S01]  /*22a40*/  ISETP.NE.U32.AND P1, PT, RZ, UR4, PT ;  /* 0x00000004ff007c0c */ /* 0x000fe2000bf25070 */
[----:B------:R-:W-:-:S02]  /*22a50*/  VIADD R14, R6, 0x200 ;  /* 0x00000200060e7836 */ /* 0x000fc40000000000 */
[----:B------:R-:W-:Y:S01]  /*22a60*/  IMAD.MOV.U32 R15, RZ, RZ, -0x3ffffff0 ;  /* 0xc0000010ff0f7424 */ /* 0x000fe200078e00ff */
[----:B------:R-:W-:-:S07]  /*22a70*/  ISETP.NE.AND.EX P1, PT, RZ, UR5, PT, P1 ;  /* 0x00000005ff007c0c */ /* 0x000fce000bf25310 */
[----:B------:R-:W-:Y:S01]  /*22a80*/  QGMMA.64x128x32.F32.E4M3.E4M3 R24, R184, gdesc[UR4], R24, gsb0 ;  /* 0x01e00004b8187df3 */ /* 0x000fe20008000818 */
[----:B------:R-:W-:Y:S02]  /*22a90*/  R2UR UR6, R8 ;  /* 0x00000000080672ca */ /* 0x000fe400000e0000 */
[----:B------:R-:W-:-:S03]  /*22aa0*/  R2UR UR7, R9 ;  /* 0x00000000090772ca */ /* 0x000fc600000e0000 */
[----:B------:R-:W0:Y:S08]  /*22ab0*/  @P1 LDC.64 R8, c[0x0][0x9c8] ;  /* 0x00027200ff081b82 */ /* 0x000e300000000a00 */
[----:B------:R-:W2:Y:S01]  /*22ac0*/  @P1 LDC.64 R12, c[0x0][0x9d0] ;  /* 0x00027400ff0c1b82 */ /* 0x000ea20000000a00 */
[----:B01----:R-:W-:-:S04]  /*22ad0*/  @P1 IMAD R5, R227, R8, RZ ;  /* 0x00000008e3051224 */ /* 0x003fc800078e02ff */
[C---:B------:R-:W-:Y:S02]  /*22ae0*/  @P1 IMAD R5, R220.reuse, R9, R5 ;  /* 0x00000009dc051224 */ /* 0x040fe400078e0205 */
[----:B------:R-:W-:-:S05]  /*22af0*/  @P1 IMAD.WIDE.U32 R8, R220, R8, RZ ;  /* 0x00000008dc081225 */ /* 0x000fca00078e00ff */
[----:B------:R-:W-:Y:S01]  /*22b00*/  @P1 IADD3 R9, R9, R5, RZ ;  /* 0x0000000509091210 */ /* 0x000fe20007ffe0ff */
[----:B------:R-:W-:Y:S02]  /*22b10*/  IMAD.MOV.U32 R5, RZ, RZ, 0x3f800000 ;  /* 0x3f800000ff057424 */ /* 0x000fe400078e00ff */
[----:B--2---:R-:W-:-:S04]  /*22b20*/  @P1 IMAD.WIDE.U32 R8, R191, R12, R8 ;  /* 0x0000000cbf081225 */ /* 0x004fc800078e0008 */
        /* <DEDUP_REMOVED lines=9> */
[----:B------:R-:W-:Y:S02]  /*22bc0*/  VIADD R8, R6, 0x300 ;  /* 0x0000030006087836 */ /* 0x000fe40000000000 */
[----:B------:R-:W-:Y:S01]  /*22bd0*/  IMAD.MOV.U32 R9, RZ, RZ, -0x3ffffff0 ;  /* 0xc0000010ff097424 */ /* 0x000fe200078e00ff */
[----:B------:R-:W-:Y:S02]  /*22be0*/  WARPGROUP.DEPBAR.LE gsb0, 0x0 ;  /* 0x00008000000079c5 */ /* 0x000fe40000010000 */
[----:B------:R-:W-:-:S07]  /*22bf0*/  WARPGROUP.ARRIVE ;  /* 0x00000000000079c5 */ /* 0x000fce0000000000 */
[----:B------:R-:W-:Y:S01]  /*22c00*/  QGMMA.64x128x32.F32.E4M3.E4M3 R24, R176, gdesc[UR4], R24, gsb0 ;  /* 0x01e00004b0187df3 */ /* 0x000fe20008000818 */
[----:B------:R-:W-:Y:S02]  /*22c10*/  R2UR UR6, R8 ;  /* 0x00000000080672ca */ /* 0x000fe400000e0000 */
[----:B------:R-:W-:Y:S01]  /*22c20*/  R2UR UR7, R9 ;  /* 0x00000000090772ca */ /* 0x000fe200000e0000 */
[----:B------:R-:W-:Y:S01]  /*22c30*/  VIADD R6, R6, 0x400 ;  /* 0x0000040006067836 */ /* 0x000fe20000000000 */
[----:B------:R-:W-:Y:S01]  /*22c40*/  MOV R7, 0xc0000010 ;  /* 0xc000001000077802 */ /* 0x000fe20000000f00 */
        /* <DEDUP_REMOVED lines=9> */
[----:B------:R-:W1:Y:S04]  /*22ce0*/  SHFL.BFLY PT, R7, R8, 0x1, 0x1f ;  /* 0x0c201f0008077f89 */ /* 0x000e6800000e0000 */
[----:B------:R-:W0:Y:S01]  /*22cf0*/  SHFL.BFLY PT, R6, R9, 0x1, 0x1f ;  /* 0x0c201f0009067f89 */ /* 0x000e2200000e0000 */
        /* <DEDUP_REMOVED lines=23> */
[----:B------:R-:W-:-:S03]  /*22e70*/  @P2 FFMA.FTZ R88, R3, R10, R6 ;  /* 0x0000000a03582223 */ /* 0x000fc60000010006 */
[----:B------:R-:W-:Y:S01]  /*22e80*/  @P3 FFMA.FTZ R89, R2, R4, R7 ;  /* 0x0000000402593223 */ /* 0x000fe20000010007 */
[-C--:B--2---:R-:W-:Y:S01]  /*22e90*/  FMUL.FTZ R4, R0, R5.reuse ;  /* 0x0000000500047220 */ /* 0x084fe20000410000 */
[----:B---3--:R-:W-:Y:S01]  /*22ea0*/  FMUL.FTZ R6, R8, R5 ;  /* 0x0000000508067220 */ /* 0x008fe20000410000 */
[----:B------:R-:W-:Y:S02]  /*22eb0*/  WARPGROUP.DEPBAR.LE gsb0, 0x0 ;  /* 0x00008000000079c5 */ /* 0x000fe40000010000 */
[----:B------:R-:W-:Y:S05]  /*22ec0*/  @!P0 BRA `(.L_x_2871) ;  /* 0x0000000000048947 */ /* 0x000fea0003800000 */
[----:B------:R-:W-:Y:S01]  /*22ed0*/  BPT.TRAP 0x1 ;  /* 0x000000040000795c */ /* 0x000fe20000300000 */
.L_x_2871:
        /* <DEDUP_REMOVED lines=9> */
[----:B------:R-:W-:Y:S01]  /*22f70*/  SEL R5, RZ, 0x1, P1 ;  /* 0x00000001ff057807 */ /* 0x000fe20000800000 */
        /* <DEDUP_REMOVED lines=65> */
.L_x_2800:
        /* <DEDUP_REMOVED lines=40> */
[--C-:B------:R-:W-:Y:S01]  /*23610*/  IMAD.X R107, RZ, RZ, R41.reuse, P5 ;  /* 0x000000ffff6b7224 */ /* 0x100fe200028e0629 */
[----:B------:R-:W-:Y:S01]  /*23620*/  LOP3.LUT R38, R38, R39, RZ, 0x3c, !PT ;  /* 0x0000002726267212 */ /* 0x000fe200078e3cff */
[----:B------:R-:W-:Y:S01]  /*23630*/  IMAD.X R39, RZ, RZ, R41, P1 ;  /* 0x000000ffff277224 */ /* 0x000fe200008e0629 */
[----:B------:R-:W-:Y:S02]  /*23640*/  SHF.R.U64 R34, R34, 0x3, RZ ;  /* 0x0000000322227819 */ /* 0x000fe400000012ff */
[----:B------:R-:W-:-:S02]  /*23650*/  IADD3 R37, P2, R40, 0x4020, RZ ;  /* 0x0000402028257810 */ /* 0x000fc40007f5e0ff */
[C---:B------:R-:W-:Y:S02]  /*23660*/  IADD3 R27, P5, R40.reuse, 0x40, RZ ;  /* 0x00000040281b7810 */ /* 0x040fe40007fbe0ff */
[C---:B------:R-:W-:Y:S02]  /*23670*/  IADD3 R15, P1, R40.reuse, 0x20, RZ ;  /* 0x00000020280f7810 */ /* 0x040fe40007f3e0ff */
[----:B------:R-:W-:Y:S02]  /*23680*/  IADD3 R35, P4, R40, 0x60, RZ ;  /* 0x0000006028237810 */ /* 0x000fe40007f9e0ff */
[----:B------:R-:W-:Y:S02]  /*23690*/  LOP3.LUT R34, R34, R11, RZ, 0x3c, !PT ;  /* 0x0000000b22227212 */ /* 0x000fe400078e3cff */
[----:B------:R-:W-:Y:S02]  /*236a0*/  LOP3.LUT R36, R37, 0x380, RZ, 0xc0, !PT ;  /* 0x0000038025247812 */ /* 0x000fe400078ec0ff */
[----:B------:R-:W-:-:S02]  /*236b0*/  LOP3.LUT R14, R27, 0x380, RZ, 0xc0, !PT ;  /* 0x000003801b0e7812 */ /* 0x000fc400078ec0ff */
[----:B------:R-:W-:Y:S02]  /*236c0*/  LOP3.LUT R10, R15, 0x380, RZ, 0xc0, !PT ;  /* 0x000003800f0a7812 */ /* 0x000fe400078ec0ff */
[----:B------:R-:W-:Y:S02]  /*236d0*/  LOP3.LUT R11, R40, 0x380, RZ, 0xc0, !PT ;  /* 0x00000380280b7812 */ /* 0x000fe400078ec0ff */
[----:B------:R-:W-:Y:S02]  /*236e0*/  LOP3.LUT R26, R35, 0x380, RZ, 0xc0, !PT ;  /* 0x00000380231a7812 */ /* 0x000fe400078ec0ff */
[----:B------:R-:W-:Y:S02]  /*236f0*/  SHF.R.U64 R36, R36, 0x3, RZ ;  /* 0x0000000324247819 */ /* 0x000fe400000012ff */
[----:B------:R-:W-:Y:S02]  /*23700*/  SHF.R.U64 R14, R14, 0x3, RZ ;  /* 0x000000030e0e7819 */ /* 0x000fe400000012ff */
[----:B------:R-:W-:-:S02]  /*23710*/  SHF.R.U64 R10, R10, 0x3, RZ ;  /* 0x000000030a0a7819 */ /* 0x000fc400000012ff */
        /* <DEDUP_REMOVED lines=11> */
[----:B------:R-:W-:Y:S02]  /*237d0*/  IADD3.X R35, RZ, R41, RZ, P3, !PT ;  /* 0x00000029ff237210 */ /* 0x000fe40001ffe4ff */
        /* <DEDUP_REMOVED lines=9> */
[----:B-----5:R-:W-:Y:S02]  /*23870*/  LOP3.LUT R10, R9, 0x2, RZ, 0x3c, !PT ;  /* 0x00000002090a7812 */ /* 0x020fe400078e3cff */
[----:B------:R-:W-:Y:S02]  /*23880*/  SEL R80, R90, R125, P0 ;  /* 0x0000007d5a507207 */ /* 0x000fe40000000000 */
[----:B------:R-:W-:Y:S01]  /*23890*/  SEL R49, R125, R90, P0 ;  /* 0x0000005a7d317207 */ /* 0x000fe20000000000 */
[----:B------:R-:W-:Y:S01]  /*238a0*/  SHFL.IDX PT, R21, R21, R10, 0x1c1f ;  /* 0x001c1f0a15157589 */ /* 0x000fe200000e0000 */
[----:B--2---:R-:W-:Y:S02]  /*238b0*/  SEL R4, R0, R101, P0 ;  /* 0x0000006500047207 */ /* 0x004fe40000000000 */
        /* <DEDUP_REMOVED lines=8> */
[----:B------:R-:W-:Y:S01]  /*23940*/  SEL R90, R123, R60, P0 ;  /* 0x0000003c7b5a7207 */ /* 0x000fe20000000000 */
[----:B------:R-:W-:Y:S01]  /*23950*/  IMAD.MOV.U32 R100, RZ, RZ, RZ ;  /* 0x000000ffff647224 */ /* 0x000fe200078e00ff */
        /* <DEDUP_REMOVED lines=16> */
[----:B------:R-:W0:Y:S01]  /*23a60*/  SHFL.IDX PT, R2, R77, R10, 0x1c1f ;  /* 0x001c1f0a4d027589 */ /* 0x000e2200000e0000 */
        /* <DEDUP_REMOVED lines=11> */
[----:B------:R-:W2:Y:S01]  /*23b20*/  SHFL.IDX PT, R4, R79, R10, 0x1c1f ;  /* 0x001c1f0a4f047589 */ /* 0x000ea200000e0000 */
        /* <DEDUP_REMOVED lines=20> */
[----:B------:R-:W3:Y:S01]  /*23c70*/  SHFL.IDX PT, R98, R13, R9, 0x1c1f ;  /* 0x001c1f090d627589 */ /* 0x000ee200000e0000 */
        /* <DEDUP_REMOVED lines=8> */
[----:B------:R-:W1:Y:S01]  /*23d00*/  SHFL.IDX PT, R61, R61, R10, 0x1c1f ;  /* 0x001c1f0a3d3d7589 */ /* 0x000e6200000e0000 */
        /* <DEDUP_REMOVED lines=17> */
[----:B------:R3:W-:Y:S01]  /*23e20*/  SHFL.IDX PT, R65, R52, R9, 0x1c1f ;  /* 0x001c1f0934417589 */ /* 0x0007e200000e0000 */
[----:B0-----:R-:W-:Y:S02]  /*23e30*/  SEL R102, R99, R2, P0 ;  /* 0x0000000263667207 */ /* 0x001fe40000000000 */
        /* <DEDUP_REMOVED lines=10> */
[----:B------:R0:W-:Y:S01]  /*23ee0*/  SHFL.IDX PT, R68, R53, R10, 0x1c1f ;  /* 0x001c1f0a35447589 */ /* 0x0001e200000e0000 */
[----:B---3--:R-:W-:Y:S02]  /*23ef0*/  SEL R52, R54, R125, P0 ;  /* 0x0000007d36347207 */ /* 0x008fe40000000000 */
[----:B------:R-:W-:Y:S01]  /*23f00*/  SEL R101, R98, R21, P0 ;  /* 0x0000001562657207 */ /* 0x000fe20000000000 */
[----:B------:R-:W-:Y:S01]  /*23f10*/  SHFL.IDX PT, R40, R40, R9, 0x1c1f ;  /* 0x001c1f0928287589 */ /* 0x000fe200000e0000 */
[----:B------:R-:W-:-:S02]  /*23f20*/  SEL R79, R80, R49, P0 ;  /* 0x00000031504f7207 */ /* 0x000fc40000000000 */
[----:B------:R-:W-:Y:S01]  /*23f30*/  SEL R77, R78, R41, P0 ;  /* 0x000000294e4d7207 */ /* 0x000fe20000000000 */
[----:B------:R-:W-:Y:S01]  /*23f40*/  SHFL.IDX PT, R44, R44, R9, 0x1c1f ;  /* 0x001c1f092c2c7589 */ /* 0x000fe200000e0000 */
[----:B------:R-:W-:Y:S02]  /*23f50*/  SEL R47, R48, R87, P0 ;  /* 0x00000057302f7207 */ /* 0x000fe40000000000 */
[----:B0-----:R-:W-:Y:S01]  /*23f60*/  SEL R53, R125, R54, P0 ;  /* 0x000000367d357207 */ /* 0x001fe20000000000 */
[----:B------:R-:W-:Y:S01]  /*23f70*/  SHFL.IDX PT, R42, R42, R9, 0x1c1f ;  /* 0x001c1f092a2a7589 */ /* 0x000fe200000e0000 */
[----:B----4-:R-:W-:Y:S02]  /*23f80*/  SEL R51, R82, R85, P0 ;  /* 0x0000005552337207 */ /* 0x010fe40000000000 */
[----:B-1----:R-:W-:Y:S01]  /*23f90*/  SEL R56, R58, R61, P0 ;  /* 0x0000003d3a387207 */ /* 0x002fe20000000000 */
        /* <DEDUP_REMOVED lines=9> */
[----:B------:R-:W-:Y:S04]  /*24030*/  SHFL.IDX PT, R84, R84, R9, 0x1c1f ;  /* 0x001c1f0954547589 */ /* 0x000fe800000e0000 */
[----:B------:R-:W-:Y:S04]  /*24040*/  SHFL.IDX PT, R90, R90, R9, 0x1c1f ;  /* 0x001c1f095a5a7589 */ /* 0x000fe800000e0000 */
[----:B------:R-:W0:Y:S04]  /*24050*/  SHFL.IDX PT, R119, R119, R10, 0x1c1f ;  /* 0x001c1f0a77777589 */ /* 0x000e2800000e0000 */
[----:B------:R-:W1:Y:S04]  /*24060*/  SHFL.IDX PT, R121, R121, R10, 0x1c1f ;  /* 0x001c1f0a79797589 */ /* 0x000e6800000e0000 */
        /* <DEDUP_REMOVED lines=18> */
[----:B-1----:R-:W-:Y:S01]  /*24190*/  SEL R57, R61, R58, P0 ;  /* 0x0000003a3d397207 */ /* 0x002fe20000000000 */
[----:B------:R-:W1:Y:S01]  /*241a0*/  SHFL.IDX PT, R34, R39, R10, 0x1c1f ;  /* 0x001c1f0a27227589 */ /* 0x000e6200000e0000 */
[----:B------:R-:W-:Y:S02]  /*241b0*/  SEL R61, R68, R65, P0 ;  /* 0x00000041443d7207 */ /* 0x000fe40000000000 */
[----:B------:R-:W-:Y:S01]  /*241c0*/  SEL R83, R84, R117, P0 ;  /* 0x0000007554537207 */ /* 0x000fe20000000000 */
[----:B------:R-:W4:Y:S01]  /*241d0*/  SHFL.IDX PT, R28, R33, R10, 0x1c1f ;  /* 0x001c1f0a211c7589 */ /* 0x000f2200000e0000 */
[----:B------:R-:W-:-:S02]  /*241e0*/  SEL R85, R86, R67, P0 ;  /* 0x0000004356557207 */ /* 0x000fc40000000000 */
[----:B------:R-:W-:Y:S01]  /*241f0*/  SEL R50, R115, R50, P0 ;  /* 0x0000003273327207 */ /* 0x000fe20000000000 */
[----:B------:R-:W4:Y:S01]  /*24200*/  SHFL.IDX PT, R30, R35, R10, 0x1c1f ;  /* 0x001c1f0a231e7589 */ /* 0x000f2200000e0000 */
[----:B0-----:R-:W-:Y:S02]  /*24210*/  SEL R87, R90, R123, P0 ;  /* 0x0000007b5a577207 */ /* 0x001fe40000000000 */
[----:B------:R-:W-:Y:S01]  /*24220*/  SEL R86, R67, R86, P0 ;  /* 0x0000005643567207 */ /* 0x000fe20000000000 */
[----:B------:R-:W-:Y:S01]  /*24230*/  SHFL.IDX PT, R24, R31, R10, 0x1c1f ;  /* 0x001c1f0a1f187589 */ /* 0x000fe200000e0000 */
[----:B------:R-:W-:Y:S02]  /*24240*/  SEL R84, R117, R84, P0 ;  /* 0x0000005475547207 */ /* 0x000fe40000000000 */
[----:B------:R-:W-:Y:S01]  /*24250*/  SEL R90, R123, R90, P0 ;  /* 0x0000005a7b5a7207 */ /* 0x000fe20000000000 */
[----:B------:R-:W0:Y:S01]  /*24260*/  SHFL.IDX PT, R26, R29, R10, 0x1c1f ;  /* 0x001c1f0a1d1a7589 */ /* 0x000e2200000e0000 */
[----:B--2---:R-:W-:-:S02]  /*24270*/  SEL R70, R71, R38, P0 ;  /* 0x0000002647467207 */ /* 0x004fc40000000000 */
[----:B------:R-:W-:Y:S01]  /*24280*/  SEL R71, R38, R71, P0 ;  /* 0x0000004726477207 */ /* 0x000fe20000000000 */
[----:B------:R-:W-:Y:S01]  /*24290*/  SHFL.IDX PT, R64, R64, R9, 0x1c1f ;  /* 0x001c1f0940407589 */ /* 0x000fe200000e0000 */
[----:B---3--:R-:W-:Y:S02]  /*242a0*/  SEL R72, R73, R32, P0 ;  /* 0x0000002049487207 */ /* 0x008fe40000000000 */
[----:B------:R-:W-:Y:S01]  /*242b0*/  SEL R73, R32, R73, P0 ;  /* 0x0000004920497207 */ /* 0x000fe20000000000 */
[----:B------:R2:W3:Y:S01]  /*242c0*/  SHFL.IDX PT, R129, R55, R10, 0x1c1f ;  /* 0x001c1f0a37817589 */ /* 0x0004e200000e0000 */
[----:B-1----:R-:W-:Y:S02]  /*242d0*/  SEL R74, R75, R34, P0 ;  /* 0x000000224b4a7207 */ /* 0x002fe40000000000 */
[----:B------:R-:W-:Y:S01]  /*242e0*/  SEL R75, R34, R75, P0 ;  /* 0x0000004b224b7207 */ /* 0x000fe20000000000 */
[----:B------:R1:W1:Y:S01]  /*242f0*/  SHFL.IDX PT, R66, R66, R9, 0x1c1f ;  /* 0x001c1f0942427589 */ /* 0x00026200000e0000 */
[----:B----4-:R-:W-:-:S02]  /*24300*/  SEL R76, R91, R28, P0 ;  /* 0x0000001c5b4c7207 */ /* 0x010fc40000000000 */
[----:B------:R-:W-:Y:S01]  /*24310*/  SEL R91, R28, R91, P0 ;  /* 0x0000005b1c5b7207 */ /* 0x000fe20000000000 */
[----:B------:R4:W1:Y:S01]  /*24320*/  SHFL.IDX PT, R8, R8, R9, 0x1c1f ;  /* 0x001c1f0908087589 */ /* 0x00086200000e0000 */
[----:B------:R-:W-:Y:S02]  /*24330*/  SEL R92, R93, R30, P0 ;  /* 0x0000001e5d5c7207 */ /* 0x000fe40000000000 */
[----:B--2---:R-:W-:Y:S01]  /*24340*/  SEL R55, R127, R60, P0 ;  /* 0x0000003c7f377207 */ /* 0x004fe20000000000 */
[----:B------:R4:W2:Y:S01]  /*24350*/  SHFL.IDX PT, R27, R27, R10, 0x1c1f ;  /* 0x001c1f0a1b1b7589 */ /* 0x0008a200000e0000 */
[----:B------:R-:W-:Y:S02]  /*24360*/  SEL R60, R65, R68, P0 ;  /* 0x00000044413c7207 */ /* 0x000fe40000000000 */
[----:B------:R-:W-:Y:S01]  /*24370*/  SEL R68, R69, R36, P0 ;  /* 0x0000002445447207 */ /* 0x000fe20000000000 */
[----:B------:R4:W1:Y:S01]  /*24380*/  SHFL.IDX PT, R14, R25, R10, 0x1c1f ;  /* 0x001c1f0a190e7589 */ /* 0x00086200000e0000 */
[----:B0-----:R-:W-:-:S02]  /*24390*/  SEL R96, R97, R26, P0 ;  /* 0x0000001a61607207 */ /* 0x001fc40000000000 */
[----:B------:R-:W-:Y:S02]  /*243a0*/  SEL R94, R95, R24, P0 ;  /* 0x000000185f5e7207 */ /* 0x000fe40000000000 */
[----:B------:R-:W-:Y:S02]  /*243b0*/  SEL R69, R36, R69, P0 ;  /* 0x0000004524457207 */ /* 0x000fe40000000000 */
[----:B------:R-:W-:Y:S02]  /*243c0*/  SEL R93, R30, R93, P0 ;  /* 0x0000005d1e5d7207 */ /* 0x000fe40000000000 */
[----:B---3--:R-:W-:Y:S02]  /*243d0*/  SEL R58, R64, R129, P0 ;  /* 0x00000081403a7207 */ /* 0x008fe40000000000 */
[----:B------:R-:W-:Y:S02]  /*243e0*/  SEL R59, R129, R64, P0 ;  /* 0x00000040813b7207 */ /* 0x000fe40000000000 */
[----:B------:R-:W-:-:S02]  /*243f0*/  SEL R97, R26, R97, P0 ;  /* 0x000000611a617207 */ /* 0x000fc40000000000 */
[----:B----4-:R-:W-:-:S07]  /*24400*/  SEL R95, R24, R95, P0 ;  /* 0x0000005f185f7207 */ /* 0x010fce0000000000 */
.L_x_3159:
[----:B------:R-:W-:Y:S05]  /*24410*/  WARPSYNC.ALL ;  /* 0x0000000000007948 */ /* 0x000fea0003800000 */
[----:B------:R-:W-:Y:S01]  /*24420*/  BAR.SYNC.DEFER_BLOCKING 0x1, 0x100 ;  /* 0x0044000000007b1d */ /* 0x000fe20000010000 */
[----:B-1----:R-:W-:Y:S02]  /*24430*/  SEL R64, R66, R14, P0 ;  /* 0x0000000e42407207 */ /* 0x002fe40000000000 */
[----:B--2---:R-:W-:Y:S02]  /*24440*/  SEL R65, R8, R27, P0 ;  /* 0x0000001b08417207 */ /* 0x004fe40000000000 */
[----:B------:R-:W-:Y:S01]  /*24450*/  SEL R67, R27, R8, P0 ;  /* 0x000000081b437207 */ /* 0x000fe20000000000 */
[----:B------:R-:W-:Y:S01]  /*24460*/  ULDC.64 UR6, c[0x0][0xc08] ;  /* 0x0003020000067ab9 */ /* 0x000fe20000000a00 */
[----:B------:R-:W-:Y:S01]  /*24470*/  SEL R66, R14, R66, P0 ;  /* 0x000000420e427207 */ /* 0x000fe20000000000 */
[----:B------:R-:W-:Y:S01]  /*24480*/  ULDC.64 UR4, c[0x0][0xc00] ;  /* 0x0003000000047ab9 */ /* 0x000fe20000000a00 */
[----:B------:R-:W-:-:S02]  /*24490*/  F2FP.BF16.F32.PACK_AB R8, R101, R102 ;  /* 0x000000666508723e */ /* 0x000fc400000010ff */
[----:B------:R-:W-:Y:S02]  /*244a0*/  F2FP.BF16.F32.PACK_AB R9, R87, R52 ;  /* 0x000000345709723e */ /* 0x000fe400000010ff */
[----:B------:R-:W-:Y:S02]  /*244b0*/  F2FP.BF16.F32.PACK_AB R10, R98, R99 ;  /* 0x00000063620a723e */ /* 0x000fe400000010ff */
[----:B------:R-:W-:Y:S02]  /*244c0*/  F2FP.BF16.F32.PACK_AB R11, R90, R53 ;  /* 0x000000355a0b723e */ /* 0x000fe400000010ff */
        /* <DEDUP_REMOVED lines=40> */
[C---:B--2---:R-:W-:Y:S02]  /*24750*/  IADD3 R24, P1, R225.reuse, UR4, RZ ;  /* 0x00000004e1187c10 */ /* 0x044fe4000ff3e0ff */
[----:B------:R-:W-:Y:S01]  /*24760*/  ISETP.NE.AND.EX P0, PT, RZ, UR5, PT, P0 ;  /* 0x00000005ff007c0c */ /* 0x000fe2000bf05300 */
[----:B---3--:R-:W-:Y:S01]  /*24770*/  IMAD.MOV.U32 R28, RZ, RZ, 0x9b8 ;  /* 0x000009b8ff1c7424 */ /* 0x008fe200078e00ff */
[----:B------:R-:W-:Y:S01]  /*24780*/  IADD3.X R25, R226, UR5, RZ, P1, !PT ;  /* 0x00000005e2197c10 */ /* 0x000fe20008ffe4ff */
[----:B0-----:R-:W0:Y:S06]  /*24790*/  LDC R104, c[0x0][0xbe8] ;  /* 0x0002fa00ff687b82 */ /* 0x001e2c0000000800 */
[----:B-1----:R-:W-:Y:S01]  /*247a0*/  @P3 IADD3 R8, P1, R225, UR6, RZ ;  /* 0x00000006e1083c10 */ /* 0x002fe2000ff3e0ff */
[----:B------:R-:W-:-:S02]  /*247b0*/  ULDC UR6, c[0x0][0xa88] ;  /* 0x0002a20000067ab9 */ /* 0x000fc40000000800 */
[----:B------:R-:W-:Y:S01]  /*247c0*/  IMAD.U32 R103, RZ, RZ, UR6 ;  /* 0x00000006ff677e24 */ /* 0x000fe2000f8e00ff */
[----:B------:R-:W-:Y:S01]  /*247d0*/  @P3 IADD3.X R9, R226, UR7, RZ, P1, !PT ;  /* 0x00000007e2093c10 */ /* 0x000fe20008ffe4ff */
[----:B------:R1:W5:Y:S04]  /*247e0*/  @P0 LDG.E R100, desc[UR50][R24.64] ;  /* 0x0000003218640981 */ /* 0x000368000c1e1900 */
[----:B------:R1:W5:Y:S01]  /*247f0*/  @P3 LDG.E R103, desc[UR50][R8.64] ;  /* 0x0000003208673981 */ /* 0x000362000c1e1900 */
[----:B------:R-:W-:Y:S02]  /*24800*/  ISETP.GT.AND P2, PT, R224, 0x1, PT ;  /* 0x00000001e000780c */ /* 0x000fe40003f44270 */
[----:B0-----:R-:W-:Y:S02]  /*24810*/  ISETP.NE.AND P1, PT, R104, 0x1, PT ;  /* 0x000000016800780c */ /* 0x001fe40003f25270 */
[----:B------:R-:W-:-:S04]  /*24820*/  SEL R28, R28, 0x978, P2 ;  /* 0x000009781c1c7807 */ /* 0x000fc80001000000 */
[----:B----4-:R1:W0:Y:S08]  /*24830*/  LDC.64 R14, c[0x0][R28+0x220] ;  /* 0x000088001c0e7b82 */ /* 0x0102300000000a00 */
[----:B------:R1:W2:Y:S08]  /*24840*/  LDC.64 R26, c[0x0][R28+0x218] ;  /* 0x000086001c1a7b82 */ /* 0x0002b00000000a00 */
[----:B------:R1:W3:Y:S01]  /*24850*/  LDC.64 R12, c[0x0][R28+0x228] ;  /* 0x00008a001c0c7b82 */ /* 0x0002e20000000a00 */
[----:B------:R-:W-:Y:S05]  /*24860*/  @P3 BRA `(.L_x_2875) ;  /* 0x0000000000103947 */ /* 0x000fea0003800000 */
[----:B------:R-:W-:Y:S05]  /*24870*/  @!P0 BRA `(.L_x_2875) ;  /* 0x00000000000c8947 */ /* 0x000fea0003800000 */
[----:B-1----:R-:W4:Y:S04]  /*24880*/  LDG.E R8, desc[UR50][R24.64] ;  /* 0x0000003218087981 */ /* 0x002f28000c1e1900 */
[----:B-----5:R-:W4:Y:S02]  /*24890*/  LDG.E R103, desc[UR50][R24.64+0x4] ;  /* 0x0000043218677981 */ /* 0x020f24000c1e1900 */
[----:B----4-:R-:W-:-:S07]  /*248a0*/  IADD3 R103, -R8, R103, RZ ;  /* 0x0000006708677210 */ /* 0x010fce0007ffe1ff */
.L_x_2875:
[----:B------:R-:W4:Y:S04]  /*248b0*/  LDL R106, [R1] ;  /* 0x00000000016a7983 */ /* 0x000f280000100800 */
[----:B------:R-:W3:Y:S01]  /*248c0*/  LDL R32, [R1+0x4c] ;  /* 0x00004c0001207983 */ /* 0x000ee20000100800 */
[----:B-1----:R-:W1:Y:S01]  /*248d0*/  LDC.64 R8, c[0x0][R28+0x210] ;  /* 0x000084001c087b82 */ /* 0x002e620000000a00 */
[----:B------:R-:W-:-:S07]  /*248e0*/  ISETP.NE.U32.AND P0, PT, RZ, UR4, PT ;  /* 0x00000004ff007c0c */ /* 0x000fce000bf05070 */
[----:B------:R-:W2:Y:S01]  /*248f0*/  @P1 LDC R24, c[0x0][0xbec] ;  /* 0x0002fb00ff181b82 */ /* 0x000ea20000000800 */
[----:B------:R-:W-:-:S07]  /*24900*/  ISETP.NE.AND.EX P0, PT, RZ, UR5, PT, P0 ;  /* 0x00000005ff007c0c */ /* 0x000fce000bf05300 */
[----:B------:R-:W1:Y:S01]  /*24910*/  @P1 LDC R31, c[0x0][0xbf0] ;  /* 0x0002fc00ff1f1b82 */ /* 0x000e620000000800 */
[----:B------:R-:W-:-:S07]  /*24920*/  SEL R105, R220, RZ, !P0 ;  /* 0x000000ffdc697207 */ /* 0x000fce0004000000 */
[----:B------:R-:W1:Y:S01]  /*24930*/  LDC.64 R10, c[0x0][0xba8] ;  /* 0x0002ea00ff0a7b82 */ /* 0x000e620000000a00 */
[----:B------:R-:W1:Y:S01]  /*24940*/  S2R R30, SR_TID.X ;  /* 0x00000000001e7919 */ /* 0x000e620000002100 */
[----:B------:R-:W-:Y:S01]  /*24950*/  SEL R227, R227, RZ, !P0 ;  /* 0x000000ffe3e37207 */ /* 0x000fe20004000000 */
[----:B0-----:R-:W-:Y:S02]  /*24960*/  IMAD R15, R15, R105, RZ ;  /* 0x000000690f0f7224 */ /* 0x001fe400078e02ff */
[----:B------:R-:W-:Y:S02]  /*24970*/  IMAD.IADD R33, R219, 0x1, R214 ;  /* 0x00000001db217824 */ /* 0x000fe400078e02d6 */
[C---:B------:R-:W-:Y:S02]  /*24980*/  IMAD R227, R14.reuse, R227, R15 ;  /* 0x000000e30ee37224 */ /* 0x040fe400078e020f */
[----:B------:R-:W-:-:S04]  /*24990*/  IMAD.WIDE.U32 R14, R14, R105, RZ ;  /* 0x000000690e0e7225 */ /* 0x000fc800078e00ff */
[----:B--2---:R-:W-:-:S04]  /*249a0*/  @P1 IMAD.HI.U32 R24, R33, R24, RZ ;  /* 0x0000001821181227 */ /* 0x004fc800078e00ff */
[-C--:B------:R-:W-:Y:S02]  /*249b0*/  IMAD R29, R27, R191.reuse, RZ ;  /* 0x000000bf1b1d7224 */ /* 0x080fe400078e02ff */
[----:B------:R-:W-:-:S04]  /*249c0*/  IMAD.WIDE.U32 R26, R26, R191, RZ ;  /* 0x000000bf1a1a7225 */ /* 0x000fc800078e00ff */
[----:B------:R-:W-:Y:S01]  /*249d0*/  IMAD.IADD R227, R15, 0x1, R227 ;  /* 0x000000010fe37824 */ /* 0x000fe200078e02e3 */
[----:B-1----:R-:W0:Y:S01]  /*249e0*/  @!P2 LDC R10, c[0x0][0xb50] ;  /* 0x0002d400ff0aab82 */ /* 0x002e220000000800 */
[----:B------:R-:W-:Y:S01]  /*249f0*/  IMAD.MOV.U32 R15, RZ, RZ, R33 ;  /* 0x000000ffff0f7224 */ /* 0x000fe200078e0021 */
[----:B------:R-:W-:Y:S01]  /*24a00*/  @P1 SHF.R.U32.HI R15, RZ, R31, R24 ;  /* 0x0000001fff0f1219 */ /* 0x000fe20000011618 */
[----:B------:R-:W-:Y:S01]  /*24a10*/  IMAD.IADD R29, R27, 0x1, R29 ;  /* 0x000000011b1d7824 */ /* 0x000fe200078e021d */
[--C-:B-----5:R-:W-:Y:S02]  /*24a20*/  IADD3 R26, P0, P3, R14, R26, R100.reuse ;  /* 0x0000001a0e1a7210 */ /* 0x120fe40007b1e064 */
[----:B------:R-:W-:Y:S02]  /*24a30*/  SHF.R.S32.HI R14, RZ, 0x1f, R100 ;  /* 0x0000001fff0e7819 */ /* 0x000fe40000011464 */
[----:B------:R-:W1:Y:S02]  /*24a40*/  @!P2 LDC R11, c[0x0][0xb54] ;  /* 0x0002d500ff0bab82 */ /* 0x000e640000000800 */
[----:B------:R-:W-:Y:S01]  /*24a50*/  IADD3.X R24, R227, R29, R14, P0, P3 ;  /* 0x0000001de3187210 */ /* 0x000fe200007e640e */
[----:B------:R-:W-:-:S05]  /*24a60*/  VIADD R34, R30, 0xffffff80 ;  /* 0xffffff801e227836 */ /* 0x000fca0000000000 */
[----:B------:R-:W-:-:S04]  /*24a70*/  SHF.R.S32.HI R30, RZ, 0x1f, R34 ;  /* 0x0000001fff1e7819 */ /* 0x000fc80000011422 */
[----:B------:R-:W-:-:S04]  /*24a80*/  LEA.HI R30, R30, R34, RZ, 0x7 ;  /* 0x000000221e1e7211 */ /* 0x000fc800078f38ff */
[----:B------:R-:W-:Y:S01]  /*24a90*/  LOP3.LUT R30, R30, 0xffffff80, RZ, 0xc0, !PT ;  /* 0xffffff801e1e7812 */ /* 0x000fe200078ec0ff */
[----:B------:R-:W-:-:S04]  /*24aa0*/  IMAD R103, R103, R104, RZ ;  /* 0x0000006867677224 */ /* 0x000fc800078e02ff */
[----:B------:R-:W-:Y:S01]  /*24ab0*/  IMAD.IADD R30, R34, 0x1, -R30 ;  /* 0x00000001221e7824 */ /* 0x000fe200078e0a1e */
[----:B----4-:R-:W-:-:S05]  /*24ac0*/  SEL R25, R106, RZ, P2 ;  /* 0x000000ff6a197207 */ /* 0x010fca0001000000 */
[-C--:B---3--:R-:W-:Y:S02]  /*24ad0*/  IMAD R27, R13, R25.reuse, RZ ;  /* 0x000000190d1b7224 */ /* 0x088fe400078e02ff */
[----:B------:R-:W-:-:S04]  /*24ae0*/  IMAD.WIDE.U32 R12, R12, R25, RZ ;  /* 0x000000190c0c7225 */ /* 0x000fc800078e00ff */
[----:B------:R-:W-:Y:S01]  /*24af0*/  IMAD.MOV R25, RZ, RZ, -R15 ;  /* 0x000000ffff197224 */ /* 0x000fe200078e0a0f */
[----:B------:R-:W-:Y:S01]  /*24b00*/  IADD3 R12, P0, P3, R15, R26, R12 ;  /* 0x0000001a0f0c7210 */ /* 0x000fe20007b1e00c */
[----:B------:R-:W-:Y:S01]  /*24b10*/  IMAD.IADD R27, R13, 0x1, R27 ;  /* 0x000000010d1b7824 */ /* 0x000fe200078e021b */
[----:B------:R-:W-:Y:S01]  /*24b20*/  SHF.R.S32.HI R13, RZ, 0x1f, R15 ;  /* 0x0000001fff0d7819 */ /* 0x000fe2000001140f */
[----:B------:R-:W-:-:S03]  /*24b30*/  IMAD R15, R104, R25, R33 ;  /* 0x00000019680f7224 */ /* 0x000fc600078e0221 */
[----:B------:R-:W-:Y:S01]  /*24b40*/  IADD3.X R13, R13, R24, R27, P0, P3 ;  /* 0x000000180d0d7210 */ /* 0x000fe200007e641b */
[-C--:B------:R-:W-:Y:S01]  /*24b50*/  IMAD R9, R9, R15.reuse, RZ ;  /* 0x0000000f09097224 */ /* 0x080fe200078e02ff */
[----:B------:R-:W-:Y:S01]  /*24b60*/  SHF.R.S32.HI R25, RZ, 0x1f, R15 ;  /* 0x0000001fff197819 */ /* 0x000fe2000001140f */
[----:B------:R-:W-:-:S04]  /*24b70*/  IMAD.WIDE.U32 R12, R8, R15, R12 ;  /* 0x0000000f080c7225 */ /* 0x000fc800078e000c */
[----:B------:R-:W-:-:S05]  /*24b80*/  IMAD R9, R8, R25, R9 ;  /* 0x0000001908097224 */ /* 0x000fca00078e0209 */
[----:B------:R-:W-:Y:S02]  /*24b90*/  IADD3 R8, R13, R9, RZ ;  /* 0x000000090d087210 */ /* 0x000fe40007ffe0ff */
[----:B0-----:R-:W-:-:S04]  /*24ba0*/  LEA R13, P0, R12, R10, 0x2 ;  /* 0x0000000a0c0d7211 */ /* 0x001fc800078010ff */
[----:B-1----:R-:W-:Y:S01]  /*24bb0*/  LEA.HI.X R12, R12, R11, R8, 0x2, P0 ;  /* 0x0000000b0c0c7211 */ /* 0x002fe200000f1408 */
[----:B------:R-:W-:Y:S01]  /*24bc0*/  SHFL.IDX PT, R10, R13, 0x1, 0x1c1f ;  /* 0x003c1f000d0a7f89 */ /* 0x000fe200000e0000 */
[----:B------:R-:W-:-:S03]  /*24bd0*/  IMAD.IADD R26, R32, 0x1, R214 ;  /* 0x00000001201a7824 */ /* 0x000fc600078e02d6 */
[----:B------:R-:W-:Y:S04]  /*24be0*/  SHFL.IDX PT, R8, R13, RZ, 0x1c1f ;  /* 0x001c1fff0d087589 */ /* 0x000fe800000e0000 */
[----:B------:R-:W0:Y:S04]  /*24bf0*/  SHFL.IDX PT, R9, R12, RZ, 0x1c1f ;  /* 0x001c1fff0c097589 */ /* 0x000e2800000e0000 */
[----:B------:R-:W1:Y:S01]  /*24c00*/  SHFL.IDX PT, R11, R12, 0x1, 0x1c1f ;  /* 0x003c1f000c0b7f89 */ /* 0x000e6200000e0000 */
[----:B------:R-:W-:Y:S01]  /*24c10*/  LOP3.LUT P0, RZ, R30, 0x3, RZ, 0xc0, !PT ;  /* 0x000000031eff7812 */ /* 0x000fe2000780c0ff */
[----:B------:R-:W-:-:S03]  /*24c20*/  VIADD R34, R26, 0x8 ;  /* 0x000000081a227836 */ /* 0x000fc60000000000 */
[-C--:B------:R-:W-:Y:S02]  /*24c30*/  ISETP.GE.OR P3, PT, R26, R103.reuse, P0 ;  /* 0x000000671a00720c */ /* 0x080fe40000766670 */
[----:B------:R-:W-:-:S11]  /*24c40*/  ISETP.GE.OR P0, PT, R34, R103, P0 ;  /* 0x000000672200720c */ /* 0x000fd60000706670 */
[----:B0-----:R0:W-:Y:S04]  /*24c50*/  @!P3 ST.E desc[UR50][R8.64], R88 ;  /* 0x000000580800b985 */ /* 0x0011e8000c101932 */
[----:B-1----:R0:W-:Y:S01]  /*24c60*/  @!P0 ST.E desc[UR50][R10.64], R89 ;  /* 0x000000590a008985 */ /* 0x0021e2000c101932 */
[----:B------:R-:W-:Y:S05]  /*24c70*/  @P2 BRA `(.L_x_2876) ;  /* 0x0000000800c02947 */ /* 0x000fea0003800000 */
[----:B------:R-:W1:Y:S01]  /*24c80*/  S2R R30, SR_TID.X ;  /* 0x00000000001e7919 */ /* 0x000e620000002100 */
[----:B------:R-:W-:Y:S01]  /*24c90*/  IMAD.SHL.U32 R21, R223, 0x8, RZ ;  /* 0x00000008df157824 */ /* 0x000fe200078e00ff */
[----:B0-----:R-:W0:Y:S01]  /*24ca0*/  @P1 LDC R11, c[0x0][0xbec] ;  /* 0x0002fb00ff0b1b82 */ /* 0x001e220000000800 */
[----:B------:R-:W-:-:S07]  /*24cb0*/  ULDC.64 UR4, c[0x0][0xaa0] ;  /* 0x0002a80000047ab9 */ /* 0x000fce0000000a00 */
[----:B------:R-:W2:Y:S01]  /*24cc0*/  @P1 LDC R13, c[0x0][0xbf0] ;  /* 0x0002fc00ff0d1b82 */ /* 0x000ea20000000800 */
[----:B-1----:R-:W-:-:S05]  /*24cd0*/  VIADD R30, R30, 0xffffff80 ;  /* 0xffffff801e1e7836 */ /* 0x002fca0000000000 */
[----:B------:R-:W-:-:S04]  /*24ce0*/  SHF.R.S32.HI R107, RZ, 0x1f, R30 ;  /* 0x0000001fff6b7819 */ /* 0x000fc8000001141e */
[----:B------:R-:W-:-:S04]  /*24cf0*/  LEA.HI R107, R107, R30, RZ, 0x3 ;  /* 0x0000001e6b6b7211 */ /* 0x000fc800078f18ff */
[----:B------:R-:W-:-:S04]  /*24d00*/  SHF.R.S32.HI R107, RZ, 0x3, R107 ;  /* 0x00000003ff6b7819 */ /* 0x000fc8000001146b */
[----:B------:R-:W-:-:S05]  /*24d10*/  LEA R3, R107, R21, 0x6 ;  /* 0x000000156b037211 */ /* 0x000fca00078e30ff */
[----:B------:R-:W-:-:S03]  /*24d20*/  IMAD.WIDE R62, R3, 0x2, R62 ;  /* 0x00000002033e7825 */ /* 0x000fc600078e023e */
[C---:B------:R-:W-:Y:S02]  /*24d30*/  IADD3 R33, P0, R62.reuse, 0x2000, RZ ;  /* 0x000020003e217810 */ /* 0x040fe40007f1e0ff */
[----:B------:R-:W-:Y:S02]  /*24d40*/  IADD3 R29, P5, R62, 0x1000, RZ ;  /* 0x000010003e1d7810 */ /* 0x000fe40007fbe0ff */
[----:B------:R-:W-:Y:S02]  /*24d50*/  LOP3.LUT R32, R33, 0x380, RZ, 0xc0, !PT ;  /* 0x0000038021207812 */ /* 0x000fe400078ec0ff */
[----:B------:R-:W-:Y:S02]  /*24d60*/  LOP3.LUT R28, R29, 0x380, RZ, 0xc0, !PT ;  /* 0x000003801d1c7812 */ /* 0x000fe400078ec0ff */
[----:B------:R-:W-:Y:S02]  /*24d70*/  SHF.R.U64 R32, R32, 0x3, RZ ;  /* 0x0000000320207819 */ /* 0x000fe400000012ff */
[----:B------:R-:W-:-:S02]  /*24d80*/  LOP3.LUT R9, R62, 0x380, RZ, 0xc0, !PT ;  /* 0x000003803e097812 */ /* 0x000fc400078ec0ff */
[----:B------:R-:W-:Y:S01]  /*24d90*/  LOP3.LUT R32, R32, R33, RZ, 0x3c, !PT ;  /* 0x0000002120207212 */ /* 0x000fe200078e3cff */
[----:B------:R-:W-:Y:S01]  /*24da0*/  IMAD.X R33, RZ, RZ, R63, P0 ;  /* 0x000000ffff217224 */ /* 0x000fe200000e063f */
[----:B------:R-:W-:Y:S02]  /*24db0*/  IADD3 R3, P0, R62, 0x7000, RZ ;  /* 0x000070003e037810 */ /* 0x000fe40007f1e0ff */
[----:B------:R-:W-:Y:S02]  /*24dc0*/  SHF.R.U64 R28, R28, 0x3, RZ ;  /* 0x000000031c1c7819 */ /* 0x000fe400000012ff */
[----:B------:R-:W-:Y:S01]  /*24dd0*/  LOP3.LUT R0, R3, 0x380, RZ, 0xc0, !PT ;  /* 0x0000038003007812 */ /* 0x000fe200078ec0ff */
[----:B------:R-:W5:Y:S01]  /*24de0*/  LD.E.128 R32, desc[UR50][R32.64] ;  /* 0x0000003220207980 */ /* 0x000f62000c101d00 */
[----:B------:R-:W-:Y:S02]  /*24df0*/  SHF.R.U64 R9, R9, 0x3, RZ ;  /* 0x0000000309097819 */ /* 0x000fe400000012ff */
[----:B------:R-:W-:-:S02]  /*24e00*/  SHF.R.U64 R0, R0, 0x3, RZ ;  /* 0x0000000300007819 */ /* 0x000fc400000012ff */
[----:B------:R-:W-:Y:S01]  /*24e10*/  LOP3.LUT R28, R28, R29, RZ, 0x3c, !PT ;  /* 0x0000001d1c1c7212 */ /* 0x000fe200078e3cff */
[----:B------:R-:W-:Y:S01]  /*24e20*/  IMAD.X R29, RZ, RZ, R63, P5 ;  /* 0x000000ffff1d7224 */ /* 0x000fe200028e063f */
[----:B------:R-:W-:Y:S01]  /*24e30*/  LOP3.LUT R52, R0, R3, RZ, 0x3c, !PT ;  /* 0x0000000300347212 */ /* 0x000fe200078e3cff */
[----:B------:R-:W-:Y:S01]  /*24e40*/  IMAD R3, R14, UR4, RZ ;  /* 0x000000040e037c24 */ /* 0x000fe2000f8e02ff */
[C---:B------:R-:W-:Y:S02]  /*24e50*/  IADD3 R37, P2, R62.reuse, 0x3000, RZ ;  /* 0x000030003e257810 */ /* 0x040fe40007f5e0ff */
[C---:B------:R-:W-:Y:S01]  /*24e60*/  IADD3 R41, P3, R62.reuse, 0x4000, RZ ;  /* 0x000040003e297810 */ /* 0x040fe20007f7e0ff */
[----:B------:R-:W5:Y:S01]  /*24e70*/  LD.E.128 R28, desc[UR50][R28.64] ;  /* 0x000000321c1c7980 */ /* 0x000f62000c101d00 */
[C---:B------:R-:W-:Y:S02]  /*24e80*/  IADD3 R45, P4, R62.reuse, 0x5000, RZ ;  /* 0x000050003e2d7810 */ /* 0x040fe40007f9e0ff */
[----:B------:R-:W-:-:S02]  /*24e90*/  IADD3 R49, P5, R62, 0x6000, RZ ;  /* 0x000060003e317810 */ /* 0x000fc40007fbe0ff */
[----:B------:R-:W-:Y:S01]  /*24ea0*/  LOP3.LUT R62, R9, R62, RZ, 0x3c, !PT ;  /* 0x0000003e093e7212 */ /* 0x000fe200078e3cff */
[C---:B------:R-:W-:Y:S01]  /*24eb0*/  IMAD R9, R100.reuse, UR5, R3 ;  /* 0x0000000564097c24 */ /* 0x040fe2000f8e0203 */
[----:B------:R-:W-:Y:S01]  /*24ec0*/  LOP3.LUT R36, R37, 0x380, RZ, 0xc0, !PT ;  /* 0x0000038025247812 */ /* 0x000fe200078ec0ff */
[----:B------:R-:W-:Y:S01]  /*24ed0*/  IMAD.WIDE.U32 R2, R100, UR4, RZ ;  /* 0x0000000464027c25 */ /* 0x000fe2000f8e00ff */
[----:B------:R-:W-:Y:S01]  /*24ee0*/  ULDC.64 UR4, c[0x0][0xae8] ;  /* 0x0002ba0000047ab9 */ /* 0x000fe20000000a00 */
[----:B------:R-:W-:Y:S01]  /*24ef0*/  LOP3.LUT R40, R41, 0x380, RZ, 0xc0, !PT ;  /* 0x0000038029287812 */ /* 0x000fe200078ec0ff */
[----:B------:R1:W5:Y:S01]  /*24f00*/  LD.E.128 R24, desc[UR50][R62.64] ;  /* 0x000000323e187980 */ /* 0x000362000c101d00 */
[----:B------:R-:W-:Y:S01]  /*24f10*/  IMAD.IADD R3, R3, 0x1, R9 ;  /* 0x0000000103037824 */ /* 0x000fe200078e0209 */
[----:B------:R-:W-:Y:S01]  /*24f20*/  LOP3.LUT R44, R45, 0x380, RZ, 0xc0, !PT ;  /* 0x000003802d2c7812 */ /* 0x000fe200078ec0ff */
[----:B------:R-:W-:Y:S01]  /*24f30*/  IMAD R9, R223, 0x20, R107 ;  /* 0x00000020df097824 */ /* 0x000fe200078e026b */
[----:B------:R-:W-:Y:S01]  /*24f40*/  LOP3.LUT R48, R49, 0x380, RZ, 0xc0, !PT ;  /* 0x0000038031307812 */ /* 0x000fe200078ec0ff */
[----:B------:R-:W-:Y:S01]  /*24f50*/  IMAD.WIDE.U32 R2, R191, UR4, R2 ;  /* 0x00000004bf027c25 */ /* 0x000fe2000f8e0002 */
[----:B------:R-:W-:-:S02]  /*24f60*/  SHF.R.S32.HI R4, RZ, 0x1f, R105 ;  /* 0x0000001fff047819 */ /* 0x000fc40000011469 */
[----:B------:R-:W-:Y:S01]  /*24f70*/  SHF.R.U64 R36, R36, 0x3, RZ ;  /* 0x0000000324247819 */ /* 0x000fe200000012ff */
[----:B------:R-:W-:Y:S01]  /*24f80*/  IMAD.IADD R8, R214, 0x1, R9 ;  /* 0x00000001d6087824 */ /* 0x000fe200078e0209 */
[----:B------:R-:W-:Y:S01]  /*24f90*/  SHF.R.U64 R40, R40, 0x3, RZ ;  /* 0x0000000328287819 */ /* 0x000fe200000012ff */
[----:B------:R-:W-:Y:S01]  /*24fa0*/  IMAD R3, R191, UR5, R3 ;  /* 0x00000005bf037c24 */ /* 0x000fe2000f8e0203 */
[----:B------:R-:W-:Y:S01]  /*24fb0*/  SHF.R.U64 R44, R44, 0x3, RZ ;  /* 0x000000032c2c7819 */ /* 0x000fe200000012ff */
[----:B0-----:R-:W-:Y:S01]  /*24fc0*/  @P1 IMAD.HI.U32 R0, R8, R11, RZ ;  /* 0x0000000b08001227 */ /* 0x001fe200078e00ff */
[----:B------:R-:W-:Y:S01]  /*24fd0*/  SHF.R.U64 R48, R48, 0x3, RZ ;  /* 0x0000000330307819 */ /* 0x000fe200000012ff */
[----:B------:R-:W-:Y:S01]  /*24fe0*/  ULDC.64 UR4, c[0x0][0xaf0] ;  /* 0x0002bc0000047ab9 */ /* 0x000fe20000000a00 */
[----:B------:R-:W-:Y:S01]  /*24ff0*/  LOP3.LUT R36, R36, R37, RZ, 0x3c, !PT ;  /* 0x0000002524247212 */ /* 0x000fe200078e3cff */
[----:B------:R-:W-:Y:S01]  /*25000*/  IMAD.MOV.U32 R9, RZ, RZ, R8 ;  /* 0x000000ffff097224 */ /* 0x000fe200078e0008 */
[----:B------:R-:W-:Y:S01]  /*25010*/  LOP3.LUT R40, R40, R41, RZ, 0x3c, !PT ;  /* 0x0000002928287212 */ /* 0x000fe200078e3cff */
[----:B------:R-:W-:Y:S01]  /*25020*/  IMAD R4, R4, UR4, RZ ;  /* 0x0000000404047c24 */ /* 0x000fe2000f8e02ff */
[----:B------:R-:W-:Y:S01]  /*25030*/  LOP3.LUT R44, R44, R45, RZ, 0x3c, !PT ;  /* 0x0000002d2c2c7212 */ /* 0x000fe200078e3cff */
[--C-:B------:R-:W-:Y:S01]  /*25040*/  IMAD.X R37, RZ, RZ, R63.reuse, P2 ;  /* 0x000000ffff257224 */ /* 0x100fe200010e063f */
[----:B------:R-:W-:Y:S01]  /*25050*/  LOP3.LUT R48, R48, R49, RZ, 0x3c, !PT ;  /* 0x0000003130307212 */ /* 0x000fe200078e3cff */
[--C-:B------:R-:W-:Y:S01]  /*25060*/  IMAD.X R41, RZ, RZ, R63.reuse, P3 ;  /* 0x000000ffff297224 */ /* 0x100fe200018e063f */
[----:B--2---:R-:W-:Y:S01]  /*25070*/  @P1 SHF.R.U32.HI R9, RZ, R13, R0 ;  /* 0x0000000dff091219 */ /* 0x004fe20000011600 */
[--C-:B------:R-:W-:Y:S01]  /*25080*/  IMAD.X R45, RZ, RZ, R63.reuse, P4 ;  /* 0x000000ffff2d7224 */ /* 0x100fe200020e063f */
[----:B------:R-:W-:Y:S01]  /*25090*/  IADD3.X R53, RZ, R63, RZ, P0, !PT ;  /* 0x0000003fff357210 */ /* 0x000fe200007fe4ff */
[----:B------:R-:W-:-:S02]  /*250a0*/  IMAD.X R49, RZ, RZ, R63, P5 ;  /* 0x000000ffff317224 */ /* 0x000fc400028e063f */
[C---:B------:R-:W-:Y:S02]  /*250b0*/  IMAD R11, R105.reuse, UR5, R4 ;  /* 0x00000005690b7c24 */ /* 0x040fe4000f8e0204 */
[----:B------:R-:W-:Y:S01]  /*250c0*/  IMAD.WIDE.U32 R2, R105, UR4, R2 ;  /* 0x0000000469027c25 */ /* 0x000fe2000f8e0002 */
[--C-:B------:R-:W-:Y:S01]  /*250d0*/  SHF.R.S32.HI R0, RZ, 0x1f, R9.reuse ;  /* 0x0000001fff007819 */ /* 0x100fe20000011409 */
[----:B------:R-:W5:Y:S01]  /*250e0*/  LD.E.128 R36, desc[UR50][R36.64] ;  /* 0x0000003224247980 */ /* 0x000f62000c101d00 */
[----:B------:R-:W-:Y:S01]  /*250f0*/  ULDC.64 UR4, c[0x0][0xae0] ;  /* 0x0002b80000047ab9 */ /* 0x000fe20000000a00 */
[----:B------:R-:W-:Y:S02]  /*25100*/  IMAD.MOV R13, RZ, RZ, -R9 ;  /* 0x000000ffff0d7224 */ /* 0x000fe400078e0a09 */
[----:B------:R-:W5:Y:S01]  /*25110*/  LD.E.128 R40, desc[UR50][R40.64] ;  /* 0x0000003228287980 */ /* 0x000f62000c101d00 */
[----:B------:R-:W-:-:S03]  /*25120*/  IMAD.IADD R3, R3, 0x1, R11 ;  /* 0x0000000103037824 */ /* 0x000fc600078e020b */
[----:B------:R-:W5:Y:S01]  /*25130*/  LD.E.128 R44, desc[UR50][R44.64] ;  /* 0x000000322c2c7980 */ /* 0x000f62000c101d00 */
[----:B------:R-:W-:-:S03]  /*25140*/  IMAD R11, R104, R13, R8 ;  /* 0x0000000d680b7224 */ /* 0x000fc600078e0208 */
[----:B------:R-:W5:Y:S04]  /*25150*/  LD.E.128 R48, desc[UR50][R48.64] ;  /* 0x0000003230307980 */ /* 0x000f68000c101d00 */
[----:B------:R-:W5:Y:S01]  /*25160*/  LD.E.128 R52, desc[UR50][R52.64] ;  /* 0x0000003234347980 */ /* 0x000f62000c101d00 */
[----:B------:R-:W-:Y:S01]  /*25170*/  IMAD R8, R0, UR4, RZ ;  /* 0x0000000400087c24 */ /* 0x000fe2000f8e02ff */
[----:B------:R-:W-:Y:S01]  /*25180*/  @!PT LDS RZ, [RZ] ;  /* 0x00000000fffff984 */ /* 0x000fe20000000800 */
[----:B------:R-:W-:Y:S01]  /*25190*/  @!PT LDS RZ, [RZ] ;  /* 0x00000000fffff984 */ /* 0x000fe20000000800 */
[----:B------:R-:W-:Y:S01]  /*251a0*/  @!PT LDS RZ, [RZ] ;  /* 0x00000000fffff984 */ /* 0x000fe20000000800 */
[----:B------:R-:W-:Y:S01]  /*251b0*/  @!PT LDS RZ, [RZ] ;  /* 0x00000000fffff984 */ /* 0x000fe20000000800 */
[----:B------:R0:W-:Y:S06]  /*251c0*/  MEMBAR.ALL.CTA ;  /* 0x0000000000007992 */ /* 0x0001ec0000008000 */
[----:B0-----:R-:W0:Y:S01]  /*251d0*/  FENCE.VIEW.ASYNC.S ;  /* 0x00000000000073c6 */ /* 0x001e220000000000 */
[----:B------:R-:W-:Y:S01]  /*251e0*/  SHF.R.S32.HI R4, RZ, 0x1f, R11 ;  /* 0x0000001fff047819 */ /* 0x000fe2000001140b */
[----:B------:R-:W-:-:S02]  /*251f0*/  IMAD R13, R9, UR5, R8 ;  /* 0x00000005090d7c24 */ /* 0x000fc4000f8e0208 */
[----:B------:R-:W-:Y:S01]  /*25200*/  IMAD.WIDE.U32 R2, R9, UR4, R2 ;  /* 0x0000000409027c25 */ /* 0x000fe2000f8e0002 */
[----:B------:R-:W-:-:S03]  /*25210*/  ULDC.64 UR4, c[0x0][0xad8] ;  /* 0x0002b60000047ab9 */ /* 0x000fc60000000a00 */
[----:B------:R-:W-:Y:S02]  /*25220*/  IMAD R4, R4, UR4, RZ ;  /* 0x0000000404047c24 */ /* 0x000fe4000f8e02ff */
[----:B------:R-:W-:Y:S01]  /*25230*/  IMAD.IADD R3, R3, 0x1, R13 ;  /* 0x0000000103037824 */ /* 0x000fe200078e020d */
[----:B------:R-:W-:Y:S01]  /*25240*/  IADD3 R0, R18, 0x29820, RZ ;  /* 0x0002982012007810 */ /* 0x000fe20007ffe0ff */
[C---:B------:R-:W-:Y:S02]  /*25250*/  IMAD R13, R11.reuse, UR5, R4 ;  /* 0x000000050b0d7c24 */ /* 0x040fe4000f8e0204 */
[----:B------:R-:W-:Y:S01]  /*25260*/  IMAD.WIDE.U32 R8, R11, UR4, R2 ;  /* 0x000000040b087c25 */ /* 0x000fe2000f8e0002 */
[----:B------:R-:W-:Y:S01]  /*25270*/  ULDC.64 UR4, c[0x0][0xa80] ;  /* 0x0002a00000047ab9 */ /* 0x000fe20000000a00 */
[----:B------:R-:W-:Y:S02]  /*25280*/  PRMT R0, RZ, 0x654, R0 ;  /* 0x00000654ff007816 */ /* 0x000fe40000000000 */
[----:B------:R-:W-:Y:S01]  /*25290*/  IMAD.IADD R3, R9, 0x1, R13 ;  /* 0x0000000109037824 */ /* 0x000fe200078e020d */
[----:B------:R-:W-:Y:S01]  /*252a0*/  LEA R2, P0, R8, UR4, 0x1 ;  /* 0x0000000408027c11 */ /* 0x000fe2000f8008ff */
[----:B------:R-:W-:Y:S01]  /*252b0*/  VIADD R57, R21, 0x40 ;  /* 0x0000004015397836 */ /* 0x000fe20000000000 */
[----:B------:R-:W-:-:S02]  /*252c0*/  UMOV UR4, 0xffffffff ;  /* 0xffffffff00047882 */ /* 0x000fc40000000000 */
[----:B------:R-:W-:Y:S01]  /*252d0*/  LEA.HI.X R3, R8, UR5, R3, 0x1, P0 ;  /* 0x0000000508037c11 */ /* 0x000fe200080f0c03 */
[----:B0-----:R1:W-:Y:S01]  /*252e0*/  SYNCS.ARRIVE.TRANS64.RED.A1T0 RZ, [R0+URZ], RZ ;  /* 0x000000ff00ff79a7 */ /* 0x0013e2000810043f */
[----:B------:R-:W-:Y:S02]  /*252f0*/  SHF.R.S32.HI R10, RZ, 0x1f, R21 ;  /* 0x0000001fff0a7819 */ /* 0x000fe40000011415 */
[----:B------:R-:W-:Y:S01]  /*25300*/  SHF.R.S32.HI R20, RZ, 0x1f, R57 ;  /* 0x0000001fff147819 */ /* 0x000fe20000011439 */
[----:B------:R-:W-:Y:S06]  /*25310*/  BRA.DIV UR4, `(.L_x_2877) ;  /* 0x000000de04107947 */ /* 0x000fec000b800000 */
[----:B-1----:R0:W1:Y:S04]  /*25320*/  SHFL.IDX PT, R0, R3, RZ, 0x181f ;  /* 0x00181fff03007589 */ /* 0x00206800000e0000 */
[----:B------:R0:W2:Y:S02]  /*25330*/  SHFL.IDX PT, R14, R2, RZ, 0x181f ;  /* 0x00181fff020e7589 */ /* 0x0000a400000e0000 */
.L_x_3162:
[----:B------:R-:W-:Y:S01]  /*25340*/  IMAD.IADD R214, R107, 0x1, R214 ;  /* 0x000000016bd67824 */ /* 0x000fe200078e02d6 */
        /* <DEDUP_REMOVED lines=12> */
.L_x_2879:
[----:B------:R-:W-:Y:S05]  /*25410*/  BSYNC B1 ;  /* 0x0000000000017941 */ /* 0x000fea0003800000 */
.L_x_2878:
[----:B------:R-:W-:-:S03]  /*25420*/  UMOV UR4, 0xffffffff ;  /* 0xffffffff00047882 */ /* 0x000fc60000000000 */
[----:B------:R-:W-:Y:S05]  /*25430*/  BRA.DIV UR4, `(.L_x_2880) ;  /* 0x000000da04fc7947 */ /* 0x000fea000b800000 */
[----:B-1----:R1:W4:Y:S04]  /*25440*/  SHFL.IDX PT, R0, R3, 0x1, 0x181f ;  /* 0x00381f0003007f89 */ /* 0x00232800000e0000 */
[----:B--23--:R1:W2:Y:S02]  /*25450*/  SHFL.IDX PT, R14, R2, 0x1, 0x181f ;  /* 0x00381f00020e7f89 */ /* 0x00c2a400000e0000 */
.L_x_3166:
        /* <DEDUP_REMOVED lines=11> */
[----:B-----5:R3:W-:Y:S04]  /*25510*/  @!P2 ST.E.128 desc[UR50][R8.64], R28 ;  /* 0x0000001c0800a985 */ /* 0x0207e8000c101d32 */
[----:B------:R3:W-:Y:S02]  /*25520*/  @!P3 ST.E.128 desc[UR50][R14.64], R44 ;  /* 0x0000002c0e00b985 */ /* 0x0007e4000c101d32 */
.L_x_2882:
[----:B------:R-:W-:Y:S05]  /*25530*/  BSYNC B1 ;  /* 0x0000000000017941 */ /* 0x000fea0003800000 */
.L_x_2881:
[----:B------:R-:W-:-:S03]  /*25540*/  UMOV UR4, 0xffffffff ;  /* 0xffffffff00047882 */ /* 0x000fc60000000000 */
[----:B------:R-:W-:Y:S05]  /*25550*/  BRA.DIV UR4, `(.L_x_2883) ;  /* 0x000000da04fc7947 */ /* 0x000fea000b800000 */
[----:B----4-:R4:W0:Y:S04]  /*25560*/  SHFL.IDX PT, R0, R3, 0x2, 0x181f ;  /* 0x00581f0003007f89 */ /* 0x01082800000e0000 */
[----:B--23--:R4:W2:Y:S02]  /*25570*/  SHFL.IDX PT, R14, R2, 0x2, 0x181f ;  /* 0x00581f00020e7f89 */ /* 0x00c8a400000e0000 */
.L_x_3170:
        /* <DEDUP_REMOVED lines=11> */
[----:B-----5:R3:W-:Y:S04]  /*25630*/  @!P2 ST.E.128 desc[UR50][R8.64], R32 ;  /* 0x000000200800a985 */ /* 0x0207e8000c101d32 */
[----:B------:R3:W-:Y:S02]  /*25640*/  @!P3 ST.E.128 desc[UR50][R14.64], R48 ;  /* 0x000000300e00b985 */ /* 0x0007e4000c101d32 */
.L_x_2885:
[----:B------:R-:W-:Y:S05]  /*25650*/  BSYNC B1 ;  /* 0x0000000000017941 */ /* 0x000fea0003800000 */
.L_x_2884:
[----:B------:R-:W-:-:S03]  /*25660*/  UMOV UR4, 0xffffffff ;  /* 0xffffffff00047882 */ /* 0x000fc60000000000 */
[----:B------:R-:W-:Y:S05]  /*25670*/  BRA.DIV UR4, `(.L_x_2886) ;  /* 0x000000da04fc7947 */ /* 0x000fea000b800000 */
[----:B0-----:R0:W0:Y:S04]  /*25680*/  SHFL.IDX PT, R0, R3, 0x3, 0x181f ;  /* 0x00781f0003007f89 */ /* 0x00102800000e0000 */
[----:B--23--:R2:W3:Y:S02]  /*25690*/  SHFL.IDX PT, R14, R2, 0x3, 0x181f ;  /* 0x00781f00020e7f89 */ /* 0x00c4e400000e0000 */
.L_x_3174:
[----:B-12-4-:R-:W-:-:S04]  /*256a0*/  IADD3 R2, R214, 0x60, RZ ;  /* 0x00000060d6027810 */ /* 0x016fc80007ffe0ff */
[----:B------:R-:W-:-:S13]  /*256b0*/  ISETP.GE.AND P0, PT, R2, R103, PT ;  /* 0x000000670200720c */ /* 0x000fda0003f06270 */
[----:B------:R-:W-:Y:S05]  /*256c0*/  @P0 BRA `(.L_x_2887) ;  /* 0x0000001c00ec0947 */ /* 0x000fea0003800000 */
[----:B------:R-:W-:Y:S02]  /*256d0*/  ULDC UR4, c[0x0][0xac8] ;  /* 0x0002b20000047ab9 */ /* 0x000fe40000000800 */
[----:B------:R-:W-:-:S13]  /*256e0*/  ISETP.GE.AND P1, PT, R21, UR4, PT ;  /* 0x0000000415007c0c */ /* 0x000fda000bf26270 */
[----:B---3--:R-:W-:-:S04]  /*256f0*/  @!P1 LEA R2, P0, R21, R14, 0x1 ;  /* 0x0000000e15029211 */ /* 0x008fc800078008ff */
[----:B0-----:R-:W-:Y:S02]  /*25700*/  @!P1 LEA.HI.X R3, R21, R0, R10, 0x1, P0 ;  /* 0x0000000015039211 */ /* 0x001fe400000f0c0a */
[----:B------:R-:W-:-:S03]  /*25710*/  ISETP.GE.AND P0, PT, R57, UR4, PT ;  /* 0x0000000439007c0c */ /* 0x000fc6000bf06270 */
[----:B-----5:R0:W-:Y:S10]  /*25720*/  @!P1 ST.E.128 desc[UR50][R2.64], R36 ;  /* 0x0000002402009985 */ /* 0x0201f4000c101d32 */
[----:B------:R-:W-:Y:S05]  /*25730*/  @P0 BRA `(.L_x_2887) ;  /* 0x0000001c00d00947 */ /* 0x000fea0003800000 */
[----:B------:R-:W-:-:S04]  /*25740*/  LEA R14, P0, R57, R14, 0x1 ;  /* 0x0000000e390e7211 */ /* 0x000fc800078008ff */
[----:B------:R-:W-:-:S05]  /*25750*/  LEA.HI.X R15, R57, R0, R20, 0x1, P0 ;  /* 0x00000000390f7211 */ /* 0x000fca00000f0c14 */
[----:B------:R1:W-:Y:S01]  /*25760*/  ST.E.128 desc[UR50][R14.64], R52 ;  /* 0x000000340e007985 */ /* 0x0003e2000c101d32 */
[----:B------:R-:W-:Y:S05]  /*25770*/  BRA `(.L_x_2887) ;  /* 0x0000001c00c07947 */ /* 0x000fea0003800000 */
.L_x_2876:
        /* <DEDUP_REMOVED lines=40> */
[----:B------:R-:W-:Y:S01]  /*25a00*/  UMOV UR4, 0xffffffff ;  /* 0xffffffff00047882 */ /* 0x000fe20000000000 */
[----:B------:R-:W-:-:S04]  /*25a10*/  IADD3 R37, R9, R37, RZ ;  /* 0x0000002509257210 */ /* 0x000fc80007ffe0ff */
        /* <DEDUP_REMOVED lines=8> */
[C---:B------:R-:W-:Y:S02]  /*25aa0*/  VIADD R30, R216.reuse, 0x28 ;  /* 0x00000028d81e7836 */ /* 0x040fe40000000000 */
[C---:B------:R-:W-:Y:S02]  /*25ab0*/  VIADD R29, R216.reuse, 0x30 ;  /* 0x00000030d81d7836 */ /* 0x040fe40000000000 */
[----:B------:R-:W-:-:S07]  /*25ac0*/  VIADD R24, R216, 0x38 ;  /* 0x00000038d8187836 */ /* 0x000fce0000000000 */
.L_x_3177:
        /* <DEDUP_REMOVED lines=11> */
[C---:B------:R-:W-:Y:S01]  /*25b80*/  VIADD R62, R216.reuse, 0x50 ;  /* 0x00000050d83e7836 */ /* 0x040fe20000000000 */
[----:B------:R-:W-:Y:S01]  /*25b90*/  SHF.R.S32.HI R12, RZ, 0x1f, R33 ;  /* 0x0000001fff0c7819 */ /* 0x000fe20000011421 */
[C---:B------:R-:W-:Y:S01]  /*25ba0*/  VIADD R100, R216.reuse, 0x58 ;  /* 0x00000058d8647836 */ /* 0x040fe20000000000 */
[----:B------:R-:W-:Y:S01]  /*25bb0*/  ISETP.GE.AND P3, PT, R31, UR4, PT ;  /* 0x000000041f007c0c */ /* 0x000fe2000bf66270 */
[----:B------:R-:W-:Y:S01]  /*25bc0*/  VIADD R88, R216, 0x68 ;  /* 0x00000068d8587836 */ /* 0x000fe20000000000 */
[----:B------:R-:W-:Y:S01]  /*25bd0*/  ISETP.GE.AND P1, PT, R30, UR4, PT ;  /* 0x000000041e007c0c */ /* 0x000fe2000bf26270 */
[C---:B------:R-:W-:Y:S01]  /*25be0*/  VIADD R63, R216.reuse, 0x60 ;  /* 0x00000060d83f7836 */ /* 0x040fe20000000000 */
[----:B------:R-:W-:Y:S01]  /*25bf0*/  SHF.R.S32.HI R14, RZ, 0x1f, R31 ;  /* 0x0000001fff0e7819 */ /* 0x000fe2000001141f */
[----:B--2---:R-:W-:Y:S01]  /*25c00*/  @!P0 IMAD.MOV.U32 R8, RZ, RZ, R35 ;  /* 0x000000ffff088224 */ /* 0x004fe200078e0023 */
[----:B------:R-:W-:Y:S01]  /*25c10*/  SHF.R.S32.HI R27, RZ, 0x1f, R28 ;  /* 0x0000001fff1b7819 */ /* 0x000fe2000001141c */
[----:B-1----:R-:W-:Y:S01]  /*25c20*/  @!P0 IMAD.MOV.U32 R9, RZ, RZ, R36 ;  /* 0x000000ffff098224 */ /* 0x002fe200078e0024 */
[----:B------:R-:W-:Y:S01]  /*25c30*/  SHF.R.S32.HI R15, RZ, 0x1f, R30 ;  /* 0x0000001fff0f7819 */ /* 0x000fe2000001141e */
[----:B------:R-:W-:Y:S01]  /*25c40*/  @!P0 IMAD.MOV.U32 R10, RZ, RZ, R102 ;  /* 0x000000ffff0a8224 */ /* 0x000fe200078e0066 */
[----:B------:R-:W-:Y:S01]  /*25c50*/  SHF.R.S32.HI R62, RZ, 0x1f, R62 ;  /* 0x0000001fff3e7819 */ /* 0x000fe2000001143e */
[----:B------:R-:W-:Y:S01]  /*25c60*/  @!P0 IMAD.WIDE R8, R216, 0x4, R8 ;  /* 0x00000004d8088825 */ /* 0x000fe200078e0208 */
[----:B------:R-:W-:-:S02]  /*25c70*/  SHF.R.S32.HI R100, RZ, 0x1f, R100 ;  /* 0x0000001fff647819 */ /* 0x000fc40000011464 */
[----:B------:R-:W-:Y:S01]  /*25c80*/  SHF.R.S32.HI R63, RZ, 0x1f, R63 ;  /* 0x0000001fff3f7819 */ /* 0x000fe2000001143f */
[----:B------:R-:W-:-:S05]  /*25c90*/  @!P0 IMAD.MOV.U32 R11, RZ, RZ, R101 ;  /* 0x000000ffff0b8224 */ /* 0x000fca00078e0065 */
[----:B------:R1:W-:Y:S02]  /*25ca0*/  @!P0 ST.E.64 desc[UR50][R8.64], R10 ;  /* 0x0000000a08008985 */ /* 0x0003e4000c101b32 */
[-C--:B-1----:R-:W-:Y:S02]  /*25cb0*/  @!P2 LEA R8, P0, R229, R35.reuse, 0x2 ;  /* 0x00000023e508a211 */ /* 0x082fe400078010ff */
[----:B------:R-:W-:Y:S02]  /*25cc0*/  @!P4 LEA R10, P5, R33, R35, 0x2 ;  /* 0x00000023210ac211 */ /* 0x000fe400078a10ff */
[-C--:B------:R-:W-:Y:S01]  /*25cd0*/  @!P2 LEA.HI.X R9, R229, R36.reuse, R13, 0x2, P0 ;  /* 0x00000024e509a211 */ /* 0x080fe200000f140d */
[----:B------:R-:W-:Y:S01]  /*25ce0*/  @!P2 IMAD.MOV.U32 R13, RZ, RZ, R98 ;  /* 0x000000ffff0da224 */ /* 0x000fe200078e0062 */
[----:B------:R-:W-:Y:S01]  /*25cf0*/  @!P4 LEA.HI.X R11, R33, R36, R12, 0x2, P5 ;  /* 0x00000024210bc211 */ /* 0x000fe200028f140c */
[----:B------:R-:W-:Y:S01]  /*25d00*/  @!P2 IMAD.MOV.U32 R12, RZ, RZ, R99 ;  /* 0x000000ffff0ca224 */ /* 0x000fe200078e0063 */
[----:B------:R-:W-:-:S04]  /*25d10*/  ISETP.GE.AND P0, PT, R28, UR4, PT ;  /* 0x000000041c007c0c */ /* 0x000fc8000bf06270 */
[----:B------:R1:W-:Y:S02]  /*25d20*/  @!P2 ST.E.64 desc[UR50][R8.64], R12 ;  /* 0x0000000c0800a985 */ /* 0x0003e4000c101b32 */
[----:B-1----:R-:W-:Y:S01]  /*25d30*/  @!P4 MOV R8, R79 ;  /* 0x0000004f0008c202 */ /* 0x002fe20000000f00 */
[----:B------:R-:W-:Y:S02]  /*25d40*/  @!P4 IMAD.MOV.U32 R9, RZ, RZ, R77 ;  /* 0x000000ffff09c224 */ /* 0x000fe400078e004d */
[----:B------:R-:W-:Y:S02]  /*25d50*/  @!P3 IMAD.MOV.U32 R79, RZ, RZ, R78 ;  /* 0x000000ffff4fb224 */ /* 0x000fe400078e004e */
[----:B------:R-:W-:Y:S01]  /*25d60*/  @!P3 IMAD.MOV.U32 R78, RZ, RZ, R80 ;  /* 0x000000ffff4eb224 */ /* 0x000fe200078e0050 */
[----:B------:R1:W-:Y:S01]  /*25d70*/  @!P4 ST.E.64 desc[UR50][R10.64], R8 ;  /* 0x000000080a00c985 */ /* 0x0003e2000c101b32 */
[----:B------:R-:W-:-:S04]  /*25d80*/  @!P1 LEA R12, P4, R30, R35, 0x2 ;  /* 0x000000231e0c9211 */ /* 0x000fc800078810ff */
[-C--:B------:R-:W-:Y:S02]  /*25d90*/  @!P1 LEA.HI.X R13, R30, R36.reuse, R15, 0x2, P4 ;  /* 0x000000241e0d9211 */ /* 0x080fe400020f140f */
[----:B------:R-:W-:Y:S02]  /*25da0*/  ISETP.GE.AND P4, PT, R25, UR4, PT ;  /* 0x0000000419007c0c */ /* 0x000fe4000bf86270 */
[----:B------:R-:W-:Y:S02]  /*25db0*/  SHF.R.S32.HI R15, RZ, 0x1f, R24 ;  /* 0x0000001fff0f7819 */ /* 0x000fe40000011418 */
[CC--:B-1----:R-:W-:Y:S02]  /*25dc0*/  @!P3 LEA R10, P2, R31.reuse, R35.reuse, 0x2 ;  /* 0x000000231f0ab211 */ /* 0x0c2fe400078410ff */
[----:B------:R-:W-:Y:S02]  /*25dd0*/  @!P0 LEA R8, P5, R28, R35, 0x2 ;  /* 0x000000231c088211 */ /* 0x000fe400078a10ff */
[----:B------:R-:W-:-:S02]  /*25de0*/  @!P3 LEA.HI.X R11, R31, R36, R14, 0x2, P2 ;  /* 0x000000241f0bb211 */ /* 0x000fc400010f140e */
[----:B------:R-:W-:Y:S02]  /*25df0*/  ISETP.GE.AND P2, PT, R29, UR4, PT ;  /* 0x000000041d007c0c */ /* 0x000fe4000bf46270 */
[----:B------:R-:W-:Y:S01]  /*25e00*/  @!P0 LEA.HI.X R9, R28, R36, R27, 0x2, P5 ;  /* 0x000000241c098211 */ /* 0x000fe200028f141b */
[----:B------:R1:W-:Y:S01]  /*25e10*/  @!P3 ST.E.64 desc[UR50][R10.64], R78 ;  /* 0x0000004e0a00b985 */ /* 0x0003e2000c101b32 */
[----:B------:R-:W-:Y:S01]  /*25e20*/  ISETP.GE.AND P3, PT, R24, UR4, PT ;  /* 0x0000000418007c0c */ /* 0x000fe2000bf66270 */
[----:B-1----:R-:W-:Y:S02]  /*25e30*/  @!P0 IMAD.MOV.U32 R10, RZ, RZ, R2 ;  /* 0x000000ffff0a8224 */ /* 0x002fe400078e0002 */
[----:B------:R-:W-:Y:S02]  /*25e40*/  @!P0 IMAD.MOV.U32 R11, RZ, RZ, R81 ;  /* 0x000000ffff0b8224 */ /* 0x000fe400078e0051 */
[----:B------:R-:W-:Y:S01]  /*25e50*/  @!P1 IMAD.MOV.U32 R2, RZ, RZ, R3 ;  /* 0x000000ffff029224 */ /* 0x000fe200078e0003 */
[----:B------:R-:W-:-:S02]  /*25e60*/  @!P1 MOV R3, R0 ;  /* 0x0000000000039202 */ /* 0x000fc40000000f00 */
[----:B------:R1:W-:Y:S01]  /*25e70*/  @!P0 ST.E.64 desc[UR50][R8.64], R10 ;  /* 0x0000000a08008985 */ /* 0x0003e2000c101b32 */
[----:B------:R-:W-:-:S03]  /*25e80*/  SHF.R.S32.HI R0, RZ, 0x1f, R29 ;  /* 0x0000001fff007819 */ /* 0x000fc6000001141d */
[----:B------:R2:W-:Y:S01]  /*25e90*/  @!P1 ST.E.64 desc[UR50][R12.64], R2 ;  /* 0x000000020c009985 */ /* 0x0005e2000c101b32 */
[----:B------:R-:W-:Y:S01]  /*25ea0*/  ISETP.GE.AND P1, PT, R228, UR4, PT ;  /* 0x00000004e4007c0c */ /* 0x000fe2000bf26270 */
[----:B-1----:R-:W-:Y:S01]  /*25eb0*/  @!P2 IMAD.MOV.U32 R10, RZ, RZ, R21 ;  /* 0x000000ffff0aa224 */ /* 0x002fe200078e0015 */
[CC--:B------:R-:W-:Y:S01]  /*25ec0*/  @!P3 LEA R8, P5, R24.reuse, R35.reuse, 0x2 ;  /* 0x000000231808b211 */ /* 0x0c0fe200078a10ff */
[----:B------:R-:W-:Y:S01]  /*25ed0*/  @!P2 IMAD.MOV.U32 R11, RZ, RZ, R4 ;  /* 0x000000ffff0ba224 */ /* 0x000fe200078e0004 */
[C---:B--2---:R-:W-:Y:S01]  /*25ee0*/  @!P2 LEA R2, P0, R29.reuse, R35, 0x2 ;  /* 0x000000231d02a211 */ /* 0x044fe200078010ff */
[----:B------:R-:W-:Y:S01]  /*25ef0*/  @!P3 IMAD.MOV.U32 R21, RZ, RZ, R20 ;  /* 0x000000ffff15b224 */ /* 0x000fe200078e0014 */
[-C--:B------:R-:W-:Y:S01]  /*25f00*/  @!P3 LEA.HI.X R9, R24, R36.reuse, R15, 0x2, P5 ;  /* 0x000000241809b211 */ /* 0x080fe200028f140f */
[----:B------:R-:W-:Y:S01]  /*25f10*/  @!P3 IMAD.MOV.U32 R20, RZ, RZ, R40 ;  /* 0x000000ffff14b224 */ /* 0x000fe200078e0028 */
[----:B------:R-:W-:Y:S02]  /*25f20*/  @!P2 LEA.HI.X R3, R29, R36, R0, 0x2, P0 ;  /* 0x000000241d03a211 */ /* 0x000fe400000f1400 */
[----:B------:R-:W-:-:S02]  /*25f30*/  ISETP.GE.AND P0, PT, R38, UR4, PT ;  /* 0x0000000426007c0c */ /* 0x000fc4000bf06270 */
[----:B------:R-:W-:Y:S01]  /*25f40*/  SHF.R.S32.HI R0, RZ, 0x1f, R25 ;  /* 0x0000001fff007819 */ /* 0x000fe20000011419 */
[----:B------:R1:W-:Y:S01]  /*25f50*/  @!P2 ST.E.64 desc[UR50][R2.64], R10 ;  /* 0x0000000a0200a985 */ /* 0x0003e2000c101b32 */
[CC--:B------:R-:W-:Y:S02]  /*25f60*/  @!P4 LEA R12, P2, R25.reuse, R35.reuse, 0x2 ;  /* 0x00000023190cc211 */ /* 0x0c0fe400078410ff */
[----:B------:R-:W-:Y:S01]  /*25f70*/  SHF.R.S32.HI R15, RZ, 0x1f, R228 ;  /* 0x0000001fff0f7819 */ /* 0x000fe200000114e4 */
[----:B------:R2:W-:Y:S01]  /*25f80*/  @!P3 ST.E.64 desc[UR50][R8.64], R20 ;  /* 0x000000140800b985 */ /* 0x0005e2000c101b32 */
[----:B------:R-:W-:Y:S02]  /*25f90*/  @!P4 LEA.HI.X R13, R25, R36, R0, 0x2, P2 ;  /* 0x00000024190dc211 */ /* 0x000fe400010f1400 */
[----:B------:R-:W-:Y:S02]  /*25fa0*/  @!P1 LEA R14, P3, R228, R35, 0x2 ;  /* 0x00000023e40e9211 */ /* 0x000fe400078610ff */
[----:B------:R-:W-:-:S02]  /*25fb0*/  ISETP.GE.AND P2, PT, R89, UR4, PT ;  /* 0x0000000459007c0c */ /* 0x000fc4000bf46270 */
[-C--:B------:R-:W-:Y:S02]  /*25fc0*/  @!P1 LEA.HI.X R15, R228, R36.reuse, R15, 0x2, P3 ;  /* 0x00000024e40f9211 */ /* 0x080fe400018f140f */
[----:B------:R-:W-:Y:S01]  /*25fd0*/  @!P4 MOV R40, R43 ;  /* 0x0000002b0028c202 */ /* 0x000fe20000000f00 */
[----:B------:R-:W-:Y:S01]  /*25fe0*/  @!P1 IMAD.MOV.U32 R43, RZ, RZ, R42 ;  /* 0x000000ffff2b9224 */ /* 0x000fe200078e002a */
[----:B------:R-:W-:Y:S01]  /*25ff0*/  ISETP.GE.AND P3, PT, R39, UR4, PT ;  /* 0x0000000427007c0c */ /* 0x000fe2000bf66270 */
[----:B------:R-:W-:Y:S01]  /*26000*/  @!P1 IMAD.MOV.U32 R42, RZ, RZ, R44 ;  /* 0x000000ffff2a9224 */ /* 0x000fe200078e002c */
[-C--:B------:R-:W-:Y:S01]  /*26010*/  @!P0 LEA R26, P5, R38, R35.reuse, 0x2 ;  /* 0x00000023261a8211 */ /* 0x080fe200078a10ff */
[----:B------:R-:W-:Y:S01]  /*26020*/  @!P0 IMAD.MOV.U32 R44, RZ, RZ, R47 ;  /* 0x000000ffff2c8224 */ /* 0x000fe200078e002f */
[----:B------:R3:W-:Y:S01]  /*26030*/  @!P4 ST.E.64 desc[UR50][R12.64], R40 ;  /* 0x000000280c00c985 */ /* 0x0007e2000c101b32 */
[----:B------:R-:W-:Y:S02]  /*26040*/  ISETP.GE.AND P4, PT, R88, UR4, PT ;  /* 0x0000000458007c0c */ /* 0x000fe4000bf86270 */
[-C--:B------:R-:W-:Y:S01]  /*26050*/  @!P0 LEA.HI.X R27, R38, R36.reuse, R62, 0x2, P5 ;  /* 0x00000024261b8211 */ /* 0x080fe200028f143e */
[C---:B------:R-:W-:Y:S01]  /*26060*/  VIADD R38, R216.reuse, 0x78 ;  /* 0x00000078d8267836 */ /* 0x040fe20000000000 */
[----:B------:R-:W-:Y:S01]  /*26070*/  IADD3 R62, R216, 0x70, RZ ;  /* 0x00000070d83e7810 */ /* 0x000fe20007ffe0ff */
[----:B------:R4:W-:Y:S01]  /*26080*/  @!P1 ST.E.64 desc[UR50][R14.64], R42 ;  /* 0x0000002a0e009985 */ /* 0x0009e2000c101b32 */
[CC--:B-1----:R-:W-:Y:S01]  /*26090*/  @!P2 LEA R2, P1, R89.reuse, R35.reuse, 0x2 ;  /* 0x000000235902a211 */ /* 0x0c2fe200078210ff */
[----:B------:R-:W-:Y:S01]  /*260a0*/  @!P2 IMAD.MOV.U32 R47, RZ, RZ, R46 ;  /* 0x000000ffff2fa224 */ /* 0x000fe200078e002e */
[----:B------:R-:W-:Y:S01]  /*260b0*/  ISETP.GE.AND P5, PT, R62, UR4, PT ;  /* 0x000000043e007c0c */ /* 0x000fe2000bfa6270 */
[----:B------:R1:W-:Y:S01]  /*260c0*/  @!P0 ST.E.64 desc[UR50][R26.64], R44 ;  /* 0x0000002c1a008985 */ /* 0x0003e2000c101b32 */
[----:B------:R-:W-:Y:S01]  /*260d0*/  ISETP.GE.AND P0, PT, R38, UR4, PT ;  /* 0x0000000426007c0c */ /* 0x000fe2000bf06270 */
[----:B------:R-:W-:Y:S01]  /*260e0*/  @!P2 IMAD.MOV.U32 R46, RZ, RZ, R48 ;  /* 0x000000ffff2ea224 */ /* 0x000fe200078e0030 */
[----:B------:R-:W-:Y:S01]  /*260f0*/  @!P2 LEA.HI.X R3, R89, R36, R100, 0x2, P1 ;  /* 0x000000245903a211 */ /* 0x000fe200008f1464 */
[----:B------:R-:W-:Y:S01]  /*26100*/  VIADD R89, R216, 0x68 ;  /* 0x00000068d8597836 */ /* 0x000fe20000000000 */
[----:B--2---:R-:W-:Y:S01]  /*26110*/  @!P3 LEA R8, P1, R39, R35, 0x2 ;  /* 0x000000232708b211 */ /* 0x004fe200078210ff */
[----:B------:R-:W-:-:S02]  /*26120*/  @!P3 IMAD.MOV.U32 R48, RZ, RZ, R51 ;  /* 0x000000ffff30b224 */ /* 0x000fc400078e0033 */
[----:B------:R1:W-:Y:S01]  /*26130*/  @!P2 ST.E.64 desc[UR50][R2.64], R46 ;  /* 0x0000002e0200a985 */ /* 0x0003e2000c101b32 */
[----:B------:R-:W-:Y:S01]  /*26140*/  @!P3 LEA.HI.X R9, R39, R36, R63, 0x2, P1 ;  /* 0x000000242709b211 */ /* 0x000fe200008f143f */
[C---:B------:R-:W-:Y:S01]  /*26150*/  VIADD R63, R216.reuse, 0x70 ;  /* 0x00000070d83f7836 */ /* 0x040fe20000000000 */
[----:B------:R-:W-:Y:S01]  /*26160*/  IADD3 R39, R216, 0x78, RZ ;  /* 0x00000078d8277810 */ /* 0x000fe20007ffe0ff */
[----:B------:R-:W-:Y:S01]  /*26170*/  @!P4 IMAD.MOV.U32 R51, RZ, RZ, R50 ;  /* 0x000000ffff33c224 */ /* 0x000fe200078e0032 */
[-C--:B------:R-:W-:Y:S01]  /*26180*/  @!P4 LEA R10, P1, R88, R35.reuse, 0x2 ;  /* 0x00000023580ac211 */ /* 0x080fe200078210ff */
[----:B------:R1:W-:Y:S01]  /*26190*/  @!P3 ST.E.64 desc[UR50][R8.64], R48 ;  /* 0x000000300800b985 */ /* 0x0003e2000c101b32 */
[----:B------:R-:W-:Y:S01]  /*261a0*/  SHF.R.S32.HI R89, RZ, 0x1f, R89 ;  /* 0x0000001fff597819 */ /* 0x000fe20000011459 */
[----:B------:R-:W-:Y:S01]  /*261b0*/  @!P4 IMAD.MOV.U32 R50, RZ, RZ, R82 ;  /* 0x000000ffff32c224 */ /* 0x000fe200078e0052 */
[-C--:B---3--:R-:W-:Y:S01]  /*261c0*/  @!P5 LEA R12, P2, R62, R35.reuse, 0x2 ;  /* 0x000000233e0cd211 */ /* 0x088fe200078410ff */
[----:B------:R-:W-:Y:S01]  /*261d0*/  @!P5 IMAD.MOV.U32 R82, RZ, RZ, R85 ;  /* 0x000000ffff52d224 */ /* 0x000fe200078e0055 */
[----:B------:R-:W-:Y:S01]  /*261e0*/  SHF.R.S32.HI R63, RZ, 0x1f, R63 ;  /* 0x0000001fff3f7819 */ /* 0x000fe2000001143f */
[----:B------:R-:W-:Y:S01]  /*261f0*/  @!P0 IMAD.MOV.U32 R85, RZ, RZ, R84 ;  /* 0x000000ffff558224 */ /* 0x000fe200078e0054 */
[----:B----4-:R-:W-:-:S02]  /*26200*/  @!P0 LEA R14, P3, R38, R35, 0x2 ;  /* 0x00000023260e8211 */ /* 0x010fc400078610ff */
[----:B------:R-:W-:Y:S02]  /*26210*/  SHF.R.S32.HI R39, RZ, 0x1f, R39 ;  /* 0x0000001fff277819 */ /* 0x000fe40000011427 */
[-C--:B------:R-:W-:Y:S02]  /*26220*/  @!P4 LEA.HI.X R11, R88, R36.reuse, R89, 0x2, P1 ;  /* 0x00000024580bc211 */ /* 0x080fe400008f1459 */
[-C--:B------:R-:W-:Y:S02]  /*26230*/  @!P5 LEA.HI.X R13, R62, R36.reuse, R63, 0x2, P2 ;  /* 0x000000243e0dd211 */ /* 0x080fe400010f143f */
[----:B------:R-:W-:Y:S01]  /*26240*/  @!P0 LEA.HI.X R15, R38, R36, R39, 0x2, P3 ;  /* 0x00000024260f8211 */ /* 0x000fe200018f1427 */
[----:B------:R1:W-:Y:S01]  /*26250*/  @!P4 ST.E.64 desc[UR50][R10.64], R50 ;  /* 0x000000320a00c985 */ /* 0x0003e2000c101b32 */
[----:B------:R-:W-:-:S03]  /*26260*/  @!P0 MOV R84, R86 ;  /* 0x0000005600548202 */ /* 0x000fc60000000f00 */
[----:B------:R1:W-:Y:S04]  /*26270*/  @!P5 ST.E.64 desc[UR50][R12.64], R82 ;  /* 0x000000520c00d985 */ /* 0x0003e8000c101b32 */
[----:B------:R1:W-:Y:S02]  /*26280*/  @!P0 ST.E.64 desc[UR50][R14.64], R84 ;  /* 0x000000540e008985 */ /* 0x0003e4000c101b32 */
.L_x_2890:
[----:B------:R-:W-:Y:S05]  /*26290*/  BSYNC B1 ;  /* 0x0000000000017941 */ /* 0x000fea0003800000 */
.L_x_2889:
[----:B------:R-:W-:-:S03]  /*262a0*/  UMOV UR4, 0xffffffff ;  /* 0xffffffff00047882 */ /* 0x000fc60000000000 */
[----:B------:R-:W-:Y:S05]  /*262b0*/  BRA.DIV UR4, `(.L_x_2891) ;  /* 0x000000d204887947 */ /* 0x000fea000b800000 */
[----:B------:R3:W4:Y:S04]  /*262c0*/  SHFL.IDX PT, R0, R37, 0x1, 0x1c1f ;  /* 0x003c1f0025007f89 */ /* 0x00072800000e0000 */
[----:B-1----:R3:W1:Y:S02]  /*262d0*/  SHFL.IDX PT, R14, R32, 0x1, 0x1c1f ;  /* 0x003c1f00200e7f89 */ /* 0x00266400000e0000 */
.L_x_3181:
[----:B------:R-:W-:-:S13]  /*262e0*/  ISETP.GE.AND P0, PT, R34, R103, PT ;  /* 0x000000672200720c */ /* 0x000fda0003f06270 */
[----:B------:R-:W-:Y:S05]  /*262f0*/  @P0 BRA `(.L_x_2887) ;  /* 0x0000001000e00947 */ /* 0x000fea0003800000 */
[----:B------:R-:W-:Y:S01]  /*26300*/  ULDC UR4, c[0x0][0xac8] ;  /* 0x0002b20000047ab9 */ /* 0x000fe20000000800 */
[----:B------:R-:W-:Y:S01]  /*26310*/  SHF.R.S32.HI R2, RZ, 0x1f, R33 ;  /* 0x0000001fff027819 */ /* 0x000fe20000011421 */
[C---:B------:R-:W-:Y:S01]  /*26320*/  VIADD R39, R216.reuse, 0x50 ;  /* 0x00000050d8277836 */ /* 0x040fe20000000000 */
[----:B------:R-:W-:Y:S01]  /*26330*/  ISETP.GE.AND P1, PT, R33, UR4, PT ;  /* 0x0000000421007c0c */ /* 0x000fe2000bf26270 */
[C---:B------:R-:W-:Y:S01]  /*26340*/  VIADD R40, R216.reuse, 0x50 ;  /* 0x00000050d8287836 */ /* 0x040fe20000000000 */
[C---:B------:R-:W-:Y:S01]  /*26350*/  ISETP.GE.AND P0, PT, R216.reuse, UR4, PT ;  /* 0x00000004d8007c0c */ /* 0x040fe2000bf06270 */
[C---:B------:R-:W-:Y:S01]  /*26360*/  VIADD R38, R216.reuse, 0x60 ;  /* 0x00000060d8267836 */ /* 0x040fe20000000000 */
[----:B------:R-:W-:Y:S01]  /*26370*/  ISETP.GE.AND P2, PT, R229, UR4, PT ;  /* 0x00000004e5007c0c */ /* 0x000fe2000bf46270 */
[C---:B------:R-:W-:Y:S01]  /*26380*/  VIADD R36, R216.reuse, 0x68 ;  /* 0x00000068d8247836 */ /* 0x040fe20000000000 */
[----:B------:R-:W-:Y:S01]  /*26390*/  ISETP.GE.AND P5, PT, R31, UR4, PT ;  /* 0x000000041f007c0c */ /* 0x000fe2000bfa6270 */
[----:B0--3--:R-:W-:Y:S01]  /*263a0*/  VIADD R37, R216, 0x58 ;  /* 0x00000058d8257836 */ /* 0x009fe20000000000 */
[----:B------:R-:W-:-:S02]  /*263b0*/  SHF.R.S32.HI R4, RZ, 0x1f, R229 ;  /* 0x0000001fff047819 */ /* 0x000fc400000114e5 */
[----:B------:R-:W-:Y:S02]  /*263c0*/  SHF.R.S32.HI R3, RZ, 0x1f, R31 ;  /* 0x0000001fff037819 */ /* 0x000fe4000001141f */
[----:B------:R-:W-:Y:S02]  /*263d0*/  SHF.R.S32.HI R27, RZ, 0x1f, R30 ;  /* 0x0000001fff1b7819 */ /* 0x000fe4000001141e */
[C---:B-1----:R-:W-:Y:S01]  /*263e0*/  @!P1 LEA R12, P3, R33.reuse, R14, 0x2 ;  /* 0x0000000e210c9211 */ /* 0x042fe200078610ff */
[----:B----4-:R-:W-:Y:S01]  /*263f0*/  @!P0 IMAD.MOV.U32 R15, RZ, RZ, R0 ;  /* 0x000000ffff0f8224 */ /* 0x010fe200078e0000 */
[C---:B--2---:R-:W-:Y:S01]  /*26400*/  IADD3 R35, R216.reuse, 0x58, RZ ;  /* 0x00000058d8237810 */ /* 0x044fe20007ffe0ff */
[----:B------:R-:W-:Y:S01]  /*26410*/  @!P0 IMAD.MOV.U32 R86, RZ, RZ, R52 ;  /* 0x000000ffff568224 */ /* 0x000fe200078e0034 */
[----:B------:R-:W-:Y:S01]  /*26420*/  @!P1 LEA.HI.X R13, R33, R0, R2, 0x2, P3 ;  /* 0x00000000210d9211 */ /* 0x000fe200018f1402 */
[----:B------:R-:W-:Y:S01]  /*26430*/  @!P0 IMAD.WIDE R8, R216, 0x4, R14 ;  /* 0x00000004d8088825 */ /* 0x000fe200078e020e */
[----:B------:R-:W-:-:S02]  /*26440*/  @!P2 LEA R10, P3, R229, R14, 0x2 ;  /* 0x0000000ee50aa211 */ /* 0x000fc400078610ff */
[----:B------:R-:W-:Y:S02]  /*26450*/  @!P5 LEA R2, P4, R31, R14, 0x2 ;  /* 0x0000000e1f02d211 */ /* 0x000fe400078810ff */
[-C--:B------:R-:W-:Y:S01]  /*26460*/  @!P2 LEA.HI.X R11, R229, R0.reuse, R4, 0x2, P3 ;  /* 0x00000000e50ba211 */ /* 0x080fe200018f1404 */
[----:B------:R0:W-:Y:S01]  /*26470*/  @!P0 ST.E.64 desc[UR50][R8.64], R86 ;  /* 0x0000005608008985 */ /* 0x0001e2000c101b32 */
[----:B------:R-:W-:Y:S02]  /*26480*/  ISETP.GE.AND P3, PT, R28, UR4, PT ;  /* 0x000000041c007c0c */ /* 0x000fe4000bf66270 */
[----:B------:R-:W-:Y:S02]  /*26490*/  ISETP.GE.AND P0, PT, R30, UR4, PT ;  /* 0x000000041e007c0c */ /* 0x000fe4000bf06270 */
[----:B------:R-:W-:Y:S02]  /*264a0*/  @!P5 LEA.HI.X R3, R31, R0, R3, 0x2, P4 ;  /* 0x000000001f03d211 */ /* 0x000fe400020f1403 */
[----:B------:R-:W-:-:S02]  /*264b0*/  SHF.R.S32.HI R15, RZ, 0x1f, R28 ;  /* 0x0000001fff0f7819 */ /* 0x000fc4000001141c */
[----:B------:R-:W-:Y:S02]  /*264c0*/  SHF.R.S32.HI R4, RZ, 0x1f, R29 ;  /* 0x0000001fff047819 */ /* 0x000fe4000001141d */
[----:B------:R-:W-:Y:S02]  /*264d0*/  IADD3 R32, R216, 0x70, RZ ;  /* 0x00000070d8207810 */ /* 0x000fe40007ffe0ff */
[----:B------:R-:W-:Y:S01]  /*264e0*/  SHF.R.S32.HI R40, RZ, 0x1f, R40 ;  /* 0x0000001fff287819 */ /* 0x000fe20000011428 */
[----:B0-----:R-:W-:Y:S01]  /*264f0*/  @!P2 IMAD.MOV.U32 R8, RZ, RZ, R53 ;  /* 0x000000ffff08a224 */ /* 0x001fe200078e0035 */
[C---:B------:R-:W-:Y:S01]  /*26500*/  @!P3 LEA R20, P4, R28.reuse, R14, 0x2 ;  /* 0x0000000e1c14b211 */ /* 0x040fe200078810ff */
[----:B------:R-:W-:Y:S01]  /*26510*/  @!P2 IMAD.MOV.U32 R9, RZ, RZ, R90 ;  /* 0x000000ffff09a224 */ /* 0x000fe200078e005a */
[----:B------:R-:W-:Y:S02]  /*26520*/  SHF.R.S32.HI R37, RZ, 0x1f, R37 ;  /* 0x0000001fff257819 */ /* 0x000fe40000011425 */
[----:B------:R-:W-:-:S02]  /*26530*/  @!P3 LEA.HI.X R21, R28, R0, R15, 0x2, P4 ;  /* 0x000000001c15b211 */ /* 0x000fc400020f140f */
[----:B------:R0:W-:Y:S01]  /*26540*/  @!P2 ST.E.64 desc[UR50][R10.64], R8 ;  /* 0x000000080a00a985 */ /* 0x0001e2000c101b32 */
[----:B------:R-:W-:Y:S02]  /*26550*/  ISETP.GE.AND P2, PT, R29, UR4, PT ;  /* 0x000000041d007c0c */ /* 0x000fe4000bf46270 */
[----:B------:R-:W-:Y:S01]  /*26560*/  SHF.R.S32.HI R15, RZ, 0x1f, R228 ;  /* 0x0000001fff0f7819 */ /* 0x000fe200000114e4 */
[----:B0-----:R-:W-:-:S10]  /*26570*/  @!P1 IMAD.MOV.U32 R8, RZ, RZ, R56 ;  /* 0x000000ffff089224 */ /* 0x001fd400078e0038 */
[C---:B------:R-:W-:Y:S01]  /*26580*/  @!P2 LEA R10, P4, R29.reuse, R14, 0x2 ;  /* 0x0000000e1d0aa211 */ /* 0x040fe200078810ff */
[----:B------:R-:W-:Y:S01]  /*26590*/  @!P1 IMAD.MOV.U32 R9, RZ, RZ, R54 ;  /* 0x000000ffff099224 */ /* 0x000fe200078e0036 */
[----:B------:R-:W-:Y:S02]  /*265a0*/  @!P5 MOV R54, R57 ;  /* 0x000000390036d202 */ /* 0x000fe40000000f00 */
[----:B------:R-:W-:Y:S02]  /*265b0*/  @!P2 LEA.HI.X R11, R29, R0, R4, 0x2, P4 ;  /* 0x000000001d0ba211 */ /* 0x000fe400020f1404 */
[----:B------:R0:W-:Y:S01]  /*265c0*/  @!P1 ST.E.64 desc[UR50][R12.64], R8 ;  /* 0x000000080c009985 */ /* 0x0001e2000c101b32 */
[----:B------:R-:W-:Y:S02]  /*265d0*/  ISETP.GE.AND P1, PT, R24, UR4, PT ;  /* 0x0000000418007c0c */ /* 0x000fe4000bf26270 */
[----:B------:R-:W-:Y:S01]  /*265e0*/  SHF.R.S32.HI R4, RZ, 0x1f, R25 ;  /* 0x0000001fff047819 */ /* 0x000fe20000011419 */
[----:B------:R1:W-:Y:S01]  /*265f0*/  @!P5 ST.E.64 desc[UR50][R2.64], R54 ;  /* 0x000000360200d985 */ /* 0x0003e2000c101b32 */
[----:B------:R-:W-:-:S04]  /*26600*/  @!P0 LEA R26, P5, R30, R14, 0x2 ;  /* 0x0000000e1e1a8211 */ /* 0x000fc800078a10ff */
[----:B------:R-:W-:Y:S02]  /*26610*/  @!P0 LEA.HI.X R27, R30, R0, R27, 0x2, P5 ;  /* 0x000000001e1b8211 */ /* 0x000fe400028f141b */
[----:B------:R-:W-:Y:S02]  /*26620*/  ISETP.GE.AND P5, PT, R25, UR4, PT ;  /* 0x0000000419007c0c */ /* 0x000fe4000bfa6270 */
[----:B0-----:R-:W-:Y:S02]  /*26630*/  SHF.R.S32.HI R9, RZ, 0x1f, R24 ;  /* 0x0000001fff097819 */ /* 0x001fe40000011418 */
[C---:B------:R-:W-:Y:S01]  /*26640*/  @!P1 LEA R8, P4, R24.reuse, R14, 0x2 ;  /* 0x0000000e18089211 */ /* 0x040fe200078810ff */
[----:B-1----:R-:W-:Y:S02]  /*26650*/  @!P3 IMAD.MOV.U32 R2, RZ, RZ, R60 ;  /* 0x000000ffff02b224 */ /* 0x002fe400078e003c */
[----:B------:R-:W-:Y:S01]  /*26660*/  @!P3 IMAD.MOV.U32 R3, RZ, RZ, R58 ;  /* 0x000000ffff03b224 */ /* 0x000fe200078e003a */
[----:B------:R-:W-:Y:S01]  /*26670*/  @!P1 LEA.HI.X R9, R24, R0, R9, 0x2, P4 ;  /* 0x0000000018099211 */ /* 0x000fe200020f1409 */
[----:B------:R-:W-:-:S04]  /*26680*/  @!P0 IMAD.MOV.U32 R58, RZ, RZ, R61 ;  /* 0x000000ffff3a8224 */ /* 0x000fc800078e003d */
[C---:B------:R-:W-:Y:S01]  /*26690*/  @!P5 LEA R12, P4, R25.reuse, R14, 0x2 ;  /* 0x0000000e190cd211 */ /* 0x040fe200078810ff */
[----:B------:R0:W-:Y:S01]  /*266a0*/  @!P3 ST.E.64 desc[UR50][R20.64], R2 ;  /* 0x000000021400b985 */ /* 0x0001e2000c101b32 */
[----:B------:R-:W-:Y:S02]  /*266b0*/  ISETP.GE.AND P3, PT, R228, UR4, PT ;  /* 0x00000004e4007c0c */ /* 0x000fe4000bf66270 */
[----:B------:R-:W-:Y:S01]  /*266c0*/  @!P5 LEA.HI.X R13, R25, R0, R4, 0x2, P4 ;  /* 0x00000000190dd211 */ /* 0x000fe200020f1404 */
[----:B------:R-:W-:Y:S01]  /*266d0*/  @!P0 ST.E.64 desc[UR50][R26.64], R58 ;  /* 0x0000003a1a008985 */ /* 0x000fe2000c101b32 */
[----:B------:R-:W-:Y:S02]  /*266e0*/  ISETP.GE.AND P0, PT, R39, UR4, PT ;  /* 0x0000000427007c0c */ /* 0x000fe4000bf06270 */
[----:B------:R-:W-:Y:S01]  /*266f0*/  ISETP.GE.AND P4, PT, R38, UR4, PT ;  /* 0x0000000426007c0c */ /* 0x000fe2000bf86270 */
[----:B0-----:R-:W-:Y:S02]  /*26700*/  @!P2 IMAD.MOV.U32 R2, RZ, RZ, R70 ;  /* 0x000000ffff02a224 */ /* 0x001fe400078e0046 */
[----:B------:R-:W-:-:S02]  /*26710*/  @!P2 IMAD.MOV.U32 R3, RZ, RZ, R68 ;  /* 0x000000ffff03a224 */ /* 0x000fc400078e0044 */
[----:B------:R-:W-:-:S06]  /*26720*/  @!P1 IMAD.MOV.U32 R68, RZ, RZ, R71 ;  /* 0x000000ffff449224 */ /* 0x000fcc00078e0047 */
[----:B------:R-:W-:Y:S01]  /*26730*/  @!P0 IMAD.MOV.U32 R77, RZ, RZ, R76 ;  /* 0x000000ffff4d8224 */ /* 0x000fe200078e004c */
[----:B------:R0:W-:Y:S01]  /*26740*/  @!P2 ST.E.64 desc[UR50][R10.64], R2 ;  /* 0x000000020a00a985 */ /* 0x0001e2000c101b32 */
[C---:B------:R-:W-:Y:S01]  /*26750*/  @!P3 LEA R20, P2, R228.reuse, R14, 0x2 ;  /* 0x0000000ee414b211 */ /* 0x040fe200078410ff */
[----:B------:R-:W-:Y:S02]  /*26760*/  @!P0 IMAD.MOV.U32 R76, RZ, RZ, R92 ;  /* 0x000000ffff4c8224 */ /* 0x000fe400078e005c */
[----:B------:R1:W-:Y:S01]  /*26770*/  @!P1 ST.E.64 desc[UR50][R8.64], R68 ;  /* 0x0000004408009985 */ /* 0x0003e2000c101b32 */
[----:B------:R-:W-:Y:S02]  /*26780*/  ISETP.GE.AND P1, PT, R35, UR4, PT ;  /* 0x0000000423007c0c */ /* 0x000fe4000bf26270 */
[----:B------:R-:W-:Y:S01]  /*26790*/  @!P3 LEA.HI.X R21, R228, R0, R15, 0x2, P2 ;  /* 0x00000000e415b211 */ /* 0x000fe200010f140f */
[----:B0-----:R-:W-:Y:S01]  /*267a0*/  @!P5 IMAD.MOV.U32 R2, RZ, RZ, R74 ;  /* 0x000000ffff02d224 */ /* 0x001fe200078e004a */
[----:B------:R-:W-:Y:S01]  /*267b0*/  @!P0 LEA R10, P2, R39, R14, 0x2 ;  /* 0x0000000e270a8211 */ /* 0x000fe200078410ff */
[----:B------:R-:W-:-:S02]  /*267c0*/  @!P5 IMAD.MOV.U32 R3, RZ, RZ, R72 ;  /* 0x000000ffff03d224 */ /* 0x000fc400078e0048 */
[----:B------:R-:W-:Y:S01]  /*267d0*/  @!P3 IMAD.MOV.U32 R72, RZ, RZ, R75 ;  /* 0x000000ffff48b224 */ /* 0x000fe200078e004b */
[----:B------:R-:W-:-:S05]  /*267e0*/  @!P0 LEA.HI.X R11, R39, R0, R40, 0x2, P2 ;  /* 0x00000000270b8211 */ /* 0x000fca00010f1428 */
[----:B------:R-:W-:Y:S01]  /*267f0*/  @!P1 IMAD.MOV.U32 R90, RZ, RZ, R93 ;  /* 0x000000ffff5a9224 */ /* 0x000fe200078e005d */
[----:B------:R0:W-:Y:S01]  /*26800*/  @!P5 ST.E.64 desc[UR50][R12.64], R2 ;  /* 0x000000020c00d985 */ /* 0x0001e2000c101b32 */
[----:B------:R-:W-:Y:S02]  /*26810*/  ISETP.GE.AND P5, PT, R36, UR4, PT ;  /* 0x0000000424007c0c */ /* 0x000fe4000bfa6270 */
[C---:B-1----:R-:W-:Y:S01]  /*26820*/  @!P1 LEA R8, P2, R35.reuse, R14, 0x2 ;  /* 0x0000000e23089211 */ /* 0x042fe200078410ff */
[----:B------:R1:W-:Y:S01]  /*26830*/  @!P3 ST.E.64 desc[UR50][R20.64], R72 ;  /* 0x000000481400b985 */ /* 0x0003e2000c101b32 */
[----:B------:R-:W-:Y:S02]  /*26840*/  ISETP.GE.AND P3, PT, R32, UR4, PT ;  /* 0x0000000420007c0c */ /* 0x000fe4000bf66270 */
[----:B------:R-:W-:Y:S01]  /*26850*/  @!P1 LEA.HI.X R9, R35, R0, R37, 0x2, P2 ;  /* 0x0000000023099211 */ /* 0x000fe200010f1425 */
[C---:B------:R-:W-:Y:S01]  /*26860*/  VIADD R37, R216.reuse, 0x68 ;  /* 0x00000068d8257836 */ /* 0x040fe20000000000 */
[C---:B------:R-:W-:Y:S01]  /*26870*/  IADD3 R39, R216.reuse, 0x60, RZ ;  /* 0x00000060d8277810 */ /* 0x040fe20007ffe0ff */
[----:B------:R-:W-:Y:S01]  /*26880*/  VIADD R35, R216, 0x70 ;  /* 0x00000070d8237836 */ /* 0x000fe20000000000 */
[----:B------:R2:W-:Y:S02]  /*26890*/  @!P0 ST.E.64 desc[UR50][R10.64], R76 ;  /* 0x0000004c0a008985 */ /* 0x0005e4000c101b32 */
[----:B------:R-:W-:Y:S01]  /*268a0*/  SHF.R.S32.HI R39, RZ, 0x1f, R39 ;  /* 0x0000001fff277819 */ /* 0x000fe20000011427 */
[----:B0-----:R-:W-:Y:S01]  /*268b0*/  @!P4 IMAD.MOV.U32 R2, RZ, RZ, R96 ;  /* 0x000000ffff02c224 */ /* 0x001fe200078e0060 */
[-C--:B------:R-:W-:Y:S01]  /*268c0*/  @!P4 LEA R12, P0, R38, R14.reuse, 0x2 ;  /* 0x0000000e260cc211 */ /* 0x080fe200078010ff */
[----:B------:R2:W-:Y:S01]  /*268d0*/  @!P1 ST.E.64 desc[UR50][R8.64], R90 ;  /* 0x0000005a08009985 */ /* 0x0005e2000c101b32 */
[----:B------:R-:W-:Y:S01]  /*268e0*/  SHF.R.S32.HI R37, RZ, 0x1f, R37 ;  /* 0x0000001fff257819 */ /* 0x000fe20000011425 */
[----:B------:R-:W-:Y:S01]  /*268f0*/  @!P4 IMAD.MOV.U32 R3, RZ, RZ, R94 ;  /* 0x000000ffff03c224 */ /* 0x000fe200078e005e */
[-C--:B-1----:R-:W-:Y:S01]  /*26900*/  @!P5 LEA R20, P1, R36, R14.reuse, 0x2 ;  /* 0x0000000e2414d211 */ /* 0x082fe200078210ff */
[----:B------:R-:W-:Y:S01]  /*26910*/  @!P5 IMAD.MOV.U32 R94, RZ, RZ, R97 ;  /* 0x000000ffff5ed224 */ /* 0x000fe200078e0061 */
[----:B------:R-:W-:-:S02]  /*26920*/  @!P3 LEA R24, P2, R32, R14, 0x2 ;  /* 0x0000000e2018b211 */ /* 0x000fc400078410ff */
[----:B------:R-:W-:Y:S02]  /*26930*/  SHF.R.S32.HI R35, RZ, 0x1f, R35 ;  /* 0x0000001fff237819 */ /* 0x000fe40000011423 */
[-C--:B------:R-:W-:Y:S02]  /*26940*/  @!P4 LEA.HI.X R13, R38, R0.reuse, R39, 0x2, P0 ;  /* 0x00000000260dc211 */ /* 0x080fe400000f1427 */
[-C--:B------:R-:W-:Y:S02]  /*26950*/  @!P5 LEA.HI.X R21, R36, R0.reuse, R37, 0x2, P1 ;  /* 0x000000002415d211 */ /* 0x080fe400008f1425 */
[----:B------:R-:W-:Y:S01]  /*26960*/  @!P3 LEA.HI.X R25, R32, R0, R35, 0x2, P2 ;  /* 0x000000002019b211 */ /* 0x000fe200010f1423 */
[----:B------:R2:W-:Y:S01]  /*26970*/  @!P4 ST.E.64 desc[UR50][R12.64], R2 ;  /* 0x000000020c00c985 */ /* 0x0005e2000c101b32 */
[----:B------:R-:W-:-:S03]  /*26980*/  VIADD R32, R216, 0x78 ;  /* 0x00000078d8207836 */ /* 0x000fc60000000000 */
[----:B------:R2:W-:Y:S02]  /*26990*/  @!P5 ST.E.64 desc[UR50][R20.64], R94 ;  /* 0x0000005e1400d985 */ /* 0x0005e4000c101b32 */
[----:B------:R-:W-:Y:S02]  /*269a0*/  ISETP.GE.AND P0, PT, R32, UR4, PT ;  /* 0x0000000420007c0c */ /* 0x000fe4000bf06270 */
[----:B------:R2:W-:Y:S11]  /*269b0*/  @!P3 ST.E.64 desc[UR50][R24.64], R64 ;  /* 0x000000401800b985 */ /* 0x0005f6000c101b32 */
[----:B------:R-:W-:Y:S05]  /*269c0*/  @P0 BRA `(.L_x_2887) ;  /* 0x0000000c002c0947 */ /* 0x000fea0003800000 */
[----:B------:R-:W-:Y:S01]  /*269d0*/  VIADD R35, R216, 0x78 ;  /* 0x00000078d8237836 */ /* 0x000fe20000000000 */
[----:B------:R-:W-:-:S04]  /*269e0*/  LEA R14, P0, R32, R14, 0x2 ;  /* 0x0000000e200e7211 */ /* 0x000fc800078010ff */
[----:B------:R-:W-:-:S04]  /*269f0*/  SHF.R.S32.HI R35, RZ, 0x1f, R35 ;  /* 0x0000001fff237819 */ /* 0x000fc80000011423 */
[----:B------:R-:W-:-:S05]  /*26a00*/  LEA.HI.X R15, R32, R0, R35, 0x2, P0 ;  /* 0x00000000200f7211 */ /* 0x000fca00000f1423 */
[----:B------:R0:W-:Y:S01]  /*26a10*/  ST.E.64 desc[UR50][R14.64], R66 ;  /* 0x000000420e007985 */ /* 0x0001e2000c101b32 */
[----:B------:R-:W-:Y:S05]  /*26a20*/  BRA `(.L_x_2887) ;  /* 0x0000000c00147947 */ /* 0x000fea0003800000 */
.L_x_2873:
[----:B------:R-:W-:Y:S01]  /*26a30*/  ULDC.64 UR6, c[0x0][0xc08] ;  /* 0x0003020000067ab9 */ /* 0x000fe20000000a00 */
[----:B------:R-:W-:Y:S01]  /*26a40*/  ULDC.64 UR4, c[0x0][0xc00] ;  /* 0x0003000000047ab9 */ /* 0x000fe20000000a00 */
[----:B------:R-:W-:Y:S01]  /*26a50*/  ISETP.NE.U32.AND P1, PT, RZ, UR6, PT ;  /* 0x00000006ff007c0c */ /* 0x000fe2000bf25070 */
[----:B------:R-:W3:Y:S01]  /*26a60*/  S2R R10, SR_TID.X ;  /* 0x00000000000a7919 */ /* 0x000ee20000002100 */
[----:B------:R-:W-:Y:S02]  /*26a70*/  ISETP.NE.U32.AND P0, PT, RZ, UR4, PT ;  /* 0x00000004ff007c0c */ /* 0x000fe4000bf05070 */
[----:B------:R-:W-:Y:S02]  /*26a80*/  ISETP.NE.AND.EX P1, PT, RZ, UR7, PT, P1 ;  /* 0x00000007ff007c0c */ /* 0x000fe4000bf25310 */
[----:B------:R-:W-:Y:S02]  /*26a90*/  IADD3 R2, P2, R225, UR4, RZ ;  /* 0x00000004e1027c10 */ /* 0x000fe4000ff5e0ff */
[----:B------:R-:W-:-:S02]  /*26aa0*/  ISETP.NE.AND.EX P0, PT, RZ, UR5, PT, P0 ;  /* 0x00000005ff007c0c */ /* 0x000fc4000bf05300 */
[----:B------:R-:W-:Y:S01]  /*26ab0*/  IADD3.X R3, R226, UR5, RZ, P2, !PT ;  /* 0x00000005e2037c10 */ /* 0x000fe200097fe4ff */
[----:B------:R-:W-:Y:S01]  /*26ac0*/  ULDC UR4, c[0x0][0xa88] ;  /* 0x0002a20000047ab9 */ /* 0x000fe20000000800 */
[----:B------:R-:W-:Y:S01]  /*26ad0*/  MOV R21, RZ ;  /* 0x000000ff00157202 */ /* 0x000fe20000000f00 */
[----:B--2---:R-:W-:-:S04]  /*26ae0*/  IMAD.U32 R4, RZ, RZ, UR4 ;  /* 0x00000004ff047e24 */ /* 0x004fc8000f8e00ff */
[----:B------:R-:W-:-:S04]  /*26af0*/  @P1 IADD3 R8, P2, R225, UR6, RZ ;  /* 0x00000006e1081c10 */ /* 0x000fc8000ff5e0ff */
[----:B------:R-:W-:Y:S01]  /*26b00*/  @P1 IADD3.X R9, R226, UR7, RZ, P2, !PT ;  /* 0x00000007e2091c10 */ /* 0x000fe200097fe4ff */
[----:B------:R2:W5:Y:S04]  /*26b10*/  @P0 LDG.E R21, desc[UR50][R2.64] ;  /* 0x0000003202150981 */ /* 0x000568000c1e1900 */
[----:B------:R2:W5:Y:S01]  /*26b20*/  @P1 LDG.E R4, desc[UR50][R8.64] ;  /* 0x0000003208041981 */ /* 0x000562000c1e1900 */
[----:B-1----:R-:W-:Y:S01]  /*26b30*/  ISETP.GT.AND P2, PT, R224, 0x1, PT ;  /* 0x00000001e000780c */ /* 0x002fe20003f44270 */
[----:B---3--:R-:W-:-:S05]  /*26b40*/  VIADD R26, R10, 0xffffff80 ;  /* 0xffffff800a1a7836 */ /* 0x008fca0000000000 */
[----:B------:R-:W-:Y:S01]  /*26b50*/  ISETP.GT.AND P3, PT, R26, 0x7f, PT ;  /* 0x0000007f1a00780c */ /* 0x000fe20003f64270 */
[----:B--2---:R-:W-:-:S12]  /*26b60*/  @P1 BRA `(.L_x_2892) ;  /* 0x0000000000101947 */ /* 0x004fd80003800000 */
[----:B------:R-:W-:Y:S05]  /*26b70*/  @!P0 BRA `(.L_x_2892) ;  /* 0x00000000000c8947 */ /* 0x000fea0003800000 */
[----:B------:R-:W2:Y:S04]  /*26b80*/  LDG.E R9, desc[UR50][R2.64] ;  /* 0x0000003202097981 */ /* 0x000ea8000c1e1900 */
[----:B-----5:R-:W2:Y:S02]  /*26b90*/  LDG.E R4, desc[UR50][R2.64+0x4] ;  /* 0x0000043202047981 */ /* 0x020ea4000c1e1900 */
[----:B--2---:R-:W-:-:S07]  /*26ba0*/  IMAD.IADD R4, R4, 0x1, -R9 ;  /* 0x0000000104047824 */ /* 0x004fce00078e0a09 */
.L_x_2892:
[----:B------:R-:W-:Y:S01]  /*26bb0*/  BSSY B1, `(.L_x_2893) ;  /* 0x0000036000017945 */ /* 0x000fe20003800000 */
[----:B------:R-:W-:Y:S02]  /*26bc0*/  SEL R27, R220, RZ, !P0 ;  /* 0x000000ffdc1b7207 */ /* 0x000fe40004000000 */
[----:B------:R-:W-:Y:S02]  /*26bd0*/  SEL R227, R227, RZ, !P0 ;  /* 0x000000ffe3e37207 */ /* 0x000fe40004000000 */
[----:B-----5:R-:W-:Y:S01]  /*26be0*/  SHF.R.S32.HI R20, RZ, 0x1f, R21 ;  /* 0x0000001fff147819 */ /* 0x020fe20000011415 */
[----:B------:R-:W-:Y:S06]  /*26bf0*/  @P3 BRA `(.L_x_2894) ;  /* 0x0000000000c43947 */ /* 0x000fec0003800000 */
[----:B------:R-:W1:Y:S01]  /*26c00*/  LDC R31, c[0x0][0xbe8] ;  /* 0x0002fa00ff1f7b82 */ /* 0x000e620000000800 */
[----:B------:R-:W-:Y:S01]  /*26c10*/  IADD3 R29, R214, -0x80, R10 ;  /* 0xffffff80d61d7810 */ /* 0x000fe20007ffe00a */
[----:B-1----:R-:W-:-:S05]  /*26c20*/  IMAD R0, R4, R31, RZ ;  /* 0x0000001f04007224 */ /* 0x002fca00078e02ff */
[----:B------:R-:W-:-:S13]  /*26c30*/  ISETP.GE.AND P0, PT, R29, R0, PT ;  /* 0x000000001d00720c */ /* 0x000fda0003f06270 */
[----:B------:R-:W-:Y:S05]  /*26c40*/  @P0 BRA `(.L_x_2894) ;  /* 0x0000000000b00947 */ /* 0x000fea0003800000 */
[----:B------:R-:W2:Y:S01]  /*26c50*/  LDL.LU R28, [R1] ;  /* 0x00000000011c7983 */ /* 0x000ea20000300800 */
[----:B------:R-:W-:Y:S01]  /*26c60*/  IMAD.MOV.U32 R0, RZ, RZ, 0x9b8 ;  /* 0x000009b8ff007424 */ /* 0x000fe200078e00ff */
[----:B------:R-:W-:Y:S01]  /*26c70*/  ISETP.GT.AND P3, PT, R224, 0x1, PT ;  /* 0x00000001e000780c */ /* 0x000fe20003f64270 */
[----:B------:R-:W1:Y:S01]  /*26c80*/  LDC.64 R32, c[0x0][0xba8] ;  /* 0x0002ea00ff207b82 */ /* 0x000e620000000a00 */
[----:B------:R-:W-:Y:S01]  /*26c90*/  ISETP.NE.AND P0, PT, R31, 0x1, PT ;  /* 0x000000011f00780c */ /* 0x000fe20003f05270 */
[----:B------:R-:W-:Y:S01]  /*26ca0*/  IMAD.MOV.U32 R25, RZ, RZ, R29 ;  /* 0x000000ffff197224 */ /* 0x000fe200078e001d */
[----:B------:R-:W-:-:S05]  /*26cb0*/  SEL R24, R0, 0x978, P3 ;  /* 0x0000097800187807 */ /* 0x000fca0001800000 */
[----:B------:R-:W3:Y:S08]  /*26cc0*/  LDC.64 R10, c[0x0][R24+0x220] ;  /* 0x00008800180a7b82 */ /* 0x000ef00000000a00 */
[----:B------:R-:W4:Y:S08]  /*26cd0*/  LDC.64 R2, c[0x0][R24+0x218] ;  /* 0x0000860018027b82 */ /* 0x000f300000000a00 */
[----:B------:R-:W5:Y:S08]  /*26ce0*/  LDC.64 R12, c[0x0][R24+0x228] ;  /* 0x00008a00180c7b82 */ /* 0x000f700000000a00 */
[----:B------:R-:W0:Y:S08]  /*26cf0*/  LDC.64 R8, c[0x0][R24+0x210] ;  /* 0x0000840018087b82 */ /* 0x000e300000000a00 */
[----:B------:R-:W4:Y:S08]  /*26d00*/  @P0 LDC R0, c[0x0][0xbec] ;  /* 0x0002fb00ff000b82 */ /* 0x000f300000000800 */
[----:B------:R-:W5:Y:S01]  /*26d10*/  @P0 LDC R37, c[0x0][0xbf0] ;  /* 0x0002fc00ff250b82 */ /* 0x000f620000000800 */
[----:B---3--:R-:W-:-:S07]  /*26d20*/  IMAD R11, R11, R27, RZ ;  /* 0x0000001b0b0b7224 */ /* 0x008fce00078e02ff */
[----:B-1----:R-:W1:Y:S01]  /*26d30*/  @!P3 LDC R32, c[0x0][0xb50] ;  /* 0x0002d400ff20bb82 */ /* 0x002e620000000800 */
[----:B------:R-:W-:Y:S02]  /*26d40*/  IMAD R11, R10, R227, R11 ;  /* 0x000000e30a0b7224 */ /* 0x000fe400078e020b */
[----:B----4-:R-:W-:-:S05]  /*26d50*/  @P0 IMAD.HI.U32 R0, R29, R0, RZ ;  /* 0x000000001d000227 */ /* 0x010fca00078e00ff */
[----:B------:R-:W3:Y:S01]  /*26d60*/  @!P3 LDC R33, c[0x0][0xb54] ;  /* 0x0002d500ff21bb82 */ /* 0x000ee20000000800 */
[-C--:B------:R-:W-:Y:S02]  /*26d70*/  IMAD R35, R3, R191.reuse, RZ ;  /* 0x000000bf03237224 */ /* 0x080fe400078e02ff */
[----:B------:R-:W-:Y:S01]  /*26d80*/  IMAD.WIDE.U32 R14, R2, R191, RZ ;  /* 0x000000bf020e7225 */ /* 0x000fe200078e00ff */
[----:B-----5:R-:W-:-:S03]  /*26d90*/  @P0 SHF.R.U32.HI R25, RZ, R37, R0 ;  /* 0x00000025ff190219 */ /* 0x020fc60000011600 */
[----:B------:R-:W-:Y:S01]  /*26da0*/  IMAD.WIDE.U32 R2, R10, R27, RZ ;  /* 0x0000001b0a027225 */ /* 0x000fe200078e00ff */
[----:B------:R-:W-:-:S03]  /*26db0*/  IADD3 R0, -R25, RZ, RZ ;  /* 0x000000ff19007210 */ /* 0x000fc60007ffe1ff */
[----:B------:R-:W-:Y:S01]  /*26dc0*/  IMAD.IADD R15, R35, 0x1, R15 ;  /* 0x00000001230f7824 */ /* 0x000fe200078e020f */
[----:B------:R-:W-:Y:S01]  /*26dd0*/  IADD3 R14, P0, P1, R2, R14, R21 ;  /* 0x0000000e020e7210 */ /* 0x000fe2000791e015 */
[----:B------:R-:W-:Y:S02]  /*26de0*/  IMAD.IADD R10, R3, 0x1, R11 ;  /* 0x00000001030a7824 */ /* 0x000fe400078e020b */
[----:B------:R-:W-:-:S03]  /*26df0*/  IMAD R11, R31, R0, R29 ;  /* 0x000000001f0b7224 */ /* 0x000fc600078e021d */
[----:B------:R-:W-:Y:S02]  /*26e00*/  IADD3.X R0, R10, R15, R20, P0, P1 ;  /* 0x0000000f0a007210 */ /* 0x000fe400007e2414 */
[----:B--2---:R-:W-:-:S05]  /*26e10*/  SEL R37, R28, RZ, P3 ;  /* 0x000000ff1c257207 */ /* 0x004fca0001800000 */
[----:B------:R-:W-:-:S04]  /*26e20*/  IMAD.WIDE.U32 R2, R12, R37, RZ ;  /* 0x000000250c027225 */ /* 0x000fc800078e00ff */
[----:B------:R-:W-:Y:S01]  /*26e30*/  IMAD R13, R13, R37, RZ ;  /* 0x000000250d0d7224 */ /* 0x000fe200078e02ff */
[----:B------:R-:W-:Y:S02]  /*26e40*/  IADD3 R2, P0, P1, R25, R14, R2 ;  /* 0x0000000e19027210 */ /* 0x000fe4000791e002 */
[----:B------:R-:W-:Y:S01]  /*26e50*/  SHF.R.S32.HI R25, RZ, 0x1f, R25 ;  /* 0x0000001fff197819 */ /* 0x000fe20000011419 */
[----:B------:R-:W-:Y:S01]  /*26e60*/  IMAD.IADD R3, R13, 0x1, R3 ;  /* 0x000000010d037824 */ /* 0x000fe200078e0203 */
[----:B------:R-:W-:-:S04]  /*26e70*/  SHF.R.S32.HI R13, RZ, 0x1f, R11 ;  /* 0x0000001fff0d7819 */ /* 0x000fc8000001140b */
[----:B------:R-:W-:Y:S01]  /*26e80*/  IADD3.X R3, R25, R0, R3, P0, P1 ;  /* 0x0000000019037210 */ /* 0x000fe200007e2403 */
[----:B0-----:R-:W-:-:S04]  /*26e90*/  IMAD R0, R9, R11, RZ ;  /* 0x0000000b09007224 */ /* 0x001fc800078e02ff */
[C---:B------:R-:W-:Y:S02]  /*26ea0*/  IMAD R13, R8.reuse, R13, R0 ;  /* 0x0000000d080d7224 */ /* 0x040fe400078e0200 */
[----:B------:R-:W-:-:S04]  /*26eb0*/  IMAD.WIDE.U32 R2, R8, R11, R2 ;  /* 0x0000000b08027225 */ /* 0x000fc800078e0002 */
[----:B------:R-:W-:Y:S01]  /*26ec0*/  IMAD.IADD R0, R3, 0x1, R13 ;  /* 0x0000000103007824 */ /* 0x000fe200078e020d */
[----:B-1----:R-:W-:Y:S01]  /*26ed0*/  LEA R8, P0, R2, R32, 0x2 ;  /* 0x0000002002087211 */ /* 0x002fe200078010ff */
[----:B------:R-:W-:-:S03]  /*26ee0*/  IMAD.MOV.U32 R3, RZ, RZ, -0x800000 ;  /* 0xff800000ff037424 */ /* 0x000fc600078e00ff */
[----:B---3--:R-:W-:-:S05]  /*26ef0*/  LEA.HI.X R9, R2, R33, R0, 0x2, P0 ;  /* 0x0000002102097211 */ /* 0x008fca00000f1400 */
[----:B------:R1:W-:Y:S04]  /*26f00*/  STG.E desc[UR50][R8.64], R3 ;  /* 0x0000000308007986 */ /* 0x0003e8000c101932 */
.L_x_2894:
[----:B------:R-:W-:Y:S05]  /*26f10*/  BSYNC B1 ;  /* 0x0000000000017941 */ /* 0x000fea0003800000 */
.L_x_2893:
[----:B------:R-:W-:Y:S05]  /*26f20*/  @P2 BRA `(.L_x_2887) ;  /* 0x0000000400d42947 */ /* 0x000fea0003800000 */
[----:B------:R-:W2:Y:S01]  /*26f30*/  LDC R25, c[0x0][0xbe8] ;  /* 0x0002fa00ff197b82 */ /* 0x000ea20000000800 */
        /* <DEDUP_REMOVED lines=8> */
[----:B------:R-:W-:Y:S01]  /*26fc0*/  ULDC.64 UR4, c[0x0][0xae8] ;  /* 0x0002ba0000047ab9 */ /* 0x000fe20000000a00 */
[C---:B------:R-:W-:Y:S02]  /*26fd0*/  IMAD.SHL.U32 R21, R223.reuse, 0x8, RZ ;  /* 0x00000008df157824 */ /* 0x040fe400078e00ff */
[----:B------:R-:W-:Y:S02]  /*26fe0*/  IMAD R11, R223, 0x20, R24 ;  /* 0x00000020df0b7824 */ /* 0x000fe400078e0218 */
[----:B------:R-:W-:-:S03]  /*26ff0*/  IMAD.IADD R3, R3, 0x1, R9 ;  /* 0x0000000103037824 */ /* 0x000fc600078e0209 */
[----:B------:R-:W-:Y:S01]  /*27000*/  IADD3 R13, R214, R11, RZ ;  /* 0x0000000bd60d7210 */ /* 0x000fe20007ffe0ff */
[----:B------:R-:W-:Y:S01]  /*27010*/  IMAD.WIDE.U32 R2, R191, UR4, R2 ;  /* 0x00000004bf027c25 */ /* 0x000fe2000f8e0002 */
[----:B--2---:R-:W-:-:S03]  /*27020*/  ISETP.NE.AND P0, PT, R25, 0x1, PT ;  /* 0x000000011900780c */ /* 0x004fc60003f05270 */
[----:B------:R-:W-:Y:S02]  /*27030*/  IMAD.MOV.U32 R9, RZ, RZ, R13 ;  /* 0x000000ffff097224 */ /* 0x000fe400078e000d */
[----:B------:R-:W-:Y:S01]  /*27040*/  IMAD R3, R191, UR5, R3 ;  /* 0x00000005bf037c24 */ /* 0x000fe2000f8e0203 */
[----:B------:R-:W-:Y:S01]  /*27050*/  ULDC.64 UR4, c[0x0][0xae0] ;  /* 0x0002b80000047ab9 */ /* 0x000fe20000000a00 */
[----:B------:R-:W-:-:S06]  /*27060*/  IMAD.WIDE.U32 R2, R27, UR6, R2 ;  /* 0x000000061b027c25 */ /* 0x000fcc000f8e0002 */
[----:B------:R-:W1:Y:S08]  /*27070*/  @P0 LDC R8, c[0x0][0xbec] ;  /* 0x0002fb00ff080b82 */ /* 0x000e700000000800 */
[----:B------:R-:W2:Y:S01]  /*27080*/  @P0 LDC R15, c[0x0][0xbf0] ;  /* 0x0002fc00ff0f0b82 */ /* 0x000ea20000000800 */
[----:B-1----:R-:W-:-:S04]  /*27090*/  @P0 IMAD.HI.U32 R0, R13, R8, RZ ;  /* 0x000000080d000227 */ /* 0x002fc800078e00ff */
[----:B------:R-:W-:Y:S01]  /*270a0*/  IMAD R8, R227, UR6, RZ ;  /* 0x00000006e3087c24 */ /* 0x000fe2000f8e02ff */
[----:B--2---:R-:W-:-:S03]  /*270b0*/  @P0 SHF.R.U32.HI R9, RZ, R15, R0 ;  /* 0x0000000fff090219 */ /* 0x004fc60000011600 */
[----:B------:R-:W-:Y:S02]  /*270c0*/  IMAD R11, R27, UR7, R8 ;  /* 0x000000071b0b7c24 */ /* 0x000fe4000f8e0208 */
[----:B------:R-:W-:Y:S01]  /*270d0*/  VIADD R27, R21, 0x40 ;  /* 0x00000040151b7836 */ /* 0x000fe20000000000 */
[--C-:B------:R-:W-:Y:S01]  /*270e0*/  SHF.R.S32.HI R0, RZ, 0x1f, R9.reuse ;  /* 0x0000001fff007819 */ /* 0x100fe20000011409 */
[----:B------:R-:W-:Y:S02]  /*270f0*/  IMAD.MOV R8, RZ, RZ, -R9 ;  /* 0x000000ffff087224 */ /* 0x000fe400078e0a09 */
[----:B------:R-:W-:Y:S01]  /*27100*/  IMAD.IADD R3, R3, 0x1, R11 ;  /* 0x0000000103037824 */ /* 0x000fe200078e020b */
[----:B------:R-:W-:Y:S01]  /*27110*/  SHF.R.S32.HI R10, RZ, 0x1f, R27 ;  /* 0x0000001fff0a7819 */ /* 0x000fe2000001141b */
[----:B------:R-:W-:Y:S02]  /*27120*/  IMAD R0, R0, UR4, RZ ;  /* 0x0000000400007c24 */ /* 0x000fe4000f8e02ff */
[----:B------:R-:W-:-:S02]  /*27130*/  IMAD R11, R25, R8, R13 ;  /* 0x00000008190b7224 */ /* 0x000fc400078e020d */
[C---:B------:R-:W-:Y:S02]  /*27140*/  IMAD R13, R9.reuse, UR5, R0 ;  /* 0x00000005090d7c24 */ /* 0x040fe4000f8e0200 */
        /* <DEDUP_REMOVED lines=8> */
[C---:B------:R-:W-:Y:S01]  /*271d0*/  LEA R2, P0, R8.reuse, UR4, 0x1 ;  /* 0x0000000408027c11 */ /* 0x040fe2000f8008ff */
[----:B------:R-:W-:Y:S01]  /*271e0*/  UMOV UR4, 0xffffffff ;  /* 0xffffffff00047882 */ /* 0x000fe20000000000 */
[----:B------:R-:W-:Y:S02]  /*271f0*/  IADD3 R3, R9, R3, RZ ;  /* 0x0000000309037210 */ /* 0x000fe40007ffe0ff */
[----:B------:R-:W-:Y:S02]  /*27200*/  SHF.R.S32.HI R9, RZ, 0x1f, R21 ;  /* 0x0000001fff097819 */ /* 0x000fe40000011415 */
[----:B------:R-:W-:Y:S01]  /*27210*/  LEA.HI.X R3, R8, UR5, R3, 0x1, P0 ;  /* 0x0000000508037c11 */ /* 0x000fe200080f0c03 */
[----:B------:R-:W-:Y:S06]  /*27220*/  BRA.DIV UR4, `(.L_x_2895) ;  /* 0x000000c204f47947 */ /* 0x000fec000b800000 */
[----:B------:R1:W2:Y:S04]  /*27230*/  SHFL.IDX PT, R0, R3, RZ, 0x181f ;  /* 0x00181fff03007589 */ /* 0x0002a800000e0000 */
[----:B------:R1:W3:Y:S02]  /*27240*/  SHFL.IDX PT, R14, R2, RZ, 0x181f ;  /* 0x00181fff020e7589 */ /* 0x0002e400000e0000 */
.L_x_3184:
[----:B------:R-:W-:Y:S01]  /*27250*/  IMAD R25, R4, R25, RZ ;  /* 0x0000001904197224 */ /* 0x000fe200078e02ff */
[----:B------:R-:W-:Y:S01]  /*27260*/  BSSY B1, `(.L_x_2896) ;  /* 0x000000d000017945 */ /* 0x000fe20003800000 */
[----:B------:R-:W-:-:S05]  /*27270*/  IMAD.IADD R214, R24, 0x1, R214 ;  /* 0x0000000118d67824 */ /* 0x000fca00078e02d6 */
[----:B------:R-:W-:-:S13]  /*27280*/  ISETP.GE.AND P0, PT, R214, R25, PT ;  /* 0x00000019d600720c */ /* 0x000fda0003f06270 */
[----:B------:R-:W-:Y:S05]  /*27290*/  @P0 BRA `(.L_x_2897) ;  /* 0x0000000000240947 */ /* 0x000fea0003800000 */
[----:B------:R-:W-:Y:S02]  /*272a0*/  ULDC UR4, c[0x0][0xac8] ;  /* 0x0002b20000047ab9 */ /* 0x000fe40000000800 */
[----:B------:R-:W-:Y:S02]  /*272b0*/  ISETP.GE.AND P2, PT, R21, UR4, PT ;  /* 0x0000000415007c0c */ /* 0x000fe4000bf46270 */
[----:B------:R-:W-:-:S11]  /*272c0*/  ISETP.GE.AND P3, PT, R27, UR4, PT ;  /* 0x000000041b007c0c */ /* 0x000fd6000bf66270 */
[-C--:B---3--:R-:W-:Y:S02]  /*272d0*/  @!P2 LEA R12, P0, R21, R14.reuse, 0x1 ;  /* 0x0000000e150ca211 */ /* 0x088fe400078008ff */
[----:B------:R-:W-:Y:S02]  /*272e0*/  @!P3 LEA R14, P1, R27, R14, 0x1 ;  /* 0x0000000e1b0eb211 */ /* 0x000fe400078208ff */
[-C--:B--2---:R-:W-:Y:S02]  /*272f0*/  @!P2 LEA.HI.X R13, R21, R0.reuse, R9, 0x1, P0 ;  /* 0x00000000150da211 */ /* 0x084fe400000f0c09 */
[----:B------:R-:W-:-:S03]  /*27300*/  @!P3 LEA.HI.X R15, R27, R0, R10, 0x1, P1 ;  /* 0x000000001b0fb211 */ /* 0x000fc600008f0c0a */
[----:B------:R4:W-:Y:S04]  /*27310*/  @!P2 ST.E.128 desc[UR50][R12.64], RZ ;  /* 0x000000ff0c00a985 */ /* 0x0009e8000c101d32 */
[----:B------:R4:W-:Y:S02]  /*27320*/  @!P3 ST.E.128 desc[UR50][R14.64], RZ ;  /* 0x000000ff0e00b985 */ /* 0x0009e4000c101d32 */
.L_x_2897:
[----:B------:R-:W-:Y:S05]  /*27330*/  BSYNC B1 ;  /* 0x0000000000017941 */ /* 0x000fea0003800000 */
.L_x_2896:
[----:B------:R-:W-:-:S03]  /*27340*/  UMOV UR4, 0xffffffff ;  /* 0xffffffff00047882 */ /* 0x000fc60000000000 */
[----:B------:R-:W-:Y:S05]  /*27350*/  BRA.DIV UR4, `(.L_x_2898) ;  /* 0x000000c204dc7947 */ /* 0x000fea000b800000 */
[----:B--2---:R2:W0:Y:S04]  /*27360*/  SHFL.IDX PT, R0, R3, 0x1, 0x181f ;  /* 0x00381f0003007f89 */ /* 0x00442800000e0000 */
[----:B---34-:R2:W3:Y:S02]  /*27370*/  SHFL.IDX PT, R14, R2, 0x1, 0x181f ;  /* 0x00381f00020e7f89 */ /* 0x0184e400000e0000 */
.L_x_3188:
[----:B------:R-:W-:Y:S01]  /*27380*/  VIADD R4, R214, 0x20 ;  /* 0x00000020d6047836 */ /* 0x000fe20000000000 */
[----:B------:R-:W-:Y:S04]  /*27390*/  BSSY B1, `(.L_x_2899) ;  /* 0x000000c000017945 */ /* 0x000fe80003800000 */
[----:B------:R-:W-:-:S13]  /*273a0*/  ISETP.GE.AND P0, PT, R4, R25, PT ;  /* 0x000000190400720c */ /* 0x000fda0003f06270 */
[----:B------:R-:W-:Y:S05]  /*273b0*/  @P0 BRA `(.L_x_2900) ;  /* 0x0000000000240947 */ /* 0x000fea0003800000 */
[----:B------:R-:W-:Y:S02]  /*273c0*/  ULDC UR4, c[0x0][0xac8] ;  /* 0x0002b20000047ab9 */ /* 0x000fe40000000800 */
[----:B------:R-:W-:Y:S02]  /*273d0*/  ISETP.GE.AND P2, PT, R21, UR4, PT ;  /* 0x0000000415007c0c */ /* 0x000fe4000bf46270 */
[----:B------:R-:W-:-:S11]  /*273e0*/  ISETP.GE.AND P3, PT, R27, UR4, PT ;  /* 0x000000041b007c0c */ /* 0x000fd6000bf66270 */
[-C--:B---3--:R-:W-:Y:S02]  /*273f0*/  @!P2 LEA R12, P0, R21, R14.reuse, 0x1 ;  /* 0x0000000e150ca211 */ /* 0x088fe400078008ff */
[----:B------:R-:W-:Y:S02]  /*27400*/  @!P3 LEA R14, P1, R27, R14, 0x1 ;  /* 0x0000000e1b0eb211 */ /* 0x000fe400078208ff */
[-C--:B0-----:R-:W-:Y:S02]  /*27410*/  @!P2 LEA.HI.X R13, R21, R0.reuse, R9, 0x1, P0 ;  /* 0x00000000150da211 */ /* 0x081fe400000f0c09 */
[----:B------:R-:W-:-:S03]  /*27420*/  @!P3 LEA.HI.X R15, R27, R0, R10, 0x1, P1 ;  /* 0x000000001b0fb211 */ /* 0x000fc600008f0c0a */
[----:B------:R4:W-:Y:S04]  /*27430*/  @!P2 ST.E.128 desc[UR50][R12.64], RZ ;  /* 0x000000ff0c00a985 */ /* 0x0009e8000c101d32 */
[----:B------:R4:W-:Y:S02]  /*27440*/  @!P3 ST.E.128 desc[UR50][R14.64], RZ ;  /* 0x000000ff0e00b985 */ /* 0x0009e4000c101d32 */
.L_x_2900:
[----:B------:R-:W-:Y:S05]  /*27450*/  BSYNC B1 ;  /* 0x0000000000017941 */ /* 0x000fea0003800000 */
.L_x_2899:
[----:B------:R-:W-:-:S03]  /*27460*/  UMOV UR4, 0xffffffff ;  /* 0xffffffff00047882 */ /* 0x000fc60000000000 */
[----:B------:R-:W-:Y:S05]  /*27470*/  BRA.DIV UR4, `(.L_x_2901) ;  /* 0x000000c204dc7947 */ /* 0x000fea000b800000 */
[----:B0-----:R0:W0:Y:S04]  /*27480*/  SHFL.IDX PT, R0, R3, 0x2, 0x181f ;  /* 0x00581f0003007f89 */ /* 0x00102800000e0000 */
[----:B---34-:R3:W4:Y:S02]  /*27490*/  SHFL.IDX PT, R14, R2, 0x2, 0x181f ;  /* 0x00581f00020e7f89 */ /* 0x01872400000e0000 */
.L_x_3192:
        /* <DEDUP_REMOVED lines=13> */
.L_x_2903:
[----:B------:R-:W-:Y:S05]  /*27570*/  BSYNC B1 ;  /* 0x0000000000017941 */ /* 0x000fea0003800000 */
.L_x_2902:
[----:B------:R-:W-:-:S03]  /*27580*/  UMOV UR4, 0xffffffff ;  /* 0xffffffff00047882 */ /* 0x000fc60000000000 */
[----:B------:R-:W-:Y:S05]  /*27590*/  BRA.DIV UR4, `(.L_x_2904) ;  /* 0x000000c204dc7947 */ /* 0x000fea000b800000 */
[----:B0-----:R0:W0:Y:S04]  /*275a0*/  SHFL.IDX PT, R0, R3, 0x3, 0x181f ;  /* 0x00781f0003007f89 */ /* 0x00102800000e0000 */
[----:B----4-:R4:W0:Y:S02]  /*275b0*/  SHFL.IDX PT, R14, R2, 0x3, 0x181f ;  /* 0x00781f00020e7f89 */ /* 0x01082400000e0000 */
.L_x_3196:
[----:B-1234-:R-:W-:-:S05]  /*275c0*/  VIADD R2, R214, 0x60 ;  /* 0x00000060d6027836 */ /* 0x01efca0000000000 */
        /* <DEDUP_REMOVED lines=11> */
.L_x_2887:
[----:B------:R-:W-:Y:S05]  /*27680*/  BSYNC B0 ;  /* 0x0000000000007941 */ /* 0x000fea0003800000 */
.L_x_2872:
[----:B------:R-:W-:Y:S02]  /*27690*/  ULDC UR4, c[0x0][0xc3c] ;  /* 0x00030f0000047ab9 */ /* 0x000fe40000000800 */
[----:B------:R-:W-:-:S13]  /*276a0*/  ISETP.GE.AND P0, PT, R7, UR4, PT ;  /* 0x0000000407007c0c */ /* 0x000fda000bf06270 */
[----:B------:R-:W-:Y:S05]  /*276b0*/  @!P0 BRA `(.L_x_2905) ;  /* 0xfffffd9c009c8947 */ /* 0x000fea000383ffff */
[----:B------:R-:W-:Y:S05]  /*276c0*/  BRA `(.L_x_2680) ;  /* 0x0000008800dc7947 */ /* 0x000fea0003800000 */
.L_x_2678:
        /* <DEDUP_REMOVED lines=58> */
.L_x_2909:
        /* <DEDUP_REMOVED lines=37> */
.L_x_2907:
        /* <DEDUP_REMOVED lines=13> */
.L_x_2910:
        /* <DEDUP_REMOVED lines=11> */
[----:B0-----:R-:W-:-:S02]  /*27e40*/  IADD3 R2, R6, 0xffffffe, RZ ;  /* 0x0ffffffe06027810 */ /* 0x001fc40007ffe0ff */
[----:B------:R-:W-:-:S05]  /*27e50*/  IABS R6, R5 ;  /* 0x0000000500067213 */ /* 0x000fca0000000000 */
        /* <DEDUP_REMOVED lines=17> */
[----:B------:R-:W-:Y:S01]  /*27f70*/  @P0 IADD3 R2, R2, 0x1, RZ ;  /* 0x0000000102020810 */ /* 0x000fe20007ffe0ff */
[----:B0-----:R-:W-:-:S04]  /*27f80*/  IMAD.MOV R11, RZ, RZ, -R3 ;  /* 0x000000ffff0b7224 */ /* 0x001fc800078e0a03 */
[----:B------:R-:W-:Y:S01]  /*27f90*/  IMAD.MOV.U32 R8, RZ, RZ, R2 ;  /* 0x000000ffff087224 */ /* 0x000fe200078e0002 */
[----:B------:R-:W-:Y:S01]  /*27fa0*/  IABS R2, R9 ;  /* 0x0000000900027213 */ /* 0x000fe20000000000 */
[----:B------:R-:W-:Y:S02]  /*27fb0*/  IMAD R11, R11, R4, RZ ;  /* 0x000000040b0b7224 */ /* 0x000fe400078e02ff */
[----:B------:R-:W-:Y:S01]  /*27fc0*/  @!P2 IMAD.MOV R8, RZ, RZ, -R8 ;  /* 0x000000ffff08a224 */ /* 0x000fe200078e0a08 */
[----:B------:R-:W-:Y:S01]  /*27fd0*/  @!P1 LOP3.LUT R8, RZ, R0, RZ, 0x33, !PT ;  /* 0x00000000ff089212 */ /* 0x000fe200078e33ff */
[----:B------:R-:W-:Y:S02]  /*27fe0*/  IMAD.MOV R10, RZ, RZ, -R2 ;  /* 0x000000ffff0a7224 */ /* 0x000fe400078e0a02 */
[----:B------:R-:W-:Y:S01]  /*27ff0*/  IMAD.MOV.U32 R2, RZ, RZ, RZ ;  /* 0x000000ffff027224 */ /* 0x000fe200078e00ff */
[----:B------:R-:W-:-:S03]  /*28000*/  IABS R6, R8 ;  /* 0x0000000800067213 */ /* 0x000fc60000000000 */
[----:B------:R-:W-:-:S04]  /*28010*/  IMAD.HI.U32 R2, R3, R11, R2 ;  /* 0x0000000b03027227 */ /* 0x000fc800078e0002 */
[----:B------:R-:W-:Y:S01]  /*28020*/  IMAD.MOV.U32 R3, RZ, RZ, R6 ;  /* 0x000000ffff037224 */ /* 0x000fe200078e0006 */
[----:B------:R-:W-:-:S03]  /*28030*/  MOV R6, R10 ;  /* 0x0000000a00067202 */ /* 0x000fc60000000f00 */
        /* <DEDUP_REMOVED lines=14> */
[C---:B------:R-:W-:Y:S01]  /*28120*/  IMAD R18, R9.reuse, R18, R8 ;  /* 0x0000001209127224 */ /* 0x040fe200078e0208 */
[----:B------:R-:W-:Y:S01]  /*28130*/  LEA R9, R9, R2, 0x18 ;  /* 0x0000000209097211 */ /* 0x000fe200078ec0ff */
[----:B------:R-:W-:-:S04]  /*28140*/  IMAD R2, R0, R3, R5 ;  /* 0x0000000300027224 */ /* 0x000fc800078e0205 */
[----:B------:R-:W-:Y:S01]  /*28150*/  IMAD R18, R18, 0x10000, R9 ;  /* 0x0001000012127824 */ /* 0x000fe200078e0209 */
[----:B------:R-:W-:Y:S06]  /*28160*/  BRA `(.L_x_2912) ;  /* 0x0000000000f47947 */ /* 0x000fec0003800000 */
.L_x_2911:
        /* <DEDUP_REMOVED lines=19> */
[----:B------:R-:W-:Y:S01]  /*282a0*/  @!P1 IMAD.IADD R3, R3, 0x1, -R10 ;  /* 0x0000000103039824 */ /* 0x000fe200078e0a0a */
[----:B------:R-:W-:Y:S02]  /*282b0*/  @!P1 IADD3 R2, R2, 0x1, RZ ;  /* 0x0000000102029810 */ /* 0x000fe40007ffe0ff */
        /* <DEDUP_REMOVED lines=20> */
[----:B0-----:R-:W-:-:S05]  /*28400*/  IMAD.MOV R9, RZ, RZ, -R3 ;  /* 0x000000ffff097224 */ /* 0x001fca00078e0a03 */
[----:B------:R-:W-:Y:S02]  /*28410*/  MOV R5, R9 ;  /* 0x0000000900057202 */ /* 0x000fe40000000f00 */
        /* <DEDUP_REMOVED lines=15> */
[----:B------:R-:W-:Y:S02]  /*28510*/  @!P2 IADD3 R2, -R2, RZ, RZ ;  /* 0x000000ff0202a210 */ /* 0x000fe40007ffe1ff */
[----:B------:R-:W-:-:S05]  /*28520*/  @!P1 LOP3.LUT R2, RZ, R11, RZ, 0x33, !PT ;  /* 0x0000000bff029212 */ /* 0x000fca00078e33ff */
[----:B------:R-:W-:-:S07]  /*28530*/  IMAD R18, R2, R18, R3 ;  /* 0x0000001202127224 */ /* 0x000fce00078e0203 */
.L_x_2912:
[----:B------:R-:W-:-:S05]  /*28540*/  LOP3.LUT R17, RZ, R2, RZ, 0x33, !PT ;  /* 0x00000002ff117212 */ /* 0x000fca00078e33ff */
[----:B------:R-:W-:Y:S01]  /*28550*/  IMAD.IADD R17, R0, 0x1, R17 ;  /* 0x0000000100117824 */ /* 0x000fe200078e0211 */
[----:B------:R-:W-:Y:S06]  /*28560*/  BRA `(.L_x_2913) ;  /* 0x00000000000c7947 */ /* 0x000fec0003800000 */
.L_x_2908:
[----:B------:R-:W-:Y:S02]  /*28570*/  IMAD.MOV.U32 R17, RZ, RZ, RZ ;  /* 0x000000ffff117224 */ /* 0x000fe400078e00ff */
[----:B------:R-:W-:Y:S02]  /*28580*/  IMAD.U32 R16, RZ, RZ, UR6 ;  /* 0x00000006ff107e24 */ /* 0x000fe4000f8e00ff */
[----:B------:R-:W-:-:S07]  /*28590*/  IMAD.MOV.U32 R18, RZ, RZ, RZ ;  /* 0x000000ffff127224 */ /* 0x000fce00078e00ff */
.L_x_2913:
[----:B------:R-:W-:-:S13]  /*285a0*/  ISETP.NE.AND P0, PT, R7, RZ, PT ;  /* 0x000000ff0700720c */ /* 0x000fda0003f05270 */
[----:B------:R-:W0:Y:S01]  /*285b0*/  @!P0 S2R R3, SR_CgaCtaId ;  /* 0x0000000000038919 */ /* 0x000e220000008800 */
[----:B------:R-:W-:-:S04]  /*285c0*/  @!P0 MOV R0, 0x400 ;  /* 0x0000040000008802 */ /* 0x000fc80000000f00 */
[----:B0-----:R-:W-:-:S05]  /*285d0*/  @!P0 LEA R0, R3, R0, 0x18 ;  /* 0x0000000003008211 */ /* 0x001fca00078ec0ff */
[----:B------:R2:W-:Y:S01]  /*285e0*/  @!P0 STS.128 [R0+0x298d0], R16 ;  /* 0x0298d01000008388 */ /* 0x0005e20000000c00 */
[----:B------:R-:W-:Y:S06]  /*285f0*/  BAR.ARV 0x5, 0x180 ;  /* 0x0146000000007b1d */ /* 0x000fec0000002000 */
.L_x_2906:
[----:B------:R3:W-:Y:S01]  /*28600*/  STL [R1+0x3c], RZ ;  /* 0x00003cff01007387 */ /* 0x0007e20000100800 */
[----:B------:R-:W-:Y:S01]  /*28610*/  ULDC UR4, c[0x0][0xc3c] ;  /* 0x00030f0000047ab9 */ /* 0x000fe20000000800 */
[----:B------:R-:W-:Y:S01]  /*28620*/  MOV R35, 0x1 ;  /* 0x0000000100237802 */ /* 0x000fe20000000f00 */
[----:B------:R-:W-:Y:S01]  /*28630*/  IMAD.MOV.U32 R28, RZ, RZ, RZ ;  /* 0x000000ffff1c7224 */ /* 0x000fe200078e00ff */
[----:B-1----:R-:W-:-:S13]  /*28640*/  ISETP.GE.AND P0, PT, R19, UR4, PT ;  /* 0x0000000413007c0c */ /* 0x002fda000bf06270 */
[----:B---3--:R-:W-:Y:S05]  /*28650*/  @P0 BRA `(.L_x_2914) ;  /* 0x0000007400fc0947 */ /* 0x008fea0003800000 */
[----:B------:R-:W1:Y:S01]  /*28660*/  S2R R12, SR_TID.X ;  /* 0x00000000000c7919 */ /* 0x000e620000002100 */
[----:B------:R-:W3:Y:S01]  /*28670*/  S2UR UR4, SR_CgaCtaId ;  /* 0x00000000000479c3 */ /* 0x000ee20000008800 */
[----:B------:R-:W-:Y:S01]  /*28680*/  MOV R23, 0x400 ;  /* 0x0000040000177802 */ /* 0x000fe20000000f00 */
[----:B------:R-:W-:Y:S01]  /*28690*/  BSSY B7, `(.L_x_2914) ;  /* 0x000077b000077945 */ /* 0x000fe20003800000 */
[----:B------:R-:W-:Y:S01]  /*286a0*/  IMAD.MOV.U32 R36, RZ, RZ, 0x1 ;  /* 0x00000001ff247424 */ /* 0x000fe200078e00ff */
[----:B------:R-:W-:Y:S02]  /*286b0*/  CS2R R28, SRZ ;  /* 0x00000000001c7805 */ /* 0x000fe4000001ff00 */
[----:B------:R-:W-:Y:S01]  /*286c0*/  MOV R35, 0x1 ;  /* 0x0000000100237802 */ /* 0x000fe20000000f00 */
[----:B------:R-:W-:Y:S01]  /*286d0*/  ULDC.64 UR40, c[0x0][0x198] ;  /* 0x0000660000287ab9 */ /* 0x000fe20000000a00 */
[----:B------:R-:W-:Y:S02]  /*286e0*/  ULOP3.LUT UR39, UR36, 0x2, URZ, 0xfc, !UPT ;  /* 0x0000000224277892 */ /* 0x000fe4000f8efc3f */
[----:B------:R-:W-:Y:S01]  /*286f0*/  ULOP3.LUT UR37, UR36, 0x1, URZ, 0xfc, !UPT ;  /* 0x0000000124257892 */ /* 0x000fe2000f8efc3f */
[----:B------:R-:W-:Y:S01]  /*28700*/  ULDC UR38, c[0x0][0xc] ;  /* 0x0000030000267ab9 */ /* 0x000fe20000000800 */
[C---:B-1----:R-:W-:Y:S01]  /*28710*/  LOP3.LUT R10, R12.reuse, 0x7f, RZ, 0xc0, !PT ;  /* 0x0000007f0c0a7812 */ /* 0x042fe200078ec0ff */
[C---:B0-----:R-:W-:Y:S01]  /*28720*/  IMAD.SHL.U32 R2, R12.reuse, 0x10, RZ ;  /* 0x000000100c027824 */ /* 0x041fe200078e00ff */
[----:B------:R-:W-:Y:S01]  /*28730*/  SHF.R.U32.HI R5, RZ, 0x1, R12 ;  /* 0x00000001ff057819 */ /* 0x000fe2000001160c */
[C---:B------:R-:W-:Y:S01]  /*28740*/  IMAD.SHL.U32 R3, R12.reuse, 0x80, RZ ;  /* 0x000000800c037824 */ /* 0x040fe200078e00ff */
[----:B------:R-:W-:Y:S01]  /*28750*/  SHF.R.U32.HI R7, RZ, 0x5, R10 ;  /* 0x00000005ff077819 */ /* 0x000fe2000001160a */
[----:B------:R-:W-:Y:S01]  /*28760*/  IMAD.SHL.U32 R11, R12, 0x2, RZ ;  /* 0x000000020c0b7824 */ /* 0x000fe200078e00ff */
[----:B--2---:R-:W-:Y:S01]  /*28770*/  LOP3.LUT R0, R2, 0x1b0, RZ, 0xc0, !PT ;  /* 0x000001b002007812 */ /* 0x004fe200078ec0ff */
[----:B------:R-:W-:Y:S01]  /*28780*/  IMAD.SHL.U32 R37, R12, 0x4, RZ ;  /* 0x000000040c257824 */ /* 0x000fe200078e00ff */
[----:B------:R-:W-:Y:S01]  /*28790*/  LOP3.LUT R4, R3, 0x380, RZ, 0xc0, !PT ;  /* 0x0000038003047812 */ /* 0x000fe200078ec0ff */
[----:B------:R-:W-:Y:S01]  /*287a0*/  IMAD.SHL.U32 R9, R7, 0x200, RZ ;  /* 0x0000020007097824 */ /* 0x000fe200078e00ff */
[----:B------:R-:W-:-:S02]  /*287b0*/  LOP3.LUT R11, R0, 0x30, R11, 0x78, !PT ;  /* 0x00000030000b7812 */ /* 0x000fc400078e780b */
[----:B------:R-:W-:Y:S02]  /*287c0*/  SHF.L.U32 R0, R12, 0x5, RZ ;  /* 0x000000050c007819 */ /* 0x000fe400000006ff */
[----:B------:R-:W-:Y:S02]  /*287d0*/  LOP3.LUT R6, R9, 0x40, R2, 0xf8, !PT ;  /* 0x0000004009067812 */ /* 0x000fe400078ef802 */
[----:B------:R-:W-:Y:S02]  /*287e0*/  LOP3.LUT R5, R4, 0x30, R5, 0xf8, !PT ;  /* 0x0000003004057812 */ /* 0x000fe400078ef805 */
[----:B------:R-:W-:Y:S02]  /*287f0*/  LOP3.LUT R4, R0, 0x80, RZ, 0xc0, !PT ;  /* 0x0000008000047812 */ /* 0x000fe400078ec0ff */
[----:B------:R-:W-:Y:S02]  /*28800*/  LOP3.LUT R8, R6, R11, RZ, 0xfc, !PT ;  /* 0x0000000b06087212 */ /* 0x000fe400078efcff */
[----:B------:R-:W-:-:S02]  /*28810*/  LOP3.LUT R6, R4, 0x10, R12, 0xf8, !PT ;  /* 0x0000001004067812 */ /* 0x000fc400078ef80c */
[----:B------:R-:W-:Y:S01]  /*28820*/  LOP3.LUT R9, R9, 0x60, R0, 0xf8, !PT ;  /* 0x0000006009097812 */ /* 0x000fe200078ef800 */
[----:B------:R-:W-:Y:S01]  /*28830*/  STL [R1+0x14], R8 ;  /* 0x0000140801007387 */ /* 0x000fe20000100800 */
[----:B------:R-:W-:Y:S02]  /*28840*/  LOP3.LUT R4, R5, 0x70, R2, 0x78, !PT ;  /* 0x0000007005047812 */ /* 0x000fe400078e7802 */
[----:B------:R-:W-:Y:S02]  /*28850*/  LOP3.LUT R6, R6, 0x10, R37, 0x78, !PT ;  /* 0x0000001006067812 */ /* 0x000fe400078e7825 */
[----:B------:R-:W-:Y:S02]  /*28860*/  LOP3.LUT R9, R9, 0x100, R0, 0xf8, !PT ;  /* 0x0000010009097812 */ /* 0x000fe400078ef800 */
[----:B------:R-:W-:Y:S02]  /*28870*/  LOP3.LUT R4, R4, 0xc00, R3, 0xf8, !PT ;  /* 0x00000c0004047812 */ /* 0x000fe400078ef803 */
[----:B------:R-:W-:Y:S01]  /*28880*/  LOP3.LUT R3, R9, R6, RZ, 0xfc, !PT ;  /* 0x0000000609037212 */ /* 0x000fe200078efcff */
[----:B------:R-:W-:Y:S01]  /*28890*/  IMAD.SHL.U32 R6, R7, 0x400, RZ ;  /* 0x0000040007067824 */ /* 0x000fe200078e00ff */
[----:B------:R-:W-:Y:S01]  /*288a0*/  R2P PR, R12, 0x14 ;  /* 0x000000140c007804 */ /* 0x000fe20000000000 */
[----:B------:R3:W-:Y:S01]  /*288b0*/  STL [R1+0x20], R4 ;  /* 0x0000200401007387 */ /* 0x0007e20000100800 */
[----:B------:R-:W-:-:S02]  /*288c0*/  LOP3.LUT R11, R0, 0x380, RZ, 0xc0, !PT ;  /* 0x00000380000b7812 */ /* 0x000fc400078ec0ff */
[----:B------:R-:W-:Y:S01]  /*288d0*/  SHF.R.U32.HI R5, RZ, 0x2, R10 ;  /* 0x00000002ff057819 */ /* 0x000fe2000001160a */
[----:B------:R0:W-:Y:S01]  /*288e0*/  STL [R1+0x1c], R3 ;  /* 0x00001c0301007387 */ /* 0x0001e20000100800 */
[----:B------:R-:W-:Y:S02]  /*288f0*/  LOP3.LUT R11, R11, 0x30, R2, 0xf8, !PT ;  /* 0x000000300b0b7812 */ /* 0x000fe400078ef802 */
[----:B------:R-:W-:Y:S02]  /*28900*/  LOP3.LUT R2, R2, 0x30, RZ, 0xc0, !PT ;  /* 0x0000003002027812 */ /* 0x000fe400078ec0ff */
[----:B------:R-:W-:Y:S01]  /*28910*/  LOP3.LUT R0, R5, 0x60, R0, 0xf8, !PT ;  /* 0x0000006005007812 */ /* 0x000fe200078ef800 */
[----:B---3--:R-:W-:Y:S01]  /*28920*/  IMAD.U32 R4, RZ, RZ, UR4 ;  /* 0x00000004ff047e24 */ /* 0x008fe2000f8e00ff */
[----:B------:R-:W-:Y:S01]  /*28930*/  LOP3.LUT R37, R11, 0x70, R37, 0x78, !PT ;  /* 0x000000700b257812 */ /* 0x000fe200078e7825 */
[----:B0-----:R-:W-:-:S03]  /*28940*/  IMAD.MOV.U32 R3, RZ, RZ, 0x40 ;  /* 0x00000040ff037424 */ /* 0x001fc600078e00ff */
[----:B------:R-:W-:Y:S02]  /*28950*/  LEA R23, R4, R23, 0x18 ;  /* 0x0000001704177211 */ /* 0x000fe400078ec0ff */
[C---:B------:R-:W-:Y:S02]  /*28960*/  SEL R6, R3.reuse, 0xffffffc0, !P2 ;  /* 0xffffffc003067807 */ /* 0x040fe40005000000 */
[----:B------:R-:W-:-:S03]  /*28970*/  SEL R3, R3, 0xffffffc0, !P4 ;  /* 0xffffffc003037807 */ /* 0x000fc60006000000 */
[----:B------:R-:W-:Y:S04]  /*28980*/  STL [R1+0x24], R6 ;  /* 0x0000240601007387 */ /* 0x000fe80000100800 */
[----:B------:R0:W-:Y:S04]  /*28990*/  STL [R1+0x10], R4 ;  /* 0x0000100401007387 */ /* 0x0001e80000100800 */
[----:B------:R1:W-:Y:S04]  /*289a0*/  STL [R1], R3 ;  /* 0x0000000301007387 */ /* 0x0003e80000100800 */
[----:B------:R2:W-:Y:S01]  /*289b0*/  STL [R1+0x3c], RZ ;  /* 0x00003cff01007387 */ /* 0x0005e20000100800 */
[----:B0-----:R-:W-:-:S02]  /*289c0*/  LOP3.LUT R4, R2, 0x40, RZ, 0xfc, !PT ;  /* 0x0000004002047812 */ /* 0x001fc400078efcff */
[----:B-1----:R-:W-:Y:S02]  /*289d0*/  LOP3.LUT R3, R2, 0x80, RZ, 0xfc, !PT ;  /* 0x0000008002037812 */ /* 0x002fe400078efcff */
[----:B------:R-:W-:Y:S01]  /*289e0*/  LOP3.LUT R2, R0, 0x80, RZ, 0xfc, !PT ;  /* 0x0000008000027812 */ /* 0x000fe200078efcff */
[----:B------:R-:W-:-:S05]  /*289f0*/  IMAD.IADD R0, R23, 0x1, R8 ;  /* 0x0000000117007824 */ /* 0x000fca00078e0208 */
[----:B------:R2:W-:Y:S02]  /*28a00*/  STL [R1+0x28], R0 ;  /* 0x0000280001007387 */ /* 0x0005e40000100800 */
.L_x_3034:
[----:B------:R-:W0:Y:S02]  /*28a10*/  LDC.64 R24, c[0x0][0xc88] ;  /* 0x00032200ff187b82 */ /* 0x000e240000000a00 */
[----:B0-----:R-:W-:-:S06]  /*28a20*/  IMAD.WIDE R24, R19, 0x4, R24 ;  /* 0x0000000413187825 */ /* 0x001fcc00078e0218 */
[----:B--2---:R-:W2:Y:S01]  /*28a30*/  LDG.E R24, desc[UR50][R24.64] ;  /* 0x0000003218187981 */ /* 0x004ea2000c1e1900 */
[----:B------:R-:W-:Y:S05]  /*28a40*/  YIELD ;  /* 0x0000000000007946 */ /* 0x000fea0003800000 */
[----:B------:R-:W-:Y:S01]  /*28a50*/  ULDC.64 UR4, c[0x0][0xa28] ;  /* 0x00028a0000047ab9 */ /* 0x000fe20000000a00 */
[----:B------:R-:W-:Y:S01]  /*28a60*/  IMAD.MOV.U32 R9, RZ, RZ, RZ ;  /* 0x000000ffff097224 */ /* 0x000fe200078e00ff */
[----:B------:R-:W-:Y:S01]  /*28a70*/  ISETP.NE.U32.AND P0, PT, RZ, UR4, PT ;  /* 0x00000004ff007c0c */ /* 0x000fe2000bf05070 */
[----:B------:R-:W-:Y:S01]  /*28a80*/  ULDC.64 UR6, c[0x0][0xa10] ;  /* 0x0002840000067ab9 */ /* 0x000fe20000000a00 */
[----:B------:R-:W-:Y:S01]  /*28a90*/  IMAD.MOV.U32 R31, RZ, RZ, RZ ;  /* 0x000000ffff1f7224 */ /* 0x000fe200078e00ff */
[----:B------:R-:W-:Y:S01]  /*28aa0*/  ULDC.64 UR8, c[0x0][0xa18] ;  /* 0x0002860000087ab9 */ /* 0x000fe20000000a00 */
[----:B------:R-:W-:-:S02]  /*28ab0*/  ISETP.NE.AND.EX P0, PT, RZ, UR5, PT, P0 ;  /* 0x00000005ff007c0c */ /* 0x000fc4000bf05300 */
[----:B-12---:R-:W-:-:S11]  /*28ac0*/  SHF.R.S32.HI R0, RZ, 0x1f, R24 ;  /* 0x0000001fff007819 */ /* 0x006fd60000011418 */
[C---:B------:R-:W-:Y:S01]  /*28ad0*/  @P0 LEA R2, P1, R24.reuse, UR4, 0x2 ;  /* 0x0000000418020c11 */ /* 0x040fe2000f8210ff */
[C---:B------:R-:W-:Y:S01]  /*28ae0*/  IMAD.SHL.U32 R25, R24.reuse, 0x4, RZ ;  /* 0x0000000418197824 */ /* 0x040fe200078e00ff */
[C-C-:B------:R-:W-:Y:S01]  /*28af0*/  SHF.L.U64.HI R26, R24.reuse, 0x2, R0.reuse ;  /* 0x00000002181a7819 */ /* 0x140fe20000010200 */
[----:B------:R0:W-:Y:S01]  /*28b00*/  STL [R1+0x38], R0 ;  /* 0x0000380001007387 */ /* 0x0001e20000100800 */
[----:B------:R-:W-:Y:S01]  /*28b10*/  @P0 LEA.HI.X R3, R24, UR5, R0, 0x2, P1 ;  /* 0x0000000518030c11 */ /* 0x000fe200088f1400 */
[----:B------:R-:W-:-:S04]  /*28b20*/  ULDC.64 UR4, c[0x0][0xa00] ;  /* 0x0002800000047ab9 */ /* 0x000fc80000000a00 */
[----:B------:R1:W2:Y:S01]  /*28b30*/  @P0 LDG.E R9, desc[UR50][R2.64] ;  /* 0x0000003202090981 */ /* 0x0002a2000c1e1900 */
[----:B------:R-:W-:Y:S02]  /*28b40*/  ISETP.NE.U32.AND P0, PT, RZ, UR4, PT ;  /* 0x00000004ff007c0c */ /* 0x000fe4000bf05070 */
[----:B------:R-:W-:Y:S01]  /*28b50*/  ISETP.NE.U32.AND P1, PT, RZ, UR6, PT ;  /* 0x00000006ff007c0c */ /* 0x000fe2000bf25070 */
[----:B0-----:R-:W-:Y:S01]  /*28b60*/  IMAD.MOV.U32 R0, RZ, RZ, RZ ;  /* 0x000000ffff007224 */ /* 0x001fe200078e00ff */
[----:B------:R-:W-:Y:S02]  /*28b70*/  ISETP.NE.AND.EX P0, PT, RZ, UR5, PT, P0 ;  /* 0x00000005ff007c0c */ /* 0x000fe4000bf05300 */
[----:B------:R-:W-:Y:S02]  /*28b80*/  ISETP.NE.AND.EX P1, PT, RZ, UR7, PT, P1 ;  /* 0x00000007ff007c0c */ /* 0x000fe4000bf25310 */
[C---:B------:R-:W-:Y:S02]  /*28b90*/  IADD3 R4, P4, R25.reuse, UR6, RZ ;  /* 0x0000000619047c10 */ /* 0x040fe4000ff9e0ff */
[----:B-1----:R-:W-:-:S02]  /*28ba0*/  IADD3 R2, P3, R25, UR4, RZ ;  /* 0x0000000419027c10 */ /* 0x002fc4000ff7e0ff */
[C---:B------:R-:W-:Y:S02]  /*28bb0*/  IADD3.X R5, R26.reuse, UR7, RZ, P4, !PT ;  /* 0x000000071a057c10 */ /* 0x040fe4000a7fe4ff */
[----:B------:R-:W-:Y:S02]  /*28bc0*/  IADD3.X R3, R26, UR5, RZ, P3, !PT ;  /* 0x000000051a037c10 */ /* 0x000fe40009ffe4ff */
[----:B------:R-:W-:-:S03]  /*28bd0*/  ISETP.NE.U32.AND P2, PT, RZ, UR8, PT ;  /* 0x00000008ff007c0c */ /* 0x000fc6000bf45070 */
[----:B------:R-:W5:Y:S01]  /*28be0*/  @P0 LDG.E R31, desc[UR50][R2.64] ;  /* 0x00000032021f0981 */ /* 0x000f62000c1e1900 */
[----:B------:R-:W-:-:S03]  /*28bf0*/  ISETP.NE.AND.EX P2, PT, RZ, UR9, PT, P2 ;  /* 0x00000009ff007c0c */ /* 0x000fc6000bf45320 */
[----:B------:R-:W5:Y:S01]  /*28c00*/  @P1 LDG.E R0, desc[UR50][R4.64] ;  /* 0x0000003204001981 */ /* 0x000f62000c1e1900 */
[----:B------:R-:W-:Y:S02]  /*28c10*/  ULDC UR4, c[0x0][0x288] ;  /* 0x0000a20000047ab9 */ /* 0x000fe40000000800 */
[----:B------:R-:W-:Y:S01]  /*28c20*/  MOV R32, UR4 ;  /* 0x0000000400207c02 */ /* 0x000fe20008000f00 */
[----:B------:R-:W-:Y:S02]  /*28c30*/  ULDC.64 UR4, c[0x0][0x418] ;  /* 0x0001060000047ab9 */ /* 0x000fe40000000a00 */
[----:B------:R-:W-:-:S03]  /*28c40*/  UISETP.NE.U32.AND UP0, UPT, UR4, URZ, UPT ;  /* 0x0000003f0400728c */ /* 0x000fc6000bf05070 */
[----:B------:R-:W-:Y:S01]  /*28c50*/  ULDC UR4, c[0x0][0x424] ;  /* 0x0001090000047ab9 */ /* 0x000fe20000000800 */
[----:B------:R-:W-:Y:S01]  /*28c60*/  UISETP.NE.AND.EX UP0, UPT, UR5, URZ, UPT, UP0 ;  /* 0x0000003f0500728c */ /* 0x000fe2000bf05300 */
[----:B------:R-:W-:Y:S02]  /*28c70*/  @P2 IADD3 R6, P3, R25, UR8, RZ ;  /* 0x0000000819062c10 */ /* 0x000fe4000ff7e0ff */
[----:B------:R-:W-:Y:S01]  /*28c80*/  ULDC UR5, c[0x0][0x2f0] ;  /* 0x0000bc0000057ab9 */ /* 0x000fe20000000800 */
[----:B------:R-:W-:Y:S01]  /*28c90*/  USEL UR4, UR4, 0x1, UP0 ;  /* 0x0000000104047887 */ /* 0x000fe20008000000 */
[----:B------:R-:W-:-:S03]  /*28ca0*/  @P2 IADD3.X R7, R26, UR9, RZ, P3, !PT ;  /* 0x000000091a072c10 */ /* 0x000fc60009ffe4ff */
[----:B------:R-:W-:Y:S02]  /*28cb0*/  UIMAD UR4, UR4, UR5, URZ ;  /* 0x00000005040472a4 */ /* 0x000fe4000f8e023f */
[----:B------:R0:W5:Y:S01]  /*28cc0*/  @P2 LDG.E R32, desc[UR50][R6.64] ;  /* 0x0000003206202981 */ /* 0x000162000c1e1900 */
        /* <DEDUP_REMOVED lines=9> */
.L_x_2915:
[----:B------:R-:W-:Y:S01]  /*28d60*/  ULDC.64 UR4, c[0x0][0xa20] ;  /* 0x0002880000047ab9 */ /* 0x000fe20000000a00 */
[C---:B------:R-:W-:Y:S01]  /*28d70*/  LOP3.LUT R7, R18.reuse, 0xff000000, RZ, 0xc0, !PT ;  /* 0xff00000012077812 */ /* 0x040fe200078ec0ff */
[----:B------:R-:W-:Y:S01]  /*28d80*/  IMAD.MOV.U32 R34, RZ, RZ, R24 ;  /* 0x000000ffff227224 */ /* 0x000fe200078e0018 */
[----:B------:R-:W-:Y:S02]  /*28d90*/  ISETP.NE.U32.AND P0, PT, RZ, UR4, PT ;  /* 0x00000004ff007c0c */ /* 0x000fe4000bf05070 */
[----:B------:R-:W-:Y:S02]  /*28da0*/  SHF.R.U32.HI R7, RZ, 0x8, R7 ;  /* 0x00000008ff077819 */ /* 0x000fe40000011607 */
[----:B------:R-:W-:Y:S02]  /*28db0*/  ISETP.NE.AND.EX P0, PT, RZ, UR5, PT, P0 ;  /* 0x00000005ff007c0c */ /* 0x000fe4000bf05300 */
[C---:B------:R-:W-:Y:S02]  /*28dc0*/  LOP3.LUT R2, R18.reuse, 0xff0000, RZ, 0xc0, !PT ;  /* 0x00ff000012027812 */ /* 0x040fe400078ec0ff */
[----:B------:R-:W-:-:S02]  /*28dd0*/  LOP3.LUT R18, R18, 0xffff, RZ, 0xc0, !PT ;  /* 0x0000ffff12127812 */ /* 0x000fc400078ec0ff */
[----:B------:R-:W-:-:S07]  /*28de0*/  LEA.HI R7, R2, R7, RZ, 0x10 ;  /* 0x0000000702077211 */ /* 0x000fce00078f80ff */
[----:B------:R-:W-:Y:S05]  /*28df0*/  @!P0 BRA `(.L_x_2916) ;  /* 0x0000000000108947 */ /* 0x000fea0003800000 */
[----:B------:R-:W-:-:S04]  /*28e00*/  IADD3 R2, P0, R25, UR4, RZ ;  /* 0x0000000419027c10 */ /* 0x000fc8000ff1e0ff */
[----:B------:R-:W-:-:S05]  /*28e10*/  IADD3.X R3, R26, UR5, RZ, P0, !PT ;  /* 0x000000051a037c10 */ /* 0x000fca00087fe4ff */
[----:B------:R1:W5:Y:S01]  /*28e20*/  LDG.E R8, desc[UR50][R2.64] ;  /* 0x0000003202087981 */ /* 0x000362000c1e1900 */
[----:B------:R-:W-:Y:S05]  /*28e30*/  BRA `(.L_x_2917) ;  /* 0x0000000000247947 */ /* 0x000fea0003800000 */
.L_x_2916:
        /* <DEDUP_REMOVED lines=9> */
.L_x_2917:
[----:B-1----:R-:W2:Y:S01]  /*28ed0*/  @P1 LDG.E R2, desc[UR50][R4.64] ;  /* 0x0000003204021981 */ /* 0x002ea2000c1e1900 */
[----:B------:R-:W1:Y:S03]  /*28ee0*/  LDC R3, c[0x0][0x448] ;  /* 0x00011200ff037b82 */ /* 0x000e660000000800 */
[----:B------:R3:W2:Y:S01]  /*28ef0*/  @P1 LDG.E R4, desc[UR50][R4.64+0x4] ;  /* 0x0000043204041981 */ /* 0x0006a2000c1e1900 */
[----:B------:R-:W-:Y:S01]  /*28f00*/  BSSY B0, `(.L_x_2918) ;  /* 0x0000037000007945 */ /* 0x000fe20003800000 */
[----:B------:R-:W-:Y:S02]  /*28f10*/  LOP3.LUT R30, R7, 0xff, RZ, 0xc0, !PT ;  /* 0x000000ff071e7812 */ /* 0x000fe400078ec0ff */
[----:B-1----:R-:W-:-:S13]  /*28f20*/  ISETP.NE.AND P0, PT, R3, 0x1, PT ;  /* 0x000000010300780c */ /* 0x002fda0003f05270 */
[----:B------:R-:W1:Y:S08]  /*28f30*/  @P0 LDC R3, c[0x0][0x44c] ;  /* 0x00011300ff030b82 */ /* 0x000e700000000800 */
[----:B---3--:R-:W3:Y:S01]  /*28f40*/  @P0 LDC R5, c[0x0][0x450] ;  /* 0x00011400ff050b82 */ /* 0x008ee20000000800 */
[----:B--2---:R-:W-:Y:S01]  /*28f50*/  @P1 IADD3 R6, -R2, R4, RZ ;  /* 0x0000000402061210 */ /* 0x004fe20007ffe1ff */
[----:B------:R-:W-:Y:S01]  /*28f60*/  IMAD.SHL.U32 R2, R17, 0x80, RZ ;  /* 0x0000008011027824 */ /* 0x000fe200078e00ff */
[----:B------:R-:W-:-:S03]  /*28f70*/  SHF.R.U32.HI R4, RZ, 0x10, R7 ;  /* 0x00000010ff047819 */ /* 0x000fc60000011607 */
[----:B------:R-:W-:-:S04]  /*28f80*/  VIADD R2, R2, 0x7f ;  /* 0x0000007f02027836 */ /* 0x000fc80000000000 */
[----:B-1----:R-:W-:-:S05]  /*28f90*/  @P0 IMAD.HI.U32 R3, R2, R3, RZ ;  /* 0x0000000302030227 */ /* 0x002fca00078e00ff */
[----:B---3--:R-:W-:Y:S01]  /*28fa0*/  @P0 SHF.R.U32.HI R2, RZ, R5, R3 ;  /* 0x00000005ff020219 */ /* 0x008fe20000011603 */
[----:B-----5:R-:W-:-:S04]  /*28fb0*/  IMAD.IADD R5, R8, 0x1, -R9 ;  /* 0x0000000108057824 */ /* 0x020fc800078e0a09 */
[----:B------:R-:W-:-:S04]  /*28fc0*/  IMAD.IADD R27, R5, 0x1, R6 ;  /* 0x00000001051b7824 */ /* 0x000fc800078e0206 */
[C---:B------:R-:W-:Y:S01]  /*28fd0*/  VIADD R3, R27.reuse, 0x9f ;  /* 0x0000009f1b037836 */ /* 0x040fe20000000000 */
[----:B------:R-:W-:-:S03]  /*28fe0*/  IADD3 R20, R27, 0xa0, -R32 ;  /* 0x000000a01b147810 */ /* 0x000fc60007ffe820 */
[----:B------:R-:W-:Y:S01]  /*28ff0*/  IMAD.HI R3, R3, 0x66666667, RZ ;  /* 0x6666666703037827 */ /* 0x000fe200078e02ff */
[----:B------:R-:W-:-:S04]  /*29000*/  IADD3 R2, R20, R2, RZ ;  /* 0x0000000214027210 */ /* 0x000fc80007ffe0ff */
[----:B------:R-:W-:Y:S01]  /*29010*/  SHF.R.U32.HI R21, RZ, 0x1f, R3 ;  /* 0x0000001fff157819 */ /* 0x000fe20000011603 */
[----:B------:R-:W-:-:S03]  /*29020*/  IMAD.HI R2, R2, 0x66666667, RZ ;  /* 0x6666666702027827 */ /* 0x000fc600078e02ff */
[----:B------:R-:W-:Y:S02]  /*29030*/  LEA.HI.SX32 R21, R3, R21, 0x1a ;  /* 0x0000001503157211 */ /* 0x000fe400078fd2ff */
[----:B------:R-:W-:-:S04]  /*29040*/  SHF.R.U32.HI R8, RZ, 0x1f, R2 ;  /* 0x0000001fff087819 */ /* 0x000fc80000011602 */
[----:B------:R-:W-:Y:S01]  /*29050*/  LEA.HI.SX32 R8, R2, R8, 0x1a ;  /* 0x0000000802087211 */ /* 0x000fe200078fd2ff */
[----:B------:R-:W-:-:S03]  /*29060*/  IMAD.MOV.U32 R2, RZ, RZ, RZ ;  /* 0x000000ffff027224 */ /* 0x000fc600078e00ff */
[----:B------:R-:W-:-:S04]  /*29070*/  VIMNMX R8, R21, R8, PT ;  /* 0x0000000815087248 */ /* 0x000fc80003fe0100 */
[----:B------:R-:W-:-:S13]  /*29080*/  ISETP.GE.AND P0, PT, R8, 0x1, PT ;  /* 0x000000010800780c */ /* 0x000fda0003f06270 */
[----:B------:R-:W-:Y:S05]  /*29090*/  @!P0 BRA `(.L_x_2919) ;  /* 0x0000000000748947 */ /* 0x000fea0003800000 */
[----:B------:R-:W-:Y:S01]  /*290a0*/  ISETP.NE.AND P0, PT, R4, RZ, PT ;  /* 0x000000ff0400720c */ /* 0x000fe20003f05270 */
[----:B------:R-:W-:-:S03]  /*290b0*/  ULDC UR4, c[0x0][0x9f0] ;  /* 0x00027c0000047ab9 */ /* 0x000fc60000000800 */
[----:B------:R-:W-:-:S04]  /*290c0*/  SEL R7, R4, UR4, P0 ;  /* 0x0000000404077c07 */ /* 0x000fc80008000000 */
[----:B0-----:R-:W-:Y:S02]  /*290d0*/  IABS R9, R7 ;  /* 0x0000000700097213 */ /* 0x001fe40000000000 */
        /* <DEDUP_REMOVED lines=13> */
[----:B------:R-:W-:-:S05]  /*291b0*/  IMAD.MOV R2, RZ, RZ, -R2 ;  /* 0x000000ffff027224 */ /* 0x000fca00078e0a02 */
[----:B------:R-:W-:Y:S01]  /*291c0*/  MOV R10, R2 ;  /* 0x00000002000a7202 */ /* 0x000fe20000000f00 */
        /* <DEDUP_REMOVED lines=10> */
.L_x_2919:
[----:B------:R-:W-:Y:S05]  /*29270*/  BSYNC B0 ;  /* 0x0000000000007941 */ /* 0x000fea0003800000 */
.L_x_2918:
        /* <DEDUP_REMOVED lines=12> */
[----:B------:R-:W-:Y:S02]  /*29340*/  @P0 SHF.R.U32.HI R6, RZ, 0x1f, R2 ;  /* 0x0000001fff060819 */ /* 0x000fe40000011602 */
[-C--:B------:R-:W-:Y:S02]  /*29350*/  MOV R5, R3.reuse ;  /* 0x0000000300057202 */ /* 0x080fe40000000f00 */
[----:B------:R-:W-:Y:S02]  /*29360*/  @P0 LEA.HI.SX32 R5, R2, R6, 0x1a ;  /* 0x0000000602050211 */ /* 0x000fe400078fd2ff */
[----:B------:R-:W-:Y:S02]  /*29370*/  PLOP3.LUT P0, PT, PT, PT, PT, 0x80, 0x0 ;  /* 0x000000000000781c */ /* 0x000fe40003f0f070 */
[----:B------:R-:W-:-:S13]  /*29380*/  ISETP.GT.AND P2, PT, R5, R3, PT ;  /* 0x000000030500720c */ /* 0x000fda0003f44270 */
[----:B------:R-:W-:Y:S05]  /*29390*/  @!P2 BRA `(.L_x_2921) ;  /* 0x000000100008a947 */ /* 0x000fea0003800000 */
[----:B------:R-:W-:Y:S01]  /*293a0*/  UMOV UR4, 0xffffffff ;  /* 0xffffffff00047882 */ /* 0x000fe20000000000 */
[----:B------:R-:W-:Y:S02]  /*293b0*/  SEL R2, R34, RZ, !P1 ;  /* 0x000000ff22027207 */ /* 0x000fe40004800000 */
[----:B------:R-:W-:Y:S05]  /*293c0*/  BRA.DIV UR4, `(.L_x_2922) ;  /* 0x000000a604987947 */ /* 0x000fea000b800000 */
[----:B------:R-:W1:Y:S02]  /*293d0*/  S2R R6, SR_TID.X ;  /* 0x0000000000067919 */ /* 0x000e640000002100 */
[----:B-1----:R-:W-:-:S04]  /*293e0*/  SHF.R.U32.HI R6, RZ, 0x5, R6 ;  /* 0x00000005ff067819 */ /* 0x002fc80000011606 */
[----:B------:R-:W-:-:S05]  /*293f0*/  LOP3.LUT R6, R6, 0x3, RZ, 0xc0, !PT ;  /* 0x0000000306067812 */ /* 0x000fca00078ec0ff */
[----:B------:R1:W2:Y:S02]  /*29400*/  SHFL.IDX PT, R14, R6, RZ, 0x1f ;  /* 0x00001fff060e7589 */ /* 0x0002a400000e0000 */
.L_x_3199:
[----:B--2---:R-:W-:Y:S02]  /*29410*/  ISETP.NE.AND P0, PT, R14, RZ, PT ;  /* 0x000000ff0e00720c */ /* 0x004fe40003f05270 */
[----:B------:R-:W-:-:S11]  /*29420*/  PLOP3.LUT P6, PT, PT, PT, PT, 0x8, 0x0 ;  /* 0x000000000000781c */ /* 0x000fd60003fce170 */
[----:B------:R-:W-:Y:S05]  /*29430*/  @P0 BRA `(.L_x_2923) ;  /* 0x00000000000c0947 */ /* 0x000fea0003800000 */
[----:B------:R-:W-:-:S03]  /*29440*/  UMOV UR4, 0xffffffff ;  /* 0xffffffff00047882 */ /* 0x000fc60000000000 */
[----:B------:R-:W-:Y:S05]  /*29450*/  BRA.DIV UR4, `(.L_x_2924) ;  /* 0x000000a604a87947 */ /* 0x000fea000b800000 */
[----:B------:R-:W-:-:S13]  /*29460*/  ELECT P6, URZ, PT ;  /* 0x00000000003f782f */ /* 0x000fda00038c0000 */
.L_x_2923:
[----:B-1----:R-:W2:Y:S01]  /*29470*/  LDL R6, [R1+0x3c] ;  /* 0x00003c0001067983 */ /* 0x002ea20000100800 */
[----:B------:R-:W-:Y:S01]  /*29480*/  BSSY B1, `(.L_x_2925) ;  /* 0x0000008000017945 */ /* 0x000fe20003800000 */
[----:B--2---:R-:W-:-:S05]  /*29490*/  VIADD R6, R6, 0x1 ;  /* 0x0000000106067836 */ /* 0x004fca0000000000 */
[----:B------:R-:W-:-:S04]  /*294a0*/  LEA.HI R7, R6, R6, RZ, 0x1 ;  /* 0x0000000606077211 */ /* 0x000fc800078f08ff */
[----:B------:R-:W-:-:S05]  /*294b0*/  LOP3.LUT R7, R7, 0xfffffffe, RZ, 0xc0, !PT ;  /* 0xfffffffe07077812 */ /* 0x000fca00078ec0ff */
[----:B------:R-:W-:-:S05]  /*294c0*/  IMAD.IADD R6, R6, 0x1, -R7 ;  /* 0x0000000106067824 */ /* 0x000fca00078e0a07 */
[----:B------:R-:W-:-:S04]  /*294d0*/  SHF.L.U32 R6, R6, 0x1f, RZ ;  /* 0x0000001f06067819 */ /* 0x000fc800000006ff */
[----:B------:R-:W1:Y:S02]  /*294e0*/  SYNCS.PHASECHK.TRANS64.TRYWAIT P0, [R23+URZ+0x29820], R6 ;  /* 0x02982006170075a7 */ /* 0x000e64000800017f */
[----:B-1----:R-:W-:Y:S05]  /*294f0*/  @!P0 BRA `(.L_x_2926) ;  /* 0x000000a400a08947 */ /* 0x002fea0003800000 */
.L_x_3202:
[----:B------:R-:W-:Y:S05]  /*29500*/  BSYNC B1 ;  /* 0x0000000000017941 */ /* 0x000fea0003800000 */
.L_x_2925:
[----:B------:R-:W-:Y:S04]  /*29510*/  BSSY B1, `(.L_x_2927) ;  /* 0x000006c000017945 */ /* 0x000fe80003800000 */
[----:B------:R-:W-:Y:S05]  /*29520*/  @!P6 BRA `(.L_x_2928) ;  /* 0x0000000400a8e947 */ /* 0x000fea0003800000 */
[----:B0-----:R-:W-:Y:S01]  /*29530*/  IMAD R9, R29, 0x8, R23 ;  /* 0x000000081d097824 */ /* 0x001fe200078e0217 */
[----:B------:R-:W-:Y:S01]  /*29540*/  SHF.L.U32 R11, R36, 0x1f, RZ ;  /* 0x0000001f240b7819 */ /* 0x000fe200000006ff */
[----:B------:R-:W0:Y:S01]  /*29550*/  S2R R7, SR_TID.X ;  /* 0x0000000000077919 */ /* 0x000e220000002100 */
[----:B------:R-:W-:Y:S02]  /*29560*/  BSSY B2, `(.L_x_2929) ;  /* 0x0000005000027945 */ /* 0x000fe40003800000 */
[----:B------:R-:W2:Y:S01]  /*29570*/  SYNCS.PHASECHK.TRANS64.TRYWAIT P0, [R9+URZ+0x298a0], R11 ;  /* 0x0298a00b090075a7 */ /* 0x000ea2000800017f */
[----:B0-----:R-:W-:-:S04]  /*29580*/  LOP3.LUT R7, R7, 0x7f, RZ, 0xc0, !PT ;  /* 0x0000007f07077812 */ /* 0x001fc800078ec0ff */
[----:B------:R-:W-:Y:S01]  /*29590*/  ISETP.NE.AND P1, PT, R7, RZ, PT ;  /* 0x000000ff0700720c */ /* 0x000fe20003f25270 */
[----:B--2---:R-:W-:-:S12]  /*295a0*/  @!P0 BRA `(.L_x_2930) ;  /* 0x000000a400888947 */ /* 0x004fd80003800000 */
.L_x_3203:
[----:B------:R-:W-:Y:S05]  /*295b0*/  BSYNC B2 ;  /* 0x0000000000027941 */ /* 0x000fea0003800000 */
.L_x_2929:
[----:B------:R-:W-:Y:S04]  /*295c0*/  BSSY B2, `(.L_x_2931) ;  /* 0x0000009000027945 */ /* 0x000fe80003800000 */
[----:B------:R-:W-:Y:S05]  /*295d0*/  @P1 BRA `(.L_x_2932) ;  /* 0x00000000001c1947 */ /* 0x000fea0003800000 */
[----:B-1----:R-:W1:Y:S02]  /*295e0*/  S2R R6, SR_TID.X ;  /* 0x0000000000067919 */ /* 0x002e640000002100 */
[----:B-1----:R-:W-:Y:S01]  /*295f0*/  LOP3.LUT R7, R6, 0x1f, RZ, 0xc0, !PT ;  /* 0x0000001f06077812 */ /* 0x002fe200078ec0ff */
[----:B------:R-:W-:-:S03]  /*29600*/  IMAD.MOV.U32 R6, RZ, RZ, 0x7800 ;  /* 0x00007800ff067424 */ /* 0x000fc600078e00ff */
[----:B------:R-:W-:Y:S01]  /*29610*/  ISETP.NE.AND P0, PT, R7, RZ, PT ;  /* 0x000000ff0700720c */ /* 0x000fe20003f05270 */
[----:B------:R2:W-:-:S12]  /*29620*/  SYNCS.ARRIVE.TRANS64 RZ, [R9+URZ+0x29890], R6 ;  /* 0x0298900609ff79a7 */ /* 0x0005d8000800003f */
[----:B--2---:R-:W-:Y:S05]  /*29630*/  @!P0 BRA `(.L_x_2932) ;  /* 0x0000000000048947 */ /* 0x004fea0003800000 */
[----:B------:R-:W-:Y:S01]  /*29640*/  BPT.TRAP 0x1 ;  /* 0x000000040000795c */ /* 0x000fe20000300000 */
.L_x_2932:
[----:B------:R-:W-:Y:S05]  /*29650*/  BSYNC B2 ;  /* 0x0000000000027941 */ /* 0x000fea0003800000 */
.L_x_2931:
[----:B------:R-:W-:Y:S01]  /*29660*/  IMAD.MOV.U32 R12, RZ, RZ, RZ ;  /* 0x000000ffff0c7224 */ /* 0x000fe200078e00ff */
[----:B------:R-:W-:Y:S01]  /*29670*/  UIADD3 UR4, UP0, UR40, 0x570, URZ ;  /* 0x0000057028047890 */ /* 0x000fe2000ff1e03f */
[----:B------:R-:W-:Y:S01]  /*29680*/  IMAD R7, R5, 0xa0, R0 ;  /* 0x000000a005077824 */ /* 0x000fe200078e0200 */
[----:B------:R-:W-:Y:S01]  /*29690*/  PLOP3.LUT P0, PT, PT, PT, PT, 0x80, 0x0 ;  /* 0x000000000000781c */ /* 0x000fe20003f0f070 */
[----:B------:R-:W-:Y:S01]  /*296a0*/  IMAD R8, R29, 0x7800, R23 ;  /* 0x000078001d087824 */ /* 0x000fe200078e0217 */
[----:B------:R-:W-:Y:S01]  /*296b0*/  R2UR UR10, R12 ;  /* 0x000000000c0a72ca */ /* 0x000fe200000e0000 */
[----:B-1----:R-:W-:Y:S01]  /*296c0*/  VIADD R6, R9, 0x29890 ;  /* 0x0002989009067836 */ /* 0x002fe20000000000 */
[----:B------:R-:W-:Y:S01]  /*296d0*/  IADD3 R7, R7, -0xa0, RZ ;  /* 0xffffff6007077810 */ /* 0x000fe20007ffe0ff */
[----:B------:R-:W-:Y:S01]  /*296e0*/  VIADD R10, R8, 0x1a400 ;  /* 0x0001a400080a7836 */ /* 0x000fe20000000000 */
[----:B------:R-:W-:Y:S01]  /*296f0*/  UIADD3.X UR5, URZ, UR41, URZ, UP0, !UPT ;  /* 0x000000293f057290 */ /* 0x000fe200087fe43f */
[----:B------:R-:W-:Y:S01]  /*29700*/  UMOV UR6, 0x0 ;  /* 0x0000000000067882 */ /* 0x000fe20000000000 */
[----:B------:R-:W-:-:S10]  /*29710*/  UMOV UR7, 0x12f00000 ;  /* 0x12f0000000077882 */ /* 0x000fd40000000000 */
.L_x_2933:
        /* <DEDUP_REMOVED lines=10> */
[----:B------:R-:W-:Y:S01]  /*297c0*/  PLOP3.LUT P0, PT, PT, PT, PT, 0x80, 0x0 ;  /* 0x000000000000781c */ /* 0x000fe20003f0f070 */
[----:B------:R-:W-:Y:S01]  /*297d0*/  VIADD R10, R8, 0x1cc00 ;  /* 0x0001cc00080a7836 */ /* 0x000fe20000000000 */
[----:B------:R-:W-:Y:S01]  /*297e0*/  UMOV UR6, 0x0 ;  /* 0x0000000000067882 */ /* 0x000fe20000000000 */
[----:B------:R-:W-:Y:S01]  /*297f0*/  UMOV UR7, 0x12f00000 ;  /* 0x12f0000000077882 */ /* 0x000fe20000000000 */
[----:B------:R-:W-:-:S09]  /*29800*/  UMOV UR10, 0x40 ;  /* 0x00000040000a7882 */ /* 0x000fd20000000000 */
.L_x_2934:
        /* <DEDUP_REMOVED lines=15> */
.L_x_2935:
        /* <DEDUP_REMOVED lines=10> */
[----:B------:R-:W1:Y:S01]  /*299a0*/  SYNCS.PHASECHK.TRANS64.TRYWAIT P0, [R9+URZ+0x298c0], R11 ;  /* 0x0298c00b090075a7 */ /* 0x000e62000800017f */
[----:B------:R-:W-:Y:S04]  /*299b0*/  BSSY B2, `(.L_x_2936) ;  /* 0x0000002000027945 */ /* 0x000fe80003800000 */
[----:B-1----:R-:W-:Y:S05]  /*299c0*/  @!P0 BRA `(.L_x_2937) ;  /* 0x000000a000948947 */ /* 0x002fea0003800000 */
.L_x_3204:
[----:B------:R-:W-:Y:S05]  /*299d0*/  BSYNC B2 ;  /* 0x0000000000027941 */ /* 0x000fea0003800000 */
.L_x_2936:
        /* <DEDUP_REMOVED lines=11> */
.L_x_2939:
[----:B------:R-:W-:Y:S05]  /*29a90*/  BSYNC B2 ;  /* 0x0000000000027941 */ /* 0x000fea0003800000 */
.L_x_2938:
        /* <DEDUP_REMOVED lines=9> */
.L_x_2940:
        /* <DEDUP_REMOVED lines=9> */
[----:B--2---:R-:W-:Y:S05]  /*29bc0*/  @P0 BRA.U.ANY `(.L_x_2940) ;  /* 0xfffffffd00d80947 */ /* 0x004fea000393ffff */
.L_x_2928:
[----:B------:R-:W-:Y:S05]  /*29bd0*/  BSYNC B1 ;  /* 0x0000000000017941 */ /* 0x000fea0003800000 */
.L_x_2927:
        /* <DEDUP_REMOVED lines=9> */
.L_x_2955:
[----:B------:R-:W-:Y:S05]  /*29c70*/  YIELD ;  /* 0x0000000000007946 */ /* 0x000fea0003800000 */
[----:B------:R-:W-:Y:S04]  /*29c80*/  BSSY B1, `(.L_x_2941) ;  /* 0x000006b000017945 */ /* 0x000fe80003800000 */
[----:B------:R-:W-:Y:S05]  /*29c90*/  @!P6 BRA `(.L_x_2942) ;  /* 0x0000000400a4e947 */ /* 0x000fea0003800000 */
[----:B0-----:R-:W-:Y:S01]  /*29ca0*/  LEA R9, R29, R23, 0x3 ;  /* 0x000000171d097211 */ /* 0x001fe200078e18ff */
[----:B------:R-:W0:Y:S01]  /*29cb0*/  S2R R5, SR_TID.X ;  /* 0x0000000000057919 */ /* 0x000e220000002100 */
[----:B------:R-:W-:Y:S01]  /*29cc0*/  SHF.L.U32 R8, R36, 0x1f, RZ ;  /* 0x0000001f24087819 */ /* 0x000fe200000006ff */
[----:B------:R-:W-:Y:S03]  /*29cd0*/  BSSY B2, `(.L_x_2943) ;  /* 0x0000005000027945 */ /* 0x000fe60003800000 */
[----:B------:R-:W2:Y:S01]  /*29ce0*/  SYNCS.PHASECHK.TRANS64.TRYWAIT P1, [R9+URZ+0x298a0], R8 ;  /* 0x0298a008090075a7 */ /* 0x000ea2000802017f */
[----:B0-----:R-:W-:-:S04]  /*29cf0*/  LOP3.LUT R5, R5, 0x7f, RZ, 0xc0, !PT ;  /* 0x0000007f05057812 */ /* 0x001fc800078ec0ff */
[----:B------:R-:W-:Y:S01]  /*29d00*/  ISETP.NE.AND P2, PT, R5, RZ, PT ;  /* 0x000000ff0500720c */ /* 0x000fe20003f45270 */
[----:B--2---:R-:W-:-:S12]  /*29d10*/  @!P1 BRA `(.L_x_2944) ;  /* 0x0000009c00d49947 */ /* 0x004fd80003800000 */
.L_x_3205:
[----:B------:R-:W-:Y:S05]  /*29d20*/  BSYNC B2 ;  /* 0x0000000000027941 */ /* 0x000fea0003800000 */
.L_x_2943:
[----:B------:R-:W-:Y:S04]  /*29d30*/  BSSY B2, `(.L_x_2945) ;  /* 0x0000009000027945 */ /* 0x000fe80003800000 */
[----:B------:R-:W-:Y:S05]  /*29d40*/  @P2 BRA `(.L_x_2946) ;  /* 0x00000000001c2947 */ /* 0x000fea0003800000 */
[----:B------:R-:W1:Y:S02]  /*29d50*/  S2R R5, SR_TID.X ;  /* 0x0000000000057919 */ /* 0x000e640000002100 */
[----:B-1----:R-:W-:Y:S01]  /*29d60*/  LOP3.LUT R6, R5, 0x1f, RZ, 0xc0, !PT ;  /* 0x0000001f05067812 */ /* 0x002fe200078ec0ff */
[----:B------:R-:W-:-:S03]  /*29d70*/  IMAD.MOV.U32 R5, RZ, RZ, 0x7800 ;  /* 0x00007800ff057424 */ /* 0x000fc600078e00ff */
[----:B------:R-:W-:Y:S01]  /*29d80*/  ISETP.NE.AND P1, PT, R6, RZ, PT ;  /* 0x000000ff0600720c */ /* 0x000fe20003f25270 */
[----:B------:R2:W-:-:S12]  /*29d90*/  SYNCS.ARRIVE.TRANS64 RZ, [R9+URZ+0x29890], R5 ;  /* 0x0298900509ff79a7 */ /* 0x0005d8000800003f */
[----:B--2---:R-:W-:Y:S05]  /*29da0*/  @!P1 BRA `(.L_x_2946) ;  /* 0x0000000000049947 */ /* 0x004fea0003800000 */
[----:B------:R-:W-:Y:S01]  /*29db0*/  BPT.TRAP 0x1 ;  /* 0x000000040000795c */ /* 0x000fe20000300000 */
.L_x_2946:
[----:B------:R-:W-:Y:S05]  /*29dc0*/  BSYNC B2 ;  /* 0x0000000000027941 */ /* 0x000fea0003800000 */
.L_x_2945:
[----:B------:R-:W-:Y:S01]  /*29dd0*/  IMAD.MOV.U32 R12, RZ, RZ, RZ ;  /* 0x000000ffff0c7224 */ /* 0x000fe200078e00ff */
[----:B------:R-:W-:Y:S01]  /*29de0*/  UIADD3 UR4, UP0, UR40, 0x570, URZ ;  /* 0x0000057028047890 */ /* 0x000fe2000ff1e03f */
[----:B------:R-:W-:Y:S01]  /*29df0*/  IMAD R7, R29, 0x7800, R23 ;  /* 0x000078001d077824 */ /* 0x000fe200078e0217 */
[----:B------:R-:W-:Y:S01]  /*29e00*/  PLOP3.LUT P1, PT, PT, PT, PT, 0x80, 0x0 ;  /* 0x000000000000781c */ /* 0x000fe20003f2f070 */
[----:B-1----:R-:W-:Y:S01]  /*29e10*/  IMAD R6, R10, 0xa0, R0 ;  /* 0x000000a00a067824 */ /* 0x002fe200078e0200 */
[----:B------:R-:W-:Y:S01]  /*29e20*/  R2UR UR10, R12 ;  /* 0x000000000c0a72ca */ /* 0x000fe200000e0000 */
[----:B------:R-:W-:Y:S01]  /*29e30*/  VIADD R5, R9, 0x29890 ;  /* 0x0002989009057836 */ /* 0x000fe20000000000 */
[----:B------:R-:W-:Y:S01]  /*29e40*/  UIADD3.X UR5, URZ, UR41, URZ, UP0, !UPT ;  /* 0x000000293f057290 */ /* 0x000fe200087fe43f */
[----:B------:R-:W-:Y:S01]  /*29e50*/  VIADD R11, R7, 0x1a400 ;  /* 0x0001a400070b7836 */ /* 0x000fe20000000000 */
[----:B------:R-:W-:Y:S01]  /*29e60*/  UMOV UR6, 0x0 ;  /* 0x0000000000067882 */ /* 0x000fe20000000000 */
[----:B------:R-:W-:-:S10]  /*29e70*/  UMOV UR7, 0x12f00000 ;  /* 0x12f0000000077882 */ /* 0x000fd40000000000 */
.L_x_2947:
        /* <DEDUP_REMOVED lines=15> */
.L_x_2948:
        /* <DEDUP_REMOVED lines=11> */
[----:B------:R-:W-:Y:S01]  /*2a020*/  UMOV UR6, 0x0 ;  /* 0x0000000000067882 */ /* 0x000fe20000000000 */
[----:B------:R-:W-:Y:S01]  /*2a030*/  IADD3 R7, R7, 0x1f400, RZ ;  /* 0x0001f40007077810 */ /* 0x000fe20007ffe0ff */
[----:B------:R-:W-:Y:S01]  /*2a040*/  UMOV UR7, 0x12f00000 ;  /* 0x12f0000000077882 */ /* 0x000fe20000000000 */
[----:B------:R-:W-:-:S09]  /*2a050*/  UMOV UR10, 0x80 ;  /* 0x00000080000a7882 */ /* 0x000fd20000000000 */
.L_x_2949:
        /* <DEDUP_REMOVED lines=13> */
.L_x_3206:
[----:B------:R-:W-:Y:S05]  /*2a130*/  BSYNC B2 ;  /* 0x0000000000027941 */ /* 0x000fea0003800000 */
.L_x_2950:
        /* <DEDUP_REMOVED lines=11> */
.L_x_2953:
[----:B------:R-:W-:Y:S05]  /*2a1f0*/  BSYNC B2 ;  /* 0x0000000000027941 */ /* 0x000fea0003800000 */
.L_x_2952:
        /* <DEDUP_REMOVED lines=9> */
.L_x_2954:
        /* <DEDUP_REMOVED lines=10> */
.L_x_2942:
[----:B------:R-:W-:Y:S05]  /*2a330*/  BSYNC B1 ;  /* 0x0000000000017941 */ /* 0x000fea0003800000 */
.L_x_2941:
[C---:B------:R-:W-:Y:S01]  /*2a340*/  ISETP.GT.AND P2, PT, R10.reuse, R3, PT ;  /* 0x000000030a00720c */ /* 0x040fe20003f44270 */
[----:B------:R-:W-:Y:S01]  /*2a350*/  VIADD R10, R10, 0xffffffff ;  /* 0xffffffff0a0a7836 */ /* 0x000fe20000000000 */
[----:B------:R-:W-:-:S04]  /*2a360*/  IADD3 R29, R29, 0x1, RZ ;  /* 0x000000011d1d7810 */ /* 0x000fc80007ffe0ff */
[----:B------:R-:W-:-:S04]  /*2a370*/  ISETP.NE.AND P1, PT, R29, 0x2, PT ;  /* 0x000000021d00780c */ /* 0x000fc80003f25270 */
[----:B------:R-:W-:Y:S02]  /*2a380*/  SEL R5, RZ, 0x1, P1 ;  /* 0x00000001ff057807 */ /* 0x000fe40000800000 */
[----:B------:R-:W-:Y:S02]  /*2a390*/  SEL R29, R29, RZ, P1 ;  /* 0x000000ff1d1d7207 */ /* 0x000fe40000800000 */
[----:B------:R-:W-:Y:S01]  /*2a3a0*/  LOP3.LUT R36, R36, R5, RZ, 0x3c, !PT ;  /* 0x0000000524247212 */ /* 0x000fe200078e3cff */
[----:B------:R-:W-:Y:S06]  /*2a3b0*/  @P2 BRA `(.L_x_2955) ;  /* 0xfffffff8002c2947 */ /* 0x000fec000383ffff */
.L_x_2921:
[----:B------:R-:W-:Y:S05]  /*2a3c0*/  BSYNC B0 ;  /* 0x0000000000007941 */ /* 0x000fea0003800000 */
.L_x_2920:
[----:B------:R-:W2:Y:S01]  /*2a3d0*/  LDC R0, c[0x0][0x448] ;  /* 0x00011200ff007b82 */ /* 0x000ea20000000800 */
[----:B------:R-:W-:Y:S01]  /*2a3e0*/  LEA R2, R17, 0x7f, 0x7 ;  /* 0x0000007f11027811 */ /* 0x000fe200078e38ff */
[----:B------:R-:W-:Y:S06]  /*2a3f0*/  @!P0 WARPSYNC.ALL ;  /* 0x0000000000008948 */ /* 0x000fec0003800000 */
[----:B------:R-:W-:Y:S01]  /*2a400*/  @!P0 BAR.SYNC.DEFER_BLOCKING 0xc, 0x180 ;  /* 0x0306000000008b1d */ /* 0x000fe20000010000 */
[----:B------:R-:W-:-:S05]  /*2a410*/  ISETP.NE.AND P2, PT, R4, RZ, PT ;  /* 0x000000ff0400720c */ /* 0x000fca0003f45270 */
[----:B------:R-:W-:Y:S08]  /*2a420*/  BSSY B0, `(.L_x_2956) ;  /* 0x0000029000007945 */ /* 0x000ff00003800000 */
[----:B------:R-:W3:Y:S01]  /*2a430*/  @!P2 LDC R4, c[0x0][0x9f0] ;  /* 0x00027c00ff04ab82 */ /* 0x000ee20000000800 */
[----:B--2---:R-:W-:-:S13]  /*2a440*/  ISETP.NE.AND P1, PT, R0, 0x1, PT ;  /* 0x000000010000780c */ /* 0x004fda0003f25270 */
[----:B------:R-:W2:Y:S08]  /*2a450*/  @P1 LDC R0, c[0x0][0x44c] ;  /* 0x00011300ff001b82 */ /* 0x000eb00000000800 */
[----:B------:R-:W4:Y:S01]  /*2a460*/  @P1 LDC R3, c[0x0][0x450] ;  /* 0x00011400ff031b82 */ /* 0x000f220000000800 */
[----:B--2---:R-:W-:-:S05]  /*2a470*/  @P1 IMAD.HI.U32 R0, R2, R0, RZ ;  /* 0x0000000002001227 */ /* 0x004fca00078e00ff */
[----:B----4-:R-:W-:-:S05]  /*2a480*/  @P1 SHF.R.U32.HI R2, RZ, R3, R0 ;  /* 0x00000003ff021219 */ /* 0x010fca0000011600 */
[----:B------:R-:W-:-:S04]  /*2a490*/  IMAD.IADD R0, R20, 0x1, R2 ;  /* 0x0000000114007824 */ /* 0x000fc800078e0202 */
[----:B------:R-:W-:-:S05]  /*2a4a0*/  IMAD.HI R0, R0, 0x66666667, RZ ;  /* 0x6666666700007827 */ /* 0x000fca00078e02ff */
[----:B------:R-:W-:-:S04]  /*2a4b0*/  SHF.R.U32.HI R2, RZ, 0x1f, R0 ;  /* 0x0000001fff027819 */ /* 0x000fc80000011600 */
[----:B------:R-:W-:Y:S01]  /*2a4c0*/  LEA.HI.SX32 R2, R0, R2, 0x1a ;  /* 0x0000000200027211 */ /* 0x000fe200078fd2ff */
[----:B------:R-:W-:-:S03]  /*2a4d0*/  IMAD.MOV.U32 R0, RZ, RZ, RZ ;  /* 0x000000ffff007224 */ /* 0x000fc600078e00ff */
[----:B------:R-:W-:-:S04]  /*2a4e0*/  VIMNMX R21, R21, R2, PT ;  /* 0x0000000215157248 */ /* 0x000fc80003fe0100 */
[----:B------:R-:W-:-:S13]  /*2a4f0*/  ISETP.GE.AND P1, PT, R21, 0x1, PT ;  /* 0x000000011500780c */ /* 0x000fda0003f26270 */
[----:B---3--:R-:W-:Y:S05]  /*2a500*/  @!P1 BRA `(.L_x_2957) ;  /* 0x0000000000689947 */ /* 0x008fea0003800000 */
[-C--:B------:R-:W-:Y:S02]  /*2a510*/  IABS R0, R4.reuse ;  /* 0x0000000400007213 */ /* 0x080fe40000000000 */
[----:B-1----:R-:W-:Y:S02]  /*2a520*/  IABS R6, R4 ;  /* 0x0000000400067213 */ /* 0x002fe40000000000 */
[----:B------:R-:W1:Y:S03]  /*2a530*/  I2F.RP R2, R0 ;  /* 0x0000000000027306 */ /* 0x000e660000209400 */
[----:B------:R-:W-:-:S05]  /*2a540*/  IMAD.MOV R6, RZ, RZ, -R6 ;  /* 0x000000ffff067224 */ /* 0x000fca00078e0a06 */
[----:B-1----:R-:W1:Y:S02]  /*2a550*/  MUFU.RCP R2, R2 ;  /* 0x0000000200027308 */ /* 0x002e640000001000 */
[----:B-1----:R-:W-:-:S06]  /*2a560*/  VIADD R2, R2, 0xffffffe ;  /* 0x0ffffffe02027836 */ /* 0x002fcc0000000000 */
[----:B------:R-:W1:Y:S02]  /*2a570*/  F2I.FTZ.U32.TRUNC.NTZ R3, R2 ;  /* 0x0000000200037305 */ /* 0x000e64000021f000 */
[----:B-1----:R-:W-:-:S04]  /*2a580*/  IMAD.MOV R2, RZ, RZ, -R3 ;  /* 0x000000ffff027224 */ /* 0x002fc800078e0a03 */
[----:B------:R-:W-:Y:S01]  /*2a590*/  IMAD R5, R2, R0, RZ ;  /* 0x0000000002057224 */ /* 0x000fe200078e02ff */
[----:B------:R-:W-:-:S05]  /*2a5a0*/  MOV R2, RZ ;  /* 0x000000ff00027202 */ /* 0x000fca0000000f00 */
        /* <DEDUP_REMOVED lines=16> */
.L_x_2957:
[----:B------:R-:W-:Y:S05]  /*2a6b0*/  BSYNC B0 ;  /* 0x0000000000007941 */ /* 0x000fea0003800000 */
.L_x_2956:
[----:B------:R-:W-:-:S05]  /*2a6c0*/  IMAD R2, R30, R0, RZ ;  /* 0x000000001e027224 */ /* 0x000fca00078e02ff */
[----:B------:R2:W-:Y:S01]  /*2a6d0*/  STL [R1+0xc], R2 ;  /* 0x00000c0201007387 */ /* 0x0005e20000100800 */
[----:B------:R-:W-:-:S04]  /*2a6e0*/  VIADDMNMX R30, R2, R0, R21, PT ;  /* 0x00000000021e7246 */ /* 0x000fc80003800115 */
[----:B------:R-:W-:-:S13]  /*2a6f0*/  ISETP.GT.AND P0, PT, R30, R2, PT ;  /* 0x000000021e00720c */ /* 0x000fda0003f04270 */
[----:B--2---:R-:W-:Y:S05]  /*2a700*/  @P0 BRA `(.L_x_2958) ;  /* 0x0000000000440947 */ /* 0x004fea0003800000 */
[----:B------:R-:W2:Y:S02]  /*2a710*/  S2R R2, SR_TID.X ;  /* 0x0000000000027919 */ /* 0x000ea40000002100 */
[----:B--2---:R-:W-:-:S04]  /*2a720*/  LOP3.LUT R2, R2, 0x7f, RZ, 0xc0, !PT ;  /* 0x0000007f02027812 */ /* 0x004fc800078ec0ff */
[----:B------:R-:W-:-:S13]  /*2a730*/  ISETP.NE.AND P0, PT, R2, RZ, PT ;  /* 0x000000ff0200720c */ /* 0x000fda0003f05270 */
[----:B------:R-:W-:Y:S05]  /*2a740*/  @P0 BRA `(.L_x_2959) ;  /* 0x0000004400a40947 */ /* 0x000fea0003800000 */
[----:B------:R-:W2:Y:S01]  /*2a750*/  S2R R5, SR_LANEID ;  /* 0x0000000000057919 */ /* 0x000ea20000000000 */
[----:B------:R-:W-:Y:S01]  /*2a760*/  VOTEU.ANY UR4, UPT, PT ;  /* 0x0000000000047886 */ /* 0x000fe200038e0100 */
[----:B------:R-:W3:Y:S01]  /*2a770*/  LDC.64 R2, c[0x0][0xc60] ;  /* 0x00031800ff027b82 */ /* 0x000ee20000000a00 */
[----:B------:R-:W2:Y:S02]  /*2a780*/  FLO.U32 R0, UR4 ;  /* 0x0000000400007d00 */ /* 0x000ea400080e0000 */
[----:B--2---:R-:W-:-:S06]  /*2a790*/  ISETP.EQ.U32.AND P0, PT, R0, R5, PT ;  /* 0x000000050000720c */ /* 0x004fcc0003f02070 */
[----:B------:R-:W3:Y:S07]  /*2a7a0*/  POPC R5, UR4 ;  /* 0x0000000400057d09 */ /* 0x000eee0008000000 */
[----:B---3--:R-:W2:Y:S01]  /*2a7b0*/  @P0 ATOMG.E.ADD.STRONG.GPU PT, R3, desc[UR50][R2.64], R5 ;  /* 0x00000005020309a8 */ /* 0x008ea200081ee1f2 */
[----:B------:R-:W3:Y:S02]  /*2a7c0*/  S2R R4, SR_LTMASK ;  /* 0x0000000000047919 */ /* 0x000ee40000003900 */
[----:B---3--:R-:W-:-:S04]  /*2a7d0*/  LOP3.LUT R4, R4, UR4, RZ, 0xc0, !PT ;  /* 0x0000000404047c12 */ /* 0x008fc8000f8ec0ff */
[----:B------:R-:W3:Y:S01]  /*2a7e0*/  POPC R7, R4 ;  /* 0x0000000400077309 */ /* 0x000ee20000000000 */
[----:B--2---:R-:W3:Y:S02]  /*2a7f0*/  SHFL.IDX PT, R0, R3, R0, 0x1f ;  /* 0x00001f0003007589 */ /* 0x004ee400000e0000 */
[----:B---3--:R-:W-:Y:S01]  /*2a800*/  IADD3 R16, R0, UR38, R7 ;  /* 0x0000002600107c10 */ /* 0x008fe2000fffe007 */
[----:B------:R-:W-:Y:S06]  /*2a810*/  BRA `(.L_x_2959) ;  /* 0x0000004400707947 */ /* 0x000fec0003800000 */
.L_x_2958:
        /* <DEDUP_REMOVED lines=12> */
[----:B-1----:R-:W-:Y:S02]  /*2a8e0*/  IMAD.U32 R6, RZ, RZ, UR8 ;  /* 0x00000008ff067e24 */ /* 0x002fe4000f8e00ff */
[----:B------:R-:W-:-:S02]  /*2a8f0*/  IMAD.U32 R7, RZ, RZ, UR9 ;  /* 0x00000009ff077e24 */ /* 0x000fc4000f8e00ff */
[----:B------:R-:W-:Y:S02]  /*2a900*/  IMAD.U32 R11, RZ, RZ, UR5 ;  /* 0x00000005ff0b7e24 */ /* 0x000fe4000f8e00ff */
[----:B------:R-:W-:Y:S02]  /*2a910*/  IMAD.MOV.U32 R8, RZ, RZ, 0x70 ;  /* 0x00000070ff087424 */ /* 0x000fe400078e00ff */
[----:B------:R-:W-:Y:S02]  /*2a920*/  IMAD.MOV.U32 R12, RZ, RZ, 0x1 ;  /* 0x00000001ff0c7424 */ /* 0x000fe400078e00ff */
[----:B------:R-:W-:-:S07]  /*2a930*/  IMAD.MOV.U32 R13, RZ, RZ, RZ ;  /* 0x000000ffff0d7224 */ /* 0x000fce00078e00ff */
[----:B------:R-:W-:-:S07]  /*2a940*/  LEPC R20, `(.L_x_2961) ;  /* 0x000000001014794e */ /* 0x000fce0000000000 */
[----:B0-2---:R-:W-:Y:S05]  /*2a950*/  CALL.ABS.NOINC R2 ;  /* 0x0000000002007343 */ /* 0x005fea0003c00000 */
.L_x_2961:
[----:B------:R-:W-:Y:S05]  /*2a960*/  BSYNC B6 ;  /* 0x0000000000067941 */ /* 0x000fea0003800000 */
.L_x_2960:
        /* <DEDUP_REMOVED lines=10> */
[----:B------:R-:W-:Y:S01]  /*2aa10*/  MOV R4, UR6 ;  /* 0x0000000600047c02 */ /* 0x000fe20008000f00 */
[----:B------:R-:W-:Y:S01]  /*2aa20*/  IMAD.U32 R5, RZ, RZ, UR7 ;  /* 0x00000007ff057e24 */ /* 0x000fe2000f8e00ff */
[----:B------:R-:W2:Y:S01]  /*2aa30*/  LDC.64 R2, c[0x4][R2] ;  /* 0x0100000002027b82 */ /* 0x000ea20000000a00 */
[----:B-1----:R-:W-:Y:S01]  /*2aa40*/  IMAD.U32 R6, RZ, RZ, UR8 ;  /* 0x00000008ff067e24 */ /* 0x002fe2000f8e00ff */
[----:B------:R-:W-:Y:S01]  /*2aa50*/  MOV R8, 0x70 ;  /* 0x0000007000087802 */ /* 0x000fe20000000f00 */
[----:B------:R-:W-:Y:S02]  /*2aa60*/  IMAD.U32 R7, RZ, RZ, UR9 ;  /* 0x00000009ff077e24 */ /* 0x000fe4000f8e00ff */
[----:B------:R-:W-:-:S02]  /*2aa70*/  IMAD.U32 R10, RZ, RZ, UR4 ;  /* 0x00000004ff0a7e24 */ /* 0x000fc4000f8e00ff */
[----:B------:R-:W-:Y:S02]  /*2aa80*/  IMAD.U32 R11, RZ, RZ, UR5 ;  /* 0x00000005ff0b7e24 */ /* 0x000fe4000f8e00ff */
[----:B------:R-:W-:Y:S02]  /*2aa90*/  IMAD.MOV.U32 R12, RZ, RZ, 0x1 ;  /* 0x00000001ff0c7424 */ /* 0x000fe400078e00ff */
[----:B------:R-:W-:-:S07]  /*2aaa0*/  IMAD.MOV.U32 R13, RZ, RZ, RZ ;  /* 0x000000ffff0d7224 */ /* 0x000fce00078e00ff */
[----:B------:R-:W-:-:S07]  /*2aab0*/  LEPC R20, `(.L_x_2963) ;  /* 0x000000001014794e */ /* 0x000fce0000000000 */
[----:B0-2---:R-:W-:Y:S05]  /*2aac0*/  CALL.ABS.NOINC R2 ;  /* 0x0000000002007343 */ /* 0x005fea0003c00000 */
.L_x_2963:
[----:B------:R-:W-:Y:S05]  /*2aad0*/  BSYNC B6 ;  /* 0x0000000000067941 */ /* 0x000fea0003800000 */
.L_x_2962:
        /* <DEDUP_REMOVED lines=9> */
[----:B-1----:R-:W-:Y:S01]  /*2ab70*/  MOV R6, UR8 ;  /* 0x0000000800067c02 */ /* 0x002fe20008000f00 */
[----:B------:R-:W1:Y:S01]  /*2ab80*/  LDC.64 R2, c[0x4][R2] ;  /* 0x0100000002027b82 */ /* 0x000e620000000a00 */
        /* <DEDUP_REMOVED lines=9> */
.L_x_2965:
[----:B------:R-:W-:Y:S05]  /*2ac20*/  BSYNC B6 ;  /* 0x0000000000067941 */ /* 0x000fea0003800000 */
.L_x_2964:
        /* <DEDUP_REMOVED lines=19> */
.L_x_2967:
[----:B------:R-:W-:Y:S05]  /*2ad60*/  BSYNC B6 ;  /* 0x0000000000067941 */ /* 0x000fea0003800000 */
.L_x_2966:
        /* <DEDUP_REMOVED lines=12> */
[----:B------:R-:W-:Y:S01]  /*2ae30*/  LOP3.LUT R22, R22, 0xffffffbf, RZ, 0xc0, !PT ;  /* 0xffffffbf16167812 */ /* 0x000fe200078ec0ff */
[----:B------:R3:W2:Y:S01]  /*2ae40*/  @P0 LDG.E R34, desc[UR50][R2.64] ;  /* 0x0000003202220981 */ /* 0x0006a2000c1e1900 */
[----:B------:R-:W-:Y:S01]  /*2ae50*/  ULDC UR5, c[0x0][0x320] ;  /* 0x0000c80000057ab9 */ /* 0x000fe20000000800 */
[----:B----4-:R-:W-:-:S08]  /*2ae60*/  LOP3.LUT R21, R20, 0x7f, RZ, 0xc0, !PT ;  /* 0x0000007f14157812 */ /* 0x010fd000078ec0ff */
[----:B---3--:R-:W3:Y:S01]  /*2ae70*/  @P2 LDC R3, c[0x0][0x434] ;  /* 0x00010d00ff032b82 */ /* 0x008ee20000000800 */
[----:B------:R-:W-:Y:S01]  /*2ae80*/  IMAD.SHL.U32 R20, R20, 0x20, RZ ;  /* 0x0000002014147824 */ /* 0x000fe200078e00ff */
[----:B------:R-:W-:-:S06]  /*2ae90*/  SHF.R.U32.HI R21, RZ, 0x2, R21 ;  /* 0x00000002ff157819 */ /* 0x000fcc0000011615 */
[----:B------:R-:W4:Y:S01]  /*2aea0*/  @P2 LDC R2, c[0x0][0x438] ;  /* 0x00010e00ff022b82 */ /* 0x000f220000000800 */
[----:B------:R-:W-:-:S04]  /*2aeb0*/  LOP3.LUT R20, R21, 0x60, R20, 0xf8, !PT ;  /* 0x0000006015147812 */ /* 0x000fc800078ef814 */
[----:B0-----:R-:W-:-:S04]  /*2aec0*/  IADD3 R9, R20, R8, RZ ;  /* 0x0000000814097210 */ /* 0x001fc80007ffe0ff */
[----:B------:R-:W-:Y:S01]  /*2aed0*/  ISETP.GE.AND P1, PT, R9, R27, PT ;  /* 0x0000001b0900720c */ /* 0x000fe20003f26270 */
[----:B------:R-:W0:Y:S01]  /*2aee0*/  S2R R20, SR_TID.X ;  /* 0x0000000000147919 */ /* 0x000e220000002100 */
[----:B------:R-:W1:Y:S11]  /*2aef0*/  S2R R21, SR_TID.X ;  /* 0x0000000000157919 */ /* 0x000e760000002100 */
[----:B------:R-:W4:Y:S01]  /*2af00*/  @!P1 LDC.64 R4, c[0x0][0x418] ;  /* 0x00010600ff049b82 */ /* 0x000f220000000a00 */
[----:B0-----:R-:W-:-:S04]  /*2af10*/  LOP3.LUT R20, R20, 0x7f, RZ, 0xc0, !PT ;  /* 0x0000007f14147812 */ /* 0x001fc800078ec0ff */
[----:B------:R-:W-:Y:S01]  /*2af20*/  SHF.R.U32.HI R10, RZ, 0x2, R20 ;  /* 0x00000002ff0a7819 */ /* 0x000fe20000011614 */
[----:B-1----:R-:W-:-:S05]  /*2af30*/  IMAD.SHL.U32 R20, R21, 0x20, RZ ;  /* 0x0000002015147824 */ /* 0x002fca00078e00ff */
[----:B------:R-:W-:-:S04]  /*2af40*/  LOP3.LUT R20, R10, 0x60, R20, 0xf8, !PT ;  /* 0x000000600a147812 */ /* 0x000fc800078ef814 */
[----:B------:R-:W-:-:S04]  /*2af50*/  LOP3.LUT R20, R20, 0x80, RZ, 0xfc, !PT ;  /* 0x0000008014147812 */ /* 0x000fc800078efcff */
[----:B------:R-:W-:Y:S01]  /*2af60*/  IADD3 R8, R20, R8, RZ ;  /* 0x0000000814087210 */ /* 0x000fe20007ffe0ff */
[----:B------:R-:W-:Y:S01]  /*2af70*/  UMOV UR6, 0xffffffff ;  /* 0xffffffff00067882 */ /* 0x000fe20000000000 */
[----:B--2---:R-:W-:-:S04]  /*2af80*/  IMAD.IADD R9, R9, 0x1, R33 ;  /* 0x0000000109097824 */ /* 0x004fc800078e0221 */
[----:B---3--:R-:W-:-:S04]  /*2af90*/  @P2 IMAD.HI.U32 R3, R9, R3, RZ ;  /* 0x0000000309032227 */ /* 0x008fc800078e00ff */
[----:B------:R-:W-:Y:S01]  /*2afa0*/  IMAD.MOV.U32 R0, RZ, RZ, R9 ;  /* 0x000000ffff007224 */ /* 0x000fe200078e0009 */
[----:B----4-:R-:W-:Y:S02]  /*2afb0*/  @P2 SHF.R.U32.HI R0, RZ, R2, R3 ;  /* 0x00000002ff002219 */ /* 0x010fe40000011603 */
[----:B------:R-:W0:Y:S02]  /*2afc0*/  @!P1 LDC.64 R2, c[0x0][0x428] ;  /* 0x00010a00ff029b82 */ /* 0x000e240000000a00 */
[--C-:B------:R-:W-:Y:S01]  /*2afd0*/  @!P1 SHF.R.S32.HI R7, RZ, 0x1f, R0.reuse ;  /* 0x0000001fff079819 */ /* 0x100fe20000011400 */
[----:B------:R-:W-:Y:S01]  /*2afe0*/  @!P1 IMAD.MOV.U32 R6, RZ, RZ, R0 ;  /* 0x000000ffff069224 */ /* 0x000fe200078e0000 */
[----:B------:R-:W-:-:S03]  /*2aff0*/  SHF.R.S32.HI R14, RZ, 0x1f, R34 ;  /* 0x0000001fff0e7819 */ /* 0x000fc60000011422 */
        /* <DEDUP_REMOVED lines=11> */
[----:B0-----:R-:W-:-:S04]  /*2b0b0*/  @P2 IMAD.HI.U32 R3, R2, R3, RZ ;  /* 0x0000000302032227 */ /* 0x001fc800078e00ff */
[----:B------:R-:W-:Y:S01]  /*2b0c0*/  IMAD.MOV.U32 R6, RZ, RZ, R2 ;  /* 0x000000ffff067224 */ /* 0x000fe200078e0002 */
        /* <DEDUP_REMOVED lines=13> */
[----:B-1----:R-:W-:Y:S02]  /*2b1a0*/  @!P0 LEA R4, P2, R6, R4, 0x2 ;  /* 0x0000000406048211 */ /* 0x002fe400078410ff */
[----:B------:R-:W-:Y:S01]  /*2b1b0*/  MOV R8, UR39 ;  /* 0x0000002700087c02 */ /* 0x000fe20008000f00 */
[----:B------:R-:W-:-:S03]  /*2b1c0*/  @!P0 IMAD.IADD R0, R0, 0x1, R7 ;  /* 0x0000000100008824 */ /* 0x000fc600078e0207 */
[----:B------:R-:W-:Y:S02]  /*2b1d0*/  ISETP.NE.AND P3, PT, R8, 0x3, PT ;  /* 0x000000030800780c */ /* 0x000fe40003f65270 */
[----:B------:R-:W-:Y:S02]  /*2b1e0*/  @!P0 LEA.HI.X R5, R6, R5, R0, 0x2, P2 ;  /* 0x0000000506058211 */ /* 0x000fe400010f1400 */
[----:B------:R-:W-:-:S06]  /*2b1f0*/  CS2R R6, SRZ ;  /* 0x0000000000067805 */ /* 0x000fcc000001ff00 */
[----:B------:R1:W5:Y:S01]  /*2b200*/  @!P1 LDG.E R6, desc[UR50][R12.64] ;  /* 0x000000320c069981 */ /* 0x000362000c1e1900 */
[C---:B0-----:R-:W-:Y:S02]  /*2b210*/  IMAD.SHL.U32 R33, R14.reuse, 0x10, RZ ;  /* 0x000000100e217824 */ /* 0x041fe400078e00ff */
        /* <DEDUP_REMOVED lines=21> */
[----:B------:R-:W-:Y:S01]  /*2b370*/  @P0 LOP3.LUT R22, R22, 0x1, RZ, 0xfc, !PT ;  /* 0x0000000116160812 */ /* 0x000fe200078efcff */
[----:B-1----:R-:W-:Y:S06]  /*2b380*/  BRA.DIV UR6, `(.L_x_2968) ;  /* 0x0000008a06607947 */ /* 0x002fec000b800000 */
.L_x_3209:
[----:B------:R-:W-:Y:S01]  /*2b390*/  ISETP.GT.U32.AND P0, PT, R20, 0x9f, PT ;  /* 0x0000009f1400780c */ /* 0x000fe20003f04070 */
[----:B------:R-:W-:Y:S01]  /*2b3a0*/  VIADD R5, R30, 0xffffffff ;  /* 0xffffffff1e057836 */ /* 0x000fe20000000000 */
[----:B------:R-:W-:-:S11]  /*2b3b0*/  LOP3.LUT R22, R22, 0xffffffdf, RZ, 0xc0, !PT ;  /* 0xffffffdf16167812 */ /* 0x000fd600078ec0ff */
[----:B------:R-:W-:Y:S01]  /*2b3c0*/  @P0 LOP3.LUT R22, R22, 0x20, RZ, 0xfc, !PT ;  /* 0x0000002016160812 */ /* 0x000fe200078efcff */
[----:B------:R-:W-:Y:S06]  /*2b3d0*/  @!P3 BRA `(.L_x_2969) ;  /* 0x000000000004b947 */ /* 0x000fec0003800000 */
[----:B------:R-:W-:Y:S01]  /*2b3e0*/  BPT.TRAP 0x1 ;  /* 0x000000040000795c */ /* 0x000fe20000300000 */
.L_x_2969:
[----:B------:R-:W-:Y:S01]  /*2b3f0*/  IMAD R0, R28, 0x8, R23 ;  /* 0x000000081c007824 */ /* 0x000fe200078e0217 */
[----:B------:R-:W-:Y:S01]  /*2b400*/  SHF.L.U32 R2, R35, 0x1f, RZ ;  /* 0x0000001f23027819 */ /* 0x000fe200000006ff */
[----:B------:R-:W-:Y:S01]  /*2b410*/  BSSY B0, `(.L_x_2970) ;  /* 0x0000005000007945 */ /* 0x000fe20003800000 */
[----:B------:R-:W-:Y:S02]  /*2b420*/  SHF.R.S32.HI R33, RZ, 0x1f, R9 ;  /* 0x0000001fff217819 */ /* 0x000fe40000011409 */
[----:B------:R-:W0:Y:S01]  /*2b430*/  SYNCS.PHASECHK.TRANS64.TRYWAIT P0, [R0+URZ+0x29880], R2 ;  /* 0x02988002000075a7 */ /* 0x000e22000800017f */
[----:B------:R1:W-:Y:S02]  /*2b440*/  STL [R1+0x34], R2 ;  /* 0x0000340201007387 */ /* 0x0003e40000100800 */
[----:B01----:R-:W-:Y:S05]  /*2b450*/  @!P0 BRA `(.L_x_2971) ;  /* 0x00000088005c8947 */ /* 0x003fea0003800000 */
.L_x_3210:
[----:B------:R-:W-:Y:S05]  /*2b460*/  BSYNC B0 ;  /* 0x0000000000007941 */ /* 0x000fea0003800000 */
.L_x_2970:
[----:B------:R-:W-:Y:S01]  /*2b470*/  ULDC.64 UR4, c[0x0][0x328] ;  /* 0x0000ca0000047ab9 */ /* 0x000fe20000000a00 */
[----:B-----5:R-:W-:Y:S01]  /*2b480*/  SHF.R.S32.HI R8, RZ, 0x1f, R6 ;  /* 0x0000001fff087819 */ /* 0x020fe20000011406 */
[----:B0-----:R-:W-:Y:S01]  /*2b490*/  IMAD R2, R33, UR4, RZ ;  /* 0x0000000421027c24 */ /* 0x001fe2000f8e02ff */
[----:B------:R-:W0:Y:S01]  /*2b4a0*/  S2R R14, SR_TID.X ;  /* 0x00000000000e7919 */ /* 0x000e220000002100 */
[----:B------:R-:W-:Y:S01]  /*2b4b0*/  ULDC.64 UR6, c[0x0][0x338] ;  /* 0x0000ce0000067ab9 */ /* 0x000fe20000000a00 */
[----:B------:R-:W-:Y:S01]  /*2b4c0*/  IMAD R11, R5, -0xa0, R27 ;  /* 0xffffff60050b7824 */ /* 0x000fe200078e021b */
[----:B------:R-:W-:Y:S01]  /*2b4d0*/  SHF.R.S32.HI R27, RZ, 0x1f, R10 ;  /* 0x0000001fff1b7819 */ /* 0x000fe2000001140a */
[C---:B------:R-:W-:Y:S01]  /*2b4e0*/  IMAD R4, R9.reuse, UR5, R2 ;  /* 0x0000000509047c24 */ /* 0x040fe2000f8e0202 */
[----:B------:R1:W-:Y:S01]  /*2b4f0*/  STL [R1+0x2c], R8 ;  /* 0x00002c0801007387 */ /* 0x0003e20000100800 */
[----:B------:R-:W-:Y:S01]  /*2b500*/  IMAD.WIDE.U32 R2, R9, UR4, RZ ;  /* 0x0000000409027c25 */ /* 0x000fe2000f8e00ff */
[----:B------:R-:W-:-:S03]  /*2b510*/  LOP3.LUT P1, RZ, R22, 0x1, RZ, 0xc0, !PT ;  /* 0x0000000116ff7812 */ /* 0x000fc6000782c0ff */
[----:B------:R-:W-:Y:S02]  /*2b520*/  IMAD.IADD R3, R3, 0x1, R4 ;  /* 0x0000000103037824 */ /* 0x000fe400078e0204 */
[----:B------:R-:W-:Y:S02]  /*2b530*/  IMAD R4, R8, UR6, RZ ;  /* 0x0000000608047c24 */ /* 0x000fe4000f8e02ff */
[----:B------:R-:W-:Y:S01]  /*2b540*/  IMAD.WIDE.U32 R2, R6, UR6, R2 ;  /* 0x0000000606027c25 */ /* 0x000fe2000f8e0002 */
[----:B-1----:R-:W-:-:S03]  /*2b550*/  SHF.R.S32.HI R8, RZ, 0x1f, R7 ;  /* 0x0000001fff087819 */ /* 0x002fc60000011407 */
[----:B------:R-:W-:Y:S02]  /*2b560*/  IMAD R4, R6, UR7, R4 ;  /* 0x0000000706047c24 */ /* 0x000fe4000f8e0204 */
[----:B------:R-:W-:Y:S01]  /*2b570*/  IMAD.MOV.U32 R12, RZ, RZ, R2 ;  /* 0x000000ffff0c7224 */ /* 0x000fe200078e0002 */
[----:B------:R1:W-:Y:S01]  /*2b580*/  STL [R1+0x30], R8 ;  /* 0x0000300801007387 */ /* 0x0003e20000100800 */
[----:B------:R-:W-:Y:S01]  /*2b590*/  IMAD R2, R27, UR4, RZ ;  /* 0x000000041b027c24 */ /* 0x000fe2000f8e02ff */
[----:B------:R-:W-:-:S03]  /*2b5a0*/  IADD3 R13, R3, R4, RZ ;  /* 0x00000004030d7210 */ /* 0x000fc60007ffe0ff */
        /* <DEDUP_REMOVED lines=12> */
[----:B------:R-:W-:Y:S02]  /*2b670*/  IMAD.IADD R5, R3, 0x1, R4 ;  /* 0x0000000103057824 */ /* 0x000fe400078e0204 */
[----:B------:R-:W-:Y:S01]  /*2b680*/  IMAD.MOV.U32 R4, RZ, RZ, R2 ;  /* 0x000000ffff047224 */ /* 0x000fe200078e0002 */
[----:B------:R-:W-:Y:S01]  /*2b690*/  IADD3 R2, P0, R12, UR6, RZ ;  /* 0x000000060c027c10 */ /* 0x000fe2000ff1e0ff */
[C---:B-1----:R-:W-:Y:S02]  /*2b6a0*/  IMAD R8, R18.reuse, UR5, RZ ;  /* 0x0000000512087c24 */ /* 0x042fe4000f8e02ff */
[----:B------:R-:W-:Y:S01]  /*2b6b0*/  IMAD.WIDE.U32 R4, R18, UR4, R4 ;  /* 0x0000000412047c25 */ /* 0x000fe2000f8e0004 */
[----:B------:R-:W-:Y:S02]  /*2b6c0*/  UMOV UR4, 0xffffffff ;  /* 0xffffffff00047882 */ /* 0x000fe40000000000 */
[----:B------:R-:W-:Y:S01]  /*2b6d0*/  IADD3.X R3, R13, UR7, R8, P0, !PT ;  /* 0x000000070d037c10 */ /* 0x000fe200087fe408 */
[----:B------:R-:W-:Y:S01]  /*2b6e0*/  IMAD.SHL.U32 R14, R14, 0x400, RZ ;  /* 0x000004000e0e7824 */ /* 0x000fe200078e00ff */
[----:B------:R-:W-:-:S04]  /*2b6f0*/  IADD3 R26, P0, R4, UR6, RZ ;  /* 0x00000006041a7c10 */ /* 0x000fc8000ff1e0ff */
[----:B------:R-:W-:Y:S01]  /*2b700*/  IADD3.X R25, R8, UR7, R5, P0, !PT ;  /* 0x0000000708197c10 */ /* 0x000fe200087fe405 */
[----:B------:R-:W-:Y:S01]  /*2b710*/  IMAD R5, R28, 0x5000, R14 ;  /* 0x000050001c057824 */ /* 0x000fe200078e020e */
[----:B------:R-:W-:-:S04]  /*2b720*/  IADD3 R8, -R15, R11, RZ ;  /* 0x0000000b0f087210 */ /* 0x000fc80007ffe1ff */
[----:B------:R-:W-:Y:S01]  /*2b730*/  ISETP.GE.AND P5, PT, R8, 0x1, PT ;  /* 0x000000010800780c */ /* 0x000fe20003fa6270 */
[----:B------:R-:W-:-:S12]  /*2b740*/  BRA.DIV UR4, `(.L_x_2972) ;  /* 0x0000008604b87947 */ /* 0x000fd8000b800000 */
[----:B------:R-:W2:Y:S01]  /*2b750*/  LDL R14, [R1] ;  /* 0x00000000010e7983 */ /* 0x000ea20000100800 */
[----:B------:R-:W0:Y:S03]  /*2b760*/  S2R R11, SR_TID.X ;  /* 0x00000000000b7919 */ /* 0x000e260000002100 */
[----:B------:R-:W1:Y:S04]  /*2b770*/  SHFL.IDX PT, R12, R2, RZ, 0x1c1f ;  /* 0x001c1fff020c7589 */ /* 0x000e6800000e0000 */
[----:B------:R-:W3:Y:S01]  /*2b780*/  SHFL.IDX PT, R4, R3, RZ, 0x1c1f ;  /* 0x001c1fff03047589 */ /* 0x000ee200000e0000 */
[----:B------:R-:W-:Y:S01]  /*2b790*/  LOP3.LUT P6, RZ, R22, 0x2, RZ, 0xc0, !PT ;  /* 0x0000000216ff7812 */ /* 0x000fe200078cc0ff */
[----:B0-----:R-:W-:-:S05]  /*2b7a0*/  IMAD.SHL.U32 R11, R11, 0x10, RZ ;  /* 0x000000100b0b7824 */ /* 0x001fca00078e00ff */
[----:B------:R-:W-:-:S04]  /*2b7b0*/  LOP3.LUT R11, R11, 0x30, RZ, 0xc0, !PT ;  /* 0x000000300b0b7812 */ /* 0x000fc800078ec0ff */
[----:B-1----:R-:W-:-:S05]  /*2b7c0*/  IADD3 R12, P0, R11, R12, RZ ;  /* 0x0000000c0b0c7210 */ /* 0x002fca0007f1e0ff */
[----:B---3--:R-:W-:Y:S01]  /*2b7d0*/  IMAD.X R13, RZ, RZ, R4, P0 ;  /* 0x000000ffff0d7224 */ /* 0x008fe200000e0604 */
[----:B------:R-:W-:Y:S02]  /*2b7e0*/  ISETP.LT.OR P0, PT, R8, 0x1, P6 ;  /* 0x000000010800780c */ /* 0x000fe40003701670 */
[----:B------:R-:W-:-:S11]  /*2b7f0*/  IADD3 R4, R23, R5, R37 ;  /* 0x0000000517047210 */ /* 0x000fd60007ffe025 */
[----:B------:R-:W-:Y:S01]  /*2b800*/  @!PT LDS RZ, [RZ] ;  /* 0x00000000fffff984 */ /* 0x000fe20000000800 */
[----:B------:R-:W-:Y:S01]  /*2b810*/  LDGSTS.E.BYPASS.LTC128B.128 [R4+0xa400], desc[UR50][R12.64], !P0 ;  /* 0x0a4000000c047fae */ /* 0x000fe2000c101d72 */
[----:B------:R-:W-:-:S03]  /*2b820*/  ISETP.LT.OR P0, PT, R8, 0x1, P1 ;  /* 0x000000010800780c */ /* 0x000fc60000f01670 */
[----:B------:R-:W-:Y:S01]  /*2b830*/  SHFL.IDX PT, R21, R3, 0x1, 0x1c1f ;  /* 0x003c1f0003157f89 */ /* 0x000fe200000e0000 */
[----:B------:R-:W-:Y:S02]  /*2b840*/  LOP3.LUT R22, R22, 0xffffff7f, RZ, 0xc0, !PT ;  /* 0xffffff7f16167812 */ /* 0x000fe400078ec0ff */
[C---:B------:R-:W-:Y:S02]  /*2b850*/  ISETP.GE.AND P4, PT, R8.reuse, 0x21, PT ;  /* 0x000000210800780c */ /* 0x040fe40003f86270 */
[C---:B------:R-:W-:Y:S02]  /*2b860*/  ISETP.GE.AND P3, PT, R8.reuse, 0x41, PT ;  /* 0x000000410800780c */ /* 0x040fe40003f66270 */
[----:B------:R-:W-:Y:S01]  /*2b870*/  ISETP.GE.AND P2, PT, R8, 0x61, PT ;  /* 0x000000610800780c */ /* 0x000fe20003f46270 */
[----:B--2---:R-:W-:-:S05]  /*2b880*/  IMAD.IADD R5, R14, 0x1, R4 ;  /* 0x000000010e057824 */ /* 0x004fca00078e0204 */
        /* <DEDUP_REMOVED lines=18> */
[----:B-1----:R-:W-:-:S04]  /*2b9b0*/  IADD3 R2, P0, R11, R2, RZ ;  /* 0x000000020b027210 */ /* 0x002fc80007f1e0ff */
[----:B--2---:R-:W-:Y:S02]  /*2b9c0*/  IADD3.X R3, RZ, R3, RZ, P0, !PT ;  /* 0x00000003ff037210 */ /* 0x004fe400007fe4ff */
[----:B------:R-:W-:-:S13]  /*2b9d0*/  ISETP.LT.OR P0, PT, R8, 0x61, P6 ;  /* 0x000000610800780c */ /* 0x000fda0003701670 */
[----:B------:R-:W-:Y:S01]  /*2b9e0*/  LDGSTS.E.BYPASS.LTC128B.128 [R4+0xd400], desc[UR50][R2.64], !P0 ;  /* 0x0d40000002047fae */ /* 0x000fe2000c101d72 */
[----:B------:R-:W-:-:S13]  /*2b9f0*/  ISETP.LT.OR P0, PT, R8, 0x61, P1 ;  /* 0x000000610800780c */ /* 0x000fda0000f01670 */
[----:B------:R0:W-:Y:S01]  /*2ba00*/  LDGSTS.E.BYPASS.LTC128B.128 [R5+0xd400], desc[UR50][R2.64+0x40], !P0 ;  /* 0x0d40004002057fae */ /* 0x0001e2000c101d72 */
[----:B------:R-:W-:-:S03]  /*2ba10*/  ISETP.GE.AND P0, PT, R8, 0x81, PT ;  /* 0x000000810800780c */ /* 0x000fc60003f06270 */
[----:B0-----:R0:W1:Y:S04]  /*2ba20*/  SHFL.IDX PT, R3, R25, RZ, 0x1c1f ;  /* 0x001c1fff19037589 */ /* 0x00106800000e0000 */
[----:B------:R0:W2:Y:S06]  /*2ba30*/  SHFL.IDX PT, R2, R26, RZ, 0x1c1f ;  /* 0x001c1fff1a027589 */ /* 0x0000ac00000e0000 */
[----:B------:R-:W-:-:S07]  /*2ba40*/  @P0 LOP3.LUT R22, R22, 0x80, RZ, 0xfc, !PT ;  /* 0x0000008016160812 */ /* 0x000fce00078efcff */
.L_x_3222:
[----:B------:R-:W3:Y:S01]  /*2ba50*/  S2R R11, SR_TID.X ;  /* 0x00000000000b7919 */ /* 0x000ee20000002100 */
[----:B------:R-:W-:Y:S01]  /*2ba60*/  LOP3.LUT P6, RZ, R22, 0x2, RZ, 0xc0, !PT ;  /* 0x0000000216ff7812 */ /* 0x000fe200078cc0ff */
[----:B---3--:R-:W-:-:S05]  /*2ba70*/  IMAD.SHL.U32 R11, R11, 0x10, RZ ;  /* 0x000000100b0b7824 */ /* 0x008fca00078e00ff */
[----:B------:R-:W-:-:S04]  /*2ba80*/  LOP3.LUT R11, R11, 0x30, RZ, 0xc0, !PT ;  /* 0x000000300b0b7812 */ /* 0x000fc800078ec0ff */
[----:B--2---:R-:W-:-:S05]  /*2ba90*/  IADD3 R2, P0, R11, R2, RZ ;  /* 0x000000020b027210 */ /* 0x004fca0007f1e0ff */
[----:B-1----:R-:W-:Y:S01]  /*2baa0*/  IMAD.X R3, RZ, RZ, R3, P0 ;  /* 0x000000ffff037224 */ /* 0x002fe200000e0603 */
        /* <DEDUP_REMOVED lines=9> */
.L_x_2973:
[----:B------:R-:W-:Y:S02]  /*2bb40*/  PLOP3.LUT P1, PT, P1, P0, PT, 0xa2, 0x0 ;  /* 0x000000000000781c */ /* 0x000fe40000f21472 */
[----:B------:R-:W-:-:S08]  /*2bb50*/  @P0 R2UR P1, UR4, R0 ;  /* 0x00000000000402ca */ /* 0x000fd00000020000 */
[----:B------:R-:W-:-:S05]  /*2bb60*/  @P0 PLOP3.LUT P0, PT, P1, PT, PT, 0x80, 0x0 ;  /* 0x000000000000081c */ /* 0x000fca0000f0f070 */
[----:B------:R-:W-:Y:S01]  /*2bb70*/  @!P1 SYNCS.ARRIVE.TRANS64.RED.A0T1 RZ, [UR4+0x29870], RZ ;  /* 0x029870ffffff99a7 */ /* 0x000fe20008200404 */
[----:B------:R-:W-:Y:S07]  /*2bb80*/  @!P1 ARRIVES.LDGSTSBAR.64.TRANSCNT [UR4+0x29870] ;  /* 0x02987000ff0099b0 */ /* 0x000fee0008000a84 */
[----:B------:R-:W-:Y:S05]  /*2bb90*/  @P0 BRA.U.ANY `(.L_x_2973) ;  /* 0xfffffffd00e80947 */ /* 0x000fea000393ffff */
[----:B------:R-:W-:Y:S01]  /*2bba0*/  NOP ;  /* 0x0000000000007918 */ /* 0x000fe20000000000 */
[----:B-1----:R-:W-:-:S05]  /*2bbb0*/  IMAD.U32 R2, RZ, RZ, UR39 ;  /* 0x00000027ff027e24 */ /* 0x002fca000f8e00ff */
[----:B------:R-:W-:-:S13]  /*2bbc0*/  ISETP.NE.AND P6, PT, R2, 0x3, PT ;  /* 0x000000030200780c */ /* 0x000fda0003fc5270 */
[----:B------:R-:W-:Y:S05]  /*2bbd0*/  @!P6 BRA `(.L_x_2974) ;  /* 0x000000000004e947 */ /* 0x000fea0003800000 */
[----:B------:R-:W-:Y:S01]  /*2bbe0*/  BPT.TRAP 0x1 ;  /* 0x000000040000795c */ /* 0x000fe20000300000 */
.L_x_2974:
[----:B------:R1:W-:Y:S01]  /*2bbf0*/  SYNCS.ARRIVE.TRANS64.A1T0 RZ, [R0+URZ+0x29870], RZ ;  /* 0x029870ff00ff79a7 */ /* 0x0003e2000810003f */
[----:B------:R-:W-:Y:S05]  /*2bc00*/  @!P6 BRA `(.L_x_2975) ;  /* 0x000000000004e947 */ /* 0x000fea0003800000 */
[----:B------:R-:W-:Y:S01]  /*2bc10*/  BPT.TRAP 0x1 ;  /* 0x000000040000795c */ /* 0x000fe20000300000 */
.L_x_2975:
[----:B------:R-:W2:Y:S01]  /*2bc20*/  LDL R2, [R1+0x34] ;  /* 0x0000340001027983 */ /* 0x000ea20000100800 */
[----:B------:R-:W-:Y:S01]  /*2bc30*/  BSSY B0, `(.L_x_2976) ;  /* 0x0000003000007945 */ /* 0x000fe20003800000 */
[----:B--2---:R-:W2:Y:S03]  /*2bc40*/  SYNCS.PHASECHK.TRANS64.TRYWAIT P0, [R0+URZ+0x29840], R2 ;  /* 0x02984002000075a7 */ /* 0x004ea6000800017f */
[----:B--2---:R-:W-:Y:S05]  /*2bc50*/  @!P0 BRA `(.L_x_2977) ;  /* 0x00000088005c8947 */ /* 0x004fea0003800000 */
.L_x_3223:
[----:B------:R-:W-:Y:S05]  /*2bc60*/  BSYNC B0 ;  /* 0x0000000000007941 */ /* 0x000fea0003800000 */
.L_x_2976:
[----:B------:R-:W3:Y:S01]  /*2bc70*/  LDL.LU R4, [R1+0x2c] ;  /* 0x00002c0001047983 */ /* 0x000ee20000300800 */
[----:B------:R-:W-:Y:S01]  /*2bc80*/  ULDC.64 UR4, c[0x0][0x300] ;  /* 0x0000c00000047ab9 */ /* 0x000fe20000000a00 */
[----:B------:R-:W-:Y:S02]  /*2bc90*/  ULDC.64 UR6, c[0x0][0x310] ;  /* 0x0000c40000067ab9 */ /* 0x000fe40000000a00 */
[----:B------:R-:W4:Y:S04]  /*2bca0*/  LDL.LU R8, [R1+0x30] ;  /* 0x0000300001087983 */ /* 0x000f280000300800 */
[----:B------:R-:W5:Y:S01]  /*2bcb0*/  LDL R11, [R1+0x14] ;  /* 0x00001400010b7983 */ /* 0x000f620000100800 */
[----:B------:R-:W-:Y:S02]  /*2bcc0*/  IMAD R33, R33, UR4, RZ ;  /* 0x0000000421217c24 */ /* 0x000fe4000f8e02ff */
[----:B--2---:R-:W-:-:S04]  /*2bcd0*/  IMAD.WIDE.U32 R2, R9, UR4, RZ ;  /* 0x0000000409027c25 */ /* 0x004fc8000f8e00ff */
[----:B------:R-:W-:-:S04]  /*2bce0*/  IMAD R33, R9, UR5, R33 ;  /* 0x0000000509217c24 */ /* 0x000fc8000f8e0221 */
[----:B------:R-:W-:Y:S02]  /*2bcf0*/  IMAD.IADD R3, R3, 0x1, R33 ;  /* 0x0000000103037824 */ /* 0x000fe400078e0221 */
[----:B------:R-:W-:-:S04]  /*2bd00*/  IMAD.WIDE.U32 R2, R6, UR6, R2 ;  /* 0x0000000606027c25 */ /* 0x000fc8000f8e0002 */
[----:B---3--:R-:W-:-:S04]  /*2bd10*/  IMAD R4, R4, UR6, RZ ;  /* 0x0000000604047c24 */ /* 0x008fc8000f8e02ff */
[----:B------:R-:W-:Y:S02]  /*2bd20*/  IMAD R4, R6, UR7, R4 ;  /* 0x0000000706047c24 */ /* 0x000fe4000f8e0204 */
[----:B------:R-:W-:Y:S02]  /*2bd30*/  IMAD R6, R27, UR4, RZ ;  /* 0x000000041b067c24 */ /* 0x000fe4000f8e02ff */
[----:B------:R-:W-:Y:S01]  /*2bd40*/  IMAD.IADD R5, R3, 0x1, R4 ;  /* 0x0000000103057824 */ /* 0x000fe200078e0204 */
[----:B------:R-:W-:Y:S01]  /*2bd50*/  MOV R4, R2 ;  /* 0x0000000200047202 */ /* 0x000fe20000000f00 */
[C---:B------:R-:W-:Y:S02]  /*2bd60*/  IMAD R6, R10.reuse, UR5, R6 ;  /* 0x000000050a067c24 */ /* 0x040fe4000f8e0206 */
[----:B------:R-:W-:Y:S01]  /*2bd70*/  IMAD.WIDE.U32 R2, R10, UR4, RZ ;  /* 0x000000040a027c25 */ /* 0x000fe2000f8e00ff */
[----:B------:R-:W-:-:S03]  /*2bd80*/  ULDC.64 UR4, c[0x0][0x308] ;  /* 0x0000c20000047ab9 */ /* 0x000fc60000000a00 */
[----:B------:R-:W-:Y:S02]  /*2bd90*/  IMAD.IADD R3, R3, 0x1, R6 ;  /* 0x0000000103037824 */ /* 0x000fe400078e0206 */
[----:B----4-:R-:W-:Y:S02]  /*2bda0*/  IMAD R8, R8, UR6, RZ ;  /* 0x0000000608087c24 */ /* 0x010fe4000f8e02ff */
        /* <DEDUP_REMOVED lines=12> */
[----:B-----5:R-:W-:Y:S01]  /*2be70*/  IMAD R4, R28, 0x7800, R11 ;  /* 0x000078001c047824 */ /* 0x020fe200078e020b */
[----:B------:R-:W-:Y:S07]  /*2be80*/  BRA.DIV UR4, `(.L_x_2978) ;  /* 0x0000008604e87947 */ /* 0x000fee000b800000 */
[----:B------:R-:W2:Y:S01]  /*2be90*/  S2R R3, SR_TID.X ;  /* 0x0000000000037919 */ /* 0x000ea20000002100 */
[C---:B------:R-:W-:Y:S01]  /*2bea0*/  LOP3.LUT P6, RZ, R22.reuse, 0x8, RZ, 0xc0, !PT ;  /* 0x0000000816ff7812 */ /* 0x040fe200078cc0ff */
[C-C-:B------:R-:W-:Y:S01]  /*2beb0*/  @P5 IMAD.IADD R9, R23.reuse, 0x1, R4.reuse ;  /* 0x0000000117095824 */ /* 0x140fe200078e0204 */
[----:B------:R-:W-:Y:S01]  /*2bec0*/  LOP3.LUT P1, RZ, R22, 0x4, RZ, 0xc0, !PT ;  /* 0x0000000416ff7812 */ /* 0x000fe2000782c0ff */
[----:B------:R-:W-:Y:S01]  /*2bed0*/  SHFL.IDX PT, R2, R6, RZ, 0x1c1f ;  /* 0x001c1fff06027589 */ /* 0x000fe200000e0000 */
[----:B------:R-:W-:-:S03]  /*2bee0*/  @P4 IMAD.IADD R21, R23, 0x1, R4 ;  /* 0x0000000117154824 */ /* 0x000fc600078e0204 */
[----:B------:R-:W-:Y:S01]  /*2bef0*/  SHFL.IDX PT, R7, R7, RZ, 0x1c1f ;  /* 0x001c1fff07077589 */ /* 0x000fe200000e0000 */
[----:B--2---:R-:W-:-:S03]  /*2bf00*/  IMAD.SHL.U32 R10, R3, 0x10, RZ ;  /* 0x00000010030a7824 */ /* 0x004fc600078e00ff */
[----:B------:R-:W2:Y:S02]  /*2bf10*/  SHFL.IDX PT, R3, R5, RZ, 0x1c1f ;  /* 0x001c1fff05037589 */ /* 0x000ea400000e0000 */
[----:B------:R-:W-:-:S04]  /*2bf20*/  LOP3.LUT R10, R10, 0x30, RZ, 0xc0, !PT ;  /* 0x000000300a0a7812 */ /* 0x000fc800078ec0ff */
[----:B--2---:R-:W-:-:S05]  /*2bf30*/  @P5 IADD3 R3, P0, R10, R3, RZ ;  /* 0x000000030a035210 */ /* 0x004fca0007f1e0ff */
        /* <DEDUP_REMOVED lines=11> */
[----:B------:R-:W3:Y:S01]  /*2bff0*/  SHFL.IDX PT, R2, R6, 0x1, 0x1c1f ;  /* 0x003c1f0006027f89 */ /* 0x000ee200000e0000 */
[----:B--2---:R-:W-:-:S04]  /*2c000*/  @P4 IADD3 R3, P0, R10, R3, RZ ;  /* 0x000000030a034210 */ /* 0x004fc80007f1e0ff */
[----:B---3--:R-:W-:-:S04]  /*2c010*/  @P4 IADD3.X R2, RZ, R2, RZ, P0, !PT ;  /* 0x00000002ff024210 */ /* 0x008fc800007fe4ff */
        /* <DEDUP_REMOVED lines=8> */
[----:B------:R-:W3:Y:S04]  /*2c0a0*/  SHFL.IDX PT, R2, R6, 0x2, 0x1c1f ;  /* 0x005c1f0006027f89 */ /* 0x000ee800000e0000 */
[----:B------:R-:W-:Y:S01]  /*2c0b0*/  SHFL.IDX PT, R6, R6, 0x3, 0x1c1f ;  /* 0x007c1f0006067f89 */ /* 0x000fe200000e0000 */
[----:B--2---:R-:W-:-:S05]  /*2c0c0*/  @P3 IADD3 R3, P0, R10, R3, RZ ;  /* 0x000000030a033210 */ /* 0x004fca0007f1e0ff */
[----:B---3--:R-:W-:-:S05]  /*2c0d0*/  @P3 IMAD.X R2, RZ, RZ, R2, P0 ;  /* 0x000000ffff023224 */ /* 0x008fca00000e0602 */
        /* <DEDUP_REMOVED lines=12> */
[----:B--2---:R2:W3:Y:S02]  /*2c1a0*/  SHFL.IDX PT, R2, R8, RZ, 0x1c1f ;  /* 0x001c1fff08027589 */ /* 0x0044e400000e0000 */
.L_x_3235:
[----:B------:R-:W-:Y:S01]  /*2c1b0*/  LOP3.LUT P0, RZ, R22, 0x80, RZ, 0xc0, !PT ;  /* 0x0000008016ff7812 */ /* 0x000fe2000780c0ff */
[----:B------:R-:W-:-:S12]  /*2c1c0*/  BSSY B0, `(.L_x_2979) ;  /* 0x0000011000007945 */ /* 0x000fd80003800000 */
[----:B------:R-:W-:Y:S05]  /*2c1d0*/  @!P0 BRA `(.L_x_2980) ;  /* 0x00000000003c8947 */ /* 0x000fea0003800000 */
[----:B------:R-:W4:Y:S01]  /*2c1e0*/  S2R R3, SR_TID.X ;  /* 0x0000000000037919 */ /* 0x000f220000002100 */
[C---:B------:R-:W-:Y:S01]  /*2c1f0*/  LOP3.LUT P3, RZ, R22.reuse, 0x10, RZ, 0xc0, !PT ;  /* 0x0000001016ff7812 */ /* 0x040fe2000786c0ff */
[----:B------:R-:W-:Y:S01]  /*2c200*/  IMAD.IADD R4, R23, 0x1, R4 ;  /* 0x0000000117047824 */ /* 0x000fe200078e0204 */
[C---:B------:R-:W-:Y:S02]  /*2c210*/  LOP3.LUT P2, RZ, R22.reuse, 0x8, RZ, 0xc0, !PT ;  /* 0x0000000816ff7812 */ /* 0x040fe4000784c0ff */
[----:B------:R-:W-:Y:S02]  /*2c220*/  LOP3.LUT P1, RZ, R22, 0x4, RZ, 0xc0, !PT ;  /* 0x0000000416ff7812 */ /* 0x000fe4000782c0ff */
[----:B----4-:R-:W-:-:S04]  /*2c230*/  SHF.L.U32 R3, R3, 0x4, RZ ;  /* 0x0000000403037819 */ /* 0x010fc800000006ff */
[----:B------:R-:W-:-:S04]  /*2c240*/  LOP3.LUT R3, R3, 0x30, RZ, 0xc0, !PT ;  /* 0x0000003003037812 */ /* 0x000fc800078ec0ff */
[----:B---3--:R-:W-:-:S05]  /*2c250*/  IADD3 R2, P0, R3, R2, RZ ;  /* 0x0000000203027210 */ /* 0x008fca0007f1e0ff */
[----:B------:R-:W-:-:S05]  /*2c260*/  IMAD.X R3, RZ, RZ, R7, P0 ;  /* 0x000000ffff037224 */ /* 0x000fca00000e0607 */
[----:B------:R-:W-:Y:S01]  /*2c270*/  @!PT LDS RZ, [RZ] ;  /* 0x00000000fffff984 */ /* 0x000fe20000000800 */
[----:B------:R-:W-:Y:S01]  /*2c280*/  @!PT LDS RZ, [RZ] ;  /* 0x00000000fffff984 */ /* 0x000fe20000000800 */
[----:B------:R-:W-:Y:S01]  /*2c290*/  @!PT LDS RZ, [RZ] ;  /* 0x00000000fffff984 */ /* 0x000fe20000000800 */
[----:B------:R4:W-:Y:S04]  /*2c2a0*/  LDGSTS.E.BYPASS.LTC128B.128 [R4+0x1c400], desc[UR50][R2.64], !P3 ;  /* 0x1c40000002047fae */ /* 0x0009e8000d901d72 */
[----:B------:R4:W-:Y:S04]  /*2c2b0*/  LDGSTS.E.BYPASS.LTC128B.128 [R4+0x1ec00], desc[UR50][R2.64+0x40], !P2 ;  /* 0x1ec0004002047fae */ /* 0x0009e8000d101d72 */
[----:B------:R4:W-:Y:S02]  /*2c2c0*/  LDGSTS.E.BYPASS.LTC128B.128 [R4+0x21400], desc[UR50][R2.64+0x80], !P1 ;  /* 0x2140008002047fae */ /* 0x0009e4000c901d72 */
.L_x_2980:
[----:B------:R-:W-:Y:S05]  /*2c2d0*/  BSYNC B0 ;  /* 0x0000000000007941 */ /* 0x000fea0003800000 */
.L_x_2979:
[----:B------:R-:W-:Y:S01]  /*2c2e0*/  NOP ;  /* 0x0000000000007918 */ /* 0x000fe20000000000 */
[----:B------:R-:W-:-:S13]  /*2c2f0*/  PLOP3.LUT P0, PT, PT, PT, PT, 0x80, 0x0 ;  /* 0x000000000000781c */ /* 0x000fda0003f0f070 */
.L_x_2981:
[----:B------:R-:W-:Y:S02]  /*2c300*/  PLOP3.LUT P1, PT, P1, P0, PT, 0xa2, 0x0 ;  /* 0x000000000000781c */ /* 0x000fe40000f21472 */
[----:B------:R-:W-:-:S08]  /*2c310*/  @P0 R2UR P1, UR4, R0 ;  /* 0x00000000000402ca */ /* 0x000fd00000020000 */
[----:B------:R-:W-:-:S05]  /*2c320*/  @P0 PLOP3.LUT P0, PT, P1, PT, PT, 0x80, 0x0 ;  /* 0x000000000000081c */ /* 0x000fca0000f0f070 */
[----:B------:R-:W-:Y:S01]  /*2c330*/  @!P1 SYNCS.ARRIVE.TRANS64.RED.A0T1 RZ, [UR4+0x29830], RZ ;  /* 0x029830ffffff99a7 */ /* 0x000fe20008200404 */
[----:B------:R-:W-:Y:S07]  /*2c340*/  @!P1 ARRIVES.LDGSTSBAR.64.TRANSCNT [UR4+0x29830] ;  /* 0x02983000ff0099b0 */ /* 0x000fee0008000a84 */
[----:B------:R-:W-:Y:S05]  /*2c350*/  @P0 BRA.U.ANY `(.L_x_2981) ;  /* 0xfffffffd00e80947 */ /* 0x000fea000393ffff */
[----:B------:R-:W-:Y:S01]  /*2c360*/  NOP ;  /* 0x0000000000007918 */ /* 0x000fe20000000000 */
[----:B---34-:R-:W-:-:S05]  /*2c370*/  IMAD.U32 R2, RZ, RZ, UR39 ;  /* 0x00000027ff027e24 */ /* 0x018fca000f8e00ff */
[----:B------:R-:W-:-:S13]  /*2c380*/  ISETP.NE.AND P2, PT, R2, 0x3, PT ;  /* 0x000000030200780c */ /* 0x000fda0003f45270 */
[----:B------:R-:W-:Y:S05]  /*2c390*/  @!P2 BRA `(.L_x_2982) ;  /* 0x000000000004a947 */ /* 0x000fea0003800000 */
[----:B------:R-:W-:Y:S01]  /*2c3a0*/  BPT.TRAP 0x1 ;  /* 0x000000040000795c */ /* 0x000fe20000300000 */
.L_x_2982:
[----:B------:R3:W5:Y:S01]  /*2c3b0*/  LDL.LU R2, [R1+0x38] ;  /* 0x0000380001027983 */ /* 0x0007620000300800 */
[----:B------:R3:W-:Y:S02]  /*2c3c0*/  SYNCS.ARRIVE.TRANS64.A1T0 RZ, [R0+URZ+0x29830], RZ ;  /* 0x029830ff00ff79a7 */ /* 0x0007e4000810003f */
[----:B------:R-:W-:Y:S05]  /*2c3d0*/  WARPSYNC.ALL ;  /* 0x0000000000007948 */ /* 0x000fea0003800000 */
[----:B------:R-:W-:Y:S01]  /*2c3e0*/  ULDC.64 UR4, c[0x0][0xa00] ;  /* 0x0002800000047ab9 */ /* 0x000fe20000000a00 */
[----:B------:R-:W-:Y:S01]  /*2c3f0*/  SHF.R.S32.HI R27, RZ, 0x1f, R31 ;  /* 0x0000001fff1b7819 */ /* 0x000fe2000001141f */
[----:B-1-3--:R-:W-:Y:S01]  /*2c400*/  VIADD R0, R23, 0x14400 ;  /* 0x0001440017007836 */ /* 0x00afe20000000000 */
[----:B------:R-:W-:Y:S01]  /*2c410*/  BAR.SYNC.DEFER_BLOCKING 0x8, 0x180 ;  /* 0x0206000000007b1d */ /* 0x000fe20000010000 */
[----:B------:R-:W-:-:S04]  /*2c420*/  ISETP.NE.U32.AND P0, PT, RZ, UR4, PT ;  /* 0x00000004ff007c0c */ /* 0x000fc8000bf05070 */
[----:B------:R-:W-:Y:S01]  /*2c430*/  ISETP.NE.AND.EX P0, PT, RZ, UR5, PT, P0 ;  /* 0x00000005ff007c0c */ /* 0x000fe2000bf05300 */
[----:B------:R-:W-:Y:S01]  /*2c440*/  ULDC.64 UR4, c[0x0][0x298] ;  /* 0x0000a60000047ab9 */ /* 0x000fe20000000a00 */
[----:B------:R-:W-:Y:S01]  /*2c450*/  BSSY B6, `(.L_x_2983) ;  /* 0x0000019000067945 */ /* 0x000fe20003800000 */
[----:B------:R-:W-:Y:S01]  /*2c460*/  IMAD R27, R27, UR4, RZ ;  /* 0x000000041b1b7c24 */ /* 0x000fe2000f8e02ff */
[----:B0-----:R-:W-:Y:S01]  /*2c470*/  SEL R26, R24, RZ, !P0 ;  /* 0x000000ff181a7207 */ /* 0x001fe20004000000 */
        /* <DEDUP_REMOVED lines=10> */
[----:B------:R-:W-:Y:S01]  /*2c520*/  MOV R4, UR4 ;  /* 0x0000000400047c02 */ /* 0x000fe20008000f00 */
[----:B------:R-:W-:Y:S01]  /*2c530*/  IMAD.U32 R5, RZ, RZ, UR5 ;  /* 0x00000005ff057e24 */ /* 0x000fe2000f8e00ff */
[----:B------:R-:W0:Y:S01]  /*2c540*/  LDC.64 R2, c[0x4][R2] ;  /* 0x0100000002027b82 */ /* 0x000e220000000a00 */
[----:B------:R-:W-:Y:S01]  /*2c550*/  IMAD.U32 R6, RZ, RZ, UR6 ;  /* 0x00000006ff067e24 */ /* 0x000fe2000f8e00ff */
[----:B--2---:R-:W-:Y:S01]  /*2c560*/  MOV R8, 0x70 ;  /* 0x0000007000087802 */ /* 0x004fe20000000f00 */
[----:B------:R-:W-:Y:S02]  /*2c570*/  IMAD.U32 R7, RZ, RZ, UR7 ;  /* 0x00000007ff077e24 */ /* 0x000fe4000f8e00ff */
[----:B------:R-:W-:-:S02]  /*2c580*/  IMAD.U32 R10, RZ, RZ, UR8 ;  /* 0x00000008ff0a7e24 */ /* 0x000fc4000f8e00ff */
[----:B------:R-:W-:Y:S02]  /*2c590*/  IMAD.U32 R11, RZ, RZ, UR9 ;  /* 0x00000009ff0b7e24 */ /* 0x000fe4000f8e00ff */
[----:B------:R-:W-:Y:S02]  /*2c5a0*/  IMAD.MOV.U32 R12, RZ, RZ, 0x1 ;  /* 0x00000001ff0c7424 */ /* 0x000fe400078e00ff */
[----:B------:R-:W-:-:S07]  /*2c5b0*/  IMAD.MOV.U32 R13, RZ, RZ, RZ ;  /* 0x000000ffff0d7224 */ /* 0x000fce00078e00ff */
[----:B------:R-:W-:-:S07]  /*2c5c0*/  LEPC R20, `(.L_x_2984) ;  /* 0x000000001014794e */ /* 0x000fce0000000000 */
[----:B0-----:R-:W-:Y:S05]  /*2c5d0*/  CALL.ABS.NOINC R2 ;  /* 0x0000000002007343 */ /* 0x001fea0003c00000 */
.L_x_2984:
[----:B------:R-:W-:Y:S05]  /*2c5e0*/  BSYNC B6 ;  /* 0x0000000000067941 */ /* 0x000fea0003800000 */
.L_x_2983:
[----:B--2---:R0:W5:Y:S01]  /*2c5f0*/  LDL R8, [R1+0x28] ;  /* 0x0000280001087983 */ /* 0x0041620000100800 */
[----:B------:R-:W1:Y:S01]  /*2c600*/  LDC R7, c[0x0][0x448] ;  /* 0x00011200ff077b82 */ /* 0x000e620000000800 */
[----:B------:R-:W-:Y:S01]  /*2c610*/  IMAD.MOV.U32 R2, RZ, RZ, R24 ;  /* 0x000000ffff027224 */ /* 0x000fe200078e0018 */
[----:B------:R-:W-:Y:S01]  /*2c620*/  ULDC.64 UR4, c[0x0][0x2d8] ;  /* 0x0000b60000047ab9 */ /* 0x000fe20000000a00 */
[----:B------:R-:W2:Y:S01]  /*2c630*/  S2R R20, SR_TID.X ;  /* 0x0000000000147919 */ /* 0x000ea20000002100 */
[----:B------:R-:W-:Y:S02]  /*2c640*/  IMAD.MOV.U32 R3, RZ, RZ, R27 ;  /* 0x000000ffff037224 */ /* 0x000fe400078e001b */
        /* <DEDUP_REMOVED lines=8> */
[----:B-1----:R-:W-:Y:S01]  /*2c6d0*/  ISETP.NE.AND P0, PT, R7, 0x1, PT ;  /* 0x000000010700780c */ /* 0x002fe20003f05270 */
[----:B------:R-:W-:Y:S01]  /*2c6e0*/  IMAD.IADD R3, R3, 0x1, R0 ;  /* 0x0000000103037824 */ /* 0x000fe200078e0200 */
[----:B--2---:R-:W-:-:S11]  /*2c6f0*/  LOP3.LUT R21, R20, 0x7f, RZ, 0xc0, !PT ;  /* 0x0000007f14157812 */ /* 0x004fd600078ec0ff */
[----:B------:R-:W1:Y:S01]  /*2c700*/  @P0 LDC R6, c[0x0][0x44c] ;  /* 0x00011300ff060b82 */ /* 0x000e620000000800 */
[----:B------:R-:W-:Y:S02]  /*2c710*/  SHF.L.U32 R20, R20, 0x5, RZ ;  /* 0x0000000514147819 */ /* 0x000fe400000006ff */
[----:B------:R-:W-:-:S04]  /*2c720*/  SHF.R.U32.HI R21, RZ, 0x2, R21 ;  /* 0x00000002ff157819 */ /* 0x000fc80000011615 */
[----:B------:R-:W-:Y:S01]  /*2c730*/  LOP3.LUT R20, R21, 0x60, R20, 0xf8, !PT ;  /* 0x0000006015147812 */ /* 0x000fe200078ef814 */
[----:B------:R-:W2:Y:S04]  /*2c740*/  @P0 LDC R0, c[0x0][0x450] ;  /* 0x00011400ff000b82 */ /* 0x000ea80000000800 */
[----:B------:R-:W-:-:S04]  /*2c750*/  IMAD R5, R17, 0x80, R20 ;  /* 0x0000008011057824 */ /* 0x000fc800078e0214 */
[----:B------:R-:W-:Y:S02]  /*2c760*/  IMAD.MOV.U32 R4, RZ, RZ, R5 ;  /* 0x000000ffff047224 */ /* 0x000fe400078e0005 */
[----:B-1----:R-:W-:-:S05]  /*2c770*/  @P0 IMAD.HI.U32 R6, R5, R6, RZ ;  /* 0x0000000605060227 */ /* 0x002fca00078e00ff */
        /* <DEDUP_REMOVED lines=29> */
[----:B0-----:R-:W-:Y:S10]  /*2c950*/  BRA.DIV UR5, `(.L_x_2985) ;  /* 0x0000008605207947 */ /* 0x001ff4000b800000 */
[----:B------:R-:W0:Y:S01]  /*2c960*/  SHFL.IDX PT, R3, R4, RZ, 0x1c1f ;  /* 0x001c1fff04037589 */ /* 0x000e2200000e0000 */
[----:B------:R-:W-:Y:S02]  /*2c970*/  IMAD R5, R32, R7, RZ ;  /* 0x0000000720057224 */ /* 0x000fe400078e02ff */
[----:B------:R-:W-:Y:S01]  /*2c980*/  IMAD R17, R17, 0x80, R9 ;  /* 0x0000008011117824 */ /* 0x000fe200078e0209 */
        /* <DEDUP_REMOVED lines=28> */
[----:B0-----:R-:W-:-:S04]  /*2cb50*/  @!P0 IADD3 R3, P4, R20, R3, RZ ;  /* 0x0000000314038210 */ /* 0x001fc80007f9e0ff */
[----:B-1----:R-:W-:-:S04]  /*2cb60*/  @!P0 IADD3.X R2, RZ, R2, RZ, P4, !PT ;  /* 0x00000002ff028210 */ /* 0x002fc800027fe4ff */
[----:B------:R-:W-:-:S04]  /*2cb70*/  @!P0 LOP3.LUT R3, R3, R2, RZ, 0x3c, !PT ;  /* 0x0000000203038212 */ /* 0x000fc800078e3cff */
[----:B------:R-:W-:-:S04]  /*2cb80*/  @!P0 LOP3.LUT R2, R3, R2, RZ, 0x3c, !PT ;  /* 0x0000000203028212 */ /* 0x000fc800078e3cff */
[----:B------:R-:W-:-:S05]  /*2cb90*/  @!P0 LOP3.LUT R3, R3, R2, RZ, 0x3c, !PT ;  /* 0x0000000203038212 */ /* 0x000fca00078e3cff */
[----:B------:R-:W-:Y:S04]  /*2cba0*/  @!P0 LDGSTS.E.BYPASS.LTC128B.128 [R8+0x15400], desc[UR50][R2.64], !P3 ;  /* 0x1540000002088fae */ /* 0x000fe8000d901d72 */
[----:B------:R-:W-:Y:S04]  /*2cbb0*/  @!P0 LDGSTS.E.BYPASS.LTC128B.128 [R8+0x17400], desc[UR50][R2.64+0x40], !P2 ;  /* 0x1740004002088fae */ /* 0x000fe8000d101d72 */
[----:B------:R0:W-:Y:S04]  /*2cbc0*/  @!P0 LDGSTS.E.BYPASS.LTC128B.128 [R8+0x19400], desc[UR50][R2.64+0x80], !P1 ;  /* 0x1940008002088fae */ /* 0x0001e8000c901d72 */
[----:B0-2---:R0:W1:Y:S02]  /*2cbd0*/  SHFL.IDX PT, R2, R4, 0x3, 0x1c1f ;  /* 0x007c1f0004027f89 */ /* 0x00506400000e0000 */
.L_x_3244:
        /* <DEDUP_REMOVED lines=12> */
.L_x_2987:
[----:B------:R-:W-:Y:S05]  /*2cca0*/  BSYNC B0 ;  /* 0x0000000000007941 */ /* 0x000fea0003800000 */
.L_x_2986:
[----:B------:R-:W-:Y:S01]  /*2ccb0*/  NOP ;  /* 0x0000000000007918 */ /* 0x000fe20000000000 */
[----:B------:R-:W-:-:S13]  /*2ccc0*/  PLOP3.LUT P0, PT, PT, PT, PT, 0x80, 0x0 ;  /* 0x000000000000781c */ /* 0x000fda0003f0f070 */
.L_x_2988:
[----:B------:R-:W-:Y:S02]  /*2ccd0*/  PLOP3.LUT P1, PT, P1, P0, PT, 0xa2, 0x0 ;  /* 0x000000000000781c */ /* 0x000fe40000f21472 */
[----:B------:R-:W-:-:S08]  /*2cce0*/  @P0 R2UR P1, UR4, R23 ;  /* 0x00000000170402ca */ /* 0x000fd00000020000 */
[----:B------:R-:W-:-:S05]  /*2ccf0*/  @P0 PLOP3.LUT P0, PT, P1, PT, PT, 0x80, 0x0 ;  /* 0x000000000000081c */ /* 0x000fca0000f0f070 */
[----:B------:R-:W-:Y:S01]  /*2cd00*/  @!P1 SYNCS.ARRIVE.TRANS64.RED.A0T1 RZ, [UR4+0x29800], RZ ;  /* 0x029800ffffff99a7 */ /* 0x000fe20008200404 */
[----:B------:R-:W-:Y:S07]  /*2cd10*/  @!P1 ARRIVES.LDGSTSBAR.64.TRANSCNT [UR4+0x29800] ;  /* 0x02980000ff0099b0 */ /* 0x000fee0008000a84 */
[----:B------:R-:W-:Y:S05]  /*2cd20*/  @P0 BRA.U.ANY `(.L_x_2988) ;  /* 0xfffffffd00e80947 */ /* 0x000fea000393ffff */
[----:B-12---:R-:W2:Y:S01]  /*2cd30*/  LDL.LU R2, [R1+0x3c] ;  /* 0x00003c0001027983 */ /* 0x006ea20000300800 */
        /* <DEDUP_REMOVED lines=11> */
[----:B-12---:R-:W-:Y:S05]  /*2cdf0*/  @!P0 BRA `(.L_x_2990) ;  /* 0x0000008400548947 */ /* 0x006fea0003800000 */
.L_x_3245:
[----:B------:R-:W-:Y:S05]  /*2ce00*/  BSYNC B0 ;  /* 0x0000000000007941 */ /* 0x000fea0003800000 */
.L_x_2989:
[----:B------:R-:W2:Y:S02]  /*2ce10*/  LDL R2, [R1+0xc] ;  /* 0x00000c0001027983 */ /* 0x000ea40000100800 */
[----:B--2---:R-:W-:-:S13]  /*2ce20*/  ISETP.GE.AND P0, PT, R33, R2, PT ;  /* 0x000000022100720c */ /* 0x004fda0003f06270 */
[----:B------:R-:W-:Y:S05]  /*2ce30*/  @!P0 BRA `(.L_x_2991) ;  /* 0x0000001400e48947 */ /* 0x000fea0003800000 */
[----:B------:R-:W-:Y:S01]  /*2ce40*/  MOV R17, R28 ;  /* 0x0000001c00117202 */ /* 0x000fe20000000f00 */
[----:B------:R-:W-:-:S07]  /*2ce50*/  IMAD.MOV.U32 R21, RZ, RZ, R35 ;  /* 0x000000ffff157224 */ /* 0x000fce00078e0023 */
.L_x_3011:
[----:B-12---:R-:W2:Y:S01]  /*2ce60*/  LDL R0, [R1+0x4] ;  /* 0x0000040001007983 */ /* 0x006ea20000100800 */
[----:B0-----:R-:W0:Y:S03]  /*2ce70*/  LDC R4, c[0x0][0x430] ;  /* 0x00010c00ff047b82 */ /* 0x001e260000000800 */
[----:B------:R-:W3:Y:S01]  /*2ce80*/  LDL R10, [R1+0x8] ;  /* 0x00000800010a7983 */ /* 0x000ee20000100800 */
[----:B------:R-:W1:Y:S03]  /*2ce90*/  S2R R2, SR_TID.X ;  /* 0x0000000000027919 */ /* 0x000e660000002100 */
[----:B------:R-:W4:Y:S01]  /*2cea0*/  LDL R9, [R1+0xc] ;  /* 0x00000c0001097983 */ /* 0x000f220000100800 */
[----:B0-----:R-:W-:Y:S01]  /*2ceb0*/  ISETP.NE.AND P0, PT, R4, 0x1, PT ;  /* 0x000000010400780c */ /* 0x001fe20003f05270 */
[----:B------:R-:W0:-:S12]  /*2cec0*/  S2R R7, SR_TID.X ;  /* 0x0000000000077919 */ /* 0x000e180000002100 */
[----:B------:R-:W2:Y:S01]  /*2ced0*/  @P0 LDC R6, c[0x0][0x434] ;  /* 0x00010d00ff060b82 */ /* 0x000ea20000000800 */
[C---:B-1----:R-:W-:Y:S01]  /*2cee0*/  LOP3.LUT R3, R2.reuse, 0x7f, RZ, 0xc0, !PT ;  /* 0x0000007f02037812 */ /* 0x042fe200078ec0ff */
[----:B------:R-:W-:-:S03]  /*2cef0*/  IMAD.SHL.U32 R5, R2, 0x20, RZ ;  /* 0x0000002002057824 */ /* 0x000fc600078e00ff */
[----:B------:R-:W-:-:S04]  /*2cf00*/  SHF.R.U32.HI R3, RZ, 0x2, R3 ;  /* 0x00000002ff037819 */ /* 0x000fc80000011603 */
[----:B------:R-:W-:Y:S02]  /*2cf10*/  LOP3.LUT R5, R3, 0x60, R5, 0xf8, !PT ;  /* 0x0000006003057812 */ /* 0x000fe400078ef805 */
[----:B------:R-:W1:Y:S01]  /*2cf20*/  @P0 LDC R3, c[0x0][0x438] ;  /* 0x00010e00ff030b82 */ /* 0x000e620000000800 */
[----:B------:R-:W-:-:S04]  /*2cf30*/  LOP3.LUT R2, R2, 0x7f, RZ, 0xc0, !PT ;  /* 0x0000007f02027812 */ /* 0x000fc800078ec0ff */
[----:B------:R-:W-:Y:S01]  /*2cf40*/  SHF.R.U32.HI R8, RZ, 0x2, R2 ;  /* 0x00000002ff087819 */ /* 0x000fe20000011602 */
[----:B0-----:R-:W-:-:S05]  /*2cf50*/  IMAD.SHL.U32 R7, R7, 0x20, RZ ;  /* 0x0000002007077824 */ /* 0x001fca00078e00ff */
[----:B------:R-:W-:-:S04]  /*2cf60*/  LOP3.LUT R7, R8, 0x60, R7, 0xf8, !PT ;  /* 0x0000006008077812 */ /* 0x000fc800078ef807 */
[----:B------:R-:W-:Y:S01]  /*2cf70*/  LOP3.LUT R7, R7, 0x80, RZ, 0xfc, !PT ;  /* 0x0000008007077812 */ /* 0x000fe200078efcff */
[----:B------:R-:W-:Y:S05]  /*2cf80*/  YIELD ;  /* 0x0000000000007946 */ /* 0x000fea0003800000 */
[----:B------:R-:W-:Y:S01]  /*2cf90*/  ULDC.64 UR4, c[0x0][0x428] ;  /* 0x00010a0000047ab9 */ /* 0x000fe20000000a00 */
[----:B------:R-:W-:Y:S01]  /*2cfa0*/  ULDC.64 UR6, c[0x0][0x418] ;  /* 0x0001060000067ab9 */ /* 0x000fe20000000a00 */
[----:B------:R-:W-:Y:S01]  /*2cfb0*/  ISETP.GT.U32.AND P1, PT, R7, 0x9f, PT ;  /* 0x0000009f0700780c */ /* 0x000fe20003f24070 */
[----:B--2---:R-:W-:-:S04]  /*2cfc0*/  IMAD R0, R33, 0xa0, R0 ;  /* 0x000000a021007824 */ /* 0x004fc800078e0200 */
[----:B------:R-:W-:-:S04]  /*2cfd0*/  IMAD.IADD R5, R5, 0x1, R0 ;  /* 0x0000000105057824 */ /* 0x000fc800078e0200 */
[----:B------:R-:W-:-:S04]  /*2cfe0*/  @P0 IMAD.HI.U32 R6, R5, R6, RZ ;  /* 0x0000000605060227 */ /* 0x000fc800078e00ff */
[----:B------:R-:W-:Y:S01]  /*2cff0*/  IMAD.MOV.U32 R2, RZ, RZ, R5 ;  /* 0x000000ffff027224 */ /* 0x000fe200078e0005 */
[----:B-1----:R-:W-:Y:S02]  /*2d000*/  @P0 SHF.R.U32.HI R2, RZ, R3, R6 ;  /* 0x00000003ff020219 */ /* 0x002fe40000011606 */
[----:B------:R-:W0:Y:S08]  /*2d010*/  @P0 LDC R6, c[0x0][0x434] ;  /* 0x00010d00ff060b82 */ /* 0x000e300000000800 */
[----:B------:R-:W1:Y:S01]  /*2d020*/  @P0 LDC R3, c[0x0][0x438] ;  /* 0x00010e00ff030b82 */ /* 0x000e620000000800 */
[----:B------:R-:W-:-:S05]  /*2d030*/  IADD3 R0, R7, R0, RZ ;  /* 0x0000000007007210 */ /* 0x000fca0007ffe0ff */
[----:B------:R-:W-:Y:S02]  /*2d040*/  IMAD.MOV.U32 R8, RZ, RZ, R0 ;  /* 0x000000ffff087224 */ /* 0x000fe400078e0000 */
[----:B0-----:R-:W-:-:S05]  /*2d050*/  @P0 IMAD.HI.U32 R6, R0, R6, RZ ;  /* 0x0000000600060227 */ /* 0x001fca00078e00ff */
[----:B-1----:R-:W-:Y:S01]  /*2d060*/  @P0 SHF.R.U32.HI R8, RZ, R3, R6 ;  /* 0x00000003ff080219 */ /* 0x002fe20000011606 */
[----:B------:R-:W-:-:S04]  /*2d070*/  IMAD.MOV R6, RZ, RZ, -R2 ;  /* 0x000000ffff067224 */ /* 0x000fc800078e0a02 */
        /* <DEDUP_REMOVED lines=13> */
[----:B------:R-:W-:-:S05]  /*2d150*/  @!P1 IMAD.WIDE.U32 R2, R34, UR4, R2 ;  /* 0x0000000422029c25 */ /* 0x000fca000f8e0002 */
[----:B------:R-:W-:Y:S02]  /*2d160*/  @!P1 IADD3 R0, R0, R3, RZ ;  /* 0x0000000300009210 */ /* 0x000fe40007ffe0ff */
[C---:B------:R-:W-:Y:S01]  /*2d170*/  @!P1 LEA R10, P0, R2.reuse, UR6, 0x2 ;  /* 0x00000006020a9c11 */ /* 0x040fe2000f8010ff */
[----:B------:R-:W-:Y:S02]  /*2d180*/  IMAD.MOV.U32 R8, RZ, RZ, RZ ;  /* 0x000000ffff087224 */ /* 0x000fe400078e00ff */
[----:B------:R-:W-:Y:S01]  /*2d190*/  IMAD.U32 R12, RZ, RZ, UR39 ;  /* 0x00000027ff0c7e24 */ /* 0x000fe2000f8e00ff */
[----:B------:R-:W-:Y:S01]  /*2d1a0*/  @!P1 LEA.HI.X R11, R2, UR7, R0, 0x2, P0 ;  /* 0x00000007020b9c11 */ /* 0x000fe200080f1400 */
[----:B------:R-:W-:-:S04]  /*2d1b0*/  VIADD R28, R17, 0x1 ;  /* 0x00000001111c7836 */ /* 0x000fc80000000000 */
[----:B------:R0:W5:Y:S01]  /*2d1c0*/  @!P1 LDG.E R8, desc[UR50][R10.64] ;  /* 0x000000320a089981 */ /* 0x000162000c1e1900 */
[----:B------:R-:W-:Y:S02]  /*2d1d0*/  ISETP.NE.AND P1, PT, R12, 0x3, PT ;  /* 0x000000030c00780c */ /* 0x000fe40003f25270 */
[----:B------:R-:W-:Y:S01]  /*2d1e0*/  ISETP.NE.AND P0, PT, R28, 0x2, PT ;  /* 0x000000021c00780c */ /* 0x000fe20003f05270 */
[----:B------:R-:W-:-:S03]  /*2d1f0*/  IMAD.MOV.U32 R0, RZ, RZ, R33 ;  /* 0x000000ffff007224 */ /* 0x000fc600078e0021 */
        /* <DEDUP_REMOVED lines=8> */
.L_x_2992:
[----:B------:R-:W-:Y:S01]  /*2d280*/  LEA R0, R28, R23, 0x3 ;  /* 0x000000171c007211 */ /* 0x000fe200078e18ff */
[----:B------:R-:W-:Y:S01]  /*2d290*/  BSSY B0, `(.L_x_2993) ;  /* 0x0000005000007945 */ /* 0x000fe20003800000 */
[----:B------:R-:W-:Y:S02]  /*2d2a0*/  SHF.L.U32 R32, R35, 0x1f, RZ ;  /* 0x0000001f23207819 */ /* 0x000fe400000006ff */
[----:B------:R-:W-:Y:S02]  /*2d2b0*/  SHF.R.S32.HI R26, RZ, 0x1f, R5 ;  /* 0x0000001fff1a7819 */ /* 0x000fe40000011405 */
[----:B------:R-:W0:Y:S02]  /*2d2c0*/  SYNCS.PHASECHK.TRANS64.TRYWAIT P0, [R0+URZ+0x29880], R32 ;  /* 0x02988020000075a7 */ /* 0x000e24000800017f */
[----:B0-----:R-:W-:Y:S05]  /*2d2d0*/  @!P0 BRA `(.L_x_2994) ;  /* 0x0000008000308947 */ /* 0x001fea0003800000 */
.L_x_3246:
[----:B------:R-:W-:Y:S05]  /*2d2e0*/  BSYNC B0 ;  /* 0x0000000000007941 */ /* 0x000fea0003800000 */
.L_x_2993:
[----:B------:R-:W-:Y:S01]  /*2d2f0*/  ULDC.64 UR4, c[0x0][0x328] ;  /* 0x0000ca0000047ab9 */ /* 0x000fe20000000a00 */
[----:B------:R-:W1:Y:S01]  /*2d300*/  S2R R9, SR_TID.X ;  /* 0x0000000000097919 */ /* 0x000e620000002100 */
        /* <DEDUP_REMOVED lines=10> */
[C---:B------:R-:W-:Y:S02]  /*2d3b0*/  IMAD R10, R6.reuse, UR7, R10 ;  /* 0x00000007060a7c24 */ /* 0x040fe4000f8e020a */
[----:B------:R-:W-:-:S04]  /*2d3c0*/  IMAD.WIDE.U32 R2, R6, UR6, R2 ;  /* 0x0000000606027c25 */ /* 0x000fc8000f8e0002 */
        /* <DEDUP_REMOVED lines=9> */
[----:B------:R-:W-:Y:S01]  /*2d460*/  IMAD.WIDE.U32 R2, R8, UR6, R2 ;  /* 0x0000000608027c25 */ /* 0x000fe2000f8e0002 */
[----:B------:R-:W-:-:S03]  /*2d470*/  SHF.R.U32.HI R9, RZ, 0x5, R9 ;  /* 0x00000005ff097819 */ /* 0x000fc60000011609 */
[----:B------:R-:W-:Y:S01]  /*2d480*/  IMAD R7, R8, UR7, R7 ;  /* 0x0000000708077c24 */ /* 0x000fe2000f8e0207 */
[----:B------:R-:W-:Y:S01]  /*2d490*/  ULDC.64 UR6, c[0x0][0x318] ;  /* 0x0000c60000067ab9 */ /* 0x000fe20000000a00 */
[----:B------:R-:W-:Y:S01]  /*2d4a0*/  IMAD.WIDE.U32 R10, R18, UR4, R10 ;  /* 0x00000004120a7c25 */ /* 0x000fe2000f8e000a */
[----:B------:R-:W-:-:S03]  /*2d4b0*/  SHF.L.U32 R9, R9, 0xa, RZ ;  /* 0x0000000a09097819 */ /* 0x000fc600000006ff */
[----:B------:R-:W-:Y:S01]  /*2d4c0*/  IMAD.IADD R3, R3, 0x1, R7 ;  /* 0x0000000103037824 */ /* 0x000fe200078e0207 */
[----:B------:R-:W-:Y:S01]  /*2d4d0*/  IADD3 R7, P0, R10, UR6, RZ ;  /* 0x000000060a077c10 */ /* 0x000fe2000ff1e0ff */
[C---:B------:R-:W-:Y:S02]  /*2d4e0*/  IMAD R24, R18.reuse, UR5, RZ ;  /* 0x0000000512187c24 */ /* 0x040fe4000f8e02ff */
[----:B------:R-:W-:Y:S01]  /*2d4f0*/  IMAD.WIDE.U32 R2, R18, UR4, R2 ;  /* 0x0000000412027c25 */ /* 0x000fe2000f8e0002 */
[----:B------:R-:W-:Y:S02]  /*2d500*/  UMOV UR4, 0xffffffff ;  /* 0xffffffff00047882 */ /* 0x000fe40000000000 */
[----:B------:R-:W-:Y:S01]  /*2d510*/  IADD3.X R20, R24, UR7, R11, P0, !PT ;  /* 0x0000000718147c10 */ /* 0x000fe200087fe40b */
[----:B------:R-:W-:Y:S01]  /*2d520*/  IMAD R9, R28, 0x5000, R9 ;  /* 0x000050001c097824 */ /* 0x000fe200078e0209 */
[----:B------:R-:W-:-:S04]  /*2d530*/  IADD3 R25, P0, R2, UR6, RZ ;  /* 0x0000000602197c10 */ /* 0x000fc8000ff1e0ff */
[----:B------:R-:W-:Y:S01]  /*2d540*/  IADD3.X R24, R24, UR7, R3, P0, !PT ;  /* 0x0000000718187c10 */ /* 0x000fe200087fe403 */
[----:B------:R-:W-:Y:S08]  /*2d550*/  BRA.DIV UR4, `(.L_x_2995) ;  /* 0x0000007e04a47947 */ /* 0x000ff0000b800000 */
[----:B------:R-:W2:Y:S01]  /*2d560*/  LDL R12, [R1] ;  /* 0x00000000010c7983 */ /* 0x000ea20000100800 */
[----:B------:R-:W1:Y:S03]  /*2d570*/  S2R R3, SR_TID.X ;  /* 0x0000000000037919 */ /* 0x000e660000002100 */
[----:B------:R-:W3:Y:S01]  /*2d580*/  SHFL.IDX PT, R2, R7, RZ, 0x1c1f ;  /* 0x001c1fff07027589 */ /* 0x000ee200000e0000 */
[----:B------:R-:W-:Y:S01]  /*2d590*/  IADD3 R9, R23, R9, R37 ;  /* 0x0000000917097210 */ /* 0x000fe20007ffe025 */
[----:B-1----:R-:W-:Y:S02]  /*2d5a0*/  IMAD.SHL.U32 R11, R3, 0x10, RZ ;  /* 0x00000010030b7824 */ /* 0x002fe400078e00ff */
[----:B------:R-:W1:Y:S03]  /*2d5b0*/  SHFL.IDX PT, R3, R20, RZ, 0x1c1f ;  /* 0x001c1fff14037589 */ /* 0x000e6600000e0000 */
[----:B------:R-:W-:-:S04]  /*2d5c0*/  LOP3.LUT R11, R11, 0x30, RZ, 0xc0, !PT ;  /* 0x000000300b0b7812 */ /* 0x000fc800078ec0ff */
[----:B---3--:R-:W-:-:S05]  /*2d5d0*/  IADD3 R2, P0, R11, R2, RZ ;  /* 0x000000020b027210 */ /* 0x008fca0007f1e0ff */
[----:B-1----:R-:W-:-:S05]  /*2d5e0*/  IMAD.X R3, RZ, RZ, R3, P0 ;  /* 0x000000ffff037224 */ /* 0x002fca00000e0603 */
[----:B------:R-:W-:Y:S01]  /*2d5f0*/  @!PT LDS RZ, [RZ] ;  /* 0x00000000fffff984 */ /* 0x000fe20000000800 */
[----:B------:R-:W-:Y:S04]  /*2d600*/  LDGSTS.E.BYPASS.LTC128B.128 [R9+0xa400], desc[UR50][R2.64], !P3 ;  /* 0x0a40000002097fae */ /* 0x000fe8000d901d72 */
[----:B------:R-:W-:Y:S01]  /*2d610*/  SHFL.IDX PT, R24, R24, RZ, 0x1c1f ;  /* 0x001c1fff18187589 */ /* 0x000fe200000e0000 */
[----:B--2---:R-:W-:-:S05]  /*2d620*/  IMAD.IADD R10, R12, 0x1, R9 ;  /* 0x000000010c0a7824 */ /* 0x004fca00078e0209 */
        /* <DEDUP_REMOVED lines=15> */
[----:B-1----:R-:W-:-:S04]  /*2d720*/  IADD3 R2, P0, R11, R2, RZ ;  /* 0x000000020b027210 */ /* 0x002fc80007f1e0ff */
[----:B------:R-:W-:-:S05]  /*2d730*/  IADD3.X R3, RZ, R20, RZ, P0, !PT ;  /* 0x00000014ff037210 */ /* 0x000fca00007fe4ff */
[----:B------:R-:W-:Y:S04]  /*2d740*/  LDGSTS.E.BYPASS.LTC128B.128 [R9+0xd400], desc[UR50][R2.64], !P3 ;  /* 0x0d40000002097fae */ /* 0x000fe8000d901d72 */
[----:B------:R1:W-:Y:S04]  /*2d750*/  LDGSTS.E.BYPASS.LTC128B.128 [R10+0xd400], desc[UR50][R2.64+0x40], !P1 ;  /* 0x0d400040020a7fae */ /* 0x0003e8000c901d72 */
[----:B-1----:R1:W2:Y:S02]  /*2d760*/  SHFL.IDX PT, R2, R25, RZ, 0x1c1f ;  /* 0x001c1fff19027589 */ /* 0x0022a400000e0000 */
.L_x_3258:
        /* <DEDUP_REMOVED lines=12> */
.L_x_2996:
        /* <DEDUP_REMOVED lines=11> */
.L_x_2997:
[----:B------:R2:W-:Y:S01]  /*2d8e0*/  SYNCS.ARRIVE.TRANS64.A1T0 RZ, [R0+URZ+0x29870], RZ ;  /* 0x029870ff00ff79a7 */ /* 0x0005e2000810003f */
[----:B------:R-:W-:Y:S05]  /*2d8f0*/  @!P3 BRA `(.L_x_2998) ;  /* 0x000000000004b947 */ /* 0x000fea0003800000 */
[----:B------:R-:W-:Y:S01]  /*2d900*/  BPT.TRAP 0x1 ;  /* 0x000000040000795c */ /* 0x000fe20000300000 */
.L_x_2998:
[----:B------:R-:W3:Y:S01]  /*2d910*/  SYNCS.PHASECHK.TRANS64.TRYWAIT P0, [R0+URZ+0x29840], R32 ;  /* 0x02984020000075a7 */ /* 0x000ee2000800017f */
[----:B------:R-:W-:Y:S04]  /*2d920*/  BSSY B0, `(.L_x_2999) ;  /* 0x0000002000007945 */ /* 0x000fe80003800000 */
[----:B---3--:R-:W-:Y:S05]  /*2d930*/  @!P0 BRA `(.L_x_3000) ;  /* 0x0000008000608947 */ /* 0x008fea0003800000 */
.L_x_3259:
[----:B------:R-:W-:Y:S05]  /*2d940*/  BSYNC B0 ;  /* 0x0000000000007941 */ /* 0x000fea0003800000 */
.L_x_2999:
[----:B------:R-:W4:Y:S01]  /*2d950*/  LDL R10, [R1+0x14] ;  /* 0x00001400010a7983 */ /* 0x000f220000100800 */
[----:B------:R-:W-:Y:S01]  /*2d960*/  ULDC.64 UR4, c[0x0][0x300] ;  /* 0x0000c00000047ab9 */ /* 0x000fe20000000a00 */
[----:B------:R-:W-:Y:S01]  /*2d970*/  ULDC.64 UR6, c[0x0][0x310] ;  /* 0x0000c40000067ab9 */ /* 0x000fe20000000a00 */
[----:B------:R-:W-:Y:S01]  /*2d980*/  IMAD R7, R26, UR4, RZ ;  /* 0x000000041a077c24 */ /* 0x000fe2000f8e02ff */
[----:B------:R-:W5:Y:S01]  /*2d990*/  S2R R9, SR_TID.X ;  /* 0x0000000000097919 */ /* 0x000f620000002100 */
[C---:B------:R-:W-:Y:S01]  /*2d9a0*/  IMAD.WIDE.U32 R2, R5.reuse, UR4, RZ ;  /* 0x0000000405027c25 */ /* 0x040fe2000f8e00ff */
[C---:B------:R-:W-:Y:S02]  /*2d9b0*/  LOP3.LUT P4, RZ, R22.reuse, 0x10, RZ, 0xc0, !PT ;  /* 0x0000001016ff7812 */ /* 0x040fe4000788c0ff */
[C---:B------:R-:W-:Y:S01]  /*2d9c0*/  LOP3.LUT P3, RZ, R22.reuse, 0x8, RZ, 0xc0, !PT ;  /* 0x0000000816ff7812 */ /* 0x040fe2000786c0ff */
[----:B------:R-:W-:Y:S01]  /*2d9d0*/  IMAD R7, R5, UR5, R7 ;  /* 0x0000000505077c24 */ /* 0x000fe2000f8e0207 */
[----:B------:R-:W-:Y:S01]  /*2d9e0*/  LOP3.LUT P1, RZ, R22, 0x4, RZ, 0xc0, !PT ;  /* 0x0000000416ff7812 */ /* 0x000fe2000782c0ff */
[----:B------:R-:W-:-:S02]  /*2d9f0*/  IMAD R31, R31, UR6, RZ ;  /* 0x000000061f1f7c24 */ /* 0x000fc4000f8e02ff */
[----:B------:R-:W-:Y:S02]  /*2da00*/  IMAD.IADD R3, R3, 0x1, R7 ;  /* 0x0000000103037824 */ /* 0x000fe400078e0207 */
[----:B------:R-:W-:Y:S02]  /*2da10*/  IMAD R5, R27, UR4, RZ ;  /* 0x000000041b057c24 */ /* 0x000fe4000f8e02ff */
[----:B------:R-:W-:-:S04]  /*2da20*/  IMAD.WIDE.U32 R2, R6, UR6, R2 ;  /* 0x0000000606027c25 */ /* 0x000fc8000f8e0002 */
[----:B------:R-:W-:Y:S02]  /*2da30*/  IMAD R6, R6, UR7, R31 ;  /* 0x0000000706067c24 */ /* 0x000fe4000f8e021f */
[C---:B------:R-:W-:Y:S02]  /*2da40*/  IMAD R5, R4.reuse, UR5, R5 ;  /* 0x0000000504057c24 */ /* 0x040fe4000f8e0205 */
[----:B------:R-:W-:Y:S01]  /*2da50*/  IMAD.IADD R7, R3, 0x1, R6 ;  /* 0x0000000103077824 */ /* 0x000fe200078e0206 */
[----:B------:R-:W-:Y:S01]  /*2da60*/  MOV R6, R2 ;  /* 0x0000000200067202 */ /* 0x000fe20000000f00 */
        /* <DEDUP_REMOVED lines=16> */
[----:B----4-:R-:W-:Y:S02]  /*2db70*/  IMAD R7, R28, 0x7800, R10 ;  /* 0x000078001c077824 */ /* 0x010fe400078e020a */
[----:B-----5:R-:W-:-:S05]  /*2db80*/  IMAD.SHL.U32 R10, R9, 0x10, RZ ;  /* 0x00000010090a7824 */ /* 0x020fca00078e00ff */
[----:B------:R-:W-:Y:S01]  /*2db90*/  LOP3.LUT R10, R10, 0x30, RZ, 0xc0, !PT ;  /* 0x000000300a0a7812 */ /* 0x000fe200078ec0ff */
[----:B------:R-:W-:Y:S06]  /*2dba0*/  BRA.DIV UR4, `(.L_x_3001) ;  /* 0x0000007e04d87947 */ /* 0x000fec000b800000 */
        /* <DEDUP_REMOVED lines=12> */
[----:B----4-:R-:W-:-:S04]  /*2dc70*/  IADD3 R2, P0, R10, R2, RZ ;  /* 0x000000020a027210 */ /* 0x010fc80007f1e0ff */
[----:B-----5:R-:W-:-:S05]  /*2dc80*/  IADD3.X R3, RZ, R3, RZ, P0, !PT ;  /* 0x00000003ff037210 */ /* 0x020fca00007fe4ff */
        /* <DEDUP_REMOVED lines=17> */
.L_x_3271:
        /* <DEDUP_REMOVED lines=10> */
.L_x_3002:
        /* <DEDUP_REMOVED lines=11> */
.L_x_3003:
[----:B------:R2:W-:Y:S02]  /*2def0*/  SYNCS.ARRIVE.TRANS64.A1T0 RZ, [R0+URZ+0x29830], RZ ;  /* 0x029830ff00ff79a7 */ /* 0x0005e4000810003f */
[----:B--23--:R-:W-:-:S05]  /*2df00*/  IMAD.U32 R0, RZ, RZ, UR37 ;  /* 0x00000025ff007e24 */ /* 0x00cfca000f8e00ff */
[----:B------:R-:W-:-:S13]  /*2df10*/  ISETP.NE.AND P1, PT, R0, 0x3, PT ;  /* 0x000000030000780c */ /* 0x000fda0003f25270 */
[----:B------:R-:W-:Y:S05]  /*2df20*/  @!P1 BRA `(.L_x_3004) ;  /* 0x0000000000049947 */ /* 0x000fea0003800000 */
[----:B------:R-:W-:Y:S01]  /*2df30*/  BPT.TRAP 0x1 ;  /* 0x000000040000795c */ /* 0x000fe20000300000 */
.L_x_3004:
[----:B------:R-:W-:Y:S01]  /*2df40*/  LOP3.LUT R0, R21, 0x1, RZ, 0x3c, !PT ;  /* 0x0000000115007812 */ /* 0x000fe200078e3cff */
[----:B------:R-:W-:Y:S01]  /*2df50*/  BSSY B0, `(.L_x_3005) ;  /* 0x0000005000007945 */ /* 0x000fe20003800000 */
[----:B------:R-:W-:Y:S02]  /*2df60*/  LEA R3, R17, R23, 0x3 ;  /* 0x0000001711037211 */ /* 0x000fe400078e18ff */
[----:B------:R-:W-:-:S04]  /*2df70*/  SHF.L.U32 R0, R0, 0x1f, RZ ;  /* 0x0000001f00007819 */ /* 0x000fc800000006ff */
[----:B------:R-:W0:Y:S02]  /*2df80*/  SYNCS.PHASECHK.TRANS64.TRYWAIT P0, [R3+URZ+0x29870], R0 ;  /* 0x02987000030075a7 */ /* 0x000e24000800017f */
[----:B0-----:R-:W-:Y:S05]  /*2df90*/  @!P0 BRA `(.L_x_3006) ;  /* 0x00000080005c8947 */ /* 0x001fea0003800000 */
.L_x_3272:
[----:B------:R-:W-:Y:S05]  /*2dfa0*/  BSYNC B0 ;  /* 0x0000000000007941 */ /* 0x000fea0003800000 */
.L_x_3005:
[----:B------:R-:W-:-:S05]  /*2dfb0*/  IMAD.U32 R2, RZ, RZ, UR39 ;  /* 0x00000027ff027e24 */ /* 0x000fca000f8e00ff */
[----:B------:R-:W-:-:S13]  /*2dfc0*/  ISETP.NE.AND P0, PT, R2, 0x3, PT ;  /* 0x000000030200780c */ /* 0x000fda0003f05270 */
[----:B------:R-:W-:Y:S05]  /*2dfd0*/  @!P0 BRA `(.L_x_3007) ;  /* 0x0000000000048947 */ /* 0x000fea0003800000 */
[----:B------:R-:W-:Y:S01]  /*2dfe0*/  BPT.TRAP 0x1 ;  /* 0x000000040000795c */ /* 0x000fe20000300000 */
.L_x_3007:
[----:B0-----:R-:W-:Y:S01]  /*2dff0*/  SHF.L.U32 R0, R21, 0x1f, RZ ;  /* 0x0000001f15007819 */ /* 0x001fe200000006ff */
[----:B------:R-:W-:-:S03]  /*2e000*/  IMAD R12, R17, 0x5000, RZ ;  /* 0x00005000110c7824 */ /* 0x000fc600078e02ff */
[----:B------:R-:W0:Y:S02]  /*2e010*/  SYNCS.PHASECHK.TRANS64.TRYWAIT P0, [R3+URZ+0x29860], R0 ;  /* 0x02986000030075a7 */ /* 0x000e24000800017f */
[----:B0-----:R-:W-:Y:S05]  /*2e020*/  @!P0 BRA `(.L_x_3008) ;  /* 0x00000080004c8947 */ /* 0x001fea0003800000 */
.L_x_3273:
[----:B------:R-:W0:Y:S04]  /*2e030*/  LDL R4, [R1+0x20] ;  /* 0x0000200001047983 */ /* 0x000e280000100800 */
[----:B------:R-:W2:Y:S04]  /*2e040*/  LDL R2, [R1+0x24] ;  /* 0x0000240001027983 */ /* 0x000ea80000100800 */
[----:B------:R-:W3:Y:S01]  /*2e050*/  LDL R13, [R1+0x1c] ;  /* 0x00001c00010d7983 */ /* 0x000ee20000100800 */
[----:B------:R-:W-:Y:S05]  /*2e060*/  WARPSYNC.ALL ;  /* 0x0000000000007948 */ /* 0x000fea0003800000 */
[----:B------:R-:W-:-:S05]  /*2e070*/  IMAD.U32 R20, RZ, RZ, UR39 ;  /* 0x00000027ff147e24 */ /* 0x000fca000f8e00ff */
[----:B------:R-:W-:Y:S02]  /*2e080*/  ISETP.NE.AND P0, PT, R20, 0x3, PT ;  /* 0x000000031400780c */ /* 0x000fe40003f05270 */
[----:B0-----:R-:W-:-:S05]  /*2e090*/  LOP3.LUT R0, R12, R4, RZ, 0xfc, !PT ;  /* 0x000000040c007212 */ /* 0x001fca00078efcff */
[----:B------:R-:W-:Y:S01]  /*2e0a0*/  IMAD.IADD R0, R23, 0x1, R0 ;  /* 0x0000000117007824 */ /* 0x000fe200078e0200 */
[----:B---3--:R-:W-:-:S03]  /*2e0b0*/  LOP3.LUT R17, R12, R13, RZ, 0xfc, !PT ;  /* 0x0000000d0c117212 */ /* 0x008fc600078efcff */
        /* <DEDUP_REMOVED lines=70> */
.L_x_3009:
[----:B-1----:R1:W-:Y:S01]  /*2e520*/  SYNCS.ARRIVE.TRANS64.A1T0 RZ, [R3+URZ+0x29850], RZ ;  /* 0x029850ff03ff79a7 */ /* 0x0023e2000810003f */
[----:B------:R-:W-:Y:S06]  /*2e530*/  BAR.SYNC.DEFER_BLOCKING 0x2, 0x80 ;  /* 0x0082000000007b1d */ /* 0x000fec0000010000 */
[----:B------:R-:W-:Y:S05]  /*2e540*/  @!P1 BRA `(.L_x_3010) ;  /* 0x0000000000049947 */ /* 0x000fea0003800000 */
[----:B------:R-:W-:Y:S01]  /*2e550*/  BPT.TRAP 0x1 ;  /* 0x000000040000795c */ /* 0x000fe20000300000 */
.L_x_3010:
[----:B------:R-:W2:Y:S01]  /*2e560*/  LDL R0, [R1+0x10] ;  /* 0x0000100001007983 */ /* 0x000ea20000100800 */
[----:B-1----:R-:W-:Y:S01]  /*2e570*/  IADD3 R3, R3, 0x29880, RZ ;  /* 0x0002988003037810 */ /* 0x002fe20007ffe0ff */
[----:B0-----:R-:W-:Y:S02]  /*2e580*/  IMAD.MOV.U32 R17, RZ, RZ, R28 ;  /* 0x000000ffff117224 */ /* 0x001fe400078e001c */
[----:B------:R-:W-:Y:S01]  /*2e590*/  IMAD.MOV.U32 R21, RZ, RZ, R35 ;  /* 0x000000ffff157224 */ /* 0x000fe200078e0023 */
[----:B--2---:R-:W-:-:S04]  /*2e5a0*/  PRMT R3, R0, 0x654, R3 ;  /* 0x0000065400037816 */ /* 0x004fc80000000003 */
[----:B------:R2:W-:Y:S01]  /*2e5b0*/  SYNCS.ARRIVE.TRANS64.RED.A1T0 RZ, [R3+URZ], RZ ;  /* 0x000000ff03ff79a7 */ /* 0x0005e2000810043f */
[----:B------:R-:W-:Y:S05]  /*2e5c0*/  @P2 BRA `(.L_x_3011) ;  /* 0xffffffe800242947 */ /* 0x000fea000383ffff */
.L_x_2991:
[----:B-1----:R-:W1:Y:S01]  /*2e5d0*/  S2R R0, SR_TID.X ;  /* 0x0000000000007919 */ /* 0x002e620000002100 */
[----:B------:R-:W-:Y:S01]  /*2e5e0*/  BSSY B0, `(.L_x_3012) ;  /* 0x0000012000007945 */ /* 0x000fe20003800000 */
[----:B-1----:R-:W-:Y:S01]  /*2e5f0*/  LOP3.LUT R2, R0, 0x7f, RZ, 0xc0, !PT ;  /* 0x0000007f00027812 */ /* 0x002fe200078ec0ff */
[----:B------:R-:W-:-:S03]  /*2e600*/  IMAD.U32 R0, RZ, RZ, UR37 ;  /* 0x00000025ff007e24 */ /* 0x000fc6000f8e00ff */
[----:B------:R-:W-:Y:S02]  /*2e610*/  ISETP.NE.AND P1, PT, R2, RZ, PT ;  /* 0x000000ff0200720c */ /* 0x000fe40003f25270 */
[----:B------:R-:W-:-:S11]  /*2e620*/  ISETP.NE.AND P0, PT, R0, 0x3, PT ;  /* 0x000000030000780c */ /* 0x000fd60003f05270 */
[----:B------:R-:W-:Y:S05]  /*2e630*/  @P1 BRA `(.L_x_3013) ;  /* 0x0000000000301947 */ /* 0x000fea0003800000 */
[----:B------:R-:W1:Y:S01]  /*2e640*/  S2R R5, SR_LANEID ;  /* 0x0000000000057919 */ /* 0x000e620000000000 */
[----:B------:R-:W-:Y:S01]  /*2e650*/  VOTEU.ANY UR4, UPT, PT ;  /* 0x0000000000047886 */ /* 0x000fe200038e0100 */
[----:B--2---:R-:W2:Y:S01]  /*2e660*/  LDC.64 R2, c[0x0][0xc60] ;  /* 0x00031800ff027b82 */ /* 0x004ea20000000a00 */
[----:B------:R-:W1:Y:S02]  /*2e670*/  FLO.U32 R0, UR4 ;  /* 0x0000000400007d00 */ /* 0x000e6400080e0000 */
[----:B-1----:R-:W-:-:S06]  /*2e680*/  ISETP.EQ.U32.AND P1, PT, R0, R5, PT ;  /* 0x000000050000720c */ /* 0x002fcc0003f22070 */
[----:B------:R-:W2:Y:S07]  /*2e690*/  POPC R5, UR4 ;  /* 0x0000000400057d09 */ /* 0x000eae0008000000 */
[----:B--2---:R-:W2:Y:S01]  /*2e6a0*/  @P1 ATOMG.E.ADD.STRONG.GPU PT, R3, desc[UR50][R2.64], R5 ;  /* 0x00000005020319a8 */ /* 0x004ea200081ee1f2 */
[----:B0-----:R-:W0:Y:S02]  /*2e6b0*/  S2R R4, SR_LTMASK ;  /* 0x0000000000047919 */ /* 0x001e240000003900 */
[----:B0-----:R-:W-:-:S04]  /*2e6c0*/  LOP3.LUT R4, R4, UR4, RZ, 0xc0, !PT ;  /* 0x0000000404047c12 */ /* 0x001fc8000f8ec0ff */
[----:B------:R-:W0:Y:S01]  /*2e6d0*/  POPC R7, R4 ;  /* 0x0000000400077309 */ /* 0x000e220000000000 */
[----:B--2---:R-:W0:Y:S02]  /*2e6e0*/  SHFL.IDX PT, R0, R3, R0, 0x1f ;  /* 0x00001f0003007589 */ /* 0x004e2400000e0000 */
[----:B0-----:R-:W-:-:S07]  /*2e6f0*/  IADD3 R16, R0, UR38, R7 ;  /* 0x0000002600107c10 */ /* 0x001fce000fffe007 */
.L_x_3013:
[----:B------:R-:W-:Y:S05]  /*2e700*/  BSYNC B0 ;  /* 0x0000000000007941 */ /* 0x000fea0003800000 */
.L_x_3012:
[----:B------:R-:W-:Y:S05]  /*2e710*/  @!P0 BRA `(.L_x_3014) ;  /* 0x0000000000048947 */ /* 0x000fea0003800000 */
[----:B------:R-:W-:Y:S01]  /*2e720*/  BPT.TRAP 0x1 ;  /* 0x000000040000795c */ /* 0x000fe20000300000 */
.L_x_3014:
[----:B------:R-:W-:Y:S01]  /*2e730*/  LOP3.LUT R0, R35, 0x1, RZ, 0x3c, !PT ;  /* 0x0000000123007812 */ /* 0x000fe200078e3cff */
[----:B------:R-:W-:Y:S01]  /*2e740*/  IMAD R17, R28, 0x8, R23 ;  /* 0x000000081c117824 */ /* 0x000fe200078e0217 */
[----:B------:R-:W-:Y:S02]  /*2e750*/  BSSY B0, `(.L_x_3015) ;  /* 0x0000004000007945 */ /* 0x000fe40003800000 */
[----:B------:R-:W-:-:S04]  /*2e760*/  SHF.L.U32 R0, R0, 0x1f, RZ ;  /* 0x0000001f00007819 */ /* 0x000fc800000006ff */
[----:B------:R-:W1:Y:S02]  /*2e770*/  SYNCS.PHASECHK.TRANS64.TRYWAIT P1, [R17+URZ+0x29870], R0 ;  /* 0x02987000110075a7 */ /* 0x000e64000802017f */
[----:B-1----:R-:W-:Y:S05]  /*2e780*/  @!P1 BRA `(.L_x_3016) ;  /* 0x0000007800889947 */ /* 0x002fea0003800000 */
.L_x_3274:
[----:B------:R-:W-:Y:S05]  /*2e790*/  BSYNC B0 ;  /* 0x0000000000007941 */ /* 0x000fea0003800000 */
.L_x_3015:
[----:B------:R-:W-:-:S05]  /*2e7a0*/  IMAD.U32 R2, RZ, RZ, UR39 ;  /* 0x00000027ff027e24 */ /* 0x000fca000f8e00ff */
[----:B------:R-:W-:-:S13]  /*2e7b0*/  ISETP.NE.AND P1, PT, R2, 0x3, PT ;  /* 0x000000030200780c */ /* 0x000fda0003f25270 */
[----:B------:R-:W-:Y:S05]  /*2e7c0*/  @!P1 BRA `(.L_x_3017) ;  /* 0x0000000000049947 */ /* 0x000fea0003800000 */
[----:B------:R-:W-:Y:S01]  /*2e7d0*/  BPT.TRAP 0x1 ;  /* 0x000000040000795c */ /* 0x000fe20000300000 */
.L_x_3017:
[----:B-1----:R-:W-:-:S04]  /*2e7e0*/  SHF.L.U32 R0, R35, 0x1f, RZ ;  /* 0x0000001f23007819 */ /* 0x002fc800000006ff */
[----:B------:R-:W1:Y:S02]  /*2e7f0*/  SYNCS.PHASECHK.TRANS64.TRYWAIT P1, [R17+URZ+0x29860], R0 ;  /* 0x02986000110075a7 */ /* 0x000e64000802017f */
[----:B-1----:R-:W-:Y:S05]  /*2e800*/  @!P1 BRA `(.L_x_3018) ;  /* 0x00000078007c9947 */ /* 0x002fea0003800000 */
.L_x_3275:
[----:B------:R-:W3:Y:S04]  /*2e810*/  LDL R2, [R1+0x20] ;  /* 0x0000200001027983 */ /* 0x000ee80000100800 */
[----:B--2---:R-:W2:Y:S04]  /*2e820*/  LDL R3, [R1+0x24] ;  /* 0x0000240001037983 */ /* 0x004ea80000100800 */
[----:B------:R-:W4:Y:S01]  /*2e830*/  LDL R12, [R1+0x1c] ;  /* 0x00001c00010c7983 */ /* 0x000f220000100800 */
[----:B-1----:R-:W-:Y:S01]  /*2e840*/  IMAD R0, R28, 0x5000, RZ ;  /* 0x000050001c007824 */ /* 0x002fe200078e02ff */
[----:B------:R-:W-:Y:S05]  /*2e850*/  WARPSYNC.ALL ;  /* 0x0000000000007948 */ /* 0x000fea0003800000 */
[----:B------:R-:W-:-:S05]  /*2e860*/  IMAD.U32 R18, RZ, RZ, UR39 ;  /* 0x00000027ff127e24 */ /* 0x000fca000f8e00ff */
[----:B------:R-:W-:Y:S02]  /*2e870*/  ISETP.NE.AND P1, PT, R18, 0x3, PT ;  /* 0x000000031200780c */ /* 0x000fe40003f25270 */
[----:B---3--:R-:W-:-:S04]  /*2e880*/  LOP3.LUT R2, R0, R2, RZ, 0xfc, !PT ;  /* 0x0000000200027212 */ /* 0x008fc800078efcff */
[----:B------:R-:W-:Y:S02]  /*2e890*/  IADD3 R2, R23, R2, RZ ;  /* 0x0000000217027210 */ /* 0x000fe40007ffe0ff */
[----:B----4-:R-:W-:-:S03]  /*2e8a0*/  LOP3.LUT R0, R0, R12, RZ, 0xfc, !PT ;  /* 0x0000000c00007212 */ /* 0x010fc600078efcff */
[----:B0-----:R-:W0:Y:S01]  /*2e8b0*/  LDSM.16.MT88.4 R4, [R2+0xa400] ;  /* 0x00a400000204783b */ /* 0x001e220000004200 */
[----:B--2---:R-:W-:Y:S02]  /*2e8c0*/  IMAD.IADD R3, R3, 0x1, R2 ;  /* 0x0000000103037824 */ /* 0x004fe400078e0202 */
[----:B------:R-:W-:Y:S01]  /*2e8d0*/  IMAD.IADD R0, R23, 0x1, R0 ;  /* 0x0000000117007824 */ /* 0x000fe200078e0200 */
[C-C-:B0-----:R-:W-:Y:S02]  /*2e8e0*/  PRMT R8, R4.reuse, 0x6420, R5.reuse ;  /* 0x0000642004087816 */ /* 0x141fe40000000005 */
[----:B------:R-:W-:Y:S02]  /*2e8f0*/  PRMT R9, R4, 0x7531, R5 ;  /* 0x0000753104097816 */ /* 0x000fe40000000005 */
[C-C-:B------:R-:W-:Y:S02]  /*2e900*/  PRMT R10, R6.reuse, 0x6420, R7.reuse ;  /* 0x00006420060a7816 */ /* 0x140fe40000000007 */
[----:B------:R-:W-:-:S02]  /*2e910*/  PRMT R11, R6, 0x7531, R7 ;  /* 0x00007531060b7816 */ /* 0x000fc40000000007 */
[----:B------:R-:W0:Y:S04]  /*2e920*/  LDSM.16.MT88.4 R4, [R3+0xa400] ;  /* 0x00a400000304783b */ /* 0x000e280000004200 */
[----:B------:R0:W-:Y:S02]  /*2e930*/  STSM.16.M88.4 [R0+0x400], R8 ;  /* 0x0004000800007844 */ /* 0x0001e40000000200 */
        /* <DEDUP_REMOVED lines=61> */
.L_x_3019:
[----:B0-----:R0:W-:Y:S01]  /*2ed10*/  SYNCS.ARRIVE.TRANS64.A1T0 RZ, [R17+URZ+0x29850], RZ ;  /* 0x029850ff11ff79a7 */ /* 0x0011e2000810003f */
[----:B------:R-:W-:Y:S06]  /*2ed20*/  BAR.SYNC.DEFER_BLOCKING 0x2, 0x80 ;  /* 0x0082000000007b1d */ /* 0x000fec0000010000 */
[----:B------:R-:W-:Y:S05]  /*2ed30*/  @!P0 BRA `(.L_x_3020) ;  /* 0x0000000000048947 */ /* 0x000fea0003800000 */
[----:B------:R-:W-:Y:S01]  /*2ed40*/  BPT.TRAP 0x1 ;  /* 0x000000040000795c */ /* 0x000fe20000300000 */
.L_x_3020:
[----:B-1----:R-:W2:Y:S01]  /*2ed50*/  LDL R0, [R1+0x10] ;  /* 0x0000100001007983 */ /* 0x002ea20000100800 */
[----:B0-----:R-:W-:Y:S02]  /*2ed60*/  VIADD R17, R17, 0x29880 ;  /* 0x0002988011117836 */ /* 0x001fe40000000000 */
[----:B------:R-:W-:-:S05]  /*2ed70*/  VIADD R28, R28, 0x1 ;  /* 0x000000011c1c7836 */ /* 0x000fca0000000000 */
[----:B------:R-:W-:-:S04]  /*2ed80*/  ISETP.NE.AND P0, PT, R28, 0x2, PT ;  /* 0x000000021c00780c */ /* 0x000fc80003f05270 */
[----:B------:R-:W-:Y:S02]  /*2ed90*/  SEL R28, R28, RZ, P0 ;  /* 0x000000ff1c1c7207 */ /* 0x000fe40000000000 */
[----:B--2---:R-:W-:Y:S02]  /*2eda0*/  PRMT R17, R0, 0x654, R17 ;  /* 0x0000065400117816 */ /* 0x004fe40000000011 */
[----:B------:R-:W-:Y:S02]  /*2edb0*/  SEL R0, RZ, 0x1, P0 ;  /* 0x00000001ff007807 */ /* 0x000fe40000000000 */
[----:B------:R0:W-:Y:S02]  /*2edc0*/  SYNCS.ARRIVE.TRANS64.RED.A1T0 RZ, [R17+URZ], RZ ;  /* 0x000000ff11ff79a7 */ /* 0x0001e4000810043f */
[----:B------:R-:W-:-:S07]  /*2edd0*/  LOP3.LUT R35, R35, R0, RZ, 0x3c, !PT ;  /* 0x0000000023237212 */ /* 0x000fce00078e3cff */
.L_x_2959:
[----:B------:R-:W-:-:S13]  /*2ede0*/  LOP3.LUT P0, RZ, R22, 0x100, RZ, 0xc0, !PT ;  /* 0x0000010016ff7812 */ /* 0x000fda000780c0ff */
[----:B------:R-:W-:Y:S05]  /*2edf0*/  @!P0 BRA `(.L_x_3021) ;  /* 0x0000000000288947 */ /* 0x000fea0003800000 */
[----:B------:R-:W-:Y:S05]  /*2ee00*/  WARPSYNC.ALL ;  /* 0x0000000000007948 */ /* 0x000fea0003800000 */
[----:B------:R-:W2:Y:S08]  /*2ee10*/  S2UR UR4, SR_CgaCtaId ;  /* 0x00000000000479c3 */ /* 0x000eb00000008800 */
[----:B------:R-:W-:Y:S01]  /*2ee20*/  BAR.SYNC.DEFER_BLOCKING 0x5, 0x180 ;  /* 0x0146000000007b1d */ /* 0x000fe20000010000 */
[----:B-1----:R-:W-:-:S02]  /*2ee30*/  MOV R23, 0x400 ;  /* 0x0000040000177802 */ /* 0x002fc40000000f00 */
[----:B--2---:R-:W-:-:S04]  /*2ee40*/  MOV R0, UR4 ;  /* 0x0000000400007c02 */ /* 0x004fc80008000f00 */
[----:B------:R-:W-:Y:S01]  /*2ee50*/  LEA R23, R0, R23, 0x18 ;  /* 0x0000001700177211 */ /* 0x000fe200078ec0ff */
[----:B------:R1:W-:Y:S04]  /*2ee60*/  STL [R1+0x10], R0 ;  /* 0x0000100001007387 */ /* 0x0003e80000100800 */
[----:B0-----:R1:W0:Y:S01]  /*2ee70*/  LDS.128 R16, [R23+0x298d0] ;  /* 0x0298d00017107984 */ /* 0x0012220000000c00 */
[----:B------:R-:W-:Y:S06]  /*2ee80*/  BAR.ARV 0x4, 0x180 ;  /* 0x0106000000007b1d */ /* 0x000fec0000002000 */
[----:B------:R-:W-:Y:S05]  /*2ee90*/  BRA `(.L_x_3022) ;  /* 0x0000000c00dc7947 */ /* 0x000fea0003800000 */
.L_x_3021:
[----:B------:R-:W2:Y:S01]  /*2eea0*/  S2R R0, SR_TID.X ;  /* 0x0000000000007919 */ /* 0x000ea20000002100 */
[----:B------:R-:W-:Y:S01]  /*2eeb0*/  UMOV UR4, 0xffffffff ;  /* 0xffffffff00047882 */ /* 0x000fe20000000000 */
[----:B--2---:R-:W-:-:S04]  /*2eec0*/  LOP3.LUT R8, R0, 0x1f, RZ, 0xc0, !PT ;  /* 0x0000001f00087812 */ /* 0x004fc800078ec0ff */
[----:B------:R-:W-:Y:S01]  /*2eed0*/  ISETP.NE.AND P0, PT, R8, 0x1f, PT ;  /* 0x0000001f0800780c */ /* 0x000fe20003f05270 */
[----:B------:R-:W-:-:S12]  /*2eee0*/  BRA.DIV UR4, `(.L_x_3023) ;  /* 0x0000007204d87947 */ /* 0x000fd8000b800000 */
[----:B0-----:R-:W-:Y:S01]  /*2eef0*/  IMAD.IADD R9, R19, 0x1, R8 ;  /* 0x0000000113097824 */ /* 0x001fe200078e0208 */
[----:B------:R-:W-:-:S04]  /*2ef00*/  ULDC UR4, c[0x0][0xc3c] ;  /* 0x00030f0000047ab9 */ /* 0x000fc80000000800 */
[----:B------:R-:W-:-:S13]  /*2ef10*/  ISETP.GE.OR P1, PT, R9, UR4, !P0 ;  /* 0x0000000409007c0c */ /* 0x000fda000c726670 */
[----:B------:R-:W0:Y:S08]  /*2ef20*/  @!P1 LDC.64 R2, c[0x0][0xc80] ;  /* 0x00032000ff029b82 */ /* 0x000e300000000a00 */
[----:B------:R-:W2:Y:S01]  /*2ef30*/  @!P1 LDC.64 R4, c[0x0][0xc78] ;  /* 0x00031e00ff049b82 */ /* 0x000ea20000000a00 */
[----:B0-----:R-:W-:-:S05]  /*2ef40*/  @!P1 IMAD.WIDE R2, R9, 0x4, R2 ;  /* 0x0000000409029825 */ /* 0x001fca00078e0202 */
        /* <DEDUP_REMOVED lines=10> */
[----:B-1----:R0:W-:Y:S02]  /*2eff0*/  SHFL.IDX PT, R6, R16, 0x1, 0x1f ;  /* 0x00201f0010067f89 */ /* 0x0021e400000e0000 */
[----:B0-----:R-:W-:-:S02]  /*2f000*/  IMAD.MOV.U32 R16, RZ, RZ, RZ ;  /* 0x000000ffff107224 */ /* 0x001fc400078e00ff */
[----:B---3--:R-:W-:Y:S02]  /*2f010*/  @!P1 IMAD.MOV.U32 R17, RZ, RZ, R7 ;  /* 0x000000ffff119224 */ /* 0x008fe400078e0007 */
[----:B--2---:R-:W-:Y:S01]  /*2f020*/  @!P1 IMAD.MOV.U32 R5, RZ, RZ, R4 ;  /* 0x000000ffff059224 */ /* 0x004fe200078e0004 */
[----:B------:R-:W-:-:S03]  /*2f030*/  ISETP.NE.AND P1, PT, R8, RZ, PT ;  /* 0x000000ff0800720c */ /* 0x000fc60003f25270 */
[----:B------:R-:W-:-:S05]  /*2f040*/  IMAD R13, R5, R17, RZ ;  /* 0x00000011050d7224 */ /* 0x000fca00078e02ff */
        /* <DEDUP_REMOVED lines=16> */
.L_x_3285:
[----:B------:R-:W-:Y:S02]  /*2f150*/  ULDC UR4, c[0x0][0xc38] ;  /* 0x00030e0000047ab9 */ /* 0x000fe40000000800 */
[----:B------:R-:W-:-:S05]  /*2f160*/  MOV R4, UR4 ;  /* 0x0000000400047c02 */ /* 0x000fca0008000f00 */
[----:B-1----:R-:W-:-:S04]  /*2f170*/  IMAD R3, R14, R4, RZ ;  /* 0x000000040e037224 */ /* 0x002fc800078e02ff */
[----:B------:R-:W-:-:S05]  /*2f180*/  IMAD.IADD R6, R6, 0x1, R3 ;  /* 0x0000000106067824 */ /* 0x000fca00078e0203 */
[----:B------:R-:W-:-:S13]  /*2f190*/  ISETP.GT.AND P6, PT, R6, R0, PT ;  /* 0x000000000600720c */ /* 0x000fda0003fc4270 */
[----:B------:R-:W-:Y:S05]  /*2f1a0*/  @P6 BRA `(.L_x_3024) ;  /* 0x0000000000a46947 */ /* 0x000fea0003800000 */
.L_x_3027:
[----:B0-----:R-:W0:Y:S01]  /*2f1b0*/  LDC R2, c[0x0][0xc3c] ;  /* 0x00030f00ff027b82 */ /* 0x001e220000000800 */
[----:B------:R-:W-:-:S05]  /*2f1c0*/  VIADD R19, R19, 0x1f ;  /* 0x0000001f13137836 */ /* 0x000fca0000000000 */
[----:B0-----:R-:W-:-:S13]  /*2f1d0*/  ISETP.GE.AND P6, PT, R19, R2, PT ;  /* 0x000000021300720c */ /* 0x001fda0003fc6270 */
[----:B------:R-:W-:Y:S05]  /*2f1e0*/  @P6 BRA `(.L_x_3025) ;  /* 0x0000000800bc6947 */ /* 0x000fea0003800000 */
[----:B------:R-:W0:Y:S01]  /*2f1f0*/  S2R R3, SR_TID.X ;  /* 0x0000000000037919 */ /* 0x000e220000002100 */
        /* <DEDUP_REMOVED lines=8> */
[----:B-1----:R-:W-:-:S04]  /*2f280*/  @!P6 IMAD.WIDE R2, R7, 0x4, R4 ;  /* 0x000000040702e825 */ /* 0x002fc800078e0204 */
[----:B------:R-:W-:-:S06]  /*2f290*/  IMAD.MOV.U32 R5, RZ, RZ, RZ ;  /* 0x000000ffff057224 */ /* 0x000fcc00078e00ff */
[----:B------:R-:W2:Y:S01]  /*2f2a0*/  @!P6 LDG.E R5, desc[UR50][R2.64] ;  /* 0x000000320205e981 */ /* 0x000ea2000c1e1900 */
[----:B------:R-:W-:Y:S01]  /*2f2b0*/  UMOV UR4, 0xffffffff ;  /* 0xffffffff00047882 */ /* 0x000fe20000000000 */
[----:B--2---:R-:W-:Y:S02]  /*2f2c0*/  IMAD R13, R5, R17, RZ ;  /* 0x00000011050d7224 */ /* 0x004fe400078e02ff */
[----:B------:R-:W-:Y:S05]  /*2f2d0*/  BRA.DIV UR4, `(.L_x_3026) ;  /* 0x0000007604147947 */ /* 0x000fea000b800000 */
        /* <DEDUP_REMOVED lines=16> */
.L_x_3293:
[----:B------:R-:W-:Y:S02]  /*2f3e0*/  ULDC UR4, c[0x0][0xc38] ;  /* 0x00030e0000047ab9 */ /* 0x000fe40000000800 */
[----:B------:R-:W-:-:S04]  /*2f3f0*/  IMAD.U32 R4, RZ, RZ, UR4 ;  /* 0x00000004ff047e24 */ /* 0x000fc8000f8e00ff */
[----:B-1----:R-:W-:-:S05]  /*2f400*/  IMAD R3, R14, R4, RZ ;  /* 0x000000040e037224 */ /* 0x002fca00078e02ff */
[----:B------:R-:W-:-:S04]  /*2f410*/  IADD3 R6, R3, R6, RZ ;  /* 0x0000000603067210 */ /* 0x000fc80007ffe0ff */
[----:B------:R-:W-:-:S13]  /*2f420*/  ISETP.GT.AND P6, PT, R6, R0, PT ;  /* 0x000000000600720c */ /* 0x000fda0003fc4270 */
[----:B------:R-:W-:Y:S05]  /*2f430*/  @!P6 BRA `(.L_x_3027) ;  /* 0xfffffffc005ce947 */ /* 0x000fea000383ffff */
.L_x_3024:
[----:B------:R-:W-:Y:S01]  /*2f440*/  IMAD.IADD R6, R6, 0x1, -R3 ;  /* 0x0000000106067824 */ /* 0x000fe200078e0a03 */
[----:B------:R-:W-:-:S03]  /*2f450*/  UMOV UR4, 0xffffffff ;  /* 0xffffffff00047882 */ /* 0x000fc60000000000 */
[----:B------:R-:W-:-:S05]  /*2f460*/  IMAD R3, R2, R4, R6 ;  /* 0x0000000402037224 */ /* 0x000fca00078e0206 */
[----:B------:R-:W-:Y:S01]  /*2f470*/  ISETP.GT.AND P6, PT, R3, R0, PT ;  /* 0x000000000300720c */ /* 0x000fe20003fc4270 */
[----:B------:R-:W-:-:S12]  /*2f480*/  BRA.DIV UR4, `(.L_x_3028) ;  /* 0x0000007604607947 */ /* 0x000fd8000b800000 */
[----:B------:R-:W-:-:S04]  /*2f490*/  VOTE.ANY R3, PT, !P6 ;  /* 0x0000000000037806 */ /* 0x000fc800070e0100 */
[----:B------:R-:W1:Y:S02]  /*2f4a0*/  POPC R7, R3 ;  /* 0x0000000300077309 */ /* 0x000e640000000000 */
[----:B-1----:R1:W2:Y:S01]  /*2f4b0*/  SHFL.IDX PT, R17, R17, R7, 0x1f ;  /* 0x00001f0711117589 */ /* 0x0022a200000e0000 */
[----:B------:R-:W-:-:S03]  /*2f4c0*/  IMAD.IADD R19, R7, 0x1, R19 ;  /* 0x0000000107137824 */ /* 0x000fc600078e0213 */
[----:B------:R1:W3:Y:S04]  /*2f4d0*/  SHFL.IDX PT, R5, R5, R7, 0x1f ;  /* 0x00001f0705057589 */ /* 0x0002e800000e0000 */
.L_x_3298:
[----:B------:R-:W-:-:S13]  /*2f4e0*/  ISETP.NE.AND P0, PT, R3, RZ, PT ;  /* 0x000000ff0300720c */ /* 0x000fda0003f05270 */
[----:B------:R-:W-:Y:S05]  /*2f4f0*/  @!P0 BRA `(.L_x_3029) ;  /* 0x0000000000108947 */ /* 0x000fea0003800000 */
[----:B------:R-:W-:Y:S01]  /*2f500*/  UMOV UR4, 0xffffffff ;  /* 0xffffffff00047882 */ /* 0x000fe20000000000 */
[----:B------:R-:W-:Y:S02]  /*2f510*/  VIADD R12, R7, 0xffffffff ;  /* 0xffffffff070c7836 */ /* 0x000fe40000000000 */
[----:B------:R-:W-:Y:S05]  /*2f520*/  BRA.DIV UR4, `(.L_x_3030) ;  /* 0x0000007604987947 */ /* 0x000fea000b800000 */
[----:B------:R4:W0:Y:S02]  /*2f530*/  SHFL.IDX PT, R16, R2, R12, 0x1f ;  /* 0x00001f0c02107589 */ /* 0x00082400000e0000 */
.L_x_3029:
[----:B---3--:R-:W-:Y:S01]  /*2f540*/  ISETP.NE.AND P0, PT, R5, 0x1, PT ;  /* 0x000000010500780c */ /* 0x008fe20003f05270 */
[----:B0-----:R-:W-:-:S04]  /*2f550*/  IMAD R16, R16, R4, R6 ;  /* 0x0000000410107224 */ /* 0x001fc800078e0206 */
[----:B------:R-:W-:-:S08]  /*2f560*/  IMAD.IADD R0, R0, 0x1, -R16 ;  /* 0x0000000100007824 */ /* 0x000fd000078e0a10 */
[----:B------:R-:W-:Y:S05]  /*2f570*/  @!P0 BRA `(.L_x_3031) ;  /* 0x0000000000dc8947 */ /* 0x000fea0003800000 */
[-C--:B--2---:R-:W-:Y:S01]  /*2f580*/  IABS R4, R17.reuse ;  /* 0x0000001100047213 */ /* 0x084fe20000000000 */
[----:B----4-:R-:W-:Y:S01]  /*2f590*/  IMAD.MOV.U32 R2, RZ, RZ, RZ ;  /* 0x000000ffff027224 */ /* 0x010fe200078e00ff */
[----:B------:R-:W-:Y:S02]  /*2f5a0*/  IABS R8, R17 ;  /* 0x0000001100087213 */ /* 0x000fe40000000000 */
[----:B------:R-:W0:Y:S08]  /*2f5b0*/  I2F.RP R6, R4 ;  /* 0x0000000400067306 */ /* 0x000e300000209400 */
[----:B0-----:R-:W1:Y:S02]  /*2f5c0*/  MUFU.RCP R6, R6 ;  /* 0x0000000600067308 */ /* 0x001e640000001000 */
[----:B-1----:R-:W-:Y:S01]  /*2f5d0*/  VIADD R7, R6, 0xffffffe ;  /* 0x0ffffffe06077836 */ /* 0x002fe20000000000 */
[----:B------:R-:W-:-:S05]  /*2f5e0*/  IABS R6, R5 ;  /* 0x0000000500067213 */ /* 0x000fca0000000000 */
[----:B------:R-:W0:Y:S02]  /*2f5f0*/  F2I.FTZ.U32.TRUNC.NTZ R3, R7 ;  /* 0x0000000700037305 */ /* 0x000e24000021f000 */
[----:B0-----:R-:W-:-:S05]  /*2f600*/  IADD3 R9, RZ, -R3, RZ ;  /* 0x80000003ff097210 */ /* 0x001fca0007ffe0ff */
[----:B------:R-:W-:-:S04]  /*2f610*/  IMAD R9, R9, R4, RZ ;  /* 0x0000000409097224 */ /* 0x000fc800078e02ff */
[----:B------:R-:W-:Y:S01]  /*2f620*/  IMAD.HI.U32 R3, R3, R9, R2 ;  /* 0x0000000903037227 */ /* 0x000fe200078e0002 */
[----:B------:R-:W-:-:S03]  /*2f630*/  IABS R2, R0 ;  /* 0x0000000000027213 */ /* 0x000fc60000000000 */
[----:B------:R-:W-:Y:S02]  /*2f640*/  IMAD.MOV R9, RZ, RZ, -R8 ;  /* 0x000000ffff097224 */ /* 0x000fe400078e0a08 */
[----:B------:R-:W0:Y:S01]  /*2f650*/  I2F.RP R8, R6 ;  /* 0x0000000600087306 */ /* 0x000e220000209400 */
[----:B------:R-:W-:-:S04]  /*2f660*/  IMAD.HI.U32 R7, R3, R2, RZ ;  /* 0x0000000203077227 */ /* 0x000fc800078e00ff */
[----:B------:R-:W-:Y:S01]  /*2f670*/  IMAD R9, R7, R9, R2 ;  /* 0x0000000907097224 */ /* 0x000fe200078e0202 */
[----:B------:R-:W-:-:S04]  /*2f680*/  MOV R2, RZ ;  /* 0x000000ff00027202 */ /* 0x000fc80000000f00 */
[----:B------:R-:W-:Y:S01]  /*2f690*/  ISETP.GT.U32.AND P1, PT, R4, R9, PT ;  /* 0x000000090400720c */ /* 0x000fe20003f24070 */
[----:B0-----:R-:W0:-:S12]  /*2f6a0*/  MUFU.RCP R8, R8 ;  /* 0x0000000800087308 */ /* 0x001e180000001000 */
[----:B------:R-:W-:Y:S02]  /*2f6b0*/  @!P1 IMAD.IADD R9, R9, 0x1, -R4 ;  /* 0x0000000109099824 */ /* 0x000fe400078e0a04 */
[----:B------:R-:W-:Y:S01]  /*2f6c0*/  @!P1 VIADD R7, R7, 0x1 ;  /* 0x0000000107079836 */ /* 0x000fe20000000000 */
[----:B------:R-:W-:Y:S02]  /*2f6d0*/  ISETP.NE.AND P1, PT, R17, RZ, PT ;  /* 0x000000ff1100720c */ /* 0x000fe40003f25270 */
[----:B------:R-:W-:Y:S02]  /*2f6e0*/  ISETP.GE.U32.AND P0, PT, R9, R4, PT ;  /* 0x000000040900720c */ /* 0x000fe40003f06070 */
[----:B------:R-:W-:Y:S01]  /*2f6f0*/  IABS R4, R5 ;  /* 0x0000000500047213 */ /* 0x000fe20000000000 */
[----:B0-----:R-:W-:-:S04]  /*2f700*/  VIADD R10, R8, 0xffffffe ;  /* 0x0ffffffe080a7836 */ /* 0x001fc80000000000 */
[----:B------:R-:W-:Y:S01]  /*2f710*/  IMAD.MOV R4, RZ, RZ, -R4 ;  /* 0x000000ffff047224 */ /* 0x000fe200078e0a04 */
[----:B------:R-:W0:Y:S05]  /*2f720*/  F2I.FTZ.U32.TRUNC.NTZ R3, R10 ;  /* 0x0000000a00037305 */ /* 0x000e2a000021f000 */
[----:B------:R-:W-:Y:S02]  /*2f730*/  @P0 VIADD R7, R7, 0x1 ;  /* 0x0000000107070836 */ /* 0x000fe40000000000 */
        /* <DEDUP_REMOVED lines=16> */
[----:B------:R-:W-:Y:S01]  /*2f840*/  ISETP.GE.AND P2, PT, R3, RZ, PT ;  /* 0x000000ff0300720c */ /* 0x000fe20003f46270 */
[----:B------:R-:W-:-:S04]  /*2f850*/  IMAD.MOV R3, RZ, RZ, -R7 ;  /* 0x000000ffff037224 */ /* 0x000fc800078e0a07 */
[----:B------:R-:W-:Y:S02]  /*2f860*/  IMAD R3, R17, R3, R0 ;  /* 0x0000000311037224 */ /* 0x000fe400078e0200 */
[----:B------:R-:W-:-:S06]  /*2f870*/  @P0 VIADD R2, R2, 0x1 ;  /* 0x0000000102020836 */ /* 0x000fcc0000000000 */
[----:B------:R-:W-:Y:S01]  /*2f880*/  @!P2 IMAD.MOV R2, RZ, RZ, -R2 ;  /* 0x000000ffff02a224 */ /* 0x000fe200078e0a02 */
[----:B------:R-:W-:-:S05]  /*2f890*/  @!P1 LOP3.LUT R2, RZ, R5, RZ, 0x33, !PT ;  /* 0x00000005ff029212 */ /* 0x000fca00078e33ff */
[--C-:B------:R-:W-:Y:S02]  /*2f8a0*/  IMAD.MOV R4, RZ, RZ, -R2.reuse ;  /* 0x000000ffff047224 */ /* 0x100fe400078e0a02 */
[C---:B------:R-:W-:Y:S02]  /*2f8b0*/  IMAD R2, R5.reuse, 0x1000000, R2 ;  /* 0x0100000005027824 */ /* 0x040fe400078e0202 */
[----:B------:R-:W-:-:S05]  /*2f8c0*/  IMAD R5, R5, R4, R7 ;  /* 0x0000000405057224 */ /* 0x000fca00078e0207 */
[----:B------:R-:W-:Y:S01]  /*2f8d0*/  LEA R18, R5, R2, 0x10 ;  /* 0x0000000205127211 */ /* 0x000fe200078e80ff */
[----:B------:R-:W-:Y:S06]  /*2f8e0*/  BRA `(.L_x_3032) ;  /* 0x0000000000f07947 */ /* 0x000fec0003800000 */
.L_x_3031:
[----:B----4-:R-:W0:Y:S02]  /*2f8f0*/  LDC.64 R2, c[0x0][0xc90] ;  /* 0x00032400ff027b82 */ /* 0x010e240000000a00 */
[----:B0-----:R-:W-:-:S05]  /*2f900*/  IMAD.WIDE R2, R19, 0x4, R2 ;  /* 0x0000000413027825 */ /* 0x001fca00078e0202 */
[----:B-1----:R0:W2:Y:S02]  /*2f910*/  LDG.E R7, desc[UR50][R2.64] ;  /* 0x0000003202077981 */ /* 0x0020a4000c1e1900 */
[----:B0-----:R-:W-:Y:S02]  /*2f920*/  IMAD.MOV.U32 R2, RZ, RZ, RZ ;  /* 0x000000ffff027224 */ /* 0x001fe400078e00ff */
[----:B--2---:R-:W-:-:S05]  /*2f930*/  IMAD R5, R17, R7, RZ ;  /* 0x0000000711057224 */ /* 0x004fca00078e02ff */
        /* <DEDUP_REMOVED lines=8> */
[----:B------:R-:W-:-:S04]  /*2f9c0*/  IMAD R11, R11, R6, RZ ;  /* 0x000000060b0b7224 */ /* 0x000fc800078e02ff */
[----:B------:R-:W-:Y:S01]  /*2f9d0*/  IMAD.HI.U32 R2, R3, R11, R2 ;  /* 0x0000000b03027227 */ /* 0x000fe200078e0002 */
        /* <DEDUP_REMOVED lines=18> */
[----:B------:R-:W-:Y:S02]  /*2fb00*/  VIADDMNMX R4, R3, R4, R7, PT ;  /* 0x0000000403047246 */ /* 0x000fe40003800107 */
[----:B------:R-:W-:-:S02]  /*2fb10*/  IADD3 R6, R6, 0x1000000, R5 ;  /* 0x0100000006067810 */ /* 0x000fc40007ffe005 */
[----:B------:R-:W-:-:S04]  /*2fb20*/  IABS R7, R4 ;  /* 0x0000000400077213 */ /* 0x000fc80000000000 */
[----:B------:R-:W0:Y:S08]  /*2fb30*/  I2F.RP R8, R7 ;  /* 0x0000000700087306 */ /* 0x000e300000209400 */
[----:B0-----:R-:W0:Y:S02]  /*2fb40*/  MUFU.RCP R8, R8 ;  /* 0x0000000800087308 */ /* 0x001e240000001000 */
[----:B0-----:R-:W-:-:S06]  /*2fb50*/  VIADD R9, R8, 0xffffffe ;  /* 0x0ffffffe08097836 */ /* 0x001fcc0000000000 */
[----:B------:R-:W0:Y:S02]  /*2fb60*/  F2I.FTZ.U32.TRUNC.NTZ R3, R9 ;  /* 0x0000000900037305 */ /* 0x000e24000021f000 */
[----:B0-----:R-:W-:-:S05]  /*2fb70*/  IADD3 R0, RZ, -R3, RZ ;  /* 0x80000003ff007210 */ /* 0x001fca0007ffe0ff */
[----:B------:R-:W-:Y:S01]  /*2fb80*/  IMAD R11, R0, R7, RZ ;  /* 0x00000007000b7224 */ /* 0x000fe200078e02ff */
[----:B------:R-:W-:-:S03]  /*2fb90*/  IABS R0, R5 ;  /* 0x0000000500007213 */ /* 0x000fc60000000000 */
[----:B------:R-:W-:Y:S01]  /*2fba0*/  IMAD.HI.U32 R3, R3, R11, R2 ;  /* 0x0000000b03037227 */ /* 0x000fe200078e0002 */
[----:B------:R-:W-:-:S05]  /*2fbb0*/  IABS R2, R4 ;  /* 0x0000000400027213 */ /* 0x000fca0000000000 */
        /* <DEDUP_REMOVED lines=11> */
[----:B------:R-:W-:Y:S02]  /*2fc70*/  @!P2 IADD3 R3, -R3, RZ, RZ ;  /* 0x000000ff0303a210 */ /* 0x000fe40007ffe1ff */
[----:B------:R-:W-:Y:S01]  /*2fc80*/  @!P1 LOP3.LUT R3, RZ, R4, RZ, 0x33, !PT ;  /* 0x00000004ff039212 */ /* 0x000fe200078e33ff */
[----:B------:R-:W-:-:S04]  /*2fc90*/  IMAD.MOV R4, RZ, RZ, -R4 ;  /* 0x000000ffff047224 */ /* 0x000fc800078e0a04 */
[----:B------:R-:W-:-:S07]  /*2fca0*/  IMAD R18, R3, R4, R6 ;  /* 0x0000000403127224 */ /* 0x000fce00078e0206 */
.L_x_3032:
[----:B------:R-:W-:-:S05]  /*2fcb0*/  LOP3.LUT R0, RZ, R3, RZ, 0x33, !PT ;  /* 0x00000003ff007212 */ /* 0x000fca00078e33ff */
[----:B------:R-:W-:Y:S01]  /*2fcc0*/  IMAD.IADD R17, R17, 0x1, R0 ;  /* 0x0000000111117824 */ /* 0x000fe200078e0200 */
[----:B------:R-:W-:Y:S06]  /*2fcd0*/  BRA `(.L_x_3033) ;  /* 0x00000000001c7947 */ /* 0x000fec0003800000 */
.L_x_3025:
[----:B------:R-:W-:Y:S01]  /*2fce0*/  UMOV UR4, URZ ;  /* 0x0000003f00047c82 */ /* 0x000fe20008000000 */
[----:B------:R-:W-:Y:S01]  /*2fcf0*/  UMOV UR5, URZ ;  /* 0x0000003f00057c82 */ /* 0x000fe20008000000 */
[----:B------:R-:W-:Y:S01]  /*2fd00*/  ULDC UR6, c[0x0][0xc3c] ;  /* 0x00030f0000067ab9 */ /* 0x000fe20000000800 */
[----:B------:R-:W-:Y:S01]  /*2fd10*/  IMAD.MOV.U32 R16, RZ, RZ, R0 ;  /* 0x000000ffff107224 */ /* 0x000fe200078e0000 */
[----:B------:R-:W-:Y:S01]  /*2fd20*/  MOV R19, UR6 ;  /* 0x0000000600137c02 */ /* 0x000fe20008000f00 */
[----:B------:R-:W-:Y:S02]  /*2fd30*/  IMAD.U32 R17, RZ, RZ, UR4 ;  /* 0x00000004ff117e24 */ /* 0x000fe4000f8e00ff */
[----:B------:R-:W-:-:S07]  /*2fd40*/  IMAD.U32 R18, RZ, RZ, UR5 ;  /* 0x00000005ff127e24 */ /* 0x000fce000f8e00ff */
.L_x_3033:
[----:B------:R2:W3:Y:S01]  /*2fd50*/  LDL R2, [R1+0x10] ;  /* 0x0000100001027983 */ /* 0x0004e20000100800 */
[----:B------:R-:W0:Y:S01]  /*2fd60*/  S2R R0, SR_TID.X ;  /* 0x0000000000007919 */ /* 0x000e220000002100 */
[----:B------:R-:W-:Y:S05]  /*2fd70*/  WARPSYNC.ALL ;  /* 0x0000000000007948 */ /* 0x000fea0003800000 */
[----:B0-----:R-:W-:Y:S01]  /*2fd80*/  LOP3.LUT R0, R0, 0x1f, RZ, 0xc0, !PT ;  /* 0x0000001f00007812 */ /* 0x001fe200078ec0ff */
[----:B------:R-:W-:Y:S03]  /*2fd90*/  BAR.SYNC.DEFER_BLOCKING 0x4, 0x180 ;  /* 0x0106000000007b1d */ /* 0x000fe60000010000 */
[----:B------:R-:W-:-:S13]  /*2fda0*/  ISETP.NE.AND P0, PT, R0, RZ, PT ;  /* 0x000000ff0000720c */ /* 0x000fda0003f05270 */
[----:B------:R-:W-:Y:S01]  /*2fdb0*/  @!P0 MOV R0, 0x400 ;  /* 0x0000040000008802 */ /* 0x000fe20000000f00 */
[----:B---3--:R-:W0:Y:S03]  /*2fdc0*/  @!P0 S2R R2, SR_CgaCtaId ;  /* 0x0000000000028919 */ /* 0x008e260000008800 */
[----:B0-----:R-:W-:Y:S01]  /*2fdd0*/  @!P0 LEA R23, R2, R0, 0x18 ;  /* 0x0000000002178211 */ /* 0x001fe200078ec0ff */
[----:B------:R2:W-:Y:S04]  /*2fde0*/  @!P0 STL [R1+0x10], R2 ;  /* 0x0000100201008387 */ /* 0x0005e80000100800 */
[----:B------:R2:W-:Y:S01]  /*2fdf0*/  @!P0 STS.128 [R23+0x298d0], R16 ;  /* 0x0298d01017008388 */ /* 0x0005e20000000c00 */
[----:B------:R-:W-:Y:S06]  /*2fe00*/  BAR.ARV 0x5, 0x180 ;  /* 0x0146000000007b1d */ /* 0x000fec0000002000 */
.L_x_3022:
[----:B------:R-:W-:Y:S02]  /*2fe10*/  ULDC UR4, c[0x0][0xc3c] ;  /* 0x00030f0000047ab9 */ /* 0x000fe40000000800 */
[----:B0-----:R-:W-:-:S13]  /*2fe20*/  ISETP.GE.AND P0, PT, R19, UR4, PT ;  /* 0x0000000413007c0c */ /* 0x001fda000bf06270 */
[----:B------:R-:W-:Y:S05]  /*2fe30*/  @!P0 BRA `(.L_x_3034) ;  /* 0xffffff8800f48947 */ /* 0x000fea000383ffff */
[----:B------:R-:W-:Y:S05]  /*2fe40*/  BSYNC B7 ;  /* 0x0000000000077941 */ /* 0x000fea0003800000 */
.L_x_2914:
[----:B-12---:R-:W2:Y:S01]  /*2fe50*/  LDL.LU R0, [R1+0x3c] ;  /* 0x00003c0001007983 */ /* 0x006ea20000300800 */
[----:B------:R-:W-:Y:S01]  /*2fe60*/  BSSY B0, `(.L_x_3035) ;  /* 0x000000b000007945 */ /* 0x000fe20003800000 */
[----:B------:R-:W1:Y:S01]  /*2fe70*/  S2R R5, SR_CgaCtaId ;  /* 0x0000000000057919 */ /* 0x000e620000008800 */
        /* <DEDUP_REMOVED lines=9> */
.L_x_3301:
[----:B------:R-:W-:Y:S05]  /*2ff10*/  BSYNC B0 ;  /* 0x0000000000007941 */ /* 0x000fea0003800000 */
.L_x_3035:
[----:B------:R-:W-:-:S03]  /*2ff20*/  UMOV UR4, 0xffffffff ;  /* 0xffffffff00047882 */ /* 0x000fc60000000000 */
[----:B------:R-:W-:Y:S05]  /*2ff30*/  BRA.DIV UR4, `(.L_x_3037) ;  /* 0x0000006e04507947 */ /* 0x000fea000b800000 */
[----:B0-----:R-:W0:Y:S02]  /*2ff40*/  S2R R0, SR_TID.X ;  /* 0x0000000000007919 */ /* 0x001e240000002100 */
[----:B0-----:R-:W-:-:S04]  /*2ff50*/  SHF.R.U32.HI R0, RZ, 0x5, R0 ;  /* 0x00000005ff007819 */ /* 0x001fc80000011600 */
[----:B------:R-:W-:-:S05]  /*2ff60*/  LOP3.LUT R0, R0, 0x3, RZ, 0xc0, !PT ;  /* 0x0000000300007812 */ /* 0x000fca00078ec0ff */
[----:B------:R0:W1:Y:S02]  /*2ff70*/  SHFL.IDX PT, R14, R0, RZ, 0x1f ;  /* 0x00001fff000e7589 */ /* 0x00006400000e0000 */
.L_x_3304:
[----:B-1----:R-:W-:-:S13]  /*2ff80*/  ISETP.NE.AND P0, PT, R14, RZ, PT ;  /* 0x000000ff0e00720c */ /* 0x002fda0003f05270 */
[----:B------:R-:W-:Y:S05]  /*2ff90*/  @P0 BRA `(.L_x_2680) ;  /* 0x0000000000a80947 */ /* 0x000fea0003800000 */
[----:B------:R-:W-:-:S03]  /*2ffa0*/  UMOV UR4, 0xffffffff ;  /* 0xffffffff00047882 */ /* 0x000fc60000000000 */
[----:B------:R-:W-:Y:S05]  /*2ffb0*/  BRA.DIV UR4, `(.L_x_3038) ;  /* 0x0000006e04647947 */ /* 0x000fea000b800000 */
[----:B------:R-:W-:-:S13]  /*2ffc0*/  ELECT P6, URZ, PT ;  /* 0x00000000003f782f */ /* 0x000fda00038c0000 */
.L_x_3307:
[----:B------:R-:W-:Y:S05]  /*2ffd0*/  @!P6 BRA `(.L_x_2680) ;  /* 0x000000000098e947 */ /* 0x000fea0003800000 */
[----:B------:R-:W-:-:S06]  /*2ffe0*/  ULOP3.LUT UR4, UR36, 0x2, URZ, 0xfc, !UPT ;  /* 0x0000000224047892 */ /* 0x000fcc000f8efc3f */
[----:B0-----:R-:W-:-:S05]  /*2fff0*/  IMAD.U32 R0, RZ, RZ, UR4 ;  /* 0x00000004ff007e24 */ /* 0x001fca000f8e00ff */
[----:B------:R-:W-:-:S13]  /*30000*/  ISETP.NE.AND P0, PT, R0, 0x3, PT ;  /* 0x000000030000780c */ /* 0x000fda0003f05270 */
[----:B------:R-:W-:Y:S05]  /*30010*/  @!P0 BRA `(.L_x_3039) ;  /* 0x0000000000048947 */ /* 0x000fea0003800000 */
[----:B------:R-:W-:Y:S01]  /*30020*/  BPT.TRAP 0x1 ;  /* 0x000000040000795c */ /* 0x000fe20000300000 */
.L_x_3039:
[C---:B------:R-:W-:Y:S01]  /*30030*/  IMAD R3, R28.reuse, 0x8, R5 ;  /* 0x000000081c037824 */ /* 0x040fe200078e0205 */
[----:B------:R-:W-:Y:S01]  /*30040*/  SHF.L.U32 R2, R35, 0x1f, RZ ;  /* 0x0000001f23027819 */ /* 0x000fe200000006ff */
[----:B------:R-:W-:-:S03]  /*30050*/  VIADD R28, R28, 0x1 ;  /* 0x000000011c1c7836 */ /* 0x000fc60000000000 */
[----:B------:R-:W0:Y:S02]  /*30060*/  SYNCS.PHASECHK.TRANS64.TRYWAIT P1, [R3+URZ+0x29840], R2 ;  /* 0x02984002030075a7 */ /* 0x000e24000802017f */
[----:B------:R-:W-:-:S04]  /*30070*/  ISETP.NE.AND P2, PT, R28, 0x2, PT ;  /* 0x000000021c00780c */ /* 0x000fc80003f45270 */
[----:B------:R-:W-:Y:S01]  /*30080*/  SEL R0, RZ, 0x1, P2 ;  /* 0x00000001ff007807 */ /* 0x000fe20001000000 */
[----:B0-----:R-:W-:Y:S08]  /*30090*/  @!P1 BRA `(.L_x_3040) ;  /* 0x0000006c004c9947 */ /* 0x001ff00003800000 */
.L_x_3308:
[----:B------:R-:W-:Y:S02]  /*300a0*/  SEL R28, R28, RZ, P2 ;  /* 0x000000ff1c1c7207 */ /* 0x000fe40001000000 */
[----:B------:R-:W-:Y:S01]  /*300b0*/  LOP3.LUT R0, R35, R0, RZ, 0x3c, !PT ;  /* 0x0000000023007212 */ /* 0x000fe200078e3cff */
[----:B------:R-:W-:Y:S06]  /*300c0*/  @!P0 BRA `(.L_x_3041) ;  /* 0x0000000000048947 */ /* 0x000fec0003800000 */
[----:B------:R-:W-:Y:S01]  /*300d0*/  BPT.TRAP 0x1 ;  /* 0x000000040000795c */ /* 0x000fe20000300000 */
.L_x_3041:
[----:B------:R-:W-:Y:S02]  /*300e0*/  LEA R5, R28, R5, 0x3 ;  /* 0x000000051c057211 */ /* 0x000fe400078e18ff */
[----:B------:R-:W-:-:S04]  /*300f0*/  SHF.L.U32 R0, R0, 0x1f, RZ ;  /* 0x0000001f00007819 */ /* 0x000fc800000006ff */
[----:B------:R-:W1:Y:S02]  /*30100*/  SYNCS.PHASECHK.TRANS64.TRYWAIT P1, [R5+URZ+0x29840], R0 ;  /* 0x02984000050075a7 */ /* 0x000e64000802017f */
[----:B-1----:R-:W-:Y:S05]  /*30110*/  @!P1 BRA `(.L_x_3042) ;  /* 0x0000006c00409947 */ /* 0x002fea0003800000 */
.L_x_3309:
[----:B------:R-:W-:Y:S05]  /*30120*/  @!P0 BRA `(.L_x_3043) ;  /* 0x0000000000048947 */ /* 0x000fea0003800000 */
[----:B------:R-:W-:Y:S01]  /*30130*/  BPT.TRAP 0x1 ;  /* 0x000000040000795c */ /* 0x000fe20000300000 */
.L_x_3043:
[----:B------:R-:W2:Y:S02]  /*30140*/  SYNCS.PHASECHK.TRANS64.TRYWAIT P1, [R3+URZ+0x29860], R2 ;  /* 0x02986002030075a7 */ /* 0x000ea4000802017f */
[----:B--2---:R-:W-:Y:S05]  /*30150*/  @!P1 BRA `(.L_x_3044) ;  /* 0x0000006c00449947 */ /* 0x004fea0003800000 */
.L_x_3310:
[----:B------:R-:W-:Y:S05]  /*30160*/  @!P0 BRA `(.L_x_3045) ;  /* 0x0000000000048947 */ /* 0x000fea0003800000 */
[----:B------:R-:W-:Y:S01]  /*30170*/  BPT.TRAP 0x1 ;  /* 0x000000040000795c */ /* 0x000fe20000300000 */
.L_x_3045:
[----:B------:R-:W3:Y:S02]  /*30180*/  SYNCS.PHASECHK.TRANS64.TRYWAIT P1, [R5+URZ+0x29860], R0 ;  /* 0x02986000050075a7 */ /* 0x000ee4000802017f */
[----:B---3--:R-:W-:Y:S05]  /*30190*/  @!P1 BRA `(.L_x_3046) ;  /* 0x0000006c00489947 */ /* 0x008fea0003800000 */
.L_x_3311:
[----:B------:R-:W-:Y:S05]  /*301a0*/  @!P0 BRA `(.L_x_3047) ;  /* 0x0000000000048947 */ /* 0x000fea0003800000 */
[----:B------:R-:W-:Y:S01]  /*301b0*/  BPT.TRAP 0x1 ;  /* 0x000000040000795c */ /* 0x000fe20000300000 */
.L_x_3047:
[----:B------:R-:W4:Y:S02]  /*301c0*/  SYNCS.PHASECHK.TRANS64.TRYWAIT P1, [R3+URZ+0x29880], R2 ;  /* 0x02988002030075a7 */ /* 0x000f24000802017f */
[----:B----4-:R-:W-:Y:S05]  /*301d0*/  @!P1 BRA `(.L_x_3048) ;  /* 0x0000006c004c9947 */ /* 0x010fea0003800000 */
.L_x_3312:
[----:B------:R-:W-:Y:S05]  /*301e0*/  @!P0 BRA `(.L_x_3049) ;  /* 0x0000000000048947 */ /* 0x000fea0003800000 */
[----:B------:R-:W-:Y:S01]  /*301f0*/  BPT.TRAP 0x1 ;  /* 0x000000040000795c */ /* 0x000fe20000300000 */
.L_x_3049:
[----:B------:R0:W0:Y:S02]  /*30200*/  SYNCS.PHASECHK.TRANS64.TRYWAIT P0, [R5+URZ+0x29880], R0 ;  /* 0x02988000050075a7 */ /* 0x000024000800017f */
[----:B0-----:R-:W-:Y:S05]  /*30210*/  @!P0 NANOSLEEP.SYNCS 0x989680 ;  /* 0x009896800000895d */ /* 0x001fea0003900000 */
[----:B------:R-:W0:Y:S02]  /*30220*/  @!P0 SYNCS.PHASECHK.TRANS64 P0, [R5+URZ+0x29880], R0 ;  /* 0x02988000050085a7 */ /* 0x000e24000800007f */
[----:B0-----:R-:W-:Y:S05]  /*30230*/  @!P0 BRA `(.L_x_3049) ;  /* 0xfffffffc00f08947 */ /* 0x001fea000383ffff */
.L_x_2680:
[----:B------:R-:W-:Y:S05]  /*30240*/  BSYNC B8 ;  /* 0x0000000000087941 */ /* 0x000fea0003800000 */
.L_x_2677:
[----:B------:R-:W-:Y:S05]  /*30250*/  EXIT ;  /* 0x000000000000794d */ /* 0x000fea0003800000 */
.L_x_2700:
[----:B-1----:R1:W2:Y:S02]  /*30260*/  SYNCS.PHASECHK.TRANS64.TRYWAIT P5, [R95+URZ+0x29890], R96 ;  /* 0x029890605f0075a7 */ /* 0x0022a400080a017f */
[----:B--2---:R-:W-:Y:S05]  /*30270*/  @!P5 NANOSLEEP.SYNCS 0x989680 ;  /* 0x009896800000d95d */ /* 0x004fea0003900000 */
[----:B------:R-:W2:Y:S02]  /*30280*/  @!P5 SYNCS.PHASECHK.TRANS64 P5, [R95+URZ+0x29890], R96 ;  /* 0x029890605f00d5a7 */ /* 0x000ea400080a007f */
[----:B--2---:R-:W-:Y:S05]  /*30290*/  @!P5 BRA `(.L_x_2700) ;  /* 0xfffffffc00f0d947 */ /* 0x004fea000383ffff */
[----:B------:R-:W-:Y:S05]  /*302a0*/  BRA `(.L_x_3050) ;  /* 0xfffffd3400a07947 */ /* 0x000fea000383ffff */
.L_x_2701:
        /* <DEDUP_REMOVED lines=8> */
.L_x_3052:
[----:B------:R-:W-:Y:S05]  /*30330*/  BSYNC B1 ;  /* 0x0000000000017941 */ /* 0x000fea0003800000 */
.L_x_3051:
[----:B------:R-:W-:Y:S01]  /*30340*/  MOV R13, R121 ;  /* 0x00000079000d7202 */ /* 0x000fe20000000f00 */
[----:B------:R-:W-:Y:S02]  /*30350*/  IMAD.MOV.U32 R12, RZ, RZ, RZ ;  /* 0x000000ffff0c7224 */ /* 0x000fe400078e00ff */
[----:B------:R-:W-:Y:S02]  /*30360*/  IMAD.MOV.U32 R11, RZ, RZ, 0x1e1f ;  /* 0x00001e1fff0b7424 */ /* 0x000fe400078e00ff */
[----:B------:R-:W-:Y:S02]  /*30370*/  IMAD.MOV.U32 R15, RZ, RZ, -0x1 ;  /* 0xffffffffff0f7424 */ /* 0x000fe400078e00ff */
[----:B------:R-:W-:-:S07]  /*30380*/  IMAD.MOV.U32 R149, RZ, RZ, R14 ;  /* 0x000000ffff957224 */ /* 0x000fce00078e000e */
[----:B------:R-:W-:Y:S05]  /*30390*/  WARPSYNC.COLLECTIVE R15, `(.L_x_3053) ;  /* 0x000000000f087348 */ /* 0x000fea0003c00000 */
[----:B------:R0:W1:Y:S02]  /*303a0*/  SHFL.IDX P6, R14, R13, R12, R11 ;  /* 0x0000000c0d0e7389 */ /* 0x00006400000c000b */
[----:B01----:R-:W-:Y:S01]  /*303b0*/  ENDCOLLECTIVE ;  /* 0x000000000000791b */ /* 0x003fe20003800000 */
.L_x_3053:
[----:B------:R-:W-:Y:S01]  /*303c0*/  IMAD.MOV.U32 R11, RZ, RZ, R14 ;  /* 0x000000ffff0b7224 */ /* 0x000fe200078e000e */
[----:B------:R-:W-:Y:S06]  /*303d0*/  BRA `(.L_x_3054) ;  /* 0xfffffd3400687947 */ /* 0x000fec000383ffff */
.L_x_2726:
[----:B------:R-:W-:Y:S01]  /*303e0*/  BSSY B1, `(.L_x_3055) ;  /* 0x0000008000017945 */ /* 0x000fe20003800000 */
[----:B0-----:R-:W-:Y:S01]  /*303f0*/  IMAD.MOV.U32 R13, RZ, RZ, R120 ;  /* 0x000000ffff0d7224 */ /* 0x001fe200078e0078 */
[----:B------:R-:W-:Y:S01]  /*30400*/  MOV R12, 0x1 ;  /* 0x00000001000c7802 */ /* 0x000fe20000000f00 */
[----:B----4-:R-:W-:Y:S02]  /*30410*/  IMAD.MOV.U32 R11, RZ, RZ, 0x1e1f ;  /* 0x00001e1fff0b7424 */ /* 0x010fe400078e00ff */
[----:B------:R-:W-:-:S07]  /*30420*/  IMAD.MOV.U32 R15, RZ, RZ, -0x1 ;  /* 0xffffffffff0f7424 */ /* 0x000fce00078e00ff */
[----:B-123--:R-:W-:Y:S05]  /*30430*/  WARPSYNC.COLLECTIVE R15, `(.L_x_3056) ;  /* 0x000000000f087348 */ /* 0x00efea0003c00000 */
[----:B------:R0:W4:Y:S02]  /*30440*/  SHFL.IDX P6, R14, R13, R12, R11 ;  /* 0x0000000c0d0e7389 */ /* 0x00012400000c000b */
[----:B01234-:R-:W-:Y:S01]  /*30450*/  ENDCOLLECTIVE ;  /* 0x000000000000791b */ /* 0x01ffe20003800000 */
.L_x_3056:
[----:B------:R-:W-:Y:S05]  /*30460*/  BSYNC B1 ;  /* 0x0000000000017941 */ /* 0x000fea0003800000 */
.L_x_3055:
        /* <DEDUP_REMOVED lines=8> */
.L_x_3057:
[----:B------:R-:W-:Y:S01]  /*304f0*/  IMAD.MOV.U32 R121, RZ, RZ, R14 ;  /* 0x000000ffff797224 */ /* 0x000fe200078e000e */
[----:B------:R-:W-:Y:S06]  /*30500*/  BRA `(.L_x_3058) ;  /* 0xfffffd60003c7947 */ /* 0x000fec000383ffff */
.L_x_2756:
[----:B--2---:R2:W3:Y:S02]  /*30510*/  SYNCS.PHASECHK.TRANS64.TRYWAIT P5, [R95+URZ+0x29890], R96 ;  /* 0x029890605f0075a7 */ /* 0x0044e400080a017f */
[----:B---3--:R-:W-:Y:S05]  /*30520*/  @!P5 NANOSLEEP.SYNCS 0x989680 ;  /* 0x009896800000d95d */ /* 0x008fea0003900000 */
[----:B------:R-:W3:Y:S02]  /*30530*/  @!P5 SYNCS.PHASECHK.TRANS64 P5, [R95+URZ+0x29890], R96 ;  /* 0x029890605f00d5a7 */ /* 0x000ee400080a007f */
[----:B---3--:R-:W-:Y:S05]  /*30540*/  @!P5 BRA `(.L_x_2756) ;  /* 0xfffffffc00f0d947 */ /* 0x008fea000383ffff */
[----:B------:R-:W-:Y:S05]  /*30550*/  BRA `(.L_x_3059) ;  /* 0xfffffd9000f47947 */ /* 0x000fea000383ffff */
.L_x_2757:
        /* <DEDUP_REMOVED lines=8> */
.L_x_3061:
[----:B------:R-:W-:Y:S05]  /*305e0*/  BSYNC B1 ;  /* 0x0000000000017941 */ /* 0x000fea0003800000 */
.L_x_3060:
        /* <DEDUP_REMOVED lines=8> */
.L_x_3062:
[----:B------:R-:W-:Y:S01]  /*30670*/  MOV R11, R14 ;  /* 0x0000000e000b7202 */ /* 0x000fe20000000f00 */
[----:B------:R-:W-:Y:S06]  /*30680*/  BRA `(.L_x_3063) ;  /* 0xfffffd9000c07947 */ /* 0x000fec000383ffff */
.L_x_2770:
[----:B------:R-:W-:Y:S01]  /*30690*/  BSSY B1, `(.L_x_3064) ;  /* 0x0000008000017945 */ /* 0x000fe20003800000 */
[----:B0-----:R-:W-:Y:S02]  /*306a0*/  IMAD.MOV.U32 R13, RZ, RZ, R120 ;  /* 0x000000ffff0d7224 */ /* 0x001fe400078e0078 */
[----:B------:R-:W-:Y:S02]  /*306b0*/  IMAD.MOV.U32 R12, RZ, RZ, 0x1 ;  /* 0x00000001ff0c7424 */ /* 0x000fe400078e00ff */
[----:B----4-:R-:W-:Y:S02]  /*306c0*/  IMAD.MOV.U32 R11, RZ, RZ, 0x1e1f ;  /* 0x00001e1fff0b7424 */ /* 0x010fe400078e00ff */
[----:B------:R-:W-:-:S07]  /*306d0*/  IMAD.MOV.U32 R15, RZ, RZ, -0x1 ;  /* 0xffffffffff0f7424 */ /* 0x000fce00078e00ff */
[----:B-123--:R-:W-:Y:S05]  /*306e0*/  WARPSYNC.COLLECTIVE R15, `(.L_x_3065) ;  /* 0x000000000f087348 */ /* 0x00efea0003c00000 */
[----:B------:R0:W4:Y:S02]  /*306f0*/  SHFL.IDX P6, R14, R13, R12, R11 ;  /* 0x0000000c0d0e7389 */ /* 0x00012400000c000b */
[----:B01234-:R-:W-:Y:S01]  /*30700*/  ENDCOLLECTIVE ;  /* 0x000000000000791b */ /* 0x01ffe20003800000 */
.L_x_3065:
[----:B------:R-:W-:Y:S05]  /*30710*/  BSYNC B1 ;  /* 0x0000000000017941 */ /* 0x000fea0003800000 */
.L_x_3064:
        /* <DEDUP_REMOVED lines=8> */
.L_x_3066:
[----:B------:R-:W-:Y:S01]  /*307a0*/  IMAD.MOV.U32 R48, RZ, RZ, R14 ;  /* 0x000000ffff307224 */ /* 0x000fe200078e000e */
[----:B------:R-:W-:Y:S06]  /*307b0*/  BRA `(.L_x_3067) ;  /* 0xfffffdc0000c7947 */ /* 0x000fec000383ffff */
.L_x_2783:
[----:B0-----:R0:W1:Y:S02]  /*307c0*/  SYNCS.PHASECHK.TRANS64.TRYWAIT P2, [R95+URZ+0x29890], R96 ;  /* 0x029890605f0075a7 */ /* 0x001064000804017f */
[----:B-1----:R-:W-:Y:S05]  /*307d0*/  @!P2 NANOSLEEP.SYNCS 0x989680 ;  /* 0x009896800000a95d */ /* 0x002fea0003900000 */
[----:B------:R-:W1:Y:S02]  /*307e0*/  @!P2 SYNCS.PHASECHK.TRANS64 P2, [R95+URZ+0x29890], R96 ;  /* 0x029890605f00a5a7 */ /* 0x000e64000804007f */
[----:B-1----:R-:W-:Y:S05]  /*307f0*/  @!P2 BRA `(.L_x_2783) ;  /* 0xfffffffc00f0a947 */ /* 0x002fea000383ffff */
[----:B------:R-:W-:Y:S05]  /*30800*/  BRA `(.L_x_3068) ;  /* 0xfffffdec009c7947 */ /* 0x000fea000383ffff */
.L_x_2784:
[----:B------:R-:W-:Y:S01]  /*30810*/  BSSY B1, `(.L_x_3069) ;  /* 0x0000008000017945 */ /* 0x000fe20003800000 */
[----:B------:R-:W-:Y:S01]  /*30820*/  IMAD.MOV.U32 R13, RZ, RZ, R51 ;  /* 0x000000ffff0d7224 */ /* 0x000fe200078e0033 */
[----:B------:R-:W-:Y:S01]  /*30830*/  MOV R12, RZ ;  /* 0x000000ff000c7202 */ /* 0x000fe20000000f00 */
[----:B------:R-:W-:Y:S02]  /*30840*/  IMAD.MOV.U32 R11, RZ, RZ, 0x1e1f ;  /* 0x00001e1fff0b7424 */ /* 0x000fe400078e00ff */
[----:B------:R-:W-:-:S07]  /*30850*/  IMAD.MOV.U32 R15, RZ, RZ, -0x1 ;  /* 0xffffffffff0f7424 */ /* 0x000fce00078e00ff */
[----:B0-----:R-:W-:Y:S05]  /*30860*/  WARPSYNC.COLLECTIVE R15, `(.L_x_3070) ;  /* 0x000000000f087348 */ /* 0x001fea0003c00000 */
[----:B------:R1:W2:Y:S02]  /*30870*/  SHFL.IDX P6, R14, R13, R12, R11 ;  /* 0x0000000c0d0e7389 */ /* 0x0002a400000c000b */
[----:B012---:R-:W-:Y:S01]  /*30880*/  ENDCOLLECTIVE ;  /* 0x000000000000791b */ /* 0x007fe20003800000 */
.L_x_3070:
[----:B------:R-:W-:Y:S05]  /*30890*/  BSYNC B1 ;  /* 0x0000000000017941 */ /* 0x000fea0003800000 */
.L_x_3069:
        /* <DEDUP_REMOVED lines=8> */
.L_x_3071:
[----:B------:R-:W-:Y:S01]  /*30920*/  IMAD.MOV.U32 R49, RZ, RZ, R14 ;  /* 0x000000ffff317224 */ /* 0x000fe200078e000e */
[----:B------:R-:W-:Y:S06]  /*30930*/  BRA `(.L_x_3072) ;  /* 0xfffffdec00b87947 */ /* 0x000fec000383ffff */
.L_x_2787:
        /* <DEDUP_REMOVED lines=8> */
.L_x_3074:
[----:B------:R-:W-:Y:S05]  /*309c0*/  BSYNC B1 ;  /* 0x0000000000017941 */ /* 0x000fea0003800000 */
.L_x_3073:
        /* <DEDUP_REMOVED lines=8> */
.L_x_3075:
[----:B------:R-:W-:Y:S01]  /*30a50*/  MOV R49, R14 ;  /* 0x0000000e00317202 */ /* 0x000fe20000000f00 */
[----:B------:R-:W-:Y:S06]  /*30a60*/  BRA `(.L_x_3076) ;  /* 0xfffffdf0000c7947 */ /* 0x000fec000383ffff */
.L_x_2791:
[----:B------:R0:W0:Y:S02]  /*30a70*/  SYNCS.PHASECHK.TRANS64.TRYWAIT P1, [R95+URZ+0x298b0], R96 ;  /* 0x0298b0605f0075a7 */ /* 0x000024000802017f */
[----:B0-----:R-:W-:Y:S05]  /*30a80*/  @!P1 NANOSLEEP.SYNCS 0x989680 ;  /* 0x009896800000995d */ /* 0x001fea0003900000 */
[----:B------:R-:W0:Y:S02]  /*30a90*/  @!P1 SYNCS.PHASECHK.TRANS64 P1, [R95+URZ+0x298b0], R96 ;  /* 0x0298b0605f0095a7 */ /* 0x000e24000802007f */
[----:B0-----:R-:W-:Y:S05]  /*30aa0*/  @!P1 BRA `(.L_x_2791) ;  /* 0xfffffffc00f09947 */ /* 0x001fea000383ffff */
[----:B------:R-:W-:Y:S05]  /*30ab0*/  BRA `(.L_x_3077) ;  /* 0xfffffdf000d87947 */ /* 0x000fea000383ffff */
.L_x_2801:
        /* <DEDUP_REMOVED lines=13> */
.L_x_3079:
[----:B------:R-:W-:Y:S05]  /*30b90*/  BSYNC B0 ;  /* 0x0000000000007941 */ /* 0x000fea0003800000 */
.L_x_3078:
[----:B------:R-:W-:Y:S01]  /*30ba0*/  MOV R207, R14 ;  /* 0x0000000e00cf7202 */ /* 0x000fe20000000f00 */
[----:B------:R-:W-:Y:S06]  /*30bb0*/  BRA `(.L_x_3080) ;  /* 0xfffffe0000587947 */ /* 0x000fec000383ffff */
.L_x_2811:
[----:B------:R-:W-:Y:S01]  /*30bc0*/  BSSY B1, `(.L_x_3081) ;  /* 0x0000007000017945 */ /* 0x000fe20003800000 */
[----:B------:R-:W-:Y:S02]  /*30bd0*/  IMAD.MOV.U32 R12, RZ, RZ, RZ ;  /* 0x000000ffff0c7224 */ /* 0x000fe400078e00ff */
[----:B------:R-:W-:Y:S02]  /*30be0*/  IMAD.MOV.U32 R11, RZ, RZ, 0x1e1f ;  /* 0x00001e1fff0b7424 */ /* 0x000fe400078e00ff */
[----:B------:R-:W-:-:S07]  /*30bf0*/  IMAD.MOV.U32 R15, RZ, RZ, -0x1 ;  /* 0xffffffffff0f7424 */ /* 0x000fce00078e00ff */
[----:B------:R-:W-:Y:S05]  /*30c00*/  WARPSYNC.COLLECTIVE R15, `(.L_x_3082) ;  /* 0x000000000f087348 */ /* 0x000fea0003c00000 */
[----:B------:R0:W1:Y:S02]  /*30c10*/  SHFL.IDX P6, R14, R13, R12, R11 ;  /* 0x0000000c0d0e7389 */ /* 0x00006400000c000b */
[----:B01----:R-:W-:Y:S01]  /*30c20*/  ENDCOLLECTIVE ;  /* 0x000000000000791b */ /* 0x003fe20003800000 */
.L_x_3082:
[----:B------:R-:W-:Y:S05]  /*30c30*/  BSYNC B1 ;  /* 0x0000000000017941 */ /* 0x000fea0003800000 */
.L_x_3081:
[----:B------:R-:W-:Y:S01]  /*30c40*/  IMAD.MOV.U32 R13, RZ, RZ, R3 ;  /* 0x000000ffff0d7224 */ /* 0x000fe200078e0003 */
[----:B------:R-:W-:Y:S01]  /*30c50*/  MOV R12, RZ ;  /* 0x000000ff000c7202 */ /* 0x000fe20000000f00 */
[----:B------:R-:W-:Y:S02]  /*30c60*/  IMAD.MOV.U32 R11, RZ, RZ, 0x1e1f ;  /* 0x00001e1fff0b7424 */ /* 0x000fe400078e00ff */
[----:B------:R-:W-:Y:S02]  /*30c70*/  IMAD.MOV.U32 R15, RZ, RZ, -0x1 ;  /* 0xffffffffff0f7424 */ /* 0x000fe400078e00ff */
[----:B------:R-:W-:-:S07]  /*30c80*/  IMAD.MOV.U32 R0, RZ, RZ, R14 ;  /* 0x000000ffff007224 */ /* 0x000fce00078e000e */
[----:B------:R-:W-:Y:S05]  /*30c90*/  WARPSYNC.COLLECTIVE R15, `(.L_x_3083) ;  /* 0x000000000f087348 */ /* 0x000fea0003c00000 */
[----:B------:R0:W1:Y:S02]  /*30ca0*/  SHFL.IDX P6, R14, R13, R12, R11 ;  /* 0x0000000c0d0e7389 */ /* 0x00006400000c000b */
[----:B01----:R-:W-:Y:S01]  /*30cb0*/  ENDCOLLECTIVE ;  /* 0x000000000000791b */ /* 0x003fe20003800000 */
.L_x_3083:
[----:B------:R-:W-:Y:S02]  /*30cc0*/  IMAD.MOV.U32 R13, RZ, RZ, R4 ;  /* 0x000000ffff0d7224 */ /* 0x000fe400078e0004 */
[----:B------:R-:W-:-:S07]  /*30cd0*/  IMAD.MOV.U32 R3, RZ, RZ, R14 ;  /* 0x000000ffff037224 */ /* 0x000fce00078e000e */
[----:B------:R-:W-:Y:S05]  /*30ce0*/  WARPSYNC.COLLECTIVE R15, `(.L_x_3084) ;  /* 0x000000000f087348 */ /* 0x000fea0003c00000 */
[----:B------:R0:W1:Y:S02]  /*30cf0*/  SHFL.IDX P6, R14, R13, R12, R11 ;  /* 0x0000000c0d0e7389 */ /* 0x00006400000c000b */
[----:B01----:R-:W-:Y:S01]  /*30d00*/  ENDCOLLECTIVE ;  /* 0x000000000000791b */ /* 0x003fe20003800000 */
.L_x_3084:
[----:B------:R-:W-:Y:S01]  /*30d10*/  MOV R13, R5 ;  /* 0x00000005000d7202 */ /* 0x000fe20000000f00 */
[----:B------:R-:W-:-:S07]  /*30d20*/  IMAD.MOV.U32 R4, RZ, RZ, R14 ;  /* 0x000000ffff047224 */ /* 0x000fce00078e000e */
[----:B------:R-:W-:Y:S05]  /*30d30*/  WARPSYNC.COLLECTIVE R15, `(.L_x_3085) ;  /* 0x000000000f087348 */ /* 0x000fea0003c00000 */
[----:B------:R0:W1:Y:S02]  /*30d40*/  SHFL.IDX P6, R14, R13, R12, R11 ;  /* 0x0000000c0d0e7389 */ /* 0x00006400000c000b */
[----:B01----:R-:W-:Y:S01]  /*30d50*/  ENDCOLLECTIVE ;  /* 0x000000000000791b */ /* 0x003fe20003800000 */
.L_x_3085:
[----:B------:R-:W-:Y:S05]  /*30d60*/  BRA `(.L_x_3086) ;  /* 0xfffffe0400a87947 */ /* 0x000fea000383ffff */
.L_x_2815:
[----:B--2---:R2:W0:Y:S02]  /*30d70*/  SYNCS.PHASECHK.TRANS64.TRYWAIT P0, [R18+URZ+0x29800], R5 ;  /* 0x02980005120075a7 */ /* 0x004424000800017f */
[----:B0-----:R-:W-:Y:S05]  /*30d80*/  @!P0 NANOSLEEP.SYNCS 0x989680 ;  /* 0x009896800000895d */ /* 0x001fea0003900000 */
[----:B------:R-:W0:Y:S02]  /*30d90*/  @!P0 SYNCS.PHASECHK.TRANS64 P0, [R18+URZ+0x29800], R5 ;  /* 0x02980005120085a7 */ /* 0x000e24000800007f */
[----:B0-----:R-:W-:Y:S05]  /*30da0*/  @!P0 BRA `(.L_x_2815) ;  /* 0xfffffffc00f08947 */ /* 0x001fea000383ffff */
[----:B------:R-:W-:Y:S05]  /*30db0*/  BRA `(.L_x_3087) ;  /* 0xfffffe0800f47947 */ /* 0x000fea000383ffff */
.L_x_2827:
[----:B------:R-:W-:Y:S01]  /*30dc0*/  BSSY B1, `(.L_x_3088) ;  /* 0x0000007000017945 */ /* 0x000fe20003800000 */
[----:B------:R-:W-:Y:S02]  /*30dd0*/  IMAD.MOV.U32 R12, RZ, RZ, RZ ;  /* 0x000000ffff0c7224 */ /* 0x000fe400078e00ff */
[----:B------:R-:W-:Y:S02]  /*30de0*/  IMAD.MOV.U32 R11, RZ, RZ, 0x1e1f ;  /* 0x00001e1fff0b7424 */ /* 0x000fe400078e00ff */
[----:B------:R-:W-:-:S07]  /*30df0*/  IMAD.MOV.U32 R15, RZ, RZ, -0x1 ;  /* 0xffffffffff0f7424 */ /* 0x000fce00078e00ff */
[----:B------:R-:W-:Y:S05]  /*30e00*/  WARPSYNC.COLLECTIVE R15, `(.L_x_3089) ;  /* 0x000000000f087348 */ /* 0x000fea0003c00000 */
[----:B------:R0:W1:Y:S02]  /*30e10*/  SHFL.IDX P6, R14, R13, R12, R11 ;  /* 0x0000000c0d0e7389 */ /* 0x00006400000c000b */
[----:B01----:R-:W-:Y:S01]  /*30e20*/  ENDCOLLECTIVE ;  /* 0x000000000000791b */ /* 0x003fe20003800000 */
.L_x_3089:
[----:B------:R-:W-:Y:S05]  /*30e30*/  BSYNC B1 ;  /* 0x0000000000017941 */ /* 0x000fea0003800000 */
.L_x_3088:
        /* <DEDUP_REMOVED lines=8> */
.L_x_3090:
[----:B------:R-:W-:Y:S02]  /*30ec0*/  IMAD.MOV.U32 R13, RZ, RZ, R37 ;  /* 0x000000ffff0d7224 */ /* 0x000fe400078e0025 */
[----:B------:R-:W-:-:S07]  /*30ed0*/  IMAD.MOV.U32 R21, RZ, RZ, R14 ;  /* 0x000000ffff157224 */ /* 0x000fce00078e000e */
[----:B------:R-:W-:Y:S05]  /*30ee0*/  WARPSYNC.COLLECTIVE R15, `(.L_x_3091) ;  /* 0x000000000f087348 */ /* 0x000fea0003c00000 */
[----:B------:R0:W1:Y:S02]  /*30ef0*/  SHFL.IDX P6, R14, R13, R12, R11 ;  /* 0x0000000c0d0e7389 */ /* 0x00006400000c000b */
[----:B01----:R-:W-:Y:S01]  /*30f00*/  ENDCOLLECTIVE ;  /* 0x000000000000791b */ /* 0x003fe20003800000 */
.L_x_3091:
[----:B------:R-:W-:Y:S01]  /*30f10*/  MOV R13, R39 ;  /* 0x00000027000d7202 */ /* 0x000fe20000000f00 */
[----:B------:R-:W-:-:S07]  /*30f20*/  IMAD.MOV.U32 R37, RZ, RZ, R14 ;  /* 0x000000ffff257224 */ /* 0x000fce00078e000e */
[----:B------:R-:W-:Y:S05]  /*30f30*/  WARPSYNC.COLLECTIVE R15, `(.L_x_3092) ;  /* 0x000000000f087348 */ /* 0x000fea0003c00000 */
[----:B------:R0:W1:Y:S02]  /*30f40*/  SHFL.IDX P6, R14, R13, R12, R11 ;  /* 0x0000000c0d0e7389 */ /* 0x00006400000c000b */
[----:B01----:R-:W-:Y:S01]  /*30f50*/  ENDCOLLECTIVE ;  /* 0x000000000000791b */ /* 0x003fe20003800000 */
.L_x_3092:
[----:B------:R-:W-:Y:S01]  /*30f60*/  IMAD.MOV.U32 R39, RZ, RZ, R14 ;  /* 0x000000ffff277224 */ /* 0x000fe200078e000e */
[----:B------:R-:W-:Y:S06]  /*30f70*/  BRA `(.L_x_3093) ;  /* 0xfffffe3800bc7947 */ /* 0x000fec000383ffff */
.L_x_2831:
[----:B0-----:R0:W1:Y:S02]  /*30f80*/  SYNCS.PHASECHK.TRANS64.TRYWAIT P0, [R18+URZ+0x29800], R21 ;  /* 0x02980015120075a7 */ /* 0x001064000800017f */
[----:B-1----:R-:W-:Y:S05]  /*30f90*/  @!P0 NANOSLEEP.SYNCS 0x989680 ;  /* 0x009896800000895d */ /* 0x002fea0003900000 */
[----:B------:R-:W1:Y:S02]  /*30fa0*/  @!P0 SYNCS.PHASECHK.TRANS64 P0, [R18+URZ+0x29800], R21 ;  /* 0x02980015120085a7 */ /* 0x000e64000800007f */
[----:B-1----:R-:W-:Y:S05]  /*30fb0*/  @!P0 BRA `(.L_x_2831) ;  /* 0xfffffffc00f08947 */ /* 0x002fea000383ffff */
[----:B------:R-:W-:Y:S05]  /*30fc0*/  BRA `(.L_x_3094) ;  /* 0xfffffe3c00b47947 */ /* 0x000fea000383ffff */
.L_x_2839:
[----:B-1----:R1:W2:Y:S02]  /*30fd0*/  SYNCS.PHASECHK.TRANS64.TRYWAIT P1, [R0+URZ+0x29830], R3 ;  /* 0x02983003000075a7 */ /* 0x0022a4000802017f */
[----:B--2---:R-:W-:Y:S05]  /*30fe0*/  @!P1 NANOSLEEP.SYNCS 0x989680 ;  /* 0x009896800000995d */ /* 0x004fea0003900000 */
[----:B------:R-:W2:Y:S02]  /*30ff0*/  @!P1 SYNCS.PHASECHK.TRANS64 P1, [R0+URZ+0x29830], R3 ;  /* 0x02983003000095a7 */ /* 0x000ea4000802007f */
[----:B--2---:R-:W-:Y:S05]  /*31000*/  @!P1 BRA `(.L_x_2839) ;  /* 0xfffffffc00f09947 */ /* 0x004fea000383ffff */
[----:B------:R-:W-:Y:S05]  /*31010*/  BRA `(.L_x_2838) ;  /* 0xfffffe6c00f87947 */ /* 0x000fea000383ffff */
.L_x_2846:
[----:B-1----:R1:W2:Y:S02]  /*31020*/  SYNCS.PHASECHK.TRANS64.TRYWAIT P2, [R11+URZ+0x29830], R4 ;  /* 0x029830040b0075a7 */ /* 0x0022a4000804017f */
[----:B--2---:R-:W-:Y:S05]  /*31030*/  @!P2 NANOSLEEP.SYNCS 0x989680 ;  /* 0x009896800000a95d */ /* 0x004fea0003900000 */
[----:B------:R-:W2:Y:S02]  /*31040*/  @!P2 SYNCS.PHASECHK.TRANS64 P2, [R11+URZ+0x29830], R4 ;  /* 0x029830040b00a5a7 */ /* 0x000ea4000804007f */
[----:B--2---:R-:W-:Y:S05]  /*31050*/  @!P2 BRA `(.L_x_2846) ;  /* 0xfffffffc00f0a947 */ /* 0x004fea000383ffff */
[----:B------:R-:W-:Y:S05]  /*31060*/  BRA `(.L_x_2845) ;  /* 0xfffffea800687947 */ /* 0x000fea000383ffff */
.L_x_2850:
[----:B-1----:R1:W2:Y:S02]  /*31070*/  SYNCS.PHASECHK.TRANS64.TRYWAIT P1, [R8+URZ+0x29850], R4 ;  /* 0x02985004080075a7 */ /* 0x0022a4000802017f */
[----:B--2---:R-:W-:Y:S05]  /*31080*/  @!P1 NANOSLEEP.SYNCS 0x989680 ;  /* 0x009896800000995d */ /* 0x004fea0003900000 */
[----:B------:R-:W2:Y:S02]  /*31090*/  @!P1 SYNCS.PHASECHK.TRANS64 P1, [R8+URZ+0x29850], R4 ;  /* 0x02985004080095a7 */ /* 0x000ea4000802007f */
[----:B--2---:R-:W-:Y:S05]  /*310a0*/  @!P1 BRA `(.L_x_2850) ;  /* 0xfffffffc00f09947 */ /* 0x004fea000383ffff */
[----:B------:R-:W-:Y:S05]  /*310b0*/  BRA `(.L_x_2847) ;  /* 0xfffffeb800a47947 */ /* 0x000fea000383ffff */
.L_x_2859:
[----:B-1----:R1:W2:Y:S02]  /*310c0*/  SYNCS.PHASECHK.TRANS64.TRYWAIT P1, [R4+URZ+0x29830], R11 ;  /* 0x0298300b040075a7 */ /* 0x0022a4000802017f */
[----:B--2---:R-:W-:Y:S05]  /*310d0*/  @!P1 NANOSLEEP.SYNCS 0x989680 ;  /* 0x009896800000995d */ /* 0x004fea0003900000 */
[----:B------:R-:W2:Y:S02]  /*310e0*/  @!P1 SYNCS.PHASECHK.TRANS64 P1, [R4+URZ+0x29830], R11 ;  /* 0x0298300b040095a7 */ /* 0x000ea4000802007f */
[----:B--2---:R-:W-:Y:S05]  /*310f0*/  @!P1 BRA `(.L_x_2859) ;  /* 0xfffffffc00f09947 */ /* 0x004fea000383ffff */
[----:B------:R-:W-:Y:S05]  /*31100*/  BRA `(.L_x_2858) ;  /* 0xfffffee400c07947 */ /* 0x000fea000383ffff */
.L_x_2863:
[----:B-1----:R1:W2:Y:S02]  /*31110*/  SYNCS.PHASECHK.TRANS64.TRYWAIT P1, [R8+URZ+0x29850], R4 ;  /* 0x02985004080075a7 */ /* 0x0022a4000802017f */
[----:B--2---:R-:W-:Y:S05]  /*31120*/  @!P1 NANOSLEEP.SYNCS 0x989680 ;  /* 0x009896800000995d */ /* 0x004fea0003900000 */
[----:B------:R-:W2:Y:S02]  /*31130*/  @!P1 SYNCS.PHASECHK.TRANS64 P1, [R8+URZ+0x29850], R4 ;  /* 0x02985004080095a7 */ /* 0x000ea4000802007f */
[----:B--2---:R-:W-:Y:S05]  /*31140*/  @!P1 BRA `(.L_x_2863) ;  /* 0xfffffffc00f09947 */ /* 0x004fea000383ffff */
[----:B------:R-:W-:Y:S05]  /*31150*/  BRA `(.L_x_2860) ;  /* 0xfffffef400f07947 */ /* 0x000fea000383ffff */
.L_x_2870:
[----:B-1----:R1:W2:Y:S02]  /*31160*/  SYNCS.PHASECHK.TRANS64.TRYWAIT P1, [R20+URZ+0x29850], R5 ;  /* 0x02985005140075a7 */ /* 0x0022a4000802017f */
[----:B--2---:R-:W-:Y:S05]  /*31170*/  @!P1 NANOSLEEP.SYNCS 0x989680 ;  /* 0x009896800000995d */ /* 0x004fea0003900000 */
[----:B------:R-:W2:Y:S02]  /*31180*/  @!P1 SYNCS.PHASECHK.TRANS64 P1, [R20+URZ+0x29850], R5 ;  /* 0x02985005140095a7 */ /* 0x000ea4000802007f */
[----:B--2---:R-:W-:Y:S05]  /*31190*/  @!P1 BRA `(.L_x_2870) ;  /* 0xfffffffc00f09947 */ /* 0x004fea000383ffff */
[----:B------:R-:W-:Y:S05]  /*311a0*/  BRA `(.L_x_2869) ;  /* 0xffffff1800007947 */ /* 0x000fea000383ffff */
.L_x_2874:
[----:B------:R-:W-:Y:S01]  /*311b0*/  SEL R82, R12, R85, P0 ;  /* 0x000000550c527207 */ /* 0x000fe20000000000 */
[----:B------:R-:W-:Y:S01]  /*311c0*/  IMAD.MOV.U32 R11, RZ, RZ, 0x1c1f ;  /* 0x00001c1fff0b7424 */ /* 0x000fe200078e00ff */
[----:B------:R-:W-:Y:S01]  /*311d0*/  SEL R85, R85, R12, P0 ;  /* 0x0000000c55557207 */ /* 0x000fe20000000000 */
[----:B-----5:R-:W-:Y:S01]  /*311e0*/  IMAD.MOV.U32 R12, RZ, RZ, R9 ;  /* 0x000000ffff0c7224 */ /* 0x020fe200078e0009 */
[----:B------:R-:W-:Y:S01]  /*311f0*/  SEL R78, R97, R20, P0 ;  /* 0x00000014614e7207 */ /* 0x000fe20000000000 */
[----:B------:R-:W-:Y:S01]  /*31200*/  IMAD.MOV.U32 R15, RZ, RZ, -0x1 ;  /* 0xffffffffff0f7424 */ /* 0x000fe200078e00ff */
[----:B------:R-:W-:Y:S02]  /*31210*/  SEL R41, R20, R97, P0 ;  /* 0x0000006114297207 */ /* 0x000fe40000000000 */
[----:B------:R-:W-:-:S07]  /*31220*/  SEL R20, R44, R53, P0 ;  /* 0x000000352c147207 */ /* 0x000fce0000000000 */
[----:B-12---:R-:W-:Y:S05]  /*31230*/  WARPSYNC.COLLECTIVE R15, `(.L_x_3095) ;  /* 0x000000000f087348 */ /* 0x006fea0003c00000 */
[----:B------:R0:W3:Y:S02]  /*31240*/  SHFL.IDX P6, R14, R13, R12, R11 ;  /* 0x0000000c0d0e7389 */ /* 0x0000e400000c000b */
[----:B0123--:R-:W-:Y:S01]  /*31250*/  ENDCOLLECTIVE ;  /* 0x000000000000791b */ /* 0x00ffe20003800000 */
.L_x_3095:
[----:B------:R-:W-:Y:S02]  /*31260*/  SEL R51, R53, R44, P0 ;  /* 0x0000002c35337207 */ /* 0x000fe40000000000 */
[----:B------:R-:W-:Y:S02]  /*31270*/  SEL R44, R111, R98, P0 ;  /* 0x000000626f2c7207 */ /* 0x000fe40000000000 */
[----:B------:R-:W-:Y:S02]  /*31280*/  SEL R111, R98, R111, P0 ;  /* 0x0000006f626f7207 */ /* 0x000fe40000000000 */
[----:B------:R-:W-:Y:S02]  /*31290*/  LOP3.LUT R10, R9, 0x2, RZ, 0x3c, !PT ;  /* 0x00000002090a7812 */ /* 0x000fe400078e3cff */
[----:B------:R-:W-:Y:S02]  /*312a0*/  SEL R80, R90, R125, P0 ;  /* 0x0000007d5a507207 */ /* 0x000fe40000000000 */
[----:B------:R-:W-:-:S02]  /*312b0*/  SEL R49, R125, R90, P0 ;  /* 0x0000005a7d317207 */ /* 0x000fc40000000000 */
[----:B------:R-:W-:Y:S02]  /*312c0*/  SEL R90, R123, R60, P0 ;  /* 0x0000003c7b5a7207 */ /* 0x000fe40000000000 */
[----:B------:R-:W-:Y:S02]  /*312d0*/  MOV R13, R2 ;  /* 0x00000002000d7202 */ /* 0x000fe40000000f00 */
        /* <DEDUP_REMOVED lines=9> */
.L_x_3096:
        /* <DEDUP_REMOVED lines=19> */
.L_x_3097:
        /* <DEDUP_REMOVED lines=18> */
.L_x_3098:
        /* <DEDUP_REMOVED lines=18> */
.L_x_3099:
        /* <DEDUP_REMOVED lines=11> */
[----:B------:R-:W-:Y:S01]  /*31790*/  MOV R100, RZ ;  /* 0x000000ff00647202 */ /* 0x000fe20000000f00 */
[----:B------:R-:W-:-:S07]  /*317a0*/  IMAD.MOV.U32 R78, RZ, RZ, R14 ;  /* 0x000000ffff4e7224 */ /* 0x000fce00078e000e */
[----:B------:R-:W-:Y:S05]  /*317b0*/  WARPSYNC.COLLECTIVE R15, `(.L_x_3100) ;  /* 0x000000000f087348 */ /* 0x000fea0003c00000 */
[----:B------:R0:W1:Y:S02]  /*317c0*/  SHFL.IDX P6, R14, R13, R12, R11 ;  /* 0x0000000c0d0e7389 */ /* 0x00006400000c000b */
[----:B01----:R-:W-:Y:S01]  /*317d0*/  ENDCOLLECTIVE ;  /* 0x000000000000791b */ /* 0x003fe20003800000 */
.L_x_3100:
[----:B------:R-:W-:Y:S01]  /*317e0*/  MOV R13, R41 ;  /* 0x00000029000d7202 */ /* 0x000fe20000000f00 */
[----:B------:R-:W-:Y:S02]  /*317f0*/  IMAD.MOV.U32 R12, RZ, RZ, R10 ;  /* 0x000000ffff0c7224 */ /* 0x000fe400078e000a */
[----:B------:R-:W-:-:S07]  /*31800*/  IMAD.MOV.U32 R80, RZ, RZ, R14 ;  /* 0x000000ffff507224 */ /* 0x000fce00078e000e */
[----:B------:R-:W-:Y:S05]  /*31810*/  WARPSYNC.COLLECTIVE R15, `(.L_x_3101) ;  /* 0x000000000f087348 */ /* 0x000fea0003c00000 */
[----:B------:R0:W1:Y:S02]  /*31820*/  SHFL.IDX P6, R14, R13, R12, R11 ;  /* 0x0000000c0d0e7389 */ /* 0x00006400000c000b */
[----:B01----:R-:W-:Y:S01]  /*31830*/  ENDCOLLECTIVE ;  /* 0x000000000000791b */ /* 0x003fe20003800000 */
.L_x_3101:
[----:B------:R-:W-:Y:S02]  /*31840*/  IMAD.MOV.U32 R13, RZ, RZ, R49 ;  /* 0x000000ffff0d7224 */ /* 0x000fe400078e0031 */
[----:B------:R-:W-:-:S07]  /*31850*/  IMAD.MOV.U32 R41, RZ, RZ, R14 ;  /* 0x000000ffff297224 */ /* 0x000fce00078e000e */
[----:B------:R-:W-:Y:S05]  /*31860*/  WARPSYNC.COLLECTIVE R15, `(.L_x_3102) ;  /* 0x000000000f087348 */ /* 0x000fea0003c00000 */
[----:B------:R0:W1:Y:S02]  /*31870*/  SHFL.IDX P6, R14, R13, R12, R11 ;  /* 0x0000000c0d0e7389 */ /* 0x00006400000c000b */
[----:B01----:R-:W-:Y:S01]  /*31880*/  ENDCOLLECTIVE ;  /* 0x000000000000791b */ /* 0x003fe20003800000 */
.L_x_3102:
[----:B------:R-:W-:Y:S02]  /*31890*/  SEL R77, R78, R41, P0 ;  /* 0x000000294e4d7207 */ /* 0x000fe40000000000 */
[----:B------:R-:W-:Y:S01]  /*318a0*/  SEL R78, R41, R78, P0 ;  /* 0x0000004e294e7207 */ /* 0x000fe20000000000 */
[----:B------:R-:W-:Y:S01]  /*318b0*/  IMAD.MOV.U32 R13, RZ, RZ, R0 ;  /* 0x000000ffff0d7224 */ /* 0x000fe200078e0000 */
[----:B------:R-:W-:Y:S01]  /*318c0*/  MOV R12, R9 ;  /* 0x00000009000c7202 */ /* 0x000fe20000000f00 */
[----:B------:R-:W-:-:S07]  /*318d0*/  IMAD.MOV.U32 R49, RZ, RZ, R14 ;  /* 0x000000ffff317224 */ /* 0x000fce00078e000e */
[----:B------:R-:W-:Y:S05]  /*318e0*/  WARPSYNC.COLLECTIVE R15, `(.L_x_3103) ;  /* 0x000000000f087348 */ /* 0x000fea0003c00000 */
[----:B------:R0:W1:Y:S02]  /*318f0*/  SHFL.IDX P6, R14, R13, R12, R11 ;  /* 0x0000000c0d0e7389 */ /* 0x00006400000c000b */
[----:B01----:R-:W-:Y:S01]  /*31900*/  ENDCOLLECTIVE ;  /* 0x000000000000791b */ /* 0x003fe20003800000 */
.L_x_3103:
[----:B------:R-:W-:Y:S02]  /*31910*/  IMAD.MOV.U32 R13, RZ, RZ, R4 ;  /* 0x000000ffff0d7224 */ /* 0x000fe400078e0004 */
[----:B------:R-:W-:-:S07]  /*31920*/  IMAD.MOV.U32 R0, RZ, RZ, R14 ;  /* 0x000000ffff007224 */ /* 0x000fce00078e000e */
[----:B------:R-:W-:Y:S05]  /*31930*/  WARPSYNC.COLLECTIVE R15, `(.L_x_3104) ;  /* 0x000000000f087348 */ /* 0x000fea0003c00000 */
[----:B------:R0:W1:Y:S02]  /*31940*/  SHFL.IDX P6, R14, R13, R12, R11 ;  /* 0x0000000c0d0e7389 */ /* 0x00006400000c000b */
[----:B01----:R-:W-:Y:S01]  /*31950*/  ENDCOLLECTIVE ;  /* 0x000000000000791b */ /* 0x003fe20003800000 */
.L_x_3104:
[----:B------:R-:W-:Y:S02]  /*31960*/  IMAD.MOV.U32 R13, RZ, RZ, R47 ;  /* 0x000000ffff0d7224 */ /* 0x000fe400078e002f */
[----:B------:R-:W-:Y:S02]  /*31970*/  IMAD.MOV.U32 R12, RZ, RZ, R10 ;  /* 0x000000ffff0c7224 */ /* 0x000fe400078e000a */
[----:B------:R-:W-:-:S07]  /*31980*/  IMAD.MOV.U32 R3, RZ, RZ, R14 ;  /* 0x000000ffff037224 */ /* 0x000fce00078e000e */
[----:B------:R-:W-:Y:S05]  /*31990*/  WARPSYNC.COLLECTIVE R15, `(.L_x_3105) ;  /* 0x000000000f087348 */ /* 0x000fea0003c00000 */
[----:B------:R0:W1:Y:S02]  /*319a0*/  SHFL.IDX P6, R14, R13, R12, R11 ;  /* 0x0000000c0d0e7389 */ /* 0x00006400000c000b */
[----:B01----:R-:W-:Y:S01]  /*319b0*/  ENDCOLLECTIVE ;  /* 0x000000000000791b */ /* 0x003fe20003800000 */
.L_x_3105:
[----:B------:R-:W-:Y:S01]  /*319c0*/  IMAD.MOV.U32 R13, RZ, RZ, R79 ;  /* 0x000000ffff0d7224 */ /* 0x000fe200078e004f */
[----:B------:R-:W-:Y:S02]  /*319d0*/  SEL R79, R80, R49, P0 ;  /* 0x00000031504f7207 */ /* 0x000fe40000000000 */
[----:B------:R-:W-:Y:S02]  /*319e0*/  SEL R80, R49, R80, P0 ;  /* 0x0000005031507207 */ /* 0x000fe40000000000 */
[----:B------:R-:W-:-:S07]  /*319f0*/  MOV R47, R14 ;  /* 0x0000000e002f7202 */ /* 0x000fce0000000f00 */
[----:B------:R-:W-:Y:S05]  /*31a00*/  WARPSYNC.COLLECTIVE R15, `(.L_x_3106) ;  /* 0x000000000f087348 */ /* 0x000fea0003c00000 */
[----:B------:R0:W1:Y:S02]  /*31a10*/  SHFL.IDX P6, R14, R13, R12, R11 ;  /* 0x0000000c0d0e7389 */ /* 0x00006400000c000b */
[----:B01----:R-:W-:Y:S01]  /*31a20*/  ENDCOLLECTIVE ;  /* 0x000000000000791b */ /* 0x003fe20003800000 */
.L_x_3106:
        /* <DEDUP_REMOVED lines=8> */
.L_x_3107:
[----:B------:R-:W-:Y:S02]  /*31ab0*/  SEL R2, R3, R4, P0 ;  /* 0x0000000403027207 */ /* 0x000fe40000000000 */
[----:B------:R-:W-:Y:S02]  /*31ac0*/  SEL R3, R4, R3, P0 ;  /* 0x0000000304037207 */ /* 0x000fe40000000000 */
[----:B------:R-:W-:Y:S01]  /*31ad0*/  MOV R13, R40 ;  /* 0x00000028000d7202 */ /* 0x000fe20000000f00 */
[----:B------:R-:W-:-:S07]  /*31ae0*/  IMAD.MOV.U32 R20, RZ, RZ, R14 ;  /* 0x000000ffff147224 */ /* 0x000fce00078e000e */
[----:B------:R-:W-:Y:S05]  /*31af0*/  WARPSYNC.COLLECTIVE R15, `(.L_x_3108) ;  /* 0x000000000f087348 */ /* 0x000fea0003c00000 */
[----:B------:R0:W1:Y:S02]  /*31b00*/  SHFL.IDX P6, R14, R13, R12, R11 ;  /* 0x0000000c0d0e7389 */ /* 0x00006400000c000b */
[----:B01----:R-:W-:Y:S01]  /*31b10*/  ENDCOLLECTIVE ;  /* 0x000000000000791b */ /* 0x003fe20003800000 */
.L_x_3108:
[----:B------:R-:W-:Y:S02]  /*31b20*/  IMAD.MOV.U32 R13, RZ, RZ, R51 ;  /* 0x000000ffff0d7224 */ /* 0x000fe400078e0033 */
[----:B------:R-:W-:Y:S02]  /*31b30*/  IMAD.MOV.U32 R12, RZ, RZ, R10 ;  /* 0x000000ffff0c7224 */ /* 0x000fe400078e000a */
[----:B------:R-:W-:-:S07]  /*31b40*/  IMAD.MOV.U32 R40, RZ, RZ, R14 ;  /* 0x000000ffff287224 */ /* 0x000fce00078e000e */
[----:B------:R-:W-:Y:S05]  /*31b50*/  WARPSYNC.COLLECTIVE R15, `(.L_x_3109) ;  /* 0x000000000f087348 */ /* 0x000fea0003c00000 */
[----:B------:R0:W1:Y:S02]  /*31b60*/  SHFL.IDX P6, R14, R13, R12, R11 ;  /* 0x0000000c0d0e7389 */ /* 0x00006400000c000b */
[----:B01----:R-:W-:Y:S01]  /*31b70*/  ENDCOLLECTIVE ;  /* 0x000000000000791b */ /* 0x003fe20003800000 */
.L_x_3109:
[----:B------:R-:W-:Y:S02]  /*31b80*/  IMAD.MOV.U32 R13, RZ, RZ, R119 ;  /* 0x000000ffff0d7224 */ /* 0x000fe400078e0077 */
[----:B------:R-:W-:-:S07]  /*31b90*/  IMAD.MOV.U32 R51, RZ, RZ, R14 ;  /* 0x000000ffff337224 */ /* 0x000fce00078e000e */
[----:B------:R-:W-:Y:S05]  /*31ba0*/  WARPSYNC.COLLECTIVE R15, `(.L_x_3110) ;  /* 0x000000000f087348 */ /* 0x000fea0003c00000 */
[----:B------:R0:W1:Y:S02]  /*31bb0*/  SHFL.IDX P6, R14, R13, R12, R11 ;  /* 0x0000000c0d0e7389 */ /* 0x00006400000c000b */
[----:B01----:R-:W-:Y:S01]  /*31bc0*/  ENDCOLLECTIVE ;  /* 0x000000000000791b */ /* 0x003fe20003800000 */
.L_x_3110:
        /* <DEDUP_REMOVED lines=8> */
.L_x_3111:
[----:B------:R-:W-:Y:S02]  /*31c50*/  SEL R21, R40, R119, P0 ;  /* 0x0000007728157207 */ /* 0x000fe40000000000 */
[----:B------:R-:W-:Y:S01]  /*31c60*/  SEL R40, R119, R40, P0 ;  /* 0x0000002877287207 */ /* 0x000fe20000000000 */
[----:B------:R-:W-:Y:S02]  /*31c70*/  IMAD.MOV.U32 R13, RZ, RZ, R44 ;  /* 0x000000ffff0d7224 */ /* 0x000fe400078e002c */
[----:B------:R-:W-:-:S07]  /*31c80*/  IMAD.MOV.U32 R42, RZ, RZ, R14 ;  /* 0x000000ffff2a7224 */ /* 0x000fce00078e000e */
[----:B------:R-:W-:Y:S05]  /*31c90*/  WARPSYNC.COLLECTIVE R15, `(.L_x_3112) ;  /* 0x000000000f087348 */ /* 0x000fea0003c00000 */
[----:B------:R0:W1:Y:S02]  /*31ca0*/  SHFL.IDX P6, R14, R13, R12, R11 ;  /* 0x0000000c0d0e7389 */ /* 0x00006400000c000b */
[----:B01----:R-:W-:Y:S01]  /*31cb0*/  ENDCOLLECTIVE ;  /* 0x000000000000791b */ /* 0x003fe20003800000 */
.L_x_3112:
[----:B------:R-:W-:Y:S01]  /*31cc0*/  MOV R13, R121 ;  /* 0x00000079000d7202 */ /* 0x000fe20000000f00 */
[----:B------:R-:W-:Y:S02]  /*31cd0*/  IMAD.MOV.U32 R12, RZ, RZ, R10 ;  /* 0x000000ffff0c7224 */ /* 0x000fe400078e000a */
[----:B------:R-:W-:-:S07]  /*31ce0*/  IMAD.MOV.U32 R44, RZ, RZ, R14 ;  /* 0x000000ffff2c7224 */ /* 0x000fce00078e000e */
[----:B------:R-:W-:Y:S05]  /*31cf0*/  WARPSYNC.COLLECTIVE R15, `(.L_x_3113) ;  /* 0x000000000f087348 */ /* 0x000fea0003c00000 */
[----:B------:R0:W1:Y:S02]  /*31d00*/  SHFL.IDX P6, R14, R13, R12, R11 ;  /* 0x0000000c0d0e7389 */ /* 0x00006400000c000b */
[----:B01----:R-:W-:Y:S01]  /*31d10*/  ENDCOLLECTIVE ;  /* 0x000000000000791b */ /* 0x003fe20003800000 */
.L_x_3113:
[----:B------:R-:W-:Y:S02]  /*31d20*/  IMAD.MOV.U32 R13, RZ, RZ, R111 ;  /* 0x000000ffff0d7224 */ /* 0x000fe400078e006f */
[----:B------:R-:W-:-:S07]  /*31d30*/  IMAD.MOV.U32 R121, RZ, RZ, R14 ;  /* 0x000000ffff797224 */ /* 0x000fce00078e000e */
[----:B------:R-:W-:Y:S05]  /*31d40*/  WARPSYNC.COLLECTIVE R15, `(.L_x_3114) ;  /* 0x000000000f087348 */ /* 0x000fea0003c00000 */
[----:B------:R0:W1:Y:S02]  /*31d50*/  SHFL.IDX P6, R14, R13, R12, R11 ;  /* 0x0000000c0d0e7389 */ /* 0x00006400000c000b */
[----:B01----:R-:W-:Y:S01]  /*31d60*/  ENDCOLLECTIVE ;  /* 0x000000000000791b */ /* 0x003fe20003800000 */
.L_x_3114:
        /* <DEDUP_REMOVED lines=8> */
.L_x_3115:
[----:B------:R-:W-:Y:S02]  /*31df0*/  IMAD.MOV.U32 R13, RZ, RZ, R48 ;  /* 0x000000ffff0d7224 */ /* 0x000fe400078e0030 */
[----:B------:R-:W-:-:S07]  /*31e00*/  IMAD.MOV.U32 R46, RZ, RZ, R14 ;  /* 0x000000ffff2e7224 */ /* 0x000fce00078e000e */
[----:B------:R-:W-:Y:S05]  /*31e10*/  WARPSYNC.COLLECTIVE R15, `(.L_x_3116) ;  /* 0x000000000f087348 */ /* 0x000fea0003c00000 */
[----:B------:R0:W1:Y:S02]  /*31e20*/  SHFL.IDX P6, R14, R13, R12, R11 ;  /* 0x0000000c0d0e7389 */ /* 0x00006400000c000b */
[----:B01----:R-:W-:Y:S01]  /*31e30*/  ENDCOLLECTIVE ;  /* 0x000000000000791b */ /* 0x003fe20003800000 */
.L_x_3116:
[----:B------:R-:W-:Y:S02]  /*31e40*/  IMAD.MOV.U32 R13, RZ, RZ, R113 ;  /* 0x000000ffff0d7224 */ /* 0x000fe400078e0071 */
[----:B------:R-:W-:Y:S02]  /*31e50*/  IMAD.MOV.U32 R12, RZ, RZ, R10 ;  /* 0x000000ffff0c7224 */ /* 0x000fe400078e000a */
[----:B------:R-:W-:-:S07]  /*31e60*/  IMAD.MOV.U32 R48, RZ, RZ, R14 ;  /* 0x000000ffff307224 */ /* 0x000fce00078e000e */
[----:B------:R-:W-:Y:S05]  /*31e70*/  WARPSYNC.COLLECTIVE R15, `(.L_x_3117) ;  /* 0x000000000f087348 */ /* 0x000fea0003c00000 */
[----:B------:R0:W1:Y:S02]  /*31e80*/  SHFL.IDX P6, R14, R13, R12, R11 ;  /* 0x0000000c0d0e7389 */ /* 0x00006400000c000b */
[----:B01----:R-:W-:Y:S01]  /*31e90*/  ENDCOLLECTIVE ;  /* 0x000000000000791b */ /* 0x003fe20003800000 */
.L_x_3117:
[----:B------:R-:W-:Y:S01]  /*31ea0*/  IMAD.MOV.U32 R13, RZ, RZ, R87 ;  /* 0x000000ffff0d7224 */ /* 0x000fe200078e0057 */
[----:B------:R-:W-:-:S07]  /*31eb0*/  MOV R113, R14 ;  /* 0x0000000e00717202 */ /* 0x000fce0000000f00 */
[----:B------:R-:W-:Y:S05]  /*31ec0*/  WARPSYNC.COLLECTIVE R15, `(.L_x_3118) ;  /* 0x000000000f087348 */ /* 0x000fea0003c00000 */
[----:B------:R0:W1:Y:S02]  /*31ed0*/  SHFL.IDX P6, R14, R13, R12, R11 ;  /* 0x0000000c0d0e7389 */ /* 0x00006400000c000b */
[----:B01----:R-:W-:Y:S01]  /*31ee0*/  ENDCOLLECTIVE ;  /* 0x000000000000791b */ /* 0x003fe20003800000 */
.L_x_3118:
[----:B------:R-:W-:Y:S02]  /*31ef0*/  IMAD.MOV.U32 R13, RZ, RZ, R50 ;  /* 0x000000ffff0d7224 */ /* 0x000fe400078e0032 */
[----:B------:R-:W-:Y:S02]  /*31f00*/  IMAD.MOV.U32 R12, RZ, RZ, R9 ;  /* 0x000000ffff0c7224 */ /* 0x000fe400078e0009 */
[----:B------:R-:W-:-:S07]  /*31f10*/  IMAD.MOV.U32 R87, RZ, RZ, R14 ;  /* 0x000000ffff577224 */ /* 0x000fce00078e000e */
[----:B------:R-:W-:Y:S05]  /*31f20*/  WARPSYNC.COLLECTIVE R15, `(.L_x_3119) ;  /* 0x000000000f087348 */ /* 0x000fea0003c00000 */
[----:B------:R0:W1:Y:S02]  /*31f30*/  SHFL.IDX P6, R14, R13, R12, R11 ;  /* 0x0000000c0d0e7389 */ /* 0x00006400000c000b */
[----:B01----:R-:W-:Y:S01]  /*31f40*/  ENDCOLLECTIVE ;  /* 0x000000000000791b */ /* 0x003fe20003800000 */
.L_x_3119:
[----:B------:R-:W-:Y:S02]  /*31f50*/  SEL R47, R48, R87, P0 ;  /* 0x00000057302f7207 */ /* 0x000fe40000000000 */
[----:B------:R-:W-:Y:S02]  /*31f60*/  SEL R48, R87, R48, P0 ;  /* 0x0000003057307207 */ /* 0x000fe40000000000 */
[----:B------:R-:W-:Y:S01]  /*31f70*/  MOV R13, R82 ;  /* 0x00000052000d7202 */ /* 0x000fe20000000f00 */
[----:B------:R-:W-:-:S07]  /*31f80*/  IMAD.MOV.U32 R50, RZ, RZ, R14 ;  /* 0x000000ffff327224 */ /* 0x000fce00078e000e */
[----:B------:R-:W-:Y:S05]  /*31f90*/  WARPSYNC.COLLECTIVE R15, `(.L_x_3120) ;  /* 0x000000000f087348 */ /* 0x000fea0003c00000 */
[----:B------:R0:W1:Y:S02]  /*31fa0*/  SHFL.IDX P6, R14, R13, R12, R11 ;  /* 0x0000000c0d0e7389 */ /* 0x00006400000c000b */
[----:B01----:R-:W-:Y:S01]  /*31fb0*/  ENDCOLLECTIVE ;  /* 0x000000000000791b */ /* 0x003fe20003800000 */
.L_x_3120:
[----:B------:R-:W-:Y:S02]  /*31fc0*/  IMAD.MOV.U32 R13, RZ, RZ, R115 ;  /* 0x000000ffff0d7224 */ /* 0x000fe400078e0073 */
[----:B------:R-:W-:Y:S02]  /*31fd0*/  IMAD.MOV.U32 R12, RZ, RZ, R10 ;  /* 0x000000ffff0c7224 */ /* 0x000fe400078e000a */
[----:B------:R-:W-:-:S07]  /*31fe0*/  IMAD.MOV.U32 R82, RZ, RZ, R14 ;  /* 0x000000ffff527224 */ /* 0x000fce00078e000e */
[----:B------:R-:W-:Y:S05]  /*31ff0*/  WARPSYNC.COLLECTIVE R15, `(.L_x_3121) ;  /* 0x000000000f087348 */ /* 0x000fea0003c00000 */
[----:B------:R0:W1:Y:S02]  /*32000*/  SHFL.IDX P6, R14, R13, R12, R11 ;  /* 0x0000000c0d0e7389 */ /* 0x00006400000c000b */
[----:B01----:R-:W-:Y:S01]  /*32010*/  ENDCOLLECTIVE ;  /* 0x000000000000791b */ /* 0x003fe20003800000 */
.L_x_3121:
[----:B------:R-:W-:Y:S02]  /*32020*/  IMAD.MOV.U32 R13, RZ, RZ, R85 ;  /* 0x000000ffff0d7224 */ /* 0x000fe400078e0055 */
[----:B------:R-:W-:-:S07]  /*32030*/  IMAD.MOV.U32 R115, RZ, RZ, R14 ;  /* 0x000000ffff737224 */ /* 0x000fce00078e000e */
[----:B------:R-:W-:Y:S05]  /*32040*/  WARPSYNC.COLLECTIVE R15, `(.L_x_3122) ;  /* 0x000000000f087348 */ /* 0x000fea0003c00000 */
[----:B------:R0:W1:Y:S02]  /*32050*/  SHFL.IDX P6, R14, R13, R12, R11 ;  /* 0x0000000c0d0e7389 */ /* 0x00006400000c000b */
[----:B01----:R-:W-:Y:S01]  /*32060*/  ENDCOLLECTIVE ;  /* 0x000000000000791b */ /* 0x003fe20003800000 */
.L_x_3122:
        /* <DEDUP_REMOVED lines=8> */
.L_x_3123:
[----:B------:R-:W-:Y:S02]  /*320f0*/  SEL R51, R82, R85, P0 ;  /* 0x0000005552337207 */ /* 0x000fe40000000000 */
[----:B------:R-:W-:Y:S01]  /*32100*/  SEL R82, R85, R82, P0 ;  /* 0x0000005255527207 */ /* 0x000fe20000000000 */
[----:B------:R-:W-:Y:S02]  /*32110*/  IMAD.MOV.U32 R13, RZ, RZ, R86 ;  /* 0x000000ffff0d7224 */ /* 0x000fe400078e0056 */
[----:B------:R-:W-:-:S07]  /*32120*/  IMAD.MOV.U32 R84, RZ, RZ, R14 ;  /* 0x000000ffff547224 */ /* 0x000fce00078e000e */
[----:B------:R-:W-:Y:S05]  /*32130*/  WARPSYNC.COLLECTIVE R15, `(.L_x_3124) ;  /* 0x000000000f087348 */ /* 0x000fea0003c00000 */
[----:B------:R0:W1:Y:S02]  /*32140*/  SHFL.IDX P6, R14, R13, R12, R11 ;  /* 0x0000000c0d0e7389 */ /* 0x00006400000c000b */
[----:B01----:R-:W-:Y:S01]  /*32150*/  ENDCOLLECTIVE ;  /* 0x000000000000791b */ /* 0x003fe20003800000 */
.L_x_3124:
[----:B------:R-:W-:Y:S01]  /*32160*/  MOV R13, R117 ;  /* 0x00000075000d7202 */ /* 0x000fe20000000f00 */
[----:B------:R-:W-:Y:S02]  /*32170*/  IMAD.MOV.U32 R12, RZ, RZ, R10 ;  /* 0x000000ffff0c7224 */ /* 0x000fe400078e000a */
[----:B------:R-:W-:-:S07]  /*32180*/  IMAD.MOV.U32 R86, RZ, RZ, R14 ;  /* 0x000000ffff567224 */ /* 0x000fce00078e000e */
[----:B------:R-:W-:Y:S05]  /*32190*/  WARPSYNC.COLLECTIVE R15, `(.L_x_3125) ;  /* 0x000000000f087348 */ /* 0x000fea0003c00000 */
[----:B------:R0:W1:Y:S02]  /*321a0*/  SHFL.IDX P6, R14, R13, R12, R11 ;  /* 0x0000000c0d0e7389 */ /* 0x00006400000c000b */
[----:B01----:R-:W-:Y:S01]  /*321b0*/  ENDCOLLECTIVE ;  /* 0x000000000000791b */ /* 0x003fe20003800000 */
.L_x_3125:
[----:B------:R-:W-:Y:S02]  /*321c0*/  IMAD.MOV.U32 R13, RZ, RZ, R67 ;  /* 0x000000ffff0d7224 */ /* 0x000fe400078e0043 */
[----:B------:R-:W-:-:S07]  /*321d0*/  IMAD.MOV.U32 R117, RZ, RZ, R14 ;  /* 0x000000ffff757224 */ /* 0x000fce00078e000e */
[----:B------:R-:W-:Y:S05]  /*321e0*/  WARPSYNC.COLLECTIVE R15, `(.L_x_3126) ;  /* 0x000000000f087348 */ /* 0x000fea0003c00000 */
[----:B------:R0:W1:Y:S02]  /*321f0*/  SHFL.IDX P6, R14, R13, R12, R11 ;  /* 0x0000000c0d0e7389 */ /* 0x00006400000c000b */
[----:B01----:R-:W-:Y:S01]  /*32200*/  ENDCOLLECTIVE ;  /* 0x000000000000791b */ /* 0x003fe20003800000 */
.L_x_3126:
[----:B------:R-:W-:Y:S01]  /*32210*/  IMAD.MOV.U32 R13, RZ, RZ, R90 ;  /* 0x000000ffff0d7224 */ /* 0x000fe200078e005a */
[----:B------:R-:W-:Y:S01]  /*32220*/  MOV R12, R9 ;  /* 0x00000009000c7202 */ /* 0x000fe20000000f00 */
[----:B------:R-:W-:-:S07]  /*32230*/  IMAD.MOV.U32 R67, RZ, RZ, R14 ;  /* 0x000000ffff437224 */ /* 0x000fce00078e000e */
[----:B------:R-:W-:Y:S05]  /*32240*/  WARPSYNC.COLLECTIVE R15, `(.L_x_3127) ;  /* 0x000000000f087348 */ /* 0x000fea0003c00000 */
[----:B------:R0:W1:Y:S02]  /*32250*/  SHFL.IDX P6, R14, R13, R12, R11 ;  /* 0x0000000c0d0e7389 */ /* 0x00006400000c000b */
[----:B01----:R-:W-:Y:S01]  /*32260*/  ENDCOLLECTIVE ;  /* 0x000000000000791b */ /* 0x003fe20003800000 */
.L_x_3127:
[----:B------:R-:W-:Y:S02]  /*32270*/  SEL R85, R86, R67, P0 ;  /* 0x0000004356557207 */ /* 0x000fe40000000000 */
[----:B------:R-:W-:Y:S01]  /*32280*/  SEL R86, R67, R86, P0 ;  /* 0x0000005643567207 */ /* 0x000fe20000000000 */
[----:B------:R-:W-:Y:S02]  /*32290*/  IMAD.MOV.U32 R13, RZ, RZ, R54 ;  /* 0x000000ffff0d7224 */ /* 0x000fe400078e0036 */
[----:B------:R-:W-:-:S07]  /*322a0*/  IMAD.MOV.U32 R90, RZ, RZ, R14 ;  /* 0x000000ffff5a7224 */ /* 0x000fce00078e000e */
[----:B------:R-:W-:Y:S05]  /*322b0*/  WARPSYNC.COLLECTIVE R15, `(.L_x_3128) ;  /* 0x000000000f087348 */ /* 0x000fea0003c00000 */
[----:B------:R0:W1:Y:S02]  /*322c0*/  SHFL.IDX P6, R14, R13, R12, R11 ;  /* 0x0000000c0d0e7389 */ /* 0x00006400000c000b */
[----:B01----:R-:W-:Y:S01]  /*322d0*/  ENDCOLLECTIVE ;  /* 0x000000000000791b */ /* 0x003fe20003800000 */
.L_x_3128:
        /* <DEDUP_REMOVED lines=8> */
.L_x_3129:
[----:B------:R-:W-:Y:S01]  /*32360*/  IMAD.MOV.U32 R13, RZ, RZ, R45 ;  /* 0x000000ffff0d7224 */ /* 0x000fe200078e002d */
[----:B------:R-:W-:Y:S02]  /*32370*/  SEL R45, R46, R113, P0 ;  /* 0x000000712e2d7207 */ /* 0x000fe40000000000 */
[----:B------:R-:W-:Y:S02]  /*32380*/  SEL R46, R113, R46, P0 ;  /* 0x0000002e712e7207 */ /* 0x000fe40000000000 */
[----:B------:R-:W-:-:S07]  /*32390*/  MOV R123, R14 ;  /* 0x0000000e007b7202 */ /* 0x000fce0000000f00 */
[----:B------:R-:W-:Y:S05]  /*323a0*/  WARPSYNC.COLLECTIVE R15, `(.L_x_3130) ;  /* 0x000000000f087348 */ /* 0x000fea0003c00000 */
[----:B------:R0:W1:Y:S02]  /*323b0*/  SHFL.IDX P6, R14, R13, R12, R11 ;  /* 0x0000000c0d0e7389 */ /* 0x00006400000c000b */
[----:B01----:R-:W-:Y:S01]  /*323c0*/  ENDCOLLECTIVE ;  /* 0x000000000000791b */ /* 0x003fe20003800000 */
.L_x_3130:
        /* <DEDUP_REMOVED lines=8> */
.L_x_3131:
[----:B------:R-:W-:Y:S01]  /*32450*/  MOV R13, R58 ;  /* 0x0000003a000d7202 */ /* 0x000fe20000000f00 */
[----:B------:R-:W-:-:S07]  /*32460*/  IMAD.MOV.U32 R60, RZ, RZ, R14 ;  /* 0x000000ffff3c7224 */ /* 0x000fce00078e000e */
[----:B------:R-:W-:Y:S05]  /*32470*/  WARPSYNC.COLLECTIVE R15, `(.L_x_3132) ;  /* 0x000000000f087348 */ /* 0x000fea0003c00000 */
[----:B------:R0:W1:Y:S02]  /*32480*/  SHFL.IDX P6, R14, R13, R12, R11 ;  /* 0x0000000c0d0e7389 */ /* 0x00006400000c000b */
[----:B01----:R-:W-:Y:S01]  /*32490*/  ENDCOLLECTIVE ;  /* 0x000000000000791b */ /* 0x003fe20003800000 */
.L_x_3132:
        /* <DEDUP_REMOVED lines=8> */
.L_x_3133:
[----:B------:R-:W-:Y:S02]  /*32520*/  IMAD.MOV.U32 R13, RZ, RZ, R61 ;  /* 0x000000ffff0d7224 */ /* 0x000fe400078e003d */
[----:B------:R-:W-:-:S07]  /*32530*/  IMAD.MOV.U32 R127, RZ, RZ, R14 ;  /* 0x000000ffff7f7224 */ /* 0x000fce00078e000e */
[----:B------:R-:W-:Y:S05]  /*32540*/  WARPSYNC.COLLECTIVE R15, `(.L_x_3134) ;  /* 0x000000000f087348 */ /* 0x000fea0003c00000 */
[----:B------:R0:W1:Y:S02]  /*32550*/  SHFL.IDX P6, R14, R13, R12, R11 ;  /* 0x0000000c0d0e7389 */ /* 0x00006400000c000b */
[----:B01----:R-:W-:Y:S01]  /*32560*/  ENDCOLLECTIVE ;  /* 0x000000000000791b */ /* 0x003fe20003800000 */
.L_x_3134:
[----:B------:R-:W-:Y:S02]  /*32570*/  IMAD.MOV.U32 R13, RZ, RZ, R64 ;  /* 0x000000ffff0d7224 */ /* 0x000fe400078e0040 */
[----:B------:R-:W-:Y:S01]  /*32580*/  IMAD.MOV.U32 R12, RZ, RZ, R9 ;  /* 0x000000ffff0c7224 */ /* 0x000fe200078e0009 */
[----:B------:R-:W-:-:S07]  /*32590*/  MOV R61, R14 ;  /* 0x0000000e003d7202 */ /* 0x000fce0000000f00 */
[----:B------:R-:W-:Y:S05]  /*325a0*/  WARPSYNC.COLLECTIVE R15, `(.L_x_3135) ;  /* 0x000000000f087348 */ /* 0x000fea0003c00000 */
[----:B------:R0:W1:Y:S02]  /*325b0*/  SHFL.IDX P6, R14, R13, R12, R11 ;  /* 0x0000000c0d0e7389 */ /* 0x00006400000c000b */
[----:B01----:R-:W-:Y:S01]  /*325c0*/  ENDCOLLECTIVE ;  /* 0x000000000000791b */ /* 0x003fe20003800000 */
.L_x_3135:
[----:B------:R-:W-:Y:S01]  /*325d0*/  SEL R56, R58, R61, P0 ;  /* 0x0000003d3a387207 */ /* 0x000fe20000000000 */
[----:B------:R-:W-:Y:S01]  /*325e0*/  IMAD.MOV.U32 R13, RZ, RZ, R52 ;  /* 0x000000ffff0d7224 */ /* 0x000fe200078e0034 */
[----:B------:R-:W-:Y:S01]  /*325f0*/  SEL R52, R54, R125, P0 ;  /* 0x0000007d36347207 */ /* 0x000fe20000000000 */
[----:B------:R-:W-:-:S07]  /*32600*/  IMAD.MOV.U32 R64, RZ, RZ, R14 ;  /* 0x000000ffff407224 */ /* 0x000fce00078e000e */
[----:B------:R-:W-:Y:S05]  /*32610*/  WARPSYNC.COLLECTIVE R15, `(.L_x_3136) ;  /* 0x000000000f087348 */ /* 0x000fea0003c00000 */
[----:B------:R0:W1:Y:S02]  /*32620*/  SHFL.IDX P6, R14, R13, R12, R11 ;  /* 0x0000000c0d0e7389 */ /* 0x00006400000c000b */
[----:B01----:R-:W-:Y:S01]  /*32630*/  ENDCOLLECTIVE ;  /* 0x000000000000791b */ /* 0x003fe20003800000 */
.L_x_3136:
[----:B------:R-:W-:Y:S01]  /*32640*/  MOV R13, R55 ;  /* 0x00000037000d7202 */ /* 0x000fe20000000f00 */
[----:B------:R-:W-:Y:S01]  /*32650*/  IMAD.MOV.U32 R12, RZ, RZ, R10 ;  /* 0x000000ffff0c7224 */ /* 0x000fe200078e000a */
[----:B------:R-:W-:Y:S01]  /*32660*/  SEL R55, R127, R60, P0 ;  /* 0x0000003c7f377207 */ /* 0x000fe20000000000 */
[----:B------:R-:W-:-:S07]  /*32670*/  IMAD.MOV.U32 R65, RZ, RZ, R14 ;  /* 0x000000ffff417224 */ /* 0x000fce00078e000e */
[----:B------:R-:W-:Y:S05]  /*32680*/  WARPSYNC.COLLECTIVE R15, `(.L_x_3137) ;  /* 0x000000000f087348 */ /* 0x000fea0003c00000 */
[----:B------:R0:W1:Y:S02]  /*32690*/  SHFL.IDX P6, R14, R13, R12, R11 ;  /* 0x0000000c0d0e7389 */ /* 0x00006400000c000b */
[----:B01----:R-:W-:Y:S01]  /*326a0*/  ENDCOLLECTIVE ;  /* 0x000000000000791b */ /* 0x003fe20003800000 */
.L_x_3137:
[----:B------:R-:W-:Y:S01]  /*326b0*/  IMAD.MOV.U32 R13, RZ, RZ, R53 ;  /* 0x000000ffff0d7224 */ /* 0x000fe200078e0035 */
[----:B------:R-:W-:Y:S02]  /*326c0*/  SEL R53, R125, R54, P0 ;  /* 0x000000367d357207 */ /* 0x000fe40000000000 */
[----:B------:R-:W-:Y:S01]  /*326d0*/  SEL R54, R60, R127, P0 ;  /* 0x0000007f3c367207 */ /* 0x000fe20000000000 */
[----:B------:R-:W-:-:S07]  /*326e0*/  IMAD.MOV.U32 R129, RZ, RZ, R14 ;  /* 0x000000ffff817224 */ /* 0x000fce00078e000e */
[----:B------:R-:W-:Y:S05]  /*326f0*/  WARPSYNC.COLLECTIVE R15, `(.L_x_3138) ;  /* 0x000000000f087348 */ /* 0x000fea0003c00000 */
[----:B------:R0:W1:Y:S02]  /*32700*/  SHFL.IDX P6, R14, R13, R12, R11 ;  /* 0x0000000c0d0e7389 */ /* 0x00006400000c000b */
[----:B01----:R-:W-:Y:S01]  /*32710*/  ENDCOLLECTIVE ;  /* 0x000000000000791b */ /* 0x003fe20003800000 */
.L_x_3138:
[----:B------:R-:W-:Y:S01]  /*32720*/  IMAD.MOV.U32 R13, RZ, RZ, R36 ;  /* 0x000000ffff0d7224 */ /* 0x000fe200078e0024 */
[----:B------:R-:W-:Y:S01]  /*32730*/  MOV R12, R9 ;  /* 0x00000009000c7202 */ /* 0x000fe20000000f00 */
[----:B------:R-:W-:-:S07]  /*32740*/  IMAD.MOV.U32 R68, RZ, RZ, R14 ;  /* 0x000000ffff447224 */ /* 0x000fce00078e000e */
[----:B------:R-:W-:Y:S05]  /*32750*/  WARPSYNC.COLLECTIVE R15, `(.L_x_3139) ;  /* 0x000000000f087348 */ /* 0x000fea0003c00000 */
[----:B------:R0:W1:Y:S02]  /*32760*/  SHFL.IDX P6, R14, R13, R12, R11 ;  /* 0x0000000c0d0e7389 */ /* 0x00006400000c000b */
[----:B01----:R-:W-:Y:S01]  /*32770*/  ENDCOLLECTIVE ;  /* 0x000000000000791b */ /* 0x003fe20003800000 */
.L_x_3139:
[----:B------:R-:W-:Y:S01]  /*32780*/  SEL R60, R65, R68, P0 ;  /* 0x00000044413c7207 */ /* 0x000fe20000000000 */
[----:B------:R-:W-:Y:S02]  /*32790*/  IMAD.MOV.U32 R13, RZ, RZ, R38 ;  /* 0x000000ffff0d7224 */ /* 0x000fe400078e0026 */
[----:B------:R-:W-:-:S07]  /*327a0*/  IMAD.MOV.U32 R69, RZ, RZ, R14 ;  /* 0x000000ffff457224 */ /* 0x000fce00078e000e */
[----:B------:R-:W-:Y:S05]  /*327b0*/  WARPSYNC.COLLECTIVE R15, `(.L_x_3140) ;  /* 0x000000000f087348 */ /* 0x000fea0003c00000 */
[----:B------:R0:W1:Y:S02]  /*327c0*/  SHFL.IDX P6, R14, R13, R12, R11 ;  /* 0x0000000c0d0e7389 */ /* 0x00006400000c000b */
[----:B01----:R-:W-:Y:S01]  /*327d0*/  ENDCOLLECTIVE ;  /* 0x000000000000791b */ /* 0x003fe20003800000 */
.L_x_3140:
        /* <DEDUP_REMOVED lines=9> */
.L_x_3141:
[----:B------:R-:W-:Y:S01]  /*32870*/  IMAD.MOV.U32 R13, RZ, RZ, R59 ;  /* 0x000000ffff0d7224 */ /* 0x000fe200078e003b */
[----:B------:R-:W-:Y:S02]  /*32880*/  SEL R59, R129, R64, P0 ;  /* 0x00000040813b7207 */ /* 0x000fe40000000000 */
[----:B------:R-:W-:-:S07]  /*32890*/  MOV R36, R14 ;  /* 0x0000000e00247202 */ /* 0x000fce0000000f00 */
[----:B------:R-:W-:Y:S05]  /*328a0*/  WARPSYNC.COLLECTIVE R15, `(.L_x_3142) ;  /* 0x000000000f087348 */ /* 0x000fea0003c00000 */
[----:B------:R0:W1:Y:S02]  /*328b0*/  SHFL.IDX P6, R14, R13, R12, R11 ;  /* 0x0000000c0d0e7389 */ /* 0x00006400000c000b */
[----:B01----:R-:W-:Y:S01]  /*328c0*/  ENDCOLLECTIVE ;  /* 0x000000000000791b */ /* 0x003fe20003800000 */
.L_x_3142:
        /* <DEDUP_REMOVED lines=8> */
.L_x_3143:
[----:B------:R-:W-:Y:S02]  /*32950*/  SEL R70, R71, R38, P0 ;  /* 0x0000002647467207 */ /* 0x000fe40000000000 */
[----:B------:R-:W-:Y:S02]  /*32960*/  SEL R71, R38, R71, P0 ;  /* 0x0000004726477207 */ /* 0x000fe40000000000 */
[----:B------:R-:W-:Y:S01]  /*32970*/  MOV R13, R34 ;  /* 0x00000022000d7202 */ /* 0x000fe20000000f00 */
[----:B------:R-:W-:-:S07]  /*32980*/  IMAD.MOV.U32 R73, RZ, RZ, R14 ;  /* 0x000000ffff497224 */ /* 0x000fce00078e000e */
[----:B------:R-:W-:Y:S05]  /*32990*/  WARPSYNC.COLLECTIVE R15, `(.L_x_3144) ;  /* 0x000000000f087348 */ /* 0x000fea0003c00000 */
[----:B------:R0:W1:Y:S02]  /*329a0*/  SHFL.IDX P6, R14, R13, R12, R11 ;  /* 0x0000000c0d0e7389 */ /* 0x00006400000c000b */
[----:B01----:R-:W-:Y:S01]  /*329b0*/  ENDCOLLECTIVE ;  /* 0x000000000000791b */ /* 0x003fe20003800000 */
.L_x_3144:
[----:B------:R-:W-:Y:S02]  /*329c0*/  IMAD.MOV.U32 R13, RZ, RZ, R37 ;  /* 0x000000ffff0d7224 */ /* 0x000fe400078e0025 */
[----:B------:R-:W-:Y:S02]  /*329d0*/  IMAD.MOV.U32 R12, RZ, RZ, R10 ;  /* 0x000000ffff0c7224 */ /* 0x000fe400078e000a */
[----:B------:R-:W-:-:S07]  /*329e0*/  IMAD.MOV.U32 R75, RZ, RZ, R14 ;  /* 0x000000ffff4b7224 */ /* 0x000fce00078e000e */
[----:B------:R-:W-:Y:S05]  /*329f0*/  WARPSYNC.COLLECTIVE R15, `(.L_x_3145) ;  /* 0x000000000f087348 */ /* 0x000fea0003c00000 */
[----:B------:R0:W1:Y:S02]  /*32a00*/  SHFL.IDX P6, R14, R13, R12, R11 ;  /* 0x0000000c0d0e7389 */ /* 0x00006400000c000b */
[----:B01----:R-:W-:Y:S01]  /*32a10*/  ENDCOLLECTIVE ;  /* 0x000000000000791b */ /* 0x003fe20003800000 */
.L_x_3145:
[----:B------:R-:W-:Y:S02]  /*32a20*/  IMAD.MOV.U32 R13, RZ, RZ, R39 ;  /* 0x000000ffff0d7224 */ /* 0x000fe400078e0027 */
[----:B------:R-:W-:-:S07]  /*32a30*/  IMAD.MOV.U32 R32, RZ, RZ, R14 ;  /* 0x000000ffff207224 */ /* 0x000fce00078e000e */
[----:B------:R-:W-:Y:S05]  /*32a40*/  WARPSYNC.COLLECTIVE R15, `(.L_x_3146) ;  /* 0x000000000f087348 */ /* 0x000fea0003c00000 */
[----:B------:R0:W1:Y:S02]  /*32a50*/  SHFL.IDX P6, R14, R13, R12, R11 ;  /* 0x0000000c0d0e7389 */ /* 0x00006400000c000b */
[----:B01----:R-:W-:Y:S01]  /*32a60*/  ENDCOLLECTIVE ;  /* 0x000000000000791b */ /* 0x003fe20003800000 */
.L_x_3146:
        /* <DEDUP_REMOVED lines=8> */
.L_x_3147:
[----:B------:R-:W-:Y:S02]  /*32af0*/  SEL R74, R75, R34, P0 ;  /* 0x000000224b4a7207 */ /* 0x000fe40000000000 */
[----:B------:R-:W-:Y:S01]  /*32b00*/  SEL R75, R34, R75, P0 ;  /* 0x0000004b224b7207 */ /* 0x000fe20000000000 */
[----:B------:R-:W-:Y:S02]  /*32b10*/  IMAD.MOV.U32 R13, RZ, RZ, R30 ;  /* 0x000000ffff0d7224 */ /* 0x000fe400078e001e */
[----:B------:R-:W-:-:S07]  /*32b20*/  IMAD.MOV.U32 R91, RZ, RZ, R14 ;  /* 0x000000ffff5b7224 */ /* 0x000fce00078e000e */
[----:B------:R-:W-:Y:S05]  /*32b30*/  WARPSYNC.COLLECTIVE R15, `(.L_x_3148) ;  /* 0x000000000f087348 */ /* 0x000fea0003c00000 */
[----:B------:R0:W1:Y:S02]  /*32b40*/  SHFL.IDX P6, R14, R13, R12, R11 ;  /* 0x0000000c0d0e7389 */ /* 0x00006400000c000b */
[----:B01----:R-:W-:Y:S01]  /*32b50*/  ENDCOLLECTIVE ;  /* 0x000000000000791b */ /* 0x003fe20003800000 */
.L_x_3148:
[----:B------:R-:W-:Y:S01]  /*32b60*/  MOV R13, R33 ;  /* 0x00000021000d7202 */ /* 0x000fe20000000f00 */
[----:B------:R-:W-:Y:S02]  /*32b70*/  IMAD.MOV.U32 R12, RZ, RZ, R10 ;  /* 0x000000ffff0c7224 */ /* 0x000fe400078e000a */
[----:B------:R-:W-:-:S07]  /*32b80*/  IMAD.MOV.U32 R93, RZ, RZ, R14 ;  /* 0x000000ffff5d7224 */ /* 0x000fce00078e000e */
[----:B------:R-:W-:Y:S05]  /*32b90*/  WARPSYNC.COLLECTIVE R15, `(.L_x_3149) ;  /* 0x000000000f087348 */ /* 0x000fea0003c00000 */
[----:B------:R0:W1:Y:S02]  /*32ba0*/  SHFL.IDX P6, R14, R13, R12, R11 ;  /* 0x0000000c0d0e7389 */ /* 0x00006400000c000b */
[----:B01----:R-:W-:Y:S01]  /*32bb0*/  ENDCOLLECTIVE ;  /* 0x000000000000791b */ /* 0x003fe20003800000 */
.L_x_3149:
[----:B------:R-:W-:Y:S02]  /*32bc0*/  IMAD.MOV.U32 R13, RZ, RZ, R35 ;  /* 0x000000ffff0d7224 */ /* 0x000fe400078e0023 */
[----:B------:R-:W-:-:S07]  /*32bd0*/  IMAD.MOV.U32 R28, RZ, RZ, R14 ;  /* 0x000000ffff1c7224 */ /* 0x000fce00078e000e */
[----:B------:R-:W-:Y:S05]  /*32be0*/  WARPSYNC.COLLECTIVE R15, `(.L_x_3150) ;  /* 0x000000000f087348 */ /* 0x000fea0003c00000 */
[----:B------:R0:W1:Y:S02]  /*32bf0*/  SHFL.IDX P6, R14, R13, R12, R11 ;  /* 0x0000000c0d0e7389 */ /* 0x00006400000c000b */
[----:B01----:R-:W-:Y:S01]  /*32c00*/  ENDCOLLECTIVE ;  /* 0x000000000000791b */ /* 0x003fe20003800000 */
.L_x_3150:
        /* <DEDUP_REMOVED lines=8> */
.L_x_3151:
[----:B------:R-:W-:Y:S02]  /*32c90*/  SEL R92, R93, R30, P0 ;  /* 0x0000001e5d5c7207 */ /* 0x000fe40000000000 */
[----:B------:R-:W-:Y:S01]  /*32ca0*/  SEL R93, R30, R93, P0 ;  /* 0x0000005d1e5d7207 */ /* 0x000fe20000000000 */
[----:B------:R-:W-:Y:S02]  /*32cb0*/  IMAD.MOV.U32 R13, RZ, RZ, R26 ;  /* 0x000000ffff0d7224 */ /* 0x000fe400078e001a */
[----:B------:R-:W-:-:S07]  /*32cc0*/  IMAD.MOV.U32 R95, RZ, RZ, R14 ;  /* 0x000000ffff5f7224 */ /* 0x000fce00078e000e */
[----:B------:R-:W-:Y:S05]  /*32cd0*/  WARPSYNC.COLLECTIVE R15, `(.L_x_3152) ;  /* 0x000000000f087348 */ /* 0x000fea0003c00000 */
[----:B------:R0:W1:Y:S02]  /*32ce0*/  SHFL.IDX P6, R14, R13, R12, R11 ;  /* 0x0000000c0d0e7389 */ /* 0x00006400000c000b */
[----:B01----:R-:W-:Y:S01]  /*32cf0*/  ENDCOLLECTIVE ;  /* 0x000000000000791b */ /* 0x003fe20003800000 */
.L_x_3152:
[----:B------:R-:W-:Y:S02]  /*32d00*/  IMAD.MOV.U32 R13, RZ, RZ, R31 ;  /* 0x000000ffff0d7224 */ /* 0x000fe400078e001f */
[----:B------:R-:W-:Y:S02]  /*32d10*/  IMAD.MOV.U32 R12, RZ, RZ, R10 ;  /* 0x000000ffff0c7224 */ /* 0x000fe400078e000a */
[----:B------:R-:W-:-:S07]  /*32d20*/  IMAD.MOV.U32 R97, RZ, RZ, R14 ;  /* 0x000000ffff617224 */ /* 0x000fce00078e000e */
[----:B------:R-:W-:Y:S05]  /*32d30*/  WARPSYNC.COLLECTIVE R15, `(.L_x_3153) ;  /* 0x000000000f087348 */ /* 0x000fea0003c00000 */
[----:B------:R0:W1:Y:S02]  /*32d40*/  SHFL.IDX P6, R14, R13, R12, R11 ;  /* 0x0000000c0d0e7389 */ /* 0x00006400000c000b */
[----:B01----:R-:W-:Y:S01]  /*32d50*/  ENDCOLLECTIVE ;  /* 0x000000000000791b */ /* 0x003fe20003800000 */
.L_x_3153:
[----:B------:R-:W-:Y:S01]  /*32d60*/  IMAD.MOV.U32 R13, RZ, RZ, R29 ;  /* 0x000000ffff0d7224 */ /* 0x000fe200078e001d */
[----:B------:R-:W-:-:S07]  /*32d70*/  MOV R24, R14 ;  /* 0x0000000e00187202 */ /* 0x000fce0000000f00 */
[----:B------:R-:W-:Y:S05]  /*32d80*/  WARPSYNC.COLLECTIVE R15, `(.L_x_3154) ;  /* 0x000000000f087348 */ /* 0x000fea0003c00000 */
[----:B------:R0:W1:Y:S02]  /*32d90*/  SHFL.IDX P6, R14, R13, R12, R11 ;  /* 0x0000000c0d0e7389 */ /* 0x00006400000c000b */
[----:B01----:R-:W-:Y:S01]  /*32da0*/  ENDCOLLECTIVE ;  /* 0x000000000000791b */ /* 0x003fe20003800000 */
.L_x_3154:
        /* <DEDUP_REMOVED lines=8> */
.L_x_3155:
[----:B------:R-:W-:Y:S02]  /*32e30*/  SEL R96, R97, R26, P0 ;  /* 0x0000001a61607207 */ /* 0x000fe40000000000 */
[----:B------:R-:W-:Y:S02]  /*32e40*/  SEL R97, R26, R97, P0 ;  /* 0x000000611a617207 */ /* 0x000fe40000000000 */
[----:B------:R-:W-:Y:S01]  /*32e50*/  MOV R13, R66 ;  /* 0x00000042000d7202 */ /* 0x000fe20000000f00 */
[----:B------:R-:W-:-:S07]  /*32e60*/  IMAD.MOV.U32 R8, RZ, RZ, R14 ;  /* 0x000000ffff087224 */ /* 0x000fce00078e000e */
[----:B------:R-:W-:Y:S05]  /*32e70*/  WARPSYNC.COLLECTIVE R15, `(.L_x_3156) ;  /* 0x000000000f087348 */ /* 0x000fea0003c00000 */
[----:B------:R0:W1:Y:S02]  /*32e80*/  SHFL.IDX P6, R14, R13, R12, R11 ;  /* 0x0000000c0d0e7389 */ /* 0x00006400000c000b */
[----:B01----:R-:W-:Y:S01]  /*32e90*/  ENDCOLLECTIVE ;  /* 0x000000000000791b */ /* 0x003fe20003800000 */
.L_x_3156:
[----:B------:R-:W-:Y:S02]  /*32ea0*/  IMAD.MOV.U32 R13, RZ, RZ, R27 ;  /* 0x000000ffff0d7224 */ /* 0x000fe400078e001b */
[----:B------:R-:W-:Y:S02]  /*32eb0*/  IMAD.MOV.U32 R12, RZ, RZ, R10 ;  /* 0x000000ffff0c7224 */ /* 0x000fe400078e000a */
[----:B------:R-:W-:-:S07]  /*32ec0*/  IMAD.MOV.U32 R66, RZ, RZ, R14 ;  /* 0x000000ffff427224 */ /* 0x000fce00078e000e */
[----:B------:R-:W-:Y:S05]  /*32ed0*/  WARPSYNC.COLLECTIVE R15, `(.L_x_3157) ;  /* 0x000000000f087348 */ /* 0x000fea0003c00000 */
[----:B------:R0:W1:Y:S02]  /*32ee0*/  SHFL.IDX P6, R14, R13, R12, R11 ;  /* 0x0000000c0d0e7389 */ /* 0x00006400000c000b */
[----:B01----:R-:W-:Y:S01]  /*32ef0*/  ENDCOLLECTIVE ;  /* 0x000000000000791b */ /* 0x003fe20003800000 */
.L_x_3157:
[----:B------:R-:W-:Y:S02]  /*32f00*/  IMAD.MOV.U32 R13, RZ, RZ, R25 ;  /* 0x000000ffff0d7224 */ /* 0x000fe400078e0019 */
[----:B------:R-:W-:-:S07]  /*32f10*/  IMAD.MOV.U32 R27, RZ, RZ, R14 ;  /* 0x000000ffff1b7224 */ /* 0x000fce00078e000e */
[----:B------:R-:W-:Y:S05]  /*32f20*/  WARPSYNC.COLLECTIVE R15, `(.L_x_3158) ;  /* 0x000000000f087348 */ /* 0x000fea0003c00000 */
[----:B------:R0:W1:Y:S02]  /*32f30*/  SHFL.IDX P6, R14, R13, R12, R11 ;  /* 0x0000000c0d0e7389 */ /* 0x00006400000c000b */
[----:B01----:R-:W-:Y:S01]  /*32f40*/  ENDCOLLECTIVE ;  /* 0x000000000000791b */ /* 0x003fe20003800000 */
.L_x_3158:
[----:B------:R-:W-:Y:S05]  /*32f50*/  BRA `(.L_x_3159) ;  /* 0xffffff14002c7947 */ /* 0x000fea000383ffff */
.L_x_2877:
[----:B------:R-:W-:Y:S02]  /*32f60*/  IMAD.MOV.U32 R13, RZ, RZ, R3 ;  /* 0x000000ffff0d7224 */ /* 0x000fe400078e0003 */
[----:B------:R-:W-:Y:S02]  /*32f70*/  IMAD.MOV.U32 R12, RZ, RZ, RZ ;  /* 0x000000ffff0c7224 */ /* 0x000fe400078e00ff */
[----:B------:R-:W-:Y:S02]  /*32f80*/  IMAD.MOV.U32 R11, RZ, RZ, 0x181f ;  /* 0x0000181fff0b7424 */ /* 0x000fe400078e00ff */
[----:B------:R-:W-:-:S07]  /*32f90*/  IMAD.MOV.U32 R15, RZ, RZ, -0x1 ;  /* 0xffffffffff0f7424 */ /* 0x000fce00078e00ff */
[----:B-1---5:R-:W-:Y:S05]  /*32fa0*/  WARPSYNC.COLLECTIVE R15, `(.L_x_3160) ;  /* 0x000000000f087348 */ /* 0x022fea0003c00000 */
[----:B------:R0:W2:Y:S02]  /*32fb0*/  SHFL.IDX P6, R14, R13, R12, R11 ;  /* 0x0000000c0d0e7389 */ /* 0x0000a400000c000b */
[----:B012--5:R-:W-:Y:S01]  /*32fc0*/  ENDCOLLECTIVE ;  /* 0x000000000000791b */ /* 0x027fe20003800000 */
.L_x_3160:
[----:B------:R-:W-:Y:S01]  /*32fd0*/  MOV R13, R2 ;  /* 0x00000002000d7202 */ /* 0x000fe20000000f00 */
[----:B------:R-:W-:-:S07]  /*32fe0*/  IMAD.MOV.U32 R0, RZ, RZ, R14 ;  /* 0x000000ffff007224 */ /* 0x000fce00078e000e */
[----:B------:R-:W-:Y:S05]  /*32ff0*/  WARPSYNC.COLLECTIVE R15, `(.L_x_3161) ;  /* 0x000000000f087348 */ /* 0x000fea0003c00000 */
[----:B------:R0:W1:Y:S02]  /*33000*/  SHFL.IDX P6, R14, R13, R12, R11 ;  /* 0x0000000c0d0e7389 */ /* 0x00006400000c000b */
[----:B01----:R-:W-:Y:S01]  /*33010*/  ENDCOLLECTIVE ;  /* 0x000000000000791b */ /* 0x003fe20003800000 */
.L_x_3161:
[----:B------:R-:W-:Y:S05]  /*33020*/  BRA `(.L_x_3162) ;  /* 0xffffff2000c47947 */ /* 0x000fea000383ffff */
.L_x_2880:
        /* <DEDUP_REMOVED lines=8> */
.L_x_3164:
[----:B------:R-:W-:Y:S05]  /*330b0*/  BSYNC B1 ;  /* 0x0000000000017941 */ /* 0x000fea0003800000 */
.L_x_3163:
        /* <DEDUP_REMOVED lines=8> */
.L_x_3165:
[----:B------:R-:W-:Y:S05]  /*33140*/  BRA `(.L_x_3166) ;  /* 0xffffff2000c47947 */ /* 0x000fea000383ffff */
.L_x_2883:
[----:B------:R-:W-:Y:S01]  /*33150*/  BSSY B1, `(.L_x_3167) ;  /* 0x0000008000017945 */ /* 0x000fe20003800000 */
[----:B------:R-:W-:Y:S01]  /*33160*/  IMAD.MOV.U32 R13, RZ, RZ, R3 ;  /* 0x000000ffff0d7224 */ /* 0x000fe200078e0003 */
[----:B------:R-:W-:Y:S01]  /*33170*/  MOV R11, 0x181f ;  /* 0x0000181f000b7802 */ /* 0x000fe20000000f00 */
[----:B------:R-:W-:Y:S02]  /*33180*/  IMAD.MOV.U32 R12, RZ, RZ, 0x2 ;  /* 0x00000002ff0c7424 */ /* 0x000fe400078e00ff */
[----:B---3--:R-:W-:-:S07]  /*33190*/  IMAD.MOV.U32 R15, RZ, RZ, -0x1 ;  /* 0xffffffffff0f7424 */ /* 0x008fce00078e00ff */
[----:B012-45:R-:W-:Y:S05]  /*331a0*/  WARPSYNC.COLLECTIVE R15, `(.L_x_3168) ;  /* 0x000000000f087348 */ /* 0x037fea0003c00000 */
[----:B--2---:R2:W3:Y:S02]  /*331b0*/  SHFL.IDX P6, R14, R13, R12, R11 ;  /* 0x0000000c0d0e7389 */ /* 0x0044e400000c000b */
[----:B012345:R-:W-:Y:S01]  /*331c0*/  ENDCOLLECTIVE ;  /* 0x000000000000791b */ /* 0x03ffe20003800000 */
.L_x_3168:
[----:B------:R-:W-:Y:S05]  /*331d0*/  BSYNC B1 ;  /* 0x0000000000017941 */ /* 0x000fea0003800000 */
.L_x_3167:
        /* <DEDUP_REMOVED lines=8> */
.L_x_3169:
[----:B------:R-:W-:Y:S05]  /*33260*/  BRA `(.L_x_3170) ;  /* 0xffffff2000c47947 */ /* 0x000fea000383ffff */
.L_x_2886:
[----:B------:R-:W-:Y:S01]  /*33270*/  BSSY B1, `(.L_x_3171) ;  /* 0x0000008000017945 */ /* 0x000fe20003800000 */
[----:B------:R-:W-:Y:S02]  /*33280*/  IMAD.MOV.U32 R13, RZ, RZ, R3 ;  /* 0x000000ffff0d7224 */ /* 0x000fe400078e0003 */
[----:B------:R-:W-:Y:S02]  /*33290*/  IMAD.MOV.U32 R12, RZ, RZ, 0x3 ;  /* 0x00000003ff0c7424 */ /* 0x000fe400078e00ff */
[----:B------:R-:W-:Y:S02]  /*332a0*/  IMAD.MOV.U32 R11, RZ, RZ, 0x181f ;  /* 0x0000181fff0b7424 */ /* 0x000fe400078e00ff */
[----:B---3--:R-:W-:-:S07]  /*332b0*/  IMAD.MOV.U32 R15, RZ, RZ, -0x1 ;  /* 0xffffffffff0f7424 */ /* 0x008fce00078e00ff */
[----:B012-45:R-:W-:Y:S05]  /*332c0*/  WARPSYNC.COLLECTIVE R15, `(.L_x_3172) ;  /* 0x000000000f087348 */ /* 0x037fea0003c00000 */
[----:B--2---:R2:W3:Y:S02]  /*332d0*/  SHFL.IDX P6, R14, R13, R12, R11 ;  /* 0x0000000c0d0e7389 */ /* 0x0044e400000c000b */
[----:B012345:R-:W-:Y:S01]  /*332e0*/  ENDCOLLECTIVE ;  /* 0x000000000000791b */ /* 0x03ffe20003800000 */
.L_x_3172:
[----:B------:R-:W-:Y:S05]  /*332f0*/  BSYNC B1 ;  /* 0x0000000000017941 */ /* 0x000fea0003800000 */
.L_x_3171:
        /* <DEDUP_REMOVED lines=8> */
.L_x_3173:
[----:B------:R-:W-:Y:S05]  /*33380*/  BRA `(.L_x_3174) ;  /* 0xffffff2000c47947 */ /* 0x000fea000383ffff */
.L_x_2888:
[----:B------:R-:W-:Y:S01]  /*33390*/  IMAD.MOV.U32 R13, RZ, RZ, R37 ;  /* 0x000000ffff0d7224 */ /* 0x000fe200078e0025 */
[----:B------:R-:W-:Y:S01]  /*333a0*/  MOV R11, 0x1c1f ;  /* 0x00001c1f000b7802 */ /* 0x000fe20000000f00 */
[----:B------:R-:W-:Y:S01]  /*333b0*/  IMAD.MOV.U32 R12, RZ, RZ, RZ ;  /* 0x000000ffff0c7224 */ /* 0x000fe200078e00ff */
[C---:B------:R-:W-:Y:S01]  /*333c0*/  IADD3 R31, R216.reuse, 0x18, RZ ;  /* 0x00000018d81f7810 */ /* 0x040fe20007ffe0ff */
[----:B------:R-:W-:Y:S02]  /*333d0*/  IMAD.MOV.U32 R15, RZ, RZ, -0x1 ;  /* 0xffffffffff0f7424 */ /* 0x000fe400078e00ff */
[C---:B------:R-:W-:Y:S02]  /*333e0*/  VIADD R33, R216.reuse, 0x10 ;  /* 0x00000010d8217836 */ /* 0x040fe40000000000 */
[----:B------:R-:W-:-:S07]  /*333f0*/  VIADD R28, R216, 0x20 ;  /* 0x00000020d81c7836 */ /* 0x000fce0000000000 */
[----:B------:R-:W-:Y:S05]  /*33400*/  WARPSYNC.COLLECTIVE R15, `(.L_x_3175) ;  /* 0x000000000f087348 */ /* 0x000fea0003c00000 */
[----:B------:R0:W1:Y:S02]  /*33410*/  SHFL.IDX P6, R14, R13, R12, R11 ;  /* 0x0000000c0d0e7389 */ /* 0x00006400000c000b */
[----:B01----:R-:W-:Y:S01]  /*33420*/  ENDCOLLECTIVE ;  /* 0x000000000000791b */ /* 0x003fe20003800000 */
.L_x_3175:
[C---:B------:R-:W-:Y:S02]  /*33430*/  VIADD R30, R216.reuse, 0x28 ;  /* 0x00000028d81e7836 */ /* 0x040fe40000000000 */
[C---:B------:R-:W-:Y:S02]  /*33440*/  VIADD R29, R216.reuse, 0x30 ;  /* 0x00000030d81d7836 */ /* 0x040fe40000000000 */
[C---:B------:R-:W-:Y:S02]  /*33450*/  VIADD R24, R216.reuse, 0x38 ;  /* 0x00000038d8187836 */ /* 0x040fe40000000000 */
[----:B------:R-:W-:Y:S02]  /*33460*/  VIADD R25, R216, 0x40 ;  /* 0x00000040d8197836 */ /* 0x000fe40000000000 */
[----:B------:R-:W-:Y:S02]  /*33470*/  IMAD.MOV.U32 R13, RZ, RZ, R32 ;  /* 0x000000ffff0d7224 */ /* 0x000fe400078e0020 */
[----:B------:R-:W-:-:S07]  /*33480*/  IMAD.MOV.U32 R36, RZ, RZ, R14 ;  /* 0x000000ffff247224 */ /* 0x000fce00078e000e */
[----:B------:R-:W-:Y:S05]  /*33490*/  WARPSYNC.COLLECTIVE R15, `(.L_x_3176) ;  /* 0x000000000f087348 */ /* 0x000fea0003c00000 */
[----:B------:R0:W1:Y:S02]  /*334a0*/  SHFL.IDX P6, R14, R13, R12, R11 ;  /* 0x0000000c0d0e7389 */ /* 0x00006400000c000b */
[----:B01----:R-:W-:Y:S01]  /*334b0*/  ENDCOLLECTIVE ;  /* 0x000000000000791b */ /* 0x003fe20003800000 */
.L_x_3176:
[----:B------:R-:W-:Y:S01]  /*334c0*/  IMAD.MOV.U32 R35, RZ, RZ, R14 ;  /* 0x000000ffff237224 */ /* 0x000fe200078e000e */
[----:B------:R-:W-:Y:S06]  /*334d0*/  BRA `(.L_x_3177) ;  /* 0xffffff24007c7947 */ /* 0x000fec000383ffff */
.L_x_2891:
[----:B------:R-:W-:Y:S01]  /*334e0*/  BSSY B1, `(.L_x_3178) ;  /* 0x0000008000017945 */ /* 0x000fe20003800000 */
[----:B-1----:R-:W-:Y:S01]  /*334f0*/  MOV R13, R37 ;  /* 0x00000025000d7202 */ /* 0x002fe20000000f00 */
[----:B------:R-:W-:Y:S02]  /*33500*/  IMAD.MOV.U32 R12, RZ, RZ, 0x1 ;  /* 0x00000001ff0c7424 */ /* 0x000fe400078e00ff */
[----:B------:R-:W-:Y:S02]  /*33510*/  IMAD.MOV.U32 R11, RZ, RZ, 0x1c1f ;  /* 0x00001c1fff0b7424 */ /* 0x000fe400078e00ff */
[----:B------:R-:W-:-:S07]  /*33520*/  IMAD.MOV.U32 R15, RZ, RZ, -0x1 ;  /* 0xffffffffff0f7424 */ /* 0x000fce00078e00ff */
[----:B0-2---:R-:W-:Y:S05]  /*33530*/  WARPSYNC.COLLECTIVE R15, `(.L_x_3179) ;  /* 0x000000000f087348 */ /* 0x005fea0003c00000 */
[----:B------:R1:W3:Y:S02]  /*33540*/  SHFL.IDX P6, R14, R13, R12, R11 ;  /* 0x0000000c0d0e7389 */ /* 0x0002e400000c000b */
[----:B0123--:R-:W-:Y:S01]  /*33550*/  ENDCOLLECTIVE ;  /* 0x000000000000791b */ /* 0x00ffe20003800000 */
.L_x_3179:
[----:B------:R-:W-:Y:S05]  /*33560*/  BSYNC B1 ;  /* 0x0000000000017941 */ /* 0x000fea0003800000 */
.L_x_3178:
        /* <DEDUP_REMOVED lines=8> */
.L_x_3180:
[----:B------:R-:W-:Y:S05]  /*335f0*/  BRA `(.L_x_3181) ;  /* 0xffffff2c00387947 */ /* 0x000fea000383ffff */
.L_x_2895:
[----:B------:R-:W-:Y:S01]  /*33600*/  IMAD.MOV.U32 R13, RZ, RZ, R3 ;  /* 0x000000ffff0d7224 */ /* 0x000fe200078e0003 */
[----:B------:R-:W-:Y:S01]  /*33610*/  MOV R15, 0xffffffff ;  /* 0xffffffff000f7802 */ /* 0x000fe20000000f00 */
[----:B------:R-:W-:Y:S02]  /*33620*/  IMAD.MOV.U32 R12, RZ, RZ, RZ ;  /* 0x000000ffff0c7224 */ /* 0x000fe400078e00ff */
[----:B------:R-:W-:-:S07]  /*33630*/  IMAD.MOV.U32 R11, RZ, RZ, 0x181f ;  /* 0x0000181fff0b7424 */ /* 0x000fce00078e00ff */
[----:B0-----:R-:W-:Y:S05]  /*33640*/  WARPSYNC.COLLECTIVE R15, `(.L_x_3182) ;  /* 0x000000000f087348 */ /* 0x001fea0003c00000 */
[----:B------:R1:W2:Y:S02]  /*33650*/  SHFL.IDX P6, R14, R13, R12, R11 ;  /* 0x0000000c0d0e7389 */ /* 0x0002a400000c000b */
[----:B012---:R-:W-:Y:S01]  /*33660*/  ENDCOLLECTIVE ;  /* 0x000000000000791b */ /* 0x007fe20003800000 */
.L_x_3182:
[----:B------:R-:W-:Y:S02]  /*33670*/  IMAD.MOV.U32 R13, RZ, RZ, R2 ;  /* 0x000000ffff0d7224 */ /* 0x000fe400078e0002 */
[----:B------:R-:W-:-:S07]  /*33680*/  IMAD.MOV.U32 R0, RZ, RZ, R14 ;  /* 0x000000ffff007224 */ /* 0x000fce00078e000e */
[----:B------:R-:W-:Y:S05]  /*33690*/  WARPSYNC.COLLECTIVE R15, `(.L_x_3183) ;  /* 0x000000000f087348 */ /* 0x000fea0003c00000 */
[----:B------:R0:W1:Y:S02]  /*336a0*/  SHFL.IDX P6, R14, R13, R12, R11 ;  /* 0x0000000c0d0e7389 */ /* 0x00006400000c000b */
[----:B01----:R-:W-:Y:S01]  /*336b0*/  ENDCOLLECTIVE ;  /* 0x000000000000791b */ /* 0x003fe20003800000 */
.L_x_3183:
[----:B------:R-:W-:Y:S05]  /*336c0*/  BRA `(.L_x_3184) ;  /* 0xffffff3800e07947 */ /* 0x000fea000383ffff */
.L_x_2898:
[----:B------:R-:W-:Y:S01]  /*336d0*/  BSSY B1, `(.L_x_3185) ;  /* 0x0000008000017945 */ /* 0x000fe20003800000 */
[----:B----4-:R-:W-:Y:S01]  /*336e0*/  IMAD.MOV.U32 R13, RZ, RZ, R3 ;  /* 0x000000ffff0d7224 */ /* 0x010fe200078e0003 */
[----:B------:R-:W-:Y:S01]  /*336f0*/  MOV R15, 0xffffffff ;  /* 0xffffffff000f7802 */ /* 0x000fe20000000f00 */
[----:B------:R-:W-:Y:S02]  /*33700*/  IMAD.MOV.U32 R12, RZ, RZ, 0x1 ;  /* 0x00000001ff0c7424 */ /* 0x000fe400078e00ff */
[----:B------:R-:W-:-:S07]  /*33710*/  IMAD.MOV.U32 R11, RZ, RZ, 0x181f ;  /* 0x0000181fff0b7424 */ /* 0x000fce00078e00ff */
[----:B0123--:R-:W-:Y:S05]  /*33720*/  WARPSYNC.COLLECTIVE R15, `(.L_x_3186) ;  /* 0x000000000f087348 */ /* 0x00ffea0003c00000 */
[----:B---3--:R3:W4:Y:S02]  /*33730*/  SHFL.IDX P6, R14, R13, R12, R11 ;  /* 0x0000000c0d0e7389 */ /* 0x00872400000c000b */
[----:B01234-:R-:W-:Y:S01]  /*33740*/  ENDCOLLECTIVE ;  /* 0x000000000000791b */ /* 0x01ffe20003800000 */
.L_x_3186:
[----:B------:R-:W-:Y:S05]  /*33750*/  BSYNC B1 ;  /* 0x0000000000017941 */ /* 0x000fea0003800000 */
.L_x_3185:
        /* <DEDUP_REMOVED lines=8> */
.L_x_3187:
[----:B------:R-:W-:Y:S05]  /*337e0*/  BRA `(.L_x_3188) ;  /* 0xffffff3800e47947 */ /* 0x000fea000383ffff */
.L_x_2901:
[----:B------:R-:W-:Y:S01]  /*337f0*/  BSSY B1, `(.L_x_3189) ;  /* 0x0000008000017945 */ /* 0x000fe20003800000 */
[----:B----4-:R-:W-:Y:S01]  /*33800*/  MOV R13, R3 ;  /* 0x00000003000d7202 */ /* 0x010fe20000000f00 */
[----:B------:R-:W-:Y:S02]  /*33810*/  IMAD.MOV.U32 R12, RZ, RZ, 0x2 ;  /* 0x00000002ff0c7424 */ /* 0x000fe400078e00ff */
[----:B------:R-:W-:Y:S02]  /*33820*/  IMAD.MOV.U32 R11, RZ, RZ, 0x181f ;  /* 0x0000181fff0b7424 */ /* 0x000fe400078e00ff */
[----:B------:R-:W-:-:S07]  /*33830*/  IMAD.MOV.U32 R15, RZ, RZ, -0x1 ;  /* 0xffffffffff0f7424 */ /* 0x000fce00078e00ff */
[----:B0123--:R-:W-:Y:S05]  /*33840*/  WARPSYNC.COLLECTIVE R15, `(.L_x_3190) ;  /* 0x000000000f087348 */ /* 0x00ffea0003c00000 */
[----:B---3--:R3:W4:Y:S02]  /*33850*/  SHFL.IDX P6, R14, R13, R12, R11 ;  /* 0x0000000c0d0e7389 */ /* 0x00872400000c000b */
[----:B01234-:R-:W-:Y:S01]  /*33860*/  ENDCOLLECTIVE ;  /* 0x000000000000791b */ /* 0x01ffe20003800000 */
.L_x_3190:
[----:B------:R-:W-:Y:S05]  /*33870*/  BSYNC B1 ;  /* 0x0000000000017941 */ /* 0x000fea0003800000 */
.L_x_3189:
        /* <DEDUP_REMOVED lines=8> */
.L_x_3191:
[----:B------:R-:W-:Y:S05]  /*33900*/  BRA `(.L_x_3192) ;  /* 0xffffff3800e47947 */ /* 0x000fea000383ffff */
.L_x_2904:
[----:B------:R-:W-:Y:S01]  /*33910*/  BSSY B1, `(.L_x_3193) ;  /* 0x0000008000017945 */ /* 0x000fe20003800000 */
[----:B0-----:R-:W-:Y:S01]  /*33920*/  IMAD.MOV.U32 R13, RZ, RZ, R3 ;  /* 0x000000ffff0d7224 */ /* 0x001fe200078e0003 */
[----:B------:R-:W-:Y:S01]  /*33930*/  MOV R15, 0xffffffff ;  /* 0xffffffff000f7802 */ /* 0x000fe20000000f00 */
[----:B------:R-:W-:Y:S02]  /*33940*/  IMAD.MOV.U32 R12, RZ, RZ, 0x3 ;  /* 0x00000003ff0c7424 */ /* 0x000fe400078e00ff */
[----:B------:R-:W-:-:S07]  /*33950*/  IMAD.MOV.U32 R11, RZ, RZ, 0x181f ;  /* 0x0000181fff0b7424 */ /* 0x000fce00078e00ff */
[----:B-1234-:R-:W-:Y:S05]  /*33960*/  WARPSYNC.COLLECTIVE R15, `(.L_x_3194) ;  /* 0x000000000f087348 */ /* 0x01efea0003c00000 */
[----:B----4-:R0:W4:Y:S02]  /*33970*/  SHFL.IDX P6, R14, R13, R12, R11 ;  /* 0x0000000c0d0e7389 */ /* 0x01012400000c000b */
[----:B01234-:R-:W-:Y:S01]  /*33980*/  ENDCOLLECTIVE ;  /* 0x000000000000791b */ /* 0x01ffe20003800000 */
.L_x_3194:
[----:B------:R-:W-:Y:S05]  /*33990*/  BSYNC B1 ;  /* 0x0000000000017941 */ /* 0x000fea0003800000 */
.L_x_3193:
        /* <DEDUP_REMOVED lines=8> */
.L_x_3195:
[----:B------:R-:W-:Y:S05]  /*33a20*/  BRA `(.L_x_3196) ;  /* 0xffffff3800e47947 */ /* 0x000fea000383ffff */
.L_x_2922:
[----:B------:R-:W1:Y:S01]  /*33a30*/  S2R R7, SR_TID.X ;  /* 0x0000000000077919 */ /* 0x000e620000002100 */
[----:B------:R-:W-:Y:S01]  /*33a40*/  BSSY B1, `(.L_x_3197) ;  /* 0x000000a000017945 */ /* 0x000fe20003800000 */
[----:B------:R-:W-:Y:S02]  /*33a50*/  IMAD.MOV.U32 R12, RZ, RZ, RZ ;  /* 0x000000ffff0c7224 */ /* 0x000fe400078e00ff */
[----:B------:R-:W-:Y:S02]  /*33a60*/  IMAD.MOV.U32 R11, RZ, RZ, 0x1f ;  /* 0x0000001fff0b7424 */ /* 0x000fe400078e00ff */
[----:B------:R-:W-:Y:S01]  /*33a70*/  IMAD.MOV.U32 R15, RZ, RZ, -0x1 ;  /* 0xffffffffff0f7424 */ /* 0x000fe200078e00ff */
[----:B-1----:R-:W-:-:S04]  /*33a80*/  SHF.R.U32.HI R7, RZ, 0x5, R7 ;  /* 0x00000005ff077819 */ /* 0x002fc80000011607 */
[----:B------:R-:W-:-:S04]  /*33a90*/  LOP3.LUT R7, R7, 0x3, RZ, 0xc0, !PT ;  /* 0x0000000307077812 */ /* 0x000fc800078ec0ff */
[----:B------:R-:W-:-:S07]  /*33aa0*/  MOV R13, R7 ;  /* 0x00000007000d7202 */ /* 0x000fce0000000f00 */
[----:B0-----:R-:W-:Y:S05]  /*33ab0*/  WARPSYNC.COLLECTIVE R15, `(.L_x_3198) ;  /* 0x000000000f087348 */ /* 0x001fea0003c00000 */
[----:B------:R1:W2:Y:S02]  /*33ac0*/  SHFL.IDX P6, R14, R13, R12, R11 ;  /* 0x0000000c0d0e7389 */ /* 0x0002a400000c000b */
[----:B012---:R-:W-:Y:S01]  /*33ad0*/  ENDCOLLECTIVE ;  /* 0x000000000000791b */ /* 0x007fe20003800000 */
.L_x_3198:
[----:B------:R-:W-:Y:S05]  /*33ae0*/  BSYNC B1 ;  /* 0x0000000000017941 */ /* 0x000fea0003800000 */
.L_x_3197:
[----:B------:R-:W-:Y:S05]  /*33af0*/  BRA `(.L_x_3199) ;  /* 0xffffff5800447947 */ /* 0x000fea000383ffff */
.L_x_2924:
[----:B------:R-:W-:Y:S01]  /*33b00*/  BSSY B1, `(.L_x_3200) ;  /* 0x0000006000017945 */ /* 0x000fe20003800000 */
[----:B------:R-:W-:-:S07]  /*33b10*/  IMAD.MOV.U32 R15, RZ, RZ, -0x1 ;  /* 0xffffffffff0f7424 */ /* 0x000fce00078e00ff */
[----:B01----:R-:W-:Y:S05]  /*33b20*/  WARPSYNC.COLLECTIVE R15, `(.L_x_3201) ;  /* 0x000000000f0c7348 */ /* 0x003fea0003c00000 */
[----:B------:R-:W-:Y:S02]  /*33b30*/  ELECT P6, UR62, PT ;  /* 0x00000000003e782f */ /* 0x000fe400038c0000 */
[----:B------:R-:W-:Y:S01]  /*33b40*/  MOV R14, UR62 ;  /* 0x0000003e000e7c02 */ /* 0x000fe20008000f00 */
[----:B01----:R-:W-:Y:S10]  /*33b50*/  ENDCOLLECTIVE ;  /* 0x000000000000791b */ /* 0x003ff40003800000 */
.L_x_3201:
[----:B------:R-:W-:Y:S05]  /*33b60*/  BSYNC B1 ;  /* 0x0000000000017941 */ /* 0x000fea0003800000 */
.L_x_3200:
[----:B------:R-:W-:Y:S05]  /*33b70*/  BRA `(.L_x_2923) ;  /* 0xffffff58003c7947 */ /* 0x000fea000383ffff */
.L_x_2926:
[----:B-1----:R1:W2:Y:S02]  /*33b80*/  SYNCS.PHASECHK.TRANS64.TRYWAIT P0, [R23+URZ+0x29820], R6 ;  /* 0x02982006170075a7 */ /* 0x0022a4000800017f */
[----:B--2---:R-:W-:Y:S05]  /*33b90*/  @!P0 NANOSLEEP.SYNCS 0x989680 ;  /* 0x009896800000895d */ /* 0x004fea0003900000 */
[----:B------:R-:W2:Y:S02]  /*33ba0*/  @!P0 SYNCS.PHASECHK.TRANS64 P0, [R23+URZ+0x29820], R6 ;  /* 0x02982006170085a7 */ /* 0x000ea4000800007f */
[----:B--2---:R-:W-:Y:S05]  /*33bb0*/  @!P0 BRA `(.L_x_2926) ;  /* 0xfffffffc00f08947 */ /* 0x004fea000383ffff */
[----:B------:R-:W-:Y:S05]  /*33bc0*/  BRA `(.L_x_3202) ;  /* 0xffffff58004c7947 */ /* 0x000fea000383ffff */
.L_x_2930:
[----:B0-----:R0:W2:Y:S02]  /*33bd0*/  SYNCS.PHASECHK.TRANS64.TRYWAIT P0, [R9+URZ+0x298a0], R11 ;  /* 0x0298a00b090075a7 */ /* 0x0010a4000800017f */
[----:B--2---:R-:W-:Y:S05]  /*33be0*/  @!P0 NANOSLEEP.SYNCS 0x989680 ;  /* 0x009896800000895d */ /* 0x004fea0003900000 */
[----:B------:R-:W2:Y:S02]  /*33bf0*/  @!P0 SYNCS.PHASECHK.TRANS64 P0, [R9+URZ+0x298a0], R11 ;  /* 0x0298a00b090085a7 */ /* 0x000ea4000800007f */
[----:B--2---:R-:W-:Y:S05]  /*33c00*/  @!P0 BRA `(.L_x_2930) ;  /* 0xfffffffc00f08947 */ /* 0x004fea000383ffff */
[----:B------:R-:W-:Y:S05]  /*33c10*/  BRA `(.L_x_3203) ;  /* 0xffffff5800647947 */ /* 0x000fea000383ffff */
.L_x_2937:
[----:B-1----:R1:W2:Y:S02]  /*33c20*/  SYNCS.PHASECHK.TRANS64.TRYWAIT P0, [R9+URZ+0x298c0], R11 ;  /* 0x0298c00b090075a7 */ /* 0x0022a4000800017f */
[----:B--2---:R-:W-:Y:S05]  /*33c30*/  @!P0 NANOSLEEP.SYNCS 0x989680 ;  /* 0x009896800000895d */ /* 0x004fea0003900000 */
[----:B------:R-:W2:Y:S02]  /*33c40*/  @!P0 SYNCS.PHASECHK.TRANS64 P0, [R9+URZ+0x298c0], R11 ;  /* 0x0298c00b090085a7 */ /* 0x000ea4000800007f */
[----:B--2---:R-:W-:Y:S05]  /*33c50*/  @!P0 BRA `(.L_x_2937) ;  /* 0xfffffffc00f08947 */ /* 0x004fea000383ffff */
[----:B------:R-:W-:Y:S05]  /*33c60*/  BRA `(.L_x_3204) ;  /* 0xffffff5c00587947 */ /* 0x000fea000383ffff */
.L_x_2944:
[----:B0-----:R0:W2:Y:S02]  /*33c70*/  SYNCS.PHASECHK.TRANS64.TRYWAIT P1, [R9+URZ+0x298a0], R8 ;  /* 0x0298a008090075a7 */ /* 0x0010a4000802017f */
[----:B--2---:R-:W-:Y:S05]  /*33c80*/  @!P1 NANOSLEEP.SYNCS 0x989680 ;  /* 0x009896800000995d */ /* 0x004fea0003900000 */
[----:B------:R-:W2:Y:S02]  /*33c90*/  @!P1 SYNCS.PHASECHK.TRANS64 P1, [R9+URZ+0x298a0], R8 ;  /* 0x0298a008090095a7 */ /* 0x000ea4000802007f */
[----:B--2---:R-:W-:Y:S05]  /*33ca0*/  @!P1 BRA `(.L_x_2944) ;  /* 0xfffffffc00f09947 */ /* 0x004fea000383ffff */
[----:B------:R-:W-:Y:S05]  /*33cb0*/  BRA `(.L_x_3205) ;  /* 0xffffff6000187947 */ /* 0x000fea000383ffff */
.L_x_2951:
[----:B-1----:R1:W2:Y:S02]  /*33cc0*/  SYNCS.PHASECHK.TRANS64.TRYWAIT P1, [R9+URZ+0x298c0], R8 ;  /* 0x0298c008090075a7 */ /* 0x0022a4000802017f */
[----:B--2---:R-:W-:Y:S05]  /*33cd0*/  @!P1 NANOSLEEP.SYNCS 0x989680 ;  /* 0x009896800000995d */ /* 0x004fea0003900000 */
[----:B------:R-:W2:Y:S02]  /*33ce0*/  @!P1 SYNCS.PHASECHK.TRANS64 P1, [R9+URZ+0x298c0], R8 ;  /* 0x0298c008090095a7 */ /* 0x000ea4000802007f */
[----:B--2---:R-:W-:Y:S05]  /*33cf0*/  @!P1 BRA `(.L_x_2951) ;  /* 0xfffffffc00f09947 */ /* 0x004fea000383ffff */
[----:B------:R-:W-:Y:S05]  /*33d00*/  BRA `(.L_x_3206) ;  /* 0xffffff6400087947 */ /* 0x000fea000383ffff */
.L_x_2968:
[----:B------:R-:W-:Y:S01]  /*33d10*/  SHF.R.U32.HI R8, RZ, 0x5, R21 ;  /* 0x00000005ff087819 */ /* 0x000fe20000011615 */
[----:B------:R-:W-:Y:S01]  /*33d20*/  BSSY B0, `(.L_x_3207) ;  /* 0x0000009000007945 */ /* 0x000fe20003800000 */
[----:B------:R-:W-:Y:S01]  /*33d30*/  MOV R12, RZ ;  /* 0x000000ff000c7202 */ /* 0x000fe20000000f00 */
[----:B------:R-:W-:Y:S01]  /*33d40*/  IMAD.MOV.U32 R11, RZ, RZ, 0x1f ;  /* 0x0000001fff0b7424 */ /* 0x000fe200078e00ff */
[----:B------:R-:W-:Y:S01]  /*33d50*/  LOP3.LUT R8, R8, 0x3, RZ, 0xc0, !PT ;  /* 0x0000000308087812 */ /* 0x000fe200078ec0ff */
[----:B------:R-:W-:-:S04]  /*33d60*/  IMAD.MOV.U32 R15, RZ, RZ, -0x1 ;  /* 0xffffffffff0f7424 */ /* 0x000fc800078e00ff */
[----:B------:R-:W-:-:S07]  /*33d70*/  IMAD.MOV.U32 R13, RZ, RZ, R8 ;  /* 0x000000ffff0d7224 */ /* 0x000fce00078e0008 */
[----:B-----5:R-:W-:Y:S05]  /*33d80*/  WARPSYNC.COLLECTIVE R15, `(.L_x_3208) ;  /* 0x000000000f087348 */ /* 0x020fea0003c00000 */
[----:B------:R0:W1:Y:S02]  /*33d90*/  SHFL.IDX P6, R14, R13, R12, R11 ;  /* 0x0000000c0d0e7389 */ /* 0x00006400000c000b */
[----:B01---5:R-:W-:Y:S01]  /*33da0*/  ENDCOLLECTIVE ;  /* 0x000000000000791b */ /* 0x023fe20003800000 */
.L_x_3208:
[----:B------:R-:W-:Y:S05]  /*33db0*/  BSYNC B0 ;  /* 0x0000000000007941 */ /* 0x000fea0003800000 */
.L_x_3207:
[----:B------:R-:W-:Y:S05]  /*33dc0*/  BRA `(.L_x_3209) ;  /* 0xffffff7400707947 */ /* 0x000fea000383ffff */
.L_x_2971:
[----:B0-----:R-:W2:Y:S02]  /*33dd0*/  LDL R2, [R1+0x34] ;  /* 0x0000340001027983 */ /* 0x001ea40000100800 */
[----:B--2---:R0:W1:Y:S02]  /*33de0*/  SYNCS.PHASECHK.TRANS64.TRYWAIT P0, [R0+URZ+0x29880], R2 ;  /* 0x02988002000075a7 */ /* 0x004064000800017f */
[----:B-1----:R-:W-:Y:S05]  /*33df0*/  @!P0 NANOSLEEP.SYNCS 0x989680 ;  /* 0x009896800000895d */ /* 0x002fea0003900000 */
[----:B------:R-:W1:Y:S02]  /*33e00*/  @!P0 SYNCS.PHASECHK.TRANS64 P0, [R0+URZ+0x29880], R2 ;  /* 0x02988002000085a7 */ /* 0x000e64000800007f */
[----:B-1----:R-:W-:Y:S05]  /*33e10*/  @!P0 BRA `(.L_x_2971) ;  /* 0xfffffffc00ec8947 */ /* 0x002fea000383ffff */
[----:B------:R-:W-:Y:S05]  /*33e20*/  BRA `(.L_x_3210) ;  /* 0xffffff74008c7947 */ /* 0x000fea000383ffff */
.L_x_2972:
[----:B------:R-:W-:Y:S01]  /*33e30*/  BSSY B0, `(.L_x_3211) ;  /* 0x0000008000007945 */ /* 0x000fe20003800000 */
[----:B------:R-:W-:Y:S01]  /*33e40*/  IMAD.MOV.U32 R13, RZ, RZ, R3 ;  /* 0x000000ffff0d7224 */ /* 0x000fe200078e0003 */
[----:B------:R-:W-:Y:S01]  /*33e50*/  MOV R15, 0xffffffff ;  /* 0xffffffff000f7802 */ /* 0x000fe20000000f00 */
[----:B------:R-:W-:Y:S02]  /*33e60*/  IMAD.MOV.U32 R12, RZ, RZ, RZ ;  /* 0x000000ffff0c7224 */ /* 0x000fe400078e00ff */
[----:B------:R-:W-:-:S07]  /*33e70*/  IMAD.MOV.U32 R11, RZ, RZ, 0x1c1f ;  /* 0x00001c1fff0b7424 */ /* 0x000fce00078e00ff */
[----:B------:R-:W-:Y:S05]  /*33e80*/  WARPSYNC.COLLECTIVE R15, `(.L_x_3212) ;  /* 0x000000000f087348 */ /* 0x000fea0003c00000 */
[----:B------:R0:W1:Y:S02]  /*33e90*/  SHFL.IDX P6, R14, R13, R12, R11 ;  /* 0x0000000c0d0e7389 */ /* 0x00006400000c000b */
[----:B01----:R-:W-:Y:S01]  /*33ea0*/  ENDCOLLECTIVE ;  /* 0x000000000000791b */ /* 0x003fe20003800000 */
.L_x_3212:
[----:B------:R-:W-:Y:S05]  /*33eb0*/  BSYNC B0 ;  /* 0x0000000000007941 */ /* 0x000fea0003800000 */
.L_x_3211:
[----:B------:R-:W-:Y:S01]  /*33ec0*/  IMAD.MOV.U32 R13, RZ, RZ, R2 ;  /* 0x000000ffff0d7224 */ /* 0x000fe200078e0002 */
[----:B------:R-:W0:Y:S01]  /*33ed0*/  S2R R20, SR_TID.X ;  /* 0x0000000000147919 */ /* 0x000e220000002100 */
[----:B------:R-:W-:Y:S01]  /*33ee0*/  IMAD.MOV.U32 R12, RZ, RZ, RZ ;  /* 0x000000ffff0c7224 */ /* 0x000fe200078e00ff */
[----:B------:R-:W-:Y:S01]  /*33ef0*/  LOP3.LUT P2, RZ, R22, 0x2, RZ, 0xc0, !PT ;  /* 0x0000000216ff7812 */ /* 0x000fe2000784c0ff */
[----:B------:R-:W-:Y:S02]  /*33f00*/  IMAD.MOV.U32 R11, RZ, RZ, 0x1c1f ;  /* 0x00001c1fff0b7424 */ /* 0x000fe400078e00ff */
[----:B------:R-:W-:Y:S02]  /*33f10*/  IMAD.MOV.U32 R15, RZ, RZ, -0x1 ;  /* 0xffffffffff0f7424 */ /* 0x000fe400078e00ff */
[----:B------:R-:W-:-:S08]  /*33f20*/  IMAD.MOV.U32 R4, RZ, RZ, R14 ;  /* 0x000000ffff047224 */ /* 0x000fd000078e000e */
[----:B0-----:R-:W-:Y:S05]  /*33f30*/  WARPSYNC.COLLECTIVE R15, `(.L_x_3213) ;  /* 0x000000000f087348 */ /* 0x001fea0003c00000 */
[----:B------:R1:W2:Y:S02]  /*33f40*/  SHFL.IDX P6, R14, R13, R12, R11 ;  /* 0x0000000c0d0e7389 */ /* 0x0002a400000c000b */
[----:B012---:R-:W-:Y:S01]  /*33f50*/  ENDCOLLECTIVE ;  /* 0x000000000000791b */ /* 0x007fe20003800000 */
.L_x_3213:
[----:B------:R-:W2:Y:S01]  /*33f60*/  LDL R15, [R1] ;  /* 0x00000000010f7983 */ /* 0x000ea20000100800 */
[----:B------:R-:W-:Y:S01]  /*33f70*/  SHF.L.U32 R20, R20, 0x4, RZ ;  /* 0x0000000414147819 */ /* 0x000fe200000006ff */
[----:B------:R-:W-:-:S03]  /*33f80*/  IMAD.MOV.U32 R12, RZ, RZ, R14 ;  /* 0x000000ffff0c7224 */ /* 0x000fc600078e000e */
[----:B------:R-:W-:-:S04]  /*33f90*/  LOP3.LUT R20, R20, 0x30, RZ, 0xc0, !PT ;  /* 0x0000003014147812 */ /* 0x000fc800078ec0ff */
[----:B------:R-:W-:-:S05]  /*33fa0*/  IADD3 R20, P0, R20, R12, RZ ;  /* 0x0000000c14147210 */ /* 0x000fca0007f1e0ff */
[----:B------:R-:W-:Y:S01]  /*33fb0*/  IMAD.X R21, RZ, RZ, R4, P0 ;  /* 0x000000ffff157224 */ /* 0x000fe200000e0604 */
[----:B------:R-:W-:Y:S02]  /*33fc0*/  ISETP.LT.OR P0, PT, R8, 0x1, P2 ;  /* 0x000000010800780c */ /* 0x000fe40001701670 */
[----:B------:R-:W-:Y:S01]  /*33fd0*/  IADD3 R4, R23, R5, R37 ;  /* 0x0000000517047210 */ /* 0x000fe20007ffe025 */
[----:B------:R-:W-:Y:S02]  /*33fe0*/  IMAD.MOV.U32 R13, RZ, RZ, R3 ;  /* 0x000000ffff0d7224 */ /* 0x000fe400078e0003 */
[----:B------:R-:W-:-:S08]  /*33ff0*/  IMAD.MOV.U32 R12, RZ, RZ, 0x1 ;  /* 0x00000001ff0c7424 */ /* 0x000fd000078e00ff */
[----:B------:R-:W-:Y:S01]  /*34000*/  @!PT LDS RZ, [RZ] ;  /* 0x00000000fffff984 */ /* 0x000fe20000000800 */
[----:B------:R-:W-:Y:S01]  /*34010*/  @!PT LDS RZ, [RZ] ;  /* 0x00000000fffff984 */ /* 0x000fe20000000800 */
[----:B------:R-:W-:Y:S01]  /*34020*/  @!PT LDS RZ, [RZ] ;  /* 0x00000000fffff984 */ /* 0x000fe20000000800 */
[----:B------:R0:W-:Y:S01]  /*34030*/  LDGSTS.E.BYPASS.LTC128B.128 [R4+0xa400], desc[UR50][R20.64], !P0 ;  /* 0x0a40000014047fae */ /* 0x0001e2000c101d72 */
[----:B------:R-:W-:Y:S01]  /*34040*/  ISETP.LT.OR P0, PT, R8, 0x1, P1 ;  /* 0x000000010800780c */ /* 0x000fe20000f01670 */
[----:B--2---:R-:W-:Y:S01]  /*34050*/  IMAD.IADD R5, R15, 0x1, R4 ;  /* 0x000000010f057824 */ /* 0x004fe200078e0204 */
[----:B------:R-:W-:-:S11]  /*34060*/  MOV R15, 0xffffffff ;  /* 0xffffffff000f7802 */ /* 0x000fd60000000f00 */
[----:B------:R0:W-:Y:S02]  /*34070*/  LDGSTS.E.BYPASS.LTC128B.128 [R5+0xa400], desc[UR50][R20.64+0x40], !P0 ;  /* 0x0a40004014057fae */ /* 0x0001e4000c101d72 */
[----:B0-----:R-:W-:Y:S05]  /*34080*/  WARPSYNC.COLLECTIVE R15, `(.L_x_3214) ;  /* 0x000000000f087348 */ /* 0x001fea0003c00000 */
[----:B------:R1:W2:Y:S02]  /*34090*/  SHFL.IDX P6, R14, R13, R12, R11 ;  /* 0x0000000c0d0e7389 */ /* 0x0002a400000c000b */
[----:B012---:R-:W-:Y:S01]  /*340a0*/  ENDCOLLECTIVE ;  /* 0x000000000000791b */ /* 0x007fe20003800000 */
.L_x_3214:
[----:B------:R-:W0:Y:S01]  /*340b0*/  S2R R20, SR_TID.X ;  /* 0x0000000000147919 */ /* 0x000e220000002100 */
[----:B------:R-:W-:Y:S02]  /*340c0*/  IMAD.MOV.U32 R13, RZ, RZ, R2 ;  /* 0x000000ffff0d7224 */ /* 0x000fe400078e0002 */
[----:B------:R-:W-:-:S07]  /*340d0*/  IMAD.MOV.U32 R21, RZ, RZ, R14 ;  /* 0x000000ffff157224 */ /* 0x000fce00078e000e */
[----:B0-----:R-:W-:Y:S05]  /*340e0*/  WARPSYNC.COLLECTIVE R15, `(.L_x_3215) ;  /* 0x000000000f087348 */ /* 0x001fea0003c00000 */
[----:B------:R1:W2:Y:S02]  /*340f0*/  SHFL.IDX P6, R14, R13, R12, R11 ;  /* 0x0000000c0d0e7389 */ /* 0x0002a400000c000b */
[----:B012---:R-:W-:Y:S01]  /*34100*/  ENDCOLLECTIVE ;  /* 0x000000000000791b */ /* 0x007fe20003800000 */
.L_x_3215:
[----:B------:R-:W-:-:S05]  /*34110*/  IMAD.SHL.U32 R20, R20, 0x10, RZ ;  /* 0x0000001014147824 */ /* 0x000fca00078e00ff */
[----:B------:R-:W-:Y:S01]  /*34120*/  LOP3.LUT R20, R20, 0x30, RZ, 0xc0, !PT ;  /* 0x0000003014147812 */ /* 0x000fe200078ec0ff */
[----:B------:R-:W-:-:S05]  /*34130*/  IMAD.MOV.U32 R12, RZ, RZ, R14 ;  /* 0x000000ffff0c7224 */ /* 0x000fca00078e000e */
[----:B------:R-:W-:-:S05]  /*34140*/  IADD3 R20, P0, R20, R12, RZ ;  /* 0x0000000c14147210 */ /* 0x000fca0007f1e0ff */
[----:B------:R-:W-:Y:S01]  /*34150*/  IMAD.X R21, RZ, RZ, R21, P0 ;  /* 0x000000ffff157224 */ /* 0x000fe200000e0615 */
[----:B------:R-:W-:Y:S01]  /*34160*/  ISETP.LT.OR P0, PT, R8, 0x21, P2 ;  /* 0x000000210800780c */ /* 0x000fe20001701670 */
[----:B------:R-:W-:Y:S01]  /*34170*/  IMAD.MOV.U32 R12, RZ, RZ, 0x2 ;  /* 0x00000002ff0c7424 */ /* 0x000fe200078e00ff */
[----:B------:R-:W-:-:S11]  /*34180*/  MOV R13, R3 ;  /* 0x00000003000d7202 */ /* 0x000fd60000000f00 */
[----:B------:R-:W-:Y:S05]  /*34190*/  WARPSYNC.COLLECTIVE R15, `(.L_x_3216) ;  /* 0x000000000f087348 */ /* 0x000fea0003c00000 */
[----:B------:R0:W1:Y:S02]  /*341a0*/  SHFL.IDX P6, R14, R13, R12, R11 ;  /* 0x0000000c0d0e7389 */ /* 0x00006400000c000b */
[----:B01----:R-:W-:Y:S01]  /*341b0*/  ENDCOLLECTIVE ;  /* 0x000000000000791b */ /* 0x003fe20003800000 */
.L_x_3216:
[----:B------:R-:W-:Y:S01]  /*341c0*/  @!PT LDS RZ, [RZ] ;  /* 0x00000000fffff984 */ /* 0x000fe20000000800 */
[----:B------:R-:W-:Y:S01]  /*341d0*/  @!PT LDS RZ, [RZ] ;  /* 0x00000000fffff984 */ /* 0x000fe20000000800 */
[----:B------:R-:W-:Y:S01]  /*341e0*/  @!PT LDS RZ, [RZ] ;  /* 0x00000000fffff984 */ /* 0x000fe20000000800 */
[----:B------:R-:W-:Y:S01]  /*341f0*/  LDGSTS.E.BYPASS.LTC128B.128 [R4+0xb400], desc[UR50][R20.64], !P0 ;  /* 0x0b40000014047fae */ /* 0x000fe2000c101d72 */
[----:B------:R-:W-:-:S13]  /*34200*/  ISETP.LT.OR P0, PT, R8, 0x21, P1 ;  /* 0x000000210800780c */ /* 0x000fda0000f01670 */
[----:B------:R0:W-:Y:S01]  /*34210*/  LDGSTS.E.BYPASS.LTC128B.128 [R5+0xb400], desc[UR50][R20.64+0x40], !P0 ;  /* 0x0b40004014057fae */ /* 0x0001e2000c101d72 */
[----:B------:R-:W-:Y:S01]  /*34220*/  IMAD.MOV.U32 R13, RZ, RZ, R2 ;  /* 0x000000ffff0d7224 */ /* 0x000fe200078e0002 */
[----:B0-----:R-:W0:Y:S01]  /*34230*/  S2R R20, SR_TID.X ;  /* 0x0000000000147919 */ /* 0x001e220000002100 */
[----:B------:R-:W-:-:S07]  /*34240*/  IMAD.MOV.U32 R21, RZ, RZ, R14 ;  /* 0x000000ffff157224 */ /* 0x000fce00078e000e */
[----:B0-----:R-:W-:Y:S05]  /*34250*/  WARPSYNC.COLLECTIVE R15, `(.L_x_3217) ;  /* 0x000000000f087348 */ /* 0x001fea0003c00000 */
[----:B------:R1:W2:Y:S02]  /*34260*/  SHFL.IDX P6, R14, R13, R12, R11 ;  /* 0x0000000c0d0e7389 */ /* 0x0002a400000c000b */
[----:B012---:R-:W-:Y:S01]  /*34270*/  ENDCOLLECTIVE ;  /* 0x000000000000791b */ /* 0x007fe20003800000 */
.L_x_3217:
[----:B------:R-:W-:Y:S02]  /*34280*/  IMAD.MOV.U32 R12, RZ, RZ, R14 ;  /* 0x000000ffff0c7224 */ /* 0x000fe400078e000e */
[----:B------:R-:W-:-:S05]  /*34290*/  IMAD.SHL.U32 R20, R20, 0x10, RZ ;  /* 0x0000001014147824 */ /* 0x000fca00078e00ff */
[----:B------:R-:W-:-:S04]  /*342a0*/  LOP3.LUT R20, R20, 0x30, RZ, 0xc0, !PT ;  /* 0x0000003014147812 */ /* 0x000fc800078ec0ff */
[----:B------:R-:W-:-:S04]  /*342b0*/  IADD3 R20, P0, R20, R12, RZ ;  /* 0x0000000c14147210 */ /* 0x000fc80007f1e0ff */
[----:B------:R-:W-:Y:S02]  /*342c0*/  IADD3.X R21, RZ, R21, RZ, P0, !PT ;  /* 0x00000015ff157210 */ /* 0x000fe400007fe4ff */
[----:B------:R-:W-:Y:S01]  /*342d0*/  ISETP.LT.OR P0, PT, R8, 0x41, P2 ;  /* 0x000000410800780c */ /* 0x000fe20001701670 */
[----:B------:R-:W-:Y:S02]  /*342e0*/  IMAD.MOV.U32 R13, RZ, RZ, R3 ;  /* 0x000000ffff0d7224 */ /* 0x000fe400078e0003 */
[----:B------:R-:W-:-:S10]  /*342f0*/  IMAD.MOV.U32 R12, RZ, RZ, 0x3 ;  /* 0x00000003ff0c7424 */ /* 0x000fd400078e00ff */
[----:B------:R-:W-:Y:S05]  /*34300*/  WARPSYNC.COLLECTIVE R15, `(.L_x_3218) ;  /* 0x000000000f087348 */ /* 0x000fea0003c00000 */
[----:B------:R0:W1:Y:S02]  /*34310*/  SHFL.IDX P6, R14, R13, R12, R11 ;  /* 0x0000000c0d0e7389 */ /* 0x00006400000c000b */
[----:B01----:R-:W-:Y:S01]  /*34320*/  ENDCOLLECTIVE ;  /* 0x000000000000791b */ /* 0x003fe20003800000 */
.L_x_3218:
        /* <DEDUP_REMOVED lines=12> */
.L_x_3219:
[----:B------:R-:W-:Y:S02]  /*343f0*/  IMAD.MOV.U32 R13, RZ, RZ, R25 ;  /* 0x000000ffff0d7224 */ /* 0x000fe400078e0019 */
[----:B------:R-:W-:Y:S01]  /*34400*/  IMAD.SHL.U32 R21, R21, 0x10, RZ ;  /* 0x0000001015157824 */ /* 0x000fe200078e00ff */
[----:B------:R-:W-:-:S04]  /*34410*/  MOV R2, R14 ;  /* 0x0000000e00027202 */ /* 0x000fc80000000f00 */
[----:B------:R-:W-:-:S04]  /*34420*/  LOP3.LUT R21, R21, 0x30, RZ, 0xc0, !PT ;  /* 0x0000003015157812 */ /* 0x000fc800078ec0ff */
[----:B------:R-:W-:Y:S01]  /*34430*/  IADD3 R2, P0, R21, R2, RZ ;  /* 0x0000000215027210 */ /* 0x000fe20007f1e0ff */
[----:B------:R-:W-:-:S04]  /*34440*/  IMAD.MOV.U32 R12, RZ, RZ, RZ ;  /* 0x000000ffff0c7224 */ /* 0x000fc800078e00ff */
[----:B------:R-:W-:Y:S01]  /*34450*/  IMAD.X R3, RZ, RZ, R3, P0 ;  /* 0x000000ffff037224 */ /* 0x000fe200000e0603 */
[----:B------:R-:W-:-:S13]  /*34460*/  ISETP.LT.OR P0, PT, R8, 0x61, P2 ;  /* 0x000000610800780c */ /* 0x000fda0001701670 */
[----:B------:R-:W-:Y:S05]  /*34470*/  WARPSYNC.COLLECTIVE R15, `(.L_x_3220) ;  /* 0x000000000f087348 */ /* 0x000fea0003c00000 */
[----:B------:R0:W1:Y:S02]  /*34480*/  SHFL.IDX P6, R14, R13, R12, R11 ;  /* 0x0000000c0d0e7389 */ /* 0x00006400000c000b */
[----:B01----:R-:W-:Y:S01]  /*34490*/  ENDCOLLECTIVE ;  /* 0x000000000000791b */ /* 0x003fe20003800000 */
.L_x_3220:
        /* <DEDUP_REMOVED lines=11> */
.L_x_3221:
[----:B------:R-:W-:Y:S02]  /*34550*/  ISETP.GE.AND P0, PT, R8, 0x81, PT ;  /* 0x000000810800780c */ /* 0x000fe40003f06270 */
[----:B------:R-:W-:Y:S02]  /*34560*/  LOP3.LUT R22, R22, 0xffffff7f, RZ, 0xc0, !PT ;  /* 0xffffff7f16167812 */ /* 0x000fe400078ec0ff */
[C---:B------:R-:W-:Y:S02]  /*34570*/  ISETP.GE.AND P4, PT, R8.reuse, 0x21, PT ;  /* 0x000000210800780c */ /* 0x040fe40003f86270 */
[C---:B------:R-:W-:Y:S02]  /*34580*/  ISETP.GE.AND P3, PT, R8.reuse, 0x41, PT ;  /* 0x000000410800780c */ /* 0x040fe40003f66270 */
[----:B------:R-:W-:-:S05]  /*34590*/  ISETP.GE.AND P2, PT, R8, 0x61, PT ;  /* 0x000000610800780c */ /* 0x000fca0003f46270 */
[----:B------:R-:W-:Y:S02]  /*345a0*/  @P0 LOP3.LUT R22, R22, 0x80, RZ, 0xfc, !PT ;  /* 0x0000008016160812 */ /* 0x000fe400078efcff */
[----:B------:R-:W-:Y:S01]  /*345b0*/  MOV R2, R14 ;  /* 0x0000000e00027202 */ /* 0x000fe20000000f00 */
[----:B------:R-:W-:Y:S06]  /*345c0*/  BRA `(.L_x_3222) ;  /* 0xffffff7400207947 */ /* 0x000fec000383ffff */
.L_x_2977:
[----:B--2---:R-:W2:Y:S02]  /*345d0*/  LDL R2, [R1+0x34] ;  /* 0x0000340001027983 */ /* 0x004ea40000100800 */
[----:B--2---:R2:W3:Y:S02]  /*345e0*/  SYNCS.PHASECHK.TRANS64.TRYWAIT P0, [R0+URZ+0x29840], R2 ;  /* 0x02984002000075a7 */ /* 0x0044e4000800017f */
[----:B---3--:R-:W-:Y:S05]  /*345f0*/  @!P0 NANOSLEEP.SYNCS 0x989680 ;  /* 0x009896800000895d */ /* 0x008fea0003900000 */
[----:B------:R-:W3:Y:S02]  /*34600*/  @!P0 SYNCS.PHASECHK.TRANS64 P0, [R0+URZ+0x29840], R2 ;  /* 0x02984002000085a7 */ /* 0x000ee4000800007f */
[----:B---3--:R-:W-:Y:S05]  /*34610*/  @!P0 BRA `(.L_x_2977) ;  /* 0xfffffffc00ec8947 */ /* 0x008fea000383ffff */
[----:B------:R-:W-:Y:S05]  /*34620*/  BRA `(.L_x_3223) ;  /* 0xffffff74008c7947 */ /* 0x000fea000383ffff */
.L_x_2978:
[----:B------:R-:W-:Y:S01]  /*34630*/  BSSY B0, `(.L_x_3224) ;  /* 0x0000008000007945 */ /* 0x000fe20003800000 */
[----:B------:R-:W-:Y:S02]  /*34640*/  IMAD.MOV.U32 R13, RZ, RZ, R6 ;  /* 0x000000ffff0d7224 */ /* 0x000fe400078e0006 */
[----:B------:R-:W-:Y:S02]  /*34650*/  IMAD.MOV.U32 R12, RZ, RZ, RZ ;  /* 0x000000ffff0c7224 */ /* 0x000fe400078e00ff */
[----:B------:R-:W-:Y:S02]  /*34660*/  IMAD.MOV.U32 R11, RZ, RZ, 0x1c1f ;  /* 0x00001c1fff0b7424 */ /* 0x000fe400078e00ff */
[----:B------:R-:W-:-:S07]  /*34670*/  IMAD.MOV.U32 R15, RZ, RZ, -0x1 ;  /* 0xffffffffff0f7424 */ /* 0x000fce00078e00ff */
[----:B01----:R-:W-:Y:S05]  /*34680*/  WARPSYNC.COLLECTIVE R15, `(.L_x_3225) ;  /* 0x000000000f087348 */ /* 0x003fea0003c00000 */
[----:B------:R2:W3:Y:S02]  /*34690*/  SHFL.IDX P6, R14, R13, R12, R11 ;  /* 0x0000000c0d0e7389 */ /* 0x0004e400000c000b */
[----:B0123--:R-:W-:Y:S01]  /*346a0*/  ENDCOLLECTIVE ;  /* 0x000000000000791b */ /* 0x00ffe20003800000 */
.L_x_3225:
[----:B------:R-:W-:Y:S05]  /*346b0*/  BSYNC B0 ;  /* 0x0000000000007941 */ /* 0x000fea0003800000 */
.L_x_3224:
        /* <DEDUP_REMOVED lines=11> */
.L_x_3226:
[----:B------:R-:W-:Y:S02]  /*34770*/  IMAD.MOV.U32 R13, RZ, RZ, R6 ;  /* 0x000000ffff0d7224 */ /* 0x000fe400078e0006 */
[----:B------:R-:W-:Y:S02]  /*34780*/  IMAD.MOV.U32 R12, RZ, RZ, 0x1 ;  /* 0x00000001ff0c7424 */ /* 0x000fe400078e00ff */
[----:B------:R-:W-:Y:S02]  /*34790*/  IMAD.SHL.U32 R10, R9, 0x10, RZ ;  /* 0x00000010090a7824 */ /* 0x000fe400078e00ff */
[----:B------:R-:W-:Y:S01]  /*347a0*/  @P5 IMAD.IADD R9, R23, 0x1, R4 ;  /* 0x0000000117095824 */ /* 0x000fe200078e0204 */
[----:B------:R-:W-:Y:S01]  /*347b0*/  LOP3.LUT P6, RZ, R22, 0x8, RZ, 0xc0, !PT ;  /* 0x0000000816ff7812 */ /* 0x000fe200078cc0ff */
[----:B------:R-:W-:Y:S01]  /*347c0*/  IMAD.MOV.U32 R3, RZ, RZ, R14 ;  /* 0x000000ffff037224 */ /* 0x000fe200078e000e */
[----:B------:R-:W-:-:S04]  /*347d0*/  LOP3.LUT R10, R10, 0x30, RZ, 0xc0, !PT ;  /* 0x000000300a0a7812 */ /* 0x000fc800078ec0ff */
[----:B------:R-:W-:-:S04]  /*347e0*/  @P5 IADD3 R3, P0, R10, R3, RZ ;  /* 0x000000030a035210 */ /* 0x000fc80007f1e0ff */
[----:B------:R-:W-:Y:S02]  /*347f0*/  @P5 IADD3.X R2, RZ, R2, RZ, P0, !PT ;  /* 0x00000002ff025210 */ /* 0x000fe400007fe4ff */
[----:B------:R-:W-:Y:S02]  /*34800*/  LOP3.LUT P0, RZ, R22, 0x10, RZ, 0xc0, !PT ;  /* 0x0000001016ff7812 */ /* 0x000fe4000780c0ff */
        /* <DEDUP_REMOVED lines=11> */
.L_x_3227:
        /* <DEDUP_REMOVED lines=11> */
.L_x_3228:
[----:B------:R-:W-:Y:S02]  /*34970*/  IMAD.MOV.U32 R13, RZ, RZ, R6 ;  /* 0x000000ffff0d7224 */ /* 0x000fe400078e0006 */
[----:B------:R-:W-:Y:S01]  /*34980*/  IMAD.MOV.U32 R12, RZ, RZ, 0x2 ;  /* 0x00000002ff0c7424 */ /* 0x000fe200078e00ff */
[----:B------:R-:W-:Y:S02]  /*34990*/  MOV R3, R14 ;  /* 0x0000000e00037202 */ /* 0x000fe40000000f00 */
[----:B------:R-:W-:Y:S02]  /*349a0*/  LOP3.LUT P6, RZ, R22, 0x10, RZ, 0xc0, !PT ;  /* 0x0000001016ff7812 */ /* 0x000fe400078cc0ff */
        /* <DEDUP_REMOVED lines=12> */
.L_x_3229:
        /* <DEDUP_REMOVED lines=12> */
.L_x_3230:
[----:B------:R-:W-:Y:S02]  /*34b30*/  IMAD.MOV.U32 R13, RZ, RZ, R6 ;  /* 0x000000ffff0d7224 */ /* 0x000fe400078e0006 */
[----:B------:R-:W-:Y:S02]  /*34b40*/  IMAD.MOV.U32 R12, RZ, RZ, 0x3 ;  /* 0x00000003ff0c7424 */ /* 0x000fe400078e00ff */
[----:B------:R-:W-:-:S07]  /*34b50*/  IMAD.MOV.U32 R3, RZ, RZ, R14 ;  /* 0x000000ffff037224 */ /* 0x000fce00078e000e */
[----:B------:R-:W-:Y:S05]  /*34b60*/  WARPSYNC.COLLECTIVE R15, `(.L_x_3231) ;  /* 0x000000000f087348 */ /* 0x000fea0003c00000 */
[----:B------:R0:W1:Y:S02]  /*34b70*/  SHFL.IDX P6, R14, R13, R12, R11 ;  /* 0x0000000c0d0e7389 */ /* 0x00006400000c000b */
[----:B01----:R-:W-:Y:S01]  /*34b80*/  ENDCOLLECTIVE ;  /* 0x000000000000791b */ /* 0x003fe20003800000 */
.L_x_3231:
[----:B------:R-:W-:-:S05]  /*34b90*/  @P3 IADD3 R3, P0, R10, R3, RZ ;  /* 0x000000030a033210 */ /* 0x000fca0007f1e0ff */
[----:B------:R-:W-:-:S05]  /*34ba0*/  @P3 IMAD.X R2, RZ, RZ, R2, P0 ;  /* 0x000000ffff023224 */ /* 0x000fca00000e0602 */
[----:B------:R-:W-:Y:S01]  /*34bb0*/  @P3 LOP3.LUT R3, R3, R2, RZ, 0x3c, !PT ;  /* 0x0000000203033212 */ /* 0x000fe200078e3cff */
[----:B------:R-:W-:-:S03]  /*34bc0*/  IMAD.MOV.U32 R13, RZ, RZ, R5 ;  /* 0x000000ffff0d7224 */ /* 0x000fc600078e0005 */
[----:B------:R-:W-:-:S04]  /*34bd0*/  @P3 LOP3.LUT R2, R3, R2, RZ, 0x3c, !PT ;  /* 0x0000000203023212 */ /* 0x000fc800078e3cff */
[----:B------:R-:W-:Y:S02]  /*34be0*/  @P3 LOP3.LUT R3, R3, R2, RZ, 0x3c, !PT ;  /* 0x0000000203033212 */ /* 0x000fe400078e3cff */
[----:B------:R-:W-:-:S07]  /*34bf0*/  MOV R6, R14 ;  /* 0x0000000e00067202 */ /* 0x000fce0000000f00 */
[----:B------:R-:W-:Y:S05]  /*34c00*/  WARPSYNC.COLLECTIVE R15, `(.L_x_3232) ;  /* 0x000000000f087348 */ /* 0x000fea0003c00000 */
[----:B------:R0:W1:Y:S02]  /*34c10*/  SHFL.IDX P6, R14, R13, R12, R11 ;  /* 0x0000000c0d0e7389 */ /* 0x00006400000c000b */
[----:B01----:R-:W-:Y:S01]  /*34c20*/  ENDCOLLECTIVE ;  /* 0x000000000000791b */ /* 0x003fe20003800000 */
.L_x_3232:
[----:B------:R-:W-:Y:S01]  /*34c30*/  @!PT LDS RZ, [RZ] ;  /* 0x00000000fffff984 */ /* 0x000fe20000000800 */
[----:B------:R-:W-:Y:S01]  /*34c40*/  @!PT LDS RZ, [RZ] ;  /* 0x00000000fffff984 */ /* 0x000fe20000000800 */
[----:B------:R-:W-:Y:S01]  /*34c50*/  @!PT LDS RZ, [RZ] ;  /* 0x00000000fffff984 */ /* 0x000fe20000000800 */
[----:B------:R-:W-:Y:S04]  /*34c60*/  @P3 LDGSTS.E.BYPASS.LTC128B.128 [R9+0x1b400], desc[UR50][R2.64], !P4 ;  /* 0x1b40000002093fae */ /* 0x000fe8000e101d72 */
[----:B------:R-:W-:Y:S04]  /*34c70*/  @P3 LDGSTS.E.BYPASS.LTC128B.128 [R9+0x1dc00], desc[UR50][R2.64+0x40], !P5 ;  /* 0x1dc0004002093fae */ /* 0x000fe8000e901d72 */
[----:B------:R0:W-:Y:S01]  /*34c80*/  @P3 LDGSTS.E.BYPASS.LTC128B.128 [R9+0x20400], desc[UR50][R2.64+0x80], !P1 ;  /* 0x2040008002093fae */ /* 0x0001e2000c901d72 */
[----:B------:R-:W-:Y:S01]  /*34c90*/  IMAD.MOV.U32 R13, RZ, RZ, R7 ;  /* 0x000000ffff0d7224 */ /* 0x000fe200078e0007 */
[----:B------:R-:W-:Y:S01]  /*34ca0*/  MOV R12, RZ ;  /* 0x000000ff000c7202 */ /* 0x000fe20000000f00 */
[----:B0-----:R-:W-:-:S07]  /*34cb0*/  IMAD.MOV.U32 R2, RZ, RZ, R14 ;  /* 0x000000ffff027224 */ /* 0x001fce00078e000e */
[----:B------:R-:W-:Y:S05]  /*34cc0*/  WARPSYNC.COLLECTIVE R15, `(.L_x_3233) ;  /* 0x000000000f087348 */ /* 0x000fea0003c00000 */
[----:B------:R0:W1:Y:S02]  /*34cd0*/  SHFL.IDX P6, R14, R13, R12, R11 ;  /* 0x0000000c0d0e7389 */ /* 0x00006400000c000b */
[----:B01----:R-:W-:Y:S01]  /*34ce0*/  ENDCOLLECTIVE ;  /* 0x000000000000791b */ /* 0x003fe20003800000 */
.L_x_3233:
        /* <DEDUP_REMOVED lines=13> */
.L_x_3234:
[----:B------:R-:W-:Y:S01]  /*34dc0*/  IMAD.MOV.U32 R2, RZ, RZ, R14 ;  /* 0x000000ffff027224 */ /* 0x000fe200078e000e */
[----:B------:R-:W-:Y:S06]  /*34dd0*/  BRA `(.L_x_3235) ;  /* 0xffffff7000f47947 */ /* 0x000fec000383ffff */
.L_x_2985:
[----:B------:R-:W-:Y:S01]  /*34de0*/  IMAD.MOV.U32 R13, RZ, RZ, R0 ;  /* 0x000000ffff0d7224 */ /* 0x000fe200078e0000 */
[----:B------:R-:W-:Y:S01]  /*34df0*/  MOV R11, 0x1c1f ;  /* 0x00001c1f000b7802 */ /* 0x000fe20000000f00 */
[----:B------:R-:W-:Y:S02]  /*34e00*/  IMAD.MOV.U32 R12, RZ, RZ, RZ ;  /* 0x000000ffff0c7224 */ /* 0x000fe400078e00ff */
[----:B------:R-:W-:Y:S02]  /*34e10*/  IMAD.MOV.U32 R15, RZ, RZ, -0x1 ;  /* 0xffffffffff0f7424 */ /* 0x000fe400078e00ff */
[----:B------:R-:W-:Y:S02]  /*34e20*/  IMAD R5, R32, R7, RZ ;  /* 0x0000000720057224 */ /* 0x000fe400078e02ff */
[----:B------:R-:W-:-:S07]  /*34e30*/  IMAD R17, R17, 0x80, R9 ;  /* 0x0000008011117824 */ /* 0x000fce00078e0209 */
[----:B-----5:R-:W-:Y:S05]  /*34e40*/  WARPSYNC.COLLECTIVE R15, `(.L_x_3236) ;  /* 0x000000000f087348 */ /* 0x020fea0003c00000 */
[----:B------:R0:W1:Y:S02]  /*34e50*/  SHFL.IDX P6, R14, R13, R12, R11 ;  /* 0x0000000c0d0e7389 */ /* 0x00006400000c000b */
[----:B01---5:R-:W-:Y:S01]  /*34e60*/  ENDCOLLECTIVE ;  /* 0x000000000000791b */ /* 0x023fe20003800000 */
.L_x_3236:
[C---:B------:R-:W-:Y:S01]  /*34e70*/  VIADD R6, R17.reuse, 0x20 ;  /* 0x0000002011067836 */ /* 0x040fe20000000000 */
[----:B------:R-:W-:Y:S01]  /*34e80*/  ISETP.GE.AND P0, PT, R17, R5, PT ;  /* 0x000000051100720c */ /* 0x000fe20003f06270 */
[----:B------:R-:W-:Y:S02]  /*34e90*/  IMAD.MOV.U32 R13, RZ, RZ, R4 ;  /* 0x000000ffff0d7224 */ /* 0x000fe400078e0004 */
[----:B------:R-:W-:-:S10]  /*34ea0*/  IMAD.MOV.U32 R2, RZ, RZ, R14 ;  /* 0x000000ffff027224 */ /* 0x000fd400078e000e */
[----:B------:R-:W-:Y:S05]  /*34eb0*/  WARPSYNC.COLLECTIVE R15, `(.L_x_3237) ;  /* 0x000000000f087348 */ /* 0x000fea0003c00000 */
[----:B------:R0:W1:Y:S02]  /*34ec0*/  SHFL.IDX P6, R14, R13, R12, R11 ;  /* 0x0000000c0d0e7389 */ /* 0x00006400000c000b */
[----:B01----:R-:W-:Y:S01]  /*34ed0*/  ENDCOLLECTIVE ;  /* 0x000000000000791b */ /* 0x003fe20003800000 */
.L_x_3237:
[----:B------:R-:W-:Y:S02]  /*34ee0*/  IMAD.MOV.U32 R13, RZ, RZ, R0 ;  /* 0x000000ffff0d7224 */ /* 0x000fe400078e0000 */
[----:B------:R-:W-:Y:S02]  /*34ef0*/  IMAD.MOV.U32 R12, RZ, RZ, 0x1 ;  /* 0x00000001ff0c7424 */ /* 0x000fe400078e00ff */
[----:B------:R-:W-:-:S07]  /*34f00*/  IMAD.MOV.U32 R3, RZ, RZ, R14 ;  /* 0x000000ffff037224 */ /* 0x000fce00078e000e */
[----:B------:R-:W-:Y:S05]  /*34f10*/  WARPSYNC.COLLECTIVE R15, `(.L_x_3238) ;  /* 0x000000000f087348 */ /* 0x000fea0003c00000 */
[----:B------:R0:W1:Y:S02]  /*34f20*/  SHFL.IDX P6, R14, R13, R12, R11 ;  /* 0x0000000c0d0e7389 */ /* 0x00006400000c000b */
[----:B01----:R-:W-:Y:S01]  /*34f30*/  ENDCOLLECTIVE ;  /* 0x000000000000791b */ /* 0x003fe20003800000 */
.L_x_3238:
        /* <DEDUP_REMOVED lines=17> */
.L_x_3239:
[----:B------:R-:W-:Y:S02]  /*35050*/  IMAD.MOV.U32 R13, RZ, RZ, R0 ;  /* 0x000000ffff0d7224 */ /* 0x000fe400078e0000 */
[----:B------:R-:W-:Y:S01]  /*35060*/  IMAD.MOV.U32 R12, RZ, RZ, 0x2 ;  /* 0x00000002ff0c7424 */ /* 0x000fe200078e00ff */
[----:B------:R-:W-:-:S07]  /*35070*/  MOV R3, R14 ;  /* 0x0000000e00037202 */ /* 0x000fce0000000f00 */
[----:B------:R-:W-:Y:S05]  /*35080*/  WARPSYNC.COLLECTIVE R15, `(.L_x_3240) ;  /* 0x000000000f087348 */ /* 0x000fea0003c00000 */
[----:B------:R0:W1:Y:S02]  /*35090*/  SHFL.IDX P6, R14, R13, R12, R11 ;  /* 0x0000000c0d0e7389 */ /* 0x00006400000c000b */
[----:B01----:R-:W-:Y:S01]  /*350a0*/  ENDCOLLECTIVE ;  /* 0x000000000000791b */ /* 0x003fe20003800000 */
.L_x_3240:
        /* <DEDUP_REMOVED lines=18> */
.L_x_3241:
[----:B------:R-:W-:Y:S02]  /*351d0*/  IMAD.MOV.U32 R13, RZ, RZ, R0 ;  /* 0x000000ffff0d7224 */ /* 0x000fe400078e0000 */
[----:B------:R-:W-:Y:S02]  /*351e0*/  IMAD.MOV.U32 R12, RZ, RZ, 0x3 ;  /* 0x00000003ff0c7424 */ /* 0x000fe400078e00ff */
[----:B------:R-:W-:-:S07]  /*351f0*/  IMAD.MOV.U32 R3, RZ, RZ, R14 ;  /* 0x000000ffff037224 */ /* 0x000fce00078e000e */
[----:B------:R-:W-:Y:S05]  /*35200*/  WARPSYNC.COLLECTIVE R15, `(.L_x_3242) ;  /* 0x000000000f087348 */ /* 0x000fea0003c00000 */
[----:B------:R0:W1:Y:S02]  /*35210*/  SHFL.IDX P6, R14, R13, R12, R11 ;  /* 0x0000000c0d0e7389 */ /* 0x00006400000c000b */
[----:B01----:R-:W-:Y:S01]  /*35220*/  ENDCOLLECTIVE ;  /* 0x000000000000791b */ /* 0x003fe20003800000 */
.L_x_3242:
[----:B------:R-:W-:-:S05]  /*35230*/  @!P0 IADD3 R3, P4, R20, R3, RZ ;  /* 0x0000000314038210 */ /* 0x000fca0007f9e0ff */
[----:B------:R-:W-:-:S05]  /*35240*/  @!P0 IMAD.X R2, RZ, RZ, R2, P4 ;  /* 0x000000ffff028224 */ /* 0x000fca00020e0602 */
[----:B------:R-:W-:Y:S02]  /*35250*/  @!P0 LOP3.LUT R3, R3, R2, RZ, 0x3c, !PT ;  /* 0x0000000203038212 */ /* 0x000fe400078e3cff */
[----:B------:R-:W-:Y:S02]  /*35260*/  MOV R13, R4 ;  /* 0x00000004000d7202 */ /* 0x000fe40000000f00 */
[----:B------:R-:W-:-:S04]  /*35270*/  @!P0 LOP3.LUT R2, R3, R2, RZ, 0x3c, !PT ;  /* 0x0000000203028212 */ /* 0x000fc800078e3cff */
[----:B------:R-:W-:Y:S01]  /*35280*/  @!P0 LOP3.LUT R3, R3, R2, RZ, 0x3c, !PT ;  /* 0x0000000203038212 */ /* 0x000fe200078e3cff */
[----:B------:R-:W-:-:S07]  /*35290*/  IMAD.MOV.U32 R0, RZ, RZ, R14 ;  /* 0x000000ffff007224 */ /* 0x000fce00078e000e */
[----:B------:R-:W-:Y:S05]  /*352a0*/  WARPSYNC.COLLECTIVE R15, `(.L_x_3243) ;  /* 0x000000000f087348 */ /* 0x000fea0003c00000 */
[----:B------:R0:W1:Y:S02]  /*352b0*/  SHFL.IDX P6, R14, R13, R12, R11 ;  /* 0x0000000c0d0e7389 */ /* 0x00006400000c000b */
[----:B01----:R-:W-:Y:S01]  /*352c0*/  ENDCOLLECTIVE ;  /* 0x000000000000791b */ /* 0x003fe20003800000 */
.L_x_3243:
        /* <DEDUP_REMOVED lines=8> */
.L_x_2990:
[----:B-1----:R1:W2:Y:S02]  /*35350*/  SYNCS.PHASECHK.TRANS64.TRYWAIT P0, [R23+URZ+0x29820], R0 ;  /* 0x02982000170075a7 */ /* 0x0022a4000800017f */
[----:B--2---:R-:W-:Y:S05]  /*35360*/  @!P0 NANOSLEEP.SYNCS 0x989680 ;  /* 0x009896800000895d */ /* 0x004fea0003900000 */
[----:B------:R-:W2:Y:S02]  /*35370*/  @!P0 SYNCS.PHASECHK.TRANS64 P0, [R23+URZ+0x29820], R0 ;  /* 0x02982000170085a7 */ /* 0x000ea4000800007f */
[----:B--2---:R-:W-:Y:S05]  /*35380*/  @!P0 BRA `(.L_x_2990) ;  /* 0xfffffffc00f08947 */ /* 0x004fea000383ffff */
[----:B------:R-:W-:Y:S05]  /*35390*/  BRA `(.L_x_3245) ;  /* 0xffffff7800987947 */ /* 0x000fea000383ffff */
.L_x_2994:
[----:B0-----:R0:W1:Y:S02]  /*353a0*/  SYNCS.PHASECHK.TRANS64.TRYWAIT P0, [R0+URZ+0x29880], R32 ;  /* 0x02988020000075a7 */ /* 0x001064000800017f */
[----:B-1----:R-:W-:Y:S05]  /*353b0*/  @!P0 NANOSLEEP.SYNCS 0x989680 ;  /* 0x009896800000895d */ /* 0x002fea0003900000 */
[----:B------:R-:W1:Y:S02]  /*353c0*/  @!P0 SYNCS.PHASECHK.TRANS64 P0, [R0+URZ+0x29880], R32 ;  /* 0x02988020000085a7 */ /* 0x000e64000800007f */
[----:B-1----:R-:W-:Y:S05]  /*353d0*/  @!P0 BRA `(.L_x_2994) ;  /* 0xfffffffc00f08947 */ /* 0x002fea000383ffff */
[----:B------:R-:W-:Y:S05]  /*353e0*/  BRA `(.L_x_3246) ;  /* 0xffffff7c00bc7947 */ /* 0x000fea000383ffff */
.L_x_2995:
        /* <DEDUP_REMOVED lines=8> */
.L_x_3248:
[----:B------:R-:W-:Y:S05]  /*35470*/  BSYNC B0 ;  /* 0x0000000000007941 */ /* 0x000fea0003800000 */
.L_x_3247:
[----:B------:R0:W5:Y:S01]  /*35480*/  LDL R10, [R1] ;  /* 0x00000000010a7983 */ /* 0x0001620000100800 */
[----:B------:R-:W-:Y:S01]  /*35490*/  IMAD.MOV.U32 R13, RZ, RZ, R7 ;  /* 0x000000ffff0d7224 */ /* 0x000fe200078e0007 */
[----:B------:R-:W-:Y:S01]  /*354a0*/  MOV R3, R14 ;  /* 0x0000000e00037202 */ /* 0x000fe20000000f00 */
[----:B------:R-:W-:Y:S01]  /*354b0*/  IMAD.MOV.U32 R12, RZ, RZ, RZ ;  /* 0x000000ffff0c7224 */ /* 0x000fe200078e00ff */
[----:B------:R-:W1:Y:S01]  /*354c0*/  S2R R2, SR_TID.X ;  /* 0x0000000000027919 */ /* 0x000e620000002100 */
[----:B------:R-:W-:Y:S01]  /*354d0*/  IMAD.MOV.U32 R11, RZ, RZ, 0x1c1f ;  /* 0x00001c1fff0b7424 */ /* 0x000fe200078e00ff */
[----:B------:R-:W-:Y:S01]  /*354e0*/  IADD3 R9, R23, R9, R37 ;  /* 0x0000000917097210 */ /* 0x000fe20007ffe025 */
[----:B------:R-:W-:-:S07]  /*354f0*/  IMAD.MOV.U32 R15, RZ, RZ, -0x1 ;  /* 0xffffffffff0f7424 */ /* 0x000fce00078e00ff */
[----:B01---5:R-:W-:Y:S05]  /*35500*/  WARPSYNC.COLLECTIVE R15, `(.L_x_3249) ;  /* 0x000000000f087348 */ /* 0x023fea0003c00000 */
[----:B------:R2:W3:Y:S02]  /*35510*/  SHFL.IDX P6, R14, R13, R12, R11 ;  /* 0x0000000c0d0e7389 */ /* 0x0004e400000c000b */
[----:B0123-5:R-:W-:Y:S01]  /*35520*/  ENDCOLLECTIVE ;  /* 0x000000000000791b */ /* 0x02ffe20003800000 */
.L_x_3249:
[----:B------:R-:W-:Y:S02]  /*35530*/  IMAD.MOV.U32 R13, RZ, RZ, R20 ;  /* 0x000000ffff0d7224 */ /* 0x000fe400078e0014 */
[----:B------:R-:W-:Y:S02]  /*35540*/  IMAD.MOV.U32 R12, RZ, RZ, 0x1 ;  /* 0x00000001ff0c7424 */ /* 0x000fe400078e00ff */
[----:B------:R-:W-:Y:S01]  /*35550*/  IMAD.SHL.U32 R15, R2, 0x10, RZ ;  /* 0x00000010020f7824 */ /* 0x000fe200078e00ff */
[----:B------:R-:W-:-:S04]  /*35560*/  MOV R2, R14 ;  /* 0x0000000e00027202 */ /* 0x000fc80000000f00 */
[----:B------:R-:W-:-:S04]  /*35570*/  LOP3.LUT R15, R15, 0x30, RZ, 0xc0, !PT ;  /* 0x000000300f0f7812 */ /* 0x000fc800078ec0ff */
[----:B------:R-:W-:Y:S01]  /*35580*/  IADD3 R2, P0, R15, R2, RZ ;  /* 0x000000020f027210 */ /* 0x000fe20007f1e0ff */
[----:B------:R-:W-:-:S04]  /*35590*/  IMAD.MOV.U32 R15, RZ, RZ, -0x1 ;  /* 0xffffffffff0f7424 */ /* 0x000fc800078e00ff */
[----:B------:R-:W-:-:S08]  /*355a0*/  IMAD.X R3, RZ, RZ, R3, P0 ;  /* 0x000000ffff037224 */ /* 0x000fd000000e0603 */
[----:B------:R-:W-:Y:S05]  /*355b0*/  WARPSYNC.COLLECTIVE R15, `(.L_x_3250) ;  /* 0x000000000f087348 */ /* 0x000fea0003c00000 */
[----:B------:R0:W1:Y:S02]  /*355c0*/  SHFL.IDX P6, R14, R13, R12, R11 ;  /* 0x0000000c0d0e7389 */ /* 0x00006400000c000b */
[----:B01----:R-:W-:Y:S01]  /*355d0*/  ENDCOLLECTIVE ;  /* 0x000000000000791b */ /* 0x003fe20003800000 */
.L_x_3250:
[----:B------:R-:W-:Y:S01]  /*355e0*/  @!PT LDS RZ, [RZ] ;  /* 0x00000000fffff984 */ /* 0x000fe20000000800 */
[----:B------:R-:W-:Y:S01]  /*355f0*/  @!PT LDS RZ, [RZ] ;  /* 0x00000000fffff984 */ /* 0x000fe20000000800 */
[----:B------:R-:W-:Y:S01]  /*35600*/  @!PT LDS RZ, [RZ] ;  /* 0x00000000fffff984 */ /* 0x000fe20000000800 */
[----:B------:R-:W-:Y:S01]  /*35610*/  LDGSTS.E.BYPASS.LTC128B.128 [R9+0xa400], desc[UR50][R2.64], !P3 ;  /* 0x0a40000002097fae */ /* 0x000fe2000d901d72 */
[----:B------:R-:W-:Y:S02]  /*35620*/  IMAD.MOV.U32 R13, RZ, RZ, R7 ;  /* 0x000000ffff0d7224 */ /* 0x000fe400078e0007 */
[----:B------:R-:W-:-:S05]  /*35630*/  IMAD.IADD R10, R10, 0x1, R9 ;  /* 0x000000010a0a7824 */ /* 0x000fca00078e0209 */
[----:B------:R0:W-:Y:S02]  /*35640*/  LDGSTS.E.BYPASS.LTC128B.128 [R10+0xa400], desc[UR50][R2.64+0x40], !P1 ;  /* 0x0a400040020a7fae */ /* 0x0001e4000c901d72 */
[----:B0-----:R-:W0:Y:S01]  /*35650*/  S2R R2, SR_TID.X ;  /* 0x0000000000027919 */ /* 0x001e220000002100 */
[----:B------:R-:W-:-:S07]  /*35660*/  MOV R3, R14 ;  /* 0x0000000e00037202 */ /* 0x000fce0000000f00 */
[----:B0-----:R-:W-:Y:S05]  /*35670*/  WARPSYNC.COLLECTIVE R15, `(.L_x_3251) ;  /* 0x000000000f087348 */ /* 0x001fea0003c00000 */
[----:B------:R1:W2:Y:S02]  /*35680*/  SHFL.IDX P6, R14, R13, R12, R11 ;  /* 0x0000000c0d0e7389 */ /* 0x0002a400000c000b */
[----:B012---:R-:W-:Y:S01]  /*35690*/  ENDCOLLECTIVE ;  /* 0x000000000000791b */ /* 0x007fe20003800000 */
.L_x_3251:
[----:B------:R-:W-:Y:S01]  /*356a0*/  IMAD.MOV.U32 R13, RZ, RZ, R20 ;  /* 0x000000ffff0d7224 */ /* 0x000fe200078e0014 */
[----:B------:R-:W-:Y:S01]  /*356b0*/  MOV R12, 0x2 ;  /* 0x00000002000c7802 */ /* 0x000fe20000000f00 */
        /* <DEDUP_REMOVED lines=9> */
.L_x_3252:
[----:B------:R-:W-:Y:S01]  /*35750*/  @!PT LDS RZ, [RZ] ;  /* 0x00000000fffff984 */ /* 0x000fe20000000800 */
[----:B------:R-:W-:Y:S01]  /*35760*/  @!PT LDS RZ, [RZ] ;  /* 0x00000000fffff984 */ /* 0x000fe20000000800 */
[----:B------:R-:W-:Y:S01]  /*35770*/  @!PT LDS RZ, [RZ] ;  /* 0x00000000fffff984 */ /* 0x000fe20000000800 */
[----:B------:R-:W-:Y:S04]  /*35780*/  LDGSTS.E.BYPASS.LTC128B.128 [R9+0xb400], desc[UR50][R2.64], !P3 ;  /* 0x0b40000002097fae */ /* 0x000fe8000d901d72 */
[----:B------:R0:W-:Y:S01]  /*35790*/  LDGSTS.E.BYPASS.LTC128B.128 [R10+0xb400], desc[UR50][R2.64+0x40], !P1 ;  /* 0x0b400040020a7fae */ /* 0x0001e2000c901d72 */
[----:B------:R-:W-:Y:S01]  /*357a0*/  IMAD.MOV.U32 R13, RZ, RZ, R7 ;  /* 0x000000ffff0d7224 */ /* 0x000fe200078e0007 */
[----:B0-----:R-:W0:Y:S01]  /*357b0*/  S2R R2, SR_TID.X ;  /* 0x0000000000027919 */ /* 0x001e220000002100 */
[----:B------:R-:W-:-:S07]  /*357c0*/  IMAD.MOV.U32 R3, RZ, RZ, R14 ;  /* 0x000000ffff037224 */ /* 0x000fce00078e000e */
[----:B0-----:R-:W-:Y:S05]  /*357d0*/  WARPSYNC.COLLECTIVE R15, `(.L_x_3253) ;  /* 0x000000000f087348 */ /* 0x001fea0003c00000 */
[----:B------:R1:W2:Y:S02]  /*357e0*/  SHFL.IDX P6, R14, R13, R12, R11 ;  /* 0x0000000c0d0e7389 */ /* 0x0002a400000c000b */
[----:B012---:R-:W-:Y:S01]  /*357f0*/  ENDCOLLECTIVE ;  /* 0x000000000000791b */ /* 0x007fe20003800000 */
.L_x_3253:
[----:B------:R-:W-:Y:S02]  /*35800*/  IMAD.MOV.U32 R13, RZ, RZ, R20 ;  /* 0x000000ffff0d7224 */ /* 0x000fe400078e0014 */
[----:B------:R-:W-:Y:S02]  /*35810*/  IMAD.MOV.U32 R12, RZ, RZ, 0x3 ;  /* 0x00000003ff0c7424 */ /* 0x000fe400078e00ff */
[----:B------:R-:W-:Y:S02]  /*35820*/  IMAD.SHL.U32 R15, R2, 0x10, RZ ;  /* 0x00000010020f7824 */ /* 0x000fe400078e00ff */
[----:B------:R-:W-:-:S03]  /*35830*/  IMAD.MOV.U32 R2, RZ, RZ, R14 ;  /* 0x000000ffff027224 */ /* 0x000fc600078e000e */
[----:B------:R-:W-:-:S04]  /*35840*/  LOP3.LUT R15, R15, 0x30, RZ, 0xc0, !PT ;  /* 0x000000300f0f7812 */ /* 0x000fc800078ec0ff */
[----:B------:R-:W-:Y:S01]  /*35850*/  IADD3 R2, P0, R15, R2, RZ ;  /* 0x000000020f027210 */ /* 0x000fe20007f1e0ff */
[----:B------:R-:W-:-:S03]  /*35860*/  IMAD.MOV.U32 R15, RZ, RZ, -0x1 ;  /* 0xffffffffff0f7424 */ /* 0x000fc600078e00ff */
[----:B------:R-:W-:-:S09]  /*35870*/  IADD3.X R3, RZ, R3, RZ, P0, !PT ;  /* 0x00000003ff037210 */ /* 0x000fd200007fe4ff */
[----:B------:R-:W-:Y:S05]  /*35880*/  WARPSYNC.COLLECTIVE R15, `(.L_x_3254) ;  /* 0x000000000f087348 */ /* 0x000fea0003c00000 */
[----:B------:R0:W1:Y:S02]  /*35890*/  SHFL.IDX P6, R14, R13, R12, R11 ;  /* 0x0000000c0d0e7389 */ /* 0x00006400000c000b */
[----:B01----:R-:W-:Y:S01]  /*358a0*/  ENDCOLLECTIVE ;  /* 0x000000000000791b */ /* 0x003fe20003800000 */
.L_x_3254:
        /* <DEDUP_REMOVED lines=11> */
.L_x_3255:
[----:B------:R-:W-:Y:S02]  /*35960*/  IMAD.MOV.U32 R13, RZ, RZ, R24 ;  /* 0x000000ffff0d7224 */ /* 0x000fe400078e0018 */
[----:B------:R-:W-:Y:S02]  /*35970*/  IMAD.MOV.U32 R12, RZ, RZ, RZ ;  /* 0x000000ffff0c7224 */ /* 0x000fe400078e00ff */
[----:B------:R-:W-:-:S07]  /*35980*/  IMAD.MOV.U32 R2, RZ, RZ, R14 ;  /* 0x000000ffff027224 */ /* 0x000fce00078e000e */
[----:B------:R-:W-:Y:S05]  /*35990*/  WARPSYNC.COLLECTIVE R15, `(.L_x_3256) ;  /* 0x000000000f087348 */ /* 0x000fea0003c00000 */
[----:B------:R0:W1:Y:S02]  /*359a0*/  SHFL.IDX P6, R14, R13, R12, R11 ;  /* 0x0000000c0d0e7389 */ /* 0x00006400000c000b */
[----:B01----:R-:W-:Y:S01]  /*359b0*/  ENDCOLLECTIVE ;  /* 0x000000000000791b */ /* 0x003fe20003800000 */
.L_x_3256:
[----:B------:R-:W-:-:S04]  /*359c0*/  SHF.L.U32 R3, R3, 0x4, RZ ;  /* 0x0000000403037819 */ /* 0x000fc800000006ff */
[----:B------:R-:W-:-:S04]  /*359d0*/  LOP3.LUT R3, R3, 0x30, RZ, 0xc0, !PT ;  /* 0x0000003003037812 */ /* 0x000fc800078ec0ff */
[----:B------:R-:W-:Y:S02]  /*359e0*/  IADD3 R2, P0, R3, R2, RZ ;  /* 0x0000000203027210 */ /* 0x000fe40007f1e0ff */
[----:B------:R-:W-:-:S03]  /*359f0*/  MOV R13, R25 ;  /* 0x00000019000d7202 */ /* 0x000fc60000000f00 */
        /* <DEDUP_REMOVED lines=10> */
.L_x_3257:
[----:B------:R-:W-:Y:S01]  /*35aa0*/  IMAD.MOV.U32 R2, RZ, RZ, R14 ;  /* 0x000000ffff027224 */ /* 0x000fe200078e000e */
[----:B------:R-:W-:Y:S06]  /*35ab0*/  BRA `(.L_x_3258) ;  /* 0xffffff7c002c7947 */ /* 0x000fec000383ffff */
.L_x_3000:
[----:B---3--:R3:W4:Y:S02]  /*35ac0*/  SYNCS.PHASECHK.TRANS64.TRYWAIT P0, [R0+URZ+0x29840], R32 ;  /* 0x02984020000075a7 */ /* 0x008724000800017f */
[----:B----4-:R-:W-:Y:S05]  /*35ad0*/  @!P0 NANOSLEEP.SYNCS 0x989680 ;  /* 0x009896800000895d */ /* 0x010fea0003900000 */
[----:B------:R-:W4:Y:S02]  /*35ae0*/  @!P0 SYNCS.PHASECHK.TRANS64 P0, [R0+URZ+0x29840], R32 ;  /* 0x02984020000085a7 */ /* 0x000f24000800007f */
[----:B----4-:R-:W-:Y:S05]  /*35af0*/  @!P0 BRA `(.L_x_3000) ;  /* 0xfffffffc00f08947 */ /* 0x010fea000383ffff */
[----:B------:R-:W-:Y:S05]  /*35b00*/  BRA `(.L_x_3259) ;  /* 0xffffff7c008c7947 */ /* 0x000fea000383ffff */
.L_x_3001:
        /* <DEDUP_REMOVED lines=8> */
.L_x_3261:
[----:B------:R-:W-:Y:S05]  /*35b90*/  BSYNC B0 ;  /* 0x0000000000007941 */ /* 0x000fea0003800000 */
.L_x_3260:
[----:B------:R-:W-:Y:S01]  /*35ba0*/  IMAD.MOV.U32 R13, RZ, RZ, R4 ;  /* 0x000000ffff0d7224 */ /* 0x000fe200078e0004 */
[----:B------:R-:W-:Y:S01]  /*35bb0*/  MOV R3, R14 ;  /* 0x0000000e00037202 */ /* 0x000fe20000000f00 */
[----:B------:R-:W-:Y:S02]  /*35bc0*/  IMAD.MOV.U32 R12, RZ, RZ, RZ ;  /* 0x000000ffff0c7224 */ /* 0x000fe400078e00ff */
[----:B------:R-:W-:Y:S02]  /*35bd0*/  IMAD.MOV.U32 R11, RZ, RZ, 0x1c1f ;  /* 0x00001c1fff0b7424 */ /* 0x000fe400078e00ff */
[----:B------:R-:W-:Y:S02]  /*35be0*/  IMAD.MOV.U32 R15, RZ, RZ, -0x1 ;  /* 0xffffffffff0f7424 */ /* 0x000fe400078e00ff */
[----:B------:R-:W-:-:S07]  /*35bf0*/  IMAD.IADD R7, R23, 0x1, R7 ;  /* 0x0000000117077824 */ /* 0x000fce00078e0207 */
[----:B------:R-:W-:Y:S05]  /*35c00*/  WARPSYNC.COLLECTIVE R15, `(.L_x_3262) ;  /* 0x000000000f087348 */ /* 0x000fea0003c00000 */
[----:B------:R0:W1:Y:S02]  /*35c10*/  SHFL.IDX P6, R14, R13, R12, R11 ;  /* 0x0000000c0d0e7389 */ /* 0x00006400000c000b */
[----:B01----:R-:W-:Y:S01]  /*35c20*/  ENDCOLLECTIVE ;  /* 0x000000000000791b */ /* 0x003fe20003800000 */
.L_x_3262:
[----:B------:R-:W-:Y:S02]  /*35c30*/  IMAD.MOV.U32 R13, RZ, RZ, R6 ;  /* 0x000000ffff0d7224 */ /* 0x000fe400078e0006 */
[----:B------:R-:W-:Y:S02]  /*35c40*/  IMAD.MOV.U32 R12, RZ, RZ, 0x1 ;  /* 0x00000001ff0c7424 */ /* 0x000fe400078e00ff */
[----:B------:R-:W-:-:S07]  /*35c50*/  IMAD.MOV.U32 R2, RZ, RZ, R14 ;  /* 0x000000ffff027224 */ /* 0x000fce00078e000e */
[----:B------:R-:W-:Y:S05]  /*35c60*/  WARPSYNC.COLLECTIVE R15, `(.L_x_3263) ;  /* 0x000000000f087348 */ /* 0x000fea0003c00000 */
[----:B------:R0:W1:Y:S02]  /*35c70*/  SHFL.IDX P6, R14, R13, R12, R11 ;  /* 0x0000000c0d0e7389 */ /* 0x00006400000c000b */
[----:B01----:R-:W-:Y:S01]  /*35c80*/  ENDCOLLECTIVE ;  /* 0x000000000000791b */ /* 0x003fe20003800000 */
.L_x_3263:
[----:B------:R-:W-:-:S04]  /*35c90*/  IADD3 R2, P0, R10, R2, RZ ;  /* 0x000000020a027210 */ /* 0x000fc80007f1e0ff */
[----:B------:R-:W-:-:S05]  /*35ca0*/  IADD3.X R3, RZ, R3, RZ, P0, !PT ;  /* 0x00000003ff037210 */ /* 0x000fca00007fe4ff */
        /* <DEDUP_REMOVED lines=11> */
.L_x_3264:
[----:B------:R-:W-:Y:S02]  /*35d60*/  IMAD.MOV.U32 R13, RZ, RZ, R6 ;  /* 0x000000ffff0d7224 */ /* 0x000fe400078e0006 */
[----:B------:R-:W-:Y:S01]  /*35d70*/  IMAD.MOV.U32 R12, RZ, RZ, 0x2 ;  /* 0x00000002ff0c7424 */ /* 0x000fe200078e00ff */
[----:B------:R-:W-:-:S07]  /*35d80*/  MOV R2, R14 ;  /* 0x0000000e00027202 */ /* 0x000fce0000000f00 */
[----:B------:R-:W-:Y:S05]  /*35d90*/  WARPSYNC.COLLECTIVE R15, `(.L_x_3265) ;  /* 0x000000000f087348 */ /* 0x000fea0003c00000 */
[----:B------:R0:W1:Y:S02]  /*35da0*/  SHFL.IDX P6, R14, R13, R12, R11 ;  /* 0x0000000c0d0e7389 */ /* 0x00006400000c000b */
[----:B01----:R-:W-:Y:S01]  /*35db0*/  ENDCOLLECTIVE ;  /* 0x000000000000791b */ /* 0x003fe20003800000 */
.L_x_3265:
        /* <DEDUP_REMOVED lines=13> */
.L_x_3266:
[----:B------:R-:W-:Y:S02]  /*35e90*/  IMAD.MOV.U32 R13, RZ, RZ, R6 ;  /* 0x000000ffff0d7224 */ /* 0x000fe400078e0006 */
[----:B------:R-:W-:Y:S01]  /*35ea0*/  IMAD.MOV.U32 R12, RZ, RZ, 0x3 ;  /* 0x00000003ff0c7424 */ /* 0x000fe200078e00ff */
[----:B------:R-:W-:-:S07]  /*35eb0*/  MOV R2, R14 ;  /* 0x0000000e00027202 */ /* 0x000fce0000000f00 */
[----:B------:R-:W-:Y:S05]  /*35ec0*/  WARPSYNC.COLLECTIVE R15, `(.L_x_3267) ;  /* 0x000000000f087348 */ /* 0x000fea0003c00000 */
[----:B------:R0:W1:Y:S02]  /*35ed0*/  SHFL.IDX P6, R14, R13, R12, R11 ;  /* 0x0000000c0d0e7389 */ /* 0x00006400000c000b */
[----:B01----:R-:W-:Y:S01]  /*35ee0*/  ENDCOLLECTIVE ;  /* 0x000000000000791b */ /* 0x003fe20003800000 */
.L_x_3267:
        /* <DEDUP_REMOVED lines=13> */
.L_x_3268:
[----:B------:R-:W-:Y:S02]  /*35fc0*/  IMAD.MOV.U32 R13, RZ, RZ, R8 ;  /* 0x000000ffff0d7224 */ /* 0x000fe400078e0008 */
[----:B------:R-:W-:Y:S01]  /*35fd0*/  IMAD.MOV.U32 R12, RZ, RZ, RZ ;  /* 0x000000ffff0c7224 */ /* 0x000fe200078e00ff */
[----:B------:R-:W-:-:S07]  /*35fe0*/  MOV R2, R14 ;  /* 0x0000000e00027202 */ /* 0x000fce0000000f00 */
[----:B------:R-:W-:Y:S05]  /*35ff0*/  WARPSYNC.COLLECTIVE R15, `(.L_x_3269) ;  /* 0x000000000f087348 */ /* 0x000fea0003c00000 */
[----:B------:R0:W1:Y:S02]  /*36000*/  SHFL.IDX P6, R14, R13, R12, R11 ;  /* 0x0000000c0d0e7389 */ /* 0x00006400000c000b */
[----:B01----:R-:W-:Y:S01]  /*36010*/  ENDCOLLECTIVE ;  /* 0x000000000000791b */ /* 0x003fe20003800000 */
.L_x_3269:
        /* <DEDUP_REMOVED lines=13> */
.L_x_3270:
[----:B------:R-:W-:Y:S01]  /*360f0*/  MOV R2, R14 ;  /* 0x0000000e00027202 */ /* 0x000fe20000000f00 */
[----:B------:R-:W-:Y:S06]  /*36100*/  BRA `(.L_x_3271) ;  /* 0xffffff7c00247947 */ /* 0x000fec000383ffff */
.L_x_3006:
[----:B0-----:R0:W2:Y:S02]  /*36110*/  SYNCS.PHASECHK.TRANS64.TRYWAIT P0, [R3+URZ+0x29870], R0 ;  /* 0x02987000030075a7 */ /* 0x0010a4000800017f */
[----:B--2---:R-:W-:Y:S05]  /*36120*/  @!P0 NANOSLEEP.SYNCS 0x989680 ;  /* 0x009896800000895d */ /* 0x004fea0003900000 */
[----:B------:R-:W2:Y:S02]  /*36130*/  @!P0 SYNCS.PHASECHK.TRANS64 P0, [R3+URZ+0x29870], R0 ;  /* 0x02987000030085a7 */ /* 0x000ea4000800007f */
[----:B--2---:R-:W-:Y:S05]  /*36140*/  @!P0 BRA `(.L_x_3006) ;  /* 0xfffffffc00f08947 */ /* 0x004fea000383ffff */
[----:B------:R-:W-:Y:S05]  /*36150*/  BRA `(.L_x_3272) ;  /* 0xffffff7c00907947 */ /* 0x000fea000383ffff */
.L_x_3008:
[----:B0-----:R0:W2:Y:S02]  /*36160*/  SYNCS.PHASECHK.TRANS64.TRYWAIT P0, [R3+URZ+0x29860], R0 ;  /* 0x02986000030075a7 */ /* 0x0010a4000800017f */
[----:B--2---:R-:W-:Y:S05]  /*36170*/  @!P0 NANOSLEEP.SYNCS 0x989680 ;  /* 0x009896800000895d */ /* 0x004fea0003900000 */
[----:B------:R-:W2:Y:S02]  /*36180*/  @!P0 SYNCS.PHASECHK.TRANS64 P0, [R3+URZ+0x29860], R0 ;  /* 0x02986000030085a7 */ /* 0x000ea4000800007f */
[----:B--2---:R-:W-:Y:S05]  /*36190*/  @!P0 BRA `(.L_x_3008) ;  /* 0xfffffffc00f08947 */ /* 0x004fea000383ffff */
[----:B------:R-:W-:Y:S05]  /*361a0*/  BRA `(.L_x_3273) ;  /* 0xffffff7c00a07947 */ /* 0x000fea000383ffff */
.L_x_3016:
[----:B-1----:R1:W3:Y:S02]  /*361b0*/  SYNCS.PHASECHK.TRANS64.TRYWAIT P1, [R17+URZ+0x29870], R0 ;  /* 0x02987000110075a7 */ /* 0x0022e4000802017f */
[----:B---3--:R-:W-:Y:S05]  /*361c0*/  @!P1 NANOSLEEP.SYNCS 0x989680 ;  /* 0x009896800000995d */ /* 0x008fea0003900000 */
[----:B------:R-:W3:Y:S02]  /*361d0*/  @!P1 SYNCS.PHASECHK.TRANS64 P1, [R17+URZ+0x29870], R0 ;  /* 0x02987000110095a7 */ /* 0x000ee4000802007f */
[----:B---3--:R-:W-:Y:S05]  /*361e0*/  @!P1 BRA `(.L_x_3016) ;  /* 0xfffffffc00f09947 */ /* 0x008fea000383ffff */
[----:B------:R-:W-:Y:S05]  /*361f0*/  BRA `(.L_x_3274) ;  /* 0xffffff8400647947 */ /* 0x000fea000383ffff */
.L_x_3018:
[----:B-1----:R1:W3:Y:S02]  /*36200*/  SYNCS.PHASECHK.TRANS64.TRYWAIT P1, [R17+URZ+0x29860], R0 ;  /* 0x02986000110075a7 */ /* 0x0022e4000802017f */
[----:B---3--:R-:W-:Y:S05]  /*36210*/  @!P1 NANOSLEEP.SYNCS 0x989680 ;  /* 0x009896800000995d */ /* 0x008fea0003900000 */
[----:B------:R-:W3:Y:S02]  /*36220*/  @!P1 SYNCS.PHASECHK.TRANS64 P1, [R17+URZ+0x29860], R0 ;  /* 0x02986000110095a7 */ /* 0x000ee4000802007f */
[----:B---3--:R-:W-:Y:S05]  /*36230*/  @!P1 BRA `(.L_x_3018) ;  /* 0xfffffffc00f09947 */ /* 0x008fea000383ffff */
[----:B------:R-:W-:Y:S05]  /*36240*/  BRA `(.L_x_3275) ;  /* 0xffffff8400707947 */ /* 0x000fea000383ffff */
.L_x_3023:
        /* <DEDUP_REMOVED lines=8> */
.L_x_3277:
[----:B------:R-:W-:Y:S05]  /*362d0*/  BSYNC B0 ;  /* 0x0000000000007941 */ /* 0x000fea0003800000 */
.L_x_3276:
[----:B------:R-:W-:Y:S01]  /*362e0*/  MOV R13, R16 ;  /* 0x00000010000d7202 */ /* 0x000fe20000000f00 */
        /* <DEDUP_REMOVED lines=8> */
.L_x_3278:
        /* <DEDUP_REMOVED lines=15> */
[C---:B------:R-:W-:Y:S02]  /*36460*/  ISETP.GE.U32.AND P5, PT, R8.reuse, 0x10, PT ;  /* 0x000000100800780c */ /* 0x040fe40003fa6070 */
[----:B--2---:R-:W-:Y:S01]  /*36470*/  @!P1 MOV R17, R7 ;  /* 0x0000000700119202 */ /* 0x004fe20000000f00 */
[----:B---3--:R-:W-:Y:S01]  /*36480*/  @!P1 IMAD.MOV.U32 R5, RZ, RZ, R4 ;  /* 0x000000ffff059224 */ /* 0x008fe200078e0004 */
[----:B------:R-:W-:-:S03]  /*36490*/  ISETP.NE.AND P1, PT, R8, RZ, PT ;  /* 0x000000ff0800720c */ /* 0x000fc60003f25270 */
[----:B------:R-:W-:-:S10]  /*364a0*/  IMAD R13, R5, R17, RZ ;  /* 0x00000011050d7224 */ /* 0x000fd400078e02ff */
[----:B------:R-:W-:Y:S05]  /*364b0*/  WARPSYNC.COLLECTIVE R15, `(.L_x_3279) ;  /* 0x000000000f087348 */ /* 0x000fea0003c00000 */
[----:B------:R0:W1:Y:S02]  /*364c0*/  SHFL.UP P6, R14, R13, R12, R11 ;  /* 0x0400000c0d0e7389 */ /* 0x00006400000c000b */
[----:B01----:R-:W-:Y:S01]  /*364d0*/  ENDCOLLECTIVE ;  /* 0x000000000000791b */ /* 0x003fe20003800000 */
.L_x_3279:
[----:B------:R-:W-:Y:S02]  /*364e0*/  MOV R12, 0x2 ;  /* 0x00000002000c7802 */ /* 0x000fe40000000f00 */
[----:B------:R-:W-:-:S05]  /*364f0*/  SEL R4, R14, RZ, P1 ;  /* 0x000000ff0e047207 */ /* 0x000fca0000800000 */
[----:B------:R-:W-:-:S04]  /*36500*/  IMAD.IADD R4, R13, 0x1, R4 ;  /* 0x000000010d047824 */ /* 0x000fc800078e0204 */
[----:B------:R-:W-:-:S07]  /*36510*/  IMAD.MOV.U32 R13, RZ, RZ, R4 ;  /* 0x000000ffff0d7224 */ /* 0x000fce00078e0004 */
[----:B------:R-:W-:Y:S05]  /*36520*/  WARPSYNC.COLLECTIVE R15, `(.L_x_3280) ;  /* 0x000000000f087348 */ /* 0x000fea0003c00000 */
[----:B------:R0:W1:Y:S02]  /*36530*/  SHFL.UP P6, R14, R13, R12, R11 ;  /* 0x0400000c0d0e7389 */ /* 0x00006400000c000b */
[----:B01----:R-:W-:Y:S01]  /*36540*/  ENDCOLLECTIVE ;  /* 0x000000000000791b */ /* 0x003fe20003800000 */
.L_x_3280:
[----:B------:R-:W-:Y:S01]  /*36550*/  IMAD.MOV.U32 R12, RZ, RZ, 0x4 ;  /* 0x00000004ff0c7424 */ /* 0x000fe200078e00ff */
[----:B------:R-:W-:-:S05]  /*36560*/  SEL R3, R14, RZ, P2 ;  /* 0x000000ff0e037207 */ /* 0x000fca0001000000 */
[----:B------:R-:W-:-:S04]  /*36570*/  IMAD.IADD R2, R4, 0x1, R3 ;  /* 0x0000000104027824 */ /* 0x000fc800078e0203 */
[----:B------:R-:W-:-:S07]  /*36580*/  IMAD.MOV.U32 R13, RZ, RZ, R2 ;  /* 0x000000ffff0d7224 */ /* 0x000fce00078e0002 */
[----:B------:R-:W-:Y:S05]  /*36590*/  WARPSYNC.COLLECTIVE R15, `(.L_x_3281) ;  /* 0x000000000f087348 */ /* 0x000fea0003c00000 */
[----:B------:R0:W1:Y:S02]  /*365a0*/  SHFL.UP P6, R14, R13, R12, R11 ;  /* 0x0400000c0d0e7389 */ /* 0x00006400000c000b */
[----:B01----:R-:W-:Y:S01]  /*365b0*/  ENDCOLLECTIVE ;  /* 0x000000000000791b */ /* 0x003fe20003800000 */
.L_x_3281:
[----:B------:R-:W-:Y:S02]  /*365c0*/  MOV R12, 0x8 ;  /* 0x00000008000c7802 */ /* 0x000fe40000000f00 */
[----:B------:R-:W-:-:S05]  /*365d0*/  SEL R3, R14, RZ, P3 ;  /* 0x000000ff0e037207 */ /* 0x000fca0001800000 */
[----:B------:R-:W-:-:S04]  /*365e0*/  IMAD.IADD R3, R2, 0x1, R3 ;  /* 0x0000000102037824 */ /* 0x000fc800078e0203 */
[----:B------:R-:W-:-:S07]  /*365f0*/  IMAD.MOV.U32 R13, RZ, RZ, R3 ;  /* 0x000000ffff0d7224 */ /* 0x000fce00078e0003 */
[----:B------:R-:W-:Y:S05]  /*36600*/  WARPSYNC.COLLECTIVE R15, `(.L_x_3282) ;  /* 0x000000000f087348 */ /* 0x000fea0003c00000 */
[----:B------:R0:W1:Y:S02]  /*36610*/  SHFL.UP P6, R14, R13, R12, R11 ;  /* 0x0400000c0d0e7389 */ /* 0x00006400000c000b */
[----:B01----:R-:W-:Y:S01]  /*36620*/  ENDCOLLECTIVE ;  /* 0x000000000000791b */ /* 0x003fe20003800000 */
.L_x_3282:
[----:B------:R-:W-:Y:S01]  /*36630*/  IMAD.MOV.U32 R12, RZ, RZ, 0x10 ;  /* 0x00000010ff0c7424 */ /* 0x000fe200078e00ff */
[----:B------:R-:W-:-:S05]  /*36640*/  SEL R4, R14, RZ, P4 ;  /* 0x000000ff0e047207 */ /* 0x000fca0002000000 */
[----:B------:R-:W-:-:S04]  /*36650*/  IMAD.IADD R4, R3, 0x1, R4 ;  /* 0x0000000103047824 */ /* 0x000fc800078e0204 */
[----:B------:R-:W-:-:S07]  /*36660*/  IMAD.MOV.U32 R13, RZ, RZ, R4 ;  /* 0x000000ffff0d7224 */ /* 0x000fce00078e0004 */
[----:B------:R-:W-:Y:S05]  /*36670*/  WARPSYNC.COLLECTIVE R15, `(.L_x_3283) ;  /* 0x000000000f087348 */ /* 0x000fea0003c00000 */
[----:B------:R0:W1:Y:S02]  /*36680*/  SHFL.UP P6, R14, R13, R12, R11 ;  /* 0x0400000c0d0e7389 */ /* 0x00006400000c000b */
[----:B01----:R-:W-:Y:S01]  /*36690*/  ENDCOLLECTIVE ;  /* 0x000000000000791b */ /* 0x003fe20003800000 */
.L_x_3283:
[----:B------:R-:W-:Y:S01]  /*366a0*/  MOV R12, 0x1f ;  /* 0x0000001f000c7802 */ /* 0x000fe20000000f00 */
[----:B------:R-:W-:Y:S01]  /*366b0*/  IMAD.MOV.U32 R11, RZ, RZ, 0x1f ;  /* 0x0000001fff0b7424 */ /* 0x000fe200078e00ff */
[----:B------:R-:W-:-:S05]  /*366c0*/  SEL R3, R14, RZ, P5 ;  /* 0x000000ff0e037207 */ /* 0x000fca0002800000 */
[----:B------:R-:W-:-:S04]  /*366d0*/  IMAD.IADD R2, R4, 0x1, R3 ;  /* 0x0000000104027824 */ /* 0x000fc800078e0203 */
[----:B------:R-:W-:-:S07]  /*366e0*/  IMAD.MOV.U32 R13, RZ, RZ, R2 ;  /* 0x000000ffff0d7224 */ /* 0x000fce00078e0002 */
[----:B------:R-:W-:Y:S05]  /*366f0*/  WARPSYNC.COLLECTIVE R15, `(.L_x_3284) ;  /* 0x000000000f087348 */ /* 0x000fea0003c00000 */
[----:B------:R0:W1:Y:S02]  /*36700*/  SHFL.IDX P6, R14, R13, R12, R11 ;  /* 0x0000000c0d0e7389 */ /* 0x00006400000c000b */
[----:B01----:R-:W-:Y:S01]  /*36710*/  ENDCOLLECTIVE ;  /* 0x000000000000791b */ /* 0x003fe20003800000 */
.L_x_3284:
[----:B------:R-:W-:Y:S05]  /*36720*/  BRA `(.L_x_3285) ;  /* 0xffffff8800887947 */ /* 0x000fea000383ffff */
.L_x_3026:
[----:B------:R-:W-:Y:S01]  /*36730*/  BSSY B0, `(.L_x_3286) ;  /* 0x0000007000007945 */ /* 0x000fe20003800000 */
[----:B------:R-:W-:Y:S02]  /*36740*/  IMAD.MOV.U32 R12, RZ, RZ, 0x1 ;  /* 0x00000001ff0c7424 */ /* 0x000fe400078e00ff */
[----:B------:R-:W-:Y:S02]  /*36750*/  IMAD.MOV.U32 R11, RZ, RZ, RZ ;  /* 0x000000ffff0b7224 */ /* 0x000fe400078e00ff */
[----:B------:R-:W-:-:S07]  /*36760*/  IMAD.MOV.U32 R15, RZ, RZ, -0x1 ;  /* 0xffffffffff0f7424 */ /* 0x000fce00078e00ff */
[----:B------:R-:W-:Y:S05]  /*36770*/  WARPSYNC.COLLECTIVE R15, `(.L_x_3287) ;  /* 0x000000000f087348 */ /* 0x000fea0003c00000 */
[----:B------:R0:W1:Y:S02]  /*36780*/  SHFL.UP P6, R14, R13, R12, R11 ;  /* 0x0400000c0d0e7389 */ /* 0x00006400000c000b */
[----:B01----:R-:W-:Y:S01]  /*36790*/  ENDCOLLECTIVE ;  /* 0x000000000000791b */ /* 0x003fe20003800000 */
.L_x_3287:
[----:B------:R-:W-:Y:S05]  /*367a0*/  BSYNC B0 ;  /* 0x0000000000007941 */ /* 0x000fea0003800000 */
.L_x_3286:
[----:B------:R-:W-:Y:S01]  /*367b0*/  SEL R14, R14, RZ, P1 ;  /* 0x000000ff0e0e7207 */ /* 0x000fe20000800000 */
[----:B------:R-:W-:Y:S01]  /*367c0*/  IMAD.MOV.U32 R11, RZ, RZ, RZ ;  /* 0x000000ffff0b7224 */ /* 0x000fe200078e00ff */
[----:B------:R-:W-:Y:S01]  /*367d0*/  MOV R12, 0x2 ;  /* 0x00000002000c7802 */ /* 0x000fe20000000f00 */
[----:B------:R-:W-:Y:S02]  /*367e0*/  IMAD.MOV.U32 R15, RZ, RZ, -0x1 ;  /* 0xffffffffff0f7424 */ /* 0x000fe400078e00ff */
[----:B------:R-:W-:-:S07]  /*367f0*/  IMAD.IADD R13, R13, 0x1, R14 ;  /* 0x000000010d0d7824 */ /* 0x000fce00078e020e */
[----:B------:R-:W-:Y:S05]  /*36800*/  WARPSYNC.COLLECTIVE R15, `(.L_x_3288) ;  /* 0x000000000f087348 */ /* 0x000fea0003c00000 */
[----:B------:R0:W1:Y:S02]  /*36810*/  SHFL.UP P6, R14, R13, R12, R11 ;  /* 0x0400000c0d0e7389 */ /* 0x00006400000c000b */
[----:B01----:R-:W-:Y:S01]  /*36820*/  ENDCOLLECTIVE ;  /* 0x000000000000791b */ /* 0x003fe20003800000 */
.L_x_3288:
[----:B------:R-:W-:Y:S01]  /*36830*/  IMAD.MOV.U32 R12, RZ, RZ, 0x4 ;  /* 0x00000004ff0c7424 */ /* 0x000fe200078e00ff */
[----:B------:R-:W-:-:S05]  /*36840*/  SEL R14, R14, RZ, P2 ;  /* 0x000000ff0e0e7207 */ /* 0x000fca0001000000 */
[----:B------:R-:W-:-:S04]  /*36850*/  IMAD.IADD R3, R13, 0x1, R14 ;  /* 0x000000010d037824 */ /* 0x000fc800078e020e */
[----:B------:R-:W-:-:S07]  /*36860*/  IMAD.MOV.U32 R13, RZ, RZ, R3 ;  /* 0x000000ffff0d7224 */ /* 0x000fce00078e0003 */
[----:B------:R-:W-:Y:S05]  /*36870*/  WARPSYNC.COLLECTIVE R15, `(.L_x_3289) ;  /* 0x000000000f087348 */ /* 0x000fea0003c00000 */
[----:B------:R0:W1:Y:S02]  /*36880*/  SHFL.UP P6, R14, R13, R12, R11 ;  /* 0x0400000c0d0e7389 */ /* 0x00006400000c000b */
[----:B01----:R-:W-:Y:S01]  /*36890*/  ENDCOLLECTIVE ;  /* 0x000000000000791b */ /* 0x003fe20003800000 */
.L_x_3289:
[----:B------:R-:W-:Y:S01]  /*368a0*/  IMAD.MOV.U32 R12, RZ, RZ, 0x8 ;  /* 0x00000008ff0c7424 */ /* 0x000fe200078e00ff */
[----:B------:R-:W-:-:S04]  /*368b0*/  SEL R4, R14, RZ, P3 ;  /* 0x000000ff0e047207 */ /* 0x000fc80001800000 */
[----:B------:R-:W-:-:S05]  /*368c0*/  IADD3 R4, R3, R4, RZ ;  /* 0x0000000403047210 */ /* 0x000fca0007ffe0ff */
[----:B------:R-:W-:-:S07]  /*368d0*/  IMAD.MOV.U32 R13, RZ, RZ, R4 ;  /* 0x000000ffff0d7224 */ /* 0x000fce00078e0004 */
[----:B------:R-:W-:Y:S05]  /*368e0*/  WARPSYNC.COLLECTIVE R15, `(.L_x_3290) ;  /* 0x000000000f087348 */ /* 0x000fea0003c00000 */
[----:B------:R0:W1:Y:S02]  /*368f0*/  SHFL.UP P6, R14, R13, R12, R11 ;  /* 0x0400000c0d0e7389 */ /* 0x00006400000c000b */
[----:B01----:R-:W-:Y:S01]  /*36900*/  ENDCOLLECTIVE ;  /* 0x000000000000791b */ /* 0x003fe20003800000 */
.L_x_3290:
[----:B------:R-:W-:Y:S01]  /*36910*/  IMAD.MOV.U32 R12, RZ, RZ, 0x10 ;  /* 0x00000010ff0c7424 */ /* 0x000fe200078e00ff */
[----:B------:R-:W-:-:S05]  /*36920*/  SEL R7, R14, RZ, P4 ;  /* 0x000000ff0e077207 */ /* 0x000fca0002000000 */
[----:B------:R-:W-:-:S04]  /*36930*/  IMAD.IADD R7, R4, 0x1, R7 ;  /* 0x0000000104077824 */ /* 0x000fc800078e0207 */
[----:B------:R-:W-:-:S07]  /*36940*/  IMAD.MOV.U32 R13, RZ, RZ, R7 ;  /* 0x000000ffff0d7224 */ /* 0x000fce00078e0007 */
[----:B------:R-:W-:Y:S05]  /*36950*/  WARPSYNC.COLLECTIVE R15, `(.L_x_3291) ;  /* 0x000000000f087348 */ /* 0x000fea0003c00000 */
[----:B------:R0:W1:Y:S02]  /*36960*/  SHFL.UP P6, R14, R13, R12, R11 ;  /* 0x0400000c0d0e7389 */ /* 0x00006400000c000b */
[----:B01----:R-:W-:Y:S01]  /*36970*/  ENDCOLLECTIVE ;  /* 0x000000000000791b */ /* 0x003fe20003800000 */
.L_x_3291:
        /* <DEDUP_REMOVED lines=8> */
.L_x_3292:
[----:B------:R-:W-:Y:S05]  /*36a00*/  BRA `(.L_x_3293) ;  /* 0xffffff8800747947 */ /* 0x000fea000383ffff */
.L_x_3028:
[----:B------:R-:W-:Y:S01]  /*36a10*/  BSSY B0, `(.L_x_3294) ;  /* 0x0000006000007945 */ /* 0x000fe20003800000 */
[----:B------:R-:W-:Y:S01]  /*36a20*/  PLOP3.LUT P6, PT, P6, PT, PT, 0x8, 0x0 ;  /* 0x000000000000781c */ /* 0x000fe200037ce170 */
[----:B------:R-:W-:-:S12]  /*36a30*/  IMAD.MOV.U32 R15, RZ, RZ, -0x1 ;  /* 0xffffffffff0f7424 */ /* 0x000fd800078e00ff */
[----:B0-----:R-:W-:Y:S05]  /*36a40*/  WARPSYNC.COLLECTIVE R15, `(.L_x_3295) ;  /* 0x000000000f087348 */ /* 0x001fea0003c00000 */
[----:B------:R-:W-:Y:S01]  /*36a50*/  VOTE.ANY R14, PT, P6 ;  /* 0x00000000000e7806 */ /* 0x000fe200030e0100 */
[----:B0-----:R-:W-:Y:S06]  /*36a60*/  ENDCOLLECTIVE ;  /* 0x000000000000791b */ /* 0x001fec0003800000 */
.L_x_3295:
[----:B------:R-:W-:Y:S05]  /*36a70*/  BSYNC B0 ;  /* 0x0000000000007941 */ /* 0x000fea0003800000 */
.L_x_3294:
[----:B------:R-:W-:Y:S01]  /*36a80*/  IMAD.MOV.U32 R3, RZ, RZ, R14 ;  /* 0x000000ffff037224 */ /* 0x000fe200078e000e */
[----:B------:R-:W-:Y:S01]  /*36a90*/  MOV R13, R17 ;  /* 0x00000011000d7202 */ /* 0x000fe20000000f00 */
[----:B------:R-:W-:Y:S02]  /*36aa0*/  IMAD.MOV.U32 R11, RZ, RZ, 0x1f ;  /* 0x0000001fff0b7424 */ /* 0x000fe400078e00ff */
[----:B------:R-:W0:Y:S01]  /*36ab0*/  POPC R7, R3 ;  /* 0x0000000300077309 */ /* 0x000e220000000000 */
[----:B------:R-:W-:Y:S02]  /*36ac0*/  IMAD.MOV.U32 R15, RZ, RZ, -0x1 ;  /* 0xffffffffff0f7424 */ /* 0x000fe400078e00ff */
[----:B0-----:R-:W-:Y:S02]  /*36ad0*/  IMAD.MOV.U32 R12, RZ, RZ, R7 ;  /* 0x000000ffff0c7224 */ /* 0x001fe400078e0007 */
[----:B------:R-:W-:-:S07]  /*36ae0*/  IMAD.IADD R19, R7, 0x1, R19 ;  /* 0x0000000107137824 */ /* 0x000fce00078e0213 */
[----:B------:R-:W-:Y:S05]  /*36af0*/  WARPSYNC.COLLECTIVE R15, `(.L_x_3296) ;  /* 0x000000000f087348 */ /* 0x000fea0003c00000 */
[----:B------:R0:W1:Y:S02]  /*36b00*/  SHFL.IDX P6, R14, R13, R12, R11 ;  /* 0x0000000c0d0e7389 */ /* 0x00006400000c000b */
[----:B01----:R-:W-:Y:S01]  /*36b10*/  ENDCOLLECTIVE ;  /* 0x000000000000791b */ /* 0x003fe20003800000 */
.L_x_3296:
[----:B------:R-:W-:Y:S02]  /*36b20*/  IMAD.MOV.U32 R13, RZ, RZ, R5 ;  /* 0x000000ffff0d7224 */ /* 0x000fe400078e0005 */
[----:B------:R-:W-:-:S07]  /*36b30*/  IMAD.MOV.U32 R17, RZ, RZ, R14 ;  /* 0x000000ffff117224 */ /* 0x000fce00078e000e */
[----:B------:R-:W-:Y:S05]  /*36b40*/  WARPSYNC.COLLECTIVE R15, `(.L_x_3297) ;  /* 0x000000000f087348 */ /* 0x000fea0003c00000 */
[----:B------:R0:W1:Y:S02]  /*36b50*/  SHFL.IDX P6, R14, R13, R12, R11 ;  /* 0x0000000c0d0e7389 */ /* 0x00006400000c000b */
[----:B01----:R-:W-:Y:S01]  /*36b60*/  ENDCOLLECTIVE ;  /* 0x000000000000791b */ /* 0x003fe20003800000 */
.L_x_3297:
[----:B------:R-:W-:Y:S01]  /*36b70*/  MOV R5, R14 ;  /* 0x0000000e00057202 */ /* 0x000fe20000000f00 */
[----:B------:R-:W-:Y:S06]  /*36b80*/  BRA `(.L_x_3298) ;  /* 0xffffff8800547947 */ /* 0x000fec000383ffff */
.L_x_3030:
[----:B------:R-:W-:Y:S01]  /*36b90*/  BSSY B0, `(.L_x_3299) ;  /* 0x0000007000007945 */ /* 0x000fe20003800000 */
[----:B------:R-:W-:Y:S02]  /*36ba0*/  IMAD.MOV.U32 R13, RZ, RZ, R2 ;  /* 0x000000ffff0d7224 */ /* 0x000fe400078e0002 */
[----:B------:R-:W-:Y:S02]  /*36bb0*/  IMAD.MOV.U32 R11, RZ, RZ, 0x1f ;  /* 0x0000001fff0b7424 */ /* 0x000fe400078e00ff */
[----:B------:R-:W-:-:S07]  /*36bc0*/  IMAD.MOV.U32 R15, RZ, RZ, -0x1 ;  /* 0xffffffffff0f7424 */ /* 0x000fce00078e00ff */
[----:B0123--:R-:W-:Y:S05]  /*36bd0*/  WARPSYNC.COLLECTIVE R15, `(.L_x_3300) ;  /* 0x000000000f087348 */ /* 0x00ffea0003c00000 */
[----:B------:R4:W0:Y:S02]  /*36be0*/  SHFL.IDX P6, R14, R13, R12, R11 ;  /* 0x0000000c0d0e7389 */ /* 0x00082400000c000b */
[----:B01234-:R-:W-:Y:S01]  /*36bf0*/  ENDCOLLECTIVE ;  /* 0x000000000000791b */ /* 0x01ffe20003800000 */
.L_x_3300:
[----:B------:R-:W-:Y:S05]  /*36c00*/  BSYNC B0 ;  /* 0x0000000000007941 */ /* 0x000fea0003800000 */
.L_x_3299:
[----:B------:R-:W-:Y:S01]  /*36c10*/  IMAD.MOV.U32 R16, RZ, RZ, R14 ;  /* 0x000000ffff107224 */ /* 0x000fe200078e000e */
[----:B------:R-:W-:Y:S06]  /*36c20*/  BRA `(.L_x_3029) ;  /* 0xffffff8800447947 */ /* 0x000fec000383ffff */
.L_x_3036:
[----:B0-----:R0:W1:Y:S02]  /*36c30*/  SYNCS.PHASECHK.TRANS64.TRYWAIT P0, [R5+URZ+0x29820], R0 ;  /* 0x02982000050075a7 */ /* 0x001064000800017f */
[----:B-1----:R-:W-:Y:S05]  /*36c40*/  @!P0 NANOSLEEP.SYNCS 0x989680 ;  /* 0x009896800000895d */ /* 0x002fea0003900000 */
[----:B------:R-:W1:Y:S02]  /*36c50*/  @!P0 SYNCS.PHASECHK.TRANS64 P0, [R5+URZ+0x29820], R0 ;  /* 0x02982000050085a7 */ /* 0x000e64000800007f */
[----:B-1----:R-:W-:Y:S05]  /*36c60*/  @!P0 BRA `(.L_x_3036) ;  /* 0xfffffffc00f08947 */ /* 0x002fea000383ffff */
[----:B------:R-:W-:Y:S05]  /*36c70*/  BRA `(.L_x_3301) ;  /* 0xffffff9000a47947 */ /* 0x000fea000383ffff */
.L_x_3037:
        /* <DEDUP_REMOVED lines=11> */
.L_x_3303:
[----:B------:R-:W-:Y:S05]  /*36d30*/  BSYNC B0 ;  /* 0x0000000000007941 */ /* 0x000fea0003800000 */
.L_x_3302:
[----:B------:R-:W-:Y:S05]  /*36d40*/  BRA `(.L_x_3304) ;  /* 0xffffff90008c7947 */ /* 0x000fea000383ffff */
.L_x_3038:
[----:B------:R-:W-:Y:S01]  /*36d50*/  BSSY B0, `(.L_x_3305) ;  /* 0x0000006000007945 */ /* 0x000fe20003800000 */
[----:B------:R-:W-:-:S07]  /*36d60*/  IMAD.MOV.U32 R15, RZ, RZ, -0x1 ;  /* 0xffffffffff0f7424 */ /* 0x000fce00078e00ff */
[----:B0-----:R-:W-:Y:S05]  /*36d70*/  WARPSYNC.COLLECTIVE R15, `(.L_x_3306) ;  /* 0x000000000f0c7348 */ /* 0x001fea0003c00000 */
[----:B------:R-:W-:Y:S02]  /*36d80*/  ELECT P6, UR62, PT ;  /* 0x00000000003e782f */ /* 0x000fe400038c0000 */
[----:B------:R-:W-:Y:S01]  /*36d90*/  MOV R14, UR62 ;  /* 0x0000003e000e7c02 */ /* 0x000fe20008000f00 */
[----:B0-----:R-:W-:Y:S10]  /*36da0*/  ENDCOLLECTIVE ;  /* 0x000000000000791b */ /* 0x001ff40003800000 */
.L_x_3306:
[----:B------:R-:W-:Y:S05]  /*36db0*/  BSYNC B0 ;  /* 0x0000000000007941 */ /* 0x000fea0003800000 */
.L_x_3305:
[----:B------:R-:W-:Y:S05]  /*36dc0*/  BRA `(.L_x_3307) ;  /* 0xffffff9000807947 */ /* 0x000fea000383ffff */
.L_x_3040:
[----:B0-----:R0:W1:Y:S02]  /*36dd0*/  SYNCS.PHASECHK.TRANS64.TRYWAIT P1, [R3+URZ+0x29840], R2 ;  /* 0x02984002030075a7 */ /* 0x001064000802017f */
[----:B-1----:R-:W-:Y:S05]  /*36de0*/  @!P1 NANOSLEEP.SYNCS 0x989680 ;  /* 0x009896800000995d */ /* 0x002fea0003900000 */
[----:B------:R-:W1:Y:S02]  /*36df0*/  @!P1 SYNCS.PHASECHK.TRANS64 P1, [R3+URZ+0x29840], R2 ;  /* 0x02984002030095a7 */ /* 0x000e64000802007f */
[----:B-1----:R-:W-:Y:S05]  /*36e00*/  @!P1 BRA `(.L_x_3040) ;  /* 0xfffffffc00f09947 */ /* 0x002fea000383ffff */
[----:B------:R-:W-:Y:S05]  /*36e10*/  BRA `(.L_x_3308) ;  /* 0xffffff9000a07947 */ /* 0x000fea000383ffff */
.L_x_3042:
[----:B-1----:R1:W2:Y:S02]  /*36e20*/  SYNCS.PHASECHK.TRANS64.TRYWAIT P1, [R5+URZ+0x29840], R0 ;  /* 0x02984000050075a7 */ /* 0x0022a4000802017f */
[----:B--2---:R-:W-:Y:S05]  /*36e30*/  @!P1 NANOSLEEP.SYNCS 0x989680 ;  /* 0x009896800000995d */ /* 0x004fea0003900000 */
[----:B------:R-:W2:Y:S02]  /*36e40*/  @!P1 SYNCS.PHASECHK.TRANS64 P1, [R5+URZ+0x29840], R0 ;  /* 0x02984000050095a7 */ /* 0x000ea4000802007f */
[----:B--2---:R-:W-:Y:S05]  /*36e50*/  @!P1 BRA `(.L_x_3042) ;  /* 0xfffffffc00f09947 */ /* 0x004fea000383ffff */
[----:B------:R-:W-:Y:S05]  /*36e60*/  BRA `(.L_x_3309) ;  /* 0xffffff9000ac7947 */ /* 0x000fea000383ffff */
.L_x_3044:
[----:B--2---:R2:W3:Y:S02]  /*36e70*/  SYNCS.PHASECHK.TRANS64.TRYWAIT P1, [R3+URZ+0x29860], R2 ;  /* 0x02986002030075a7 */ /* 0x0044e4000802017f */
[----:B---3--:R-:W-:Y:S05]  /*36e80*/  @!P1 NANOSLEEP.SYNCS 0x989680 ;  /* 0x009896800000995d */ /* 0x008fea0003900000 */
[----:B------:R-:W3:Y:S02]  /*36e90*/  @!P1 SYNCS.PHASECHK.TRANS64 P1, [R3+URZ+0x29860], R2 ;  /* 0x02986002030095a7 */ /* 0x000ee4000802007f */
[----:B---3--:R-:W-:Y:S05]  /*36ea0*/  @!P1 BRA `(.L_x_3044) ;  /* 0xfffffffc00f09947 */ /* 0x008fea000383ffff */
[----:B------:R-:W-:Y:S05]  /*36eb0*/  BRA `(.L_x_3310) ;  /* 0xffffff9000a87947 */ /* 0x000fea000383ffff */
.L_x_3046:
[----:B---3--:R3:W4:Y:S02]  /*36ec0*/  SYNCS.PHASECHK.TRANS64.TRYWAIT P1, [R5+URZ+0x29860], R0 ;  /* 0x02986000050075a7 */ /* 0x008724000802017f */
[----:B----4-:R-:W-:Y:S05]  /*36ed0*/  @!P1 NANOSLEEP.SYNCS 0x989680 ;  /* 0x009896800000995d */ /* 0x010fea0003900000 */
[----:B------:R-:W4:Y:S02]  /*36ee0*/  @!P1 SYNCS.PHASECHK.TRANS64 P1, [R5+URZ+0x29860], R0 ;  /* 0x02986000050095a7 */ /* 0x000f24000802007f */
[----:B----4-:R-:W-:Y:S05]  /*36ef0*/  @!P1 BRA `(.L_x_3046) ;  /* 0xfffffffc00f09947 */ /* 0x010fea000383ffff */
[----:B------:R-:W-:Y:S05]  /*36f00*/  BRA `(.L_x_3311) ;  /* 0xffffff9000a47947 */ /* 0x000fea000383ffff */
.L_x_3048:
[----:B----4-:R4:W0:Y:S02]  /*36f10*/  SYNCS.PHASECHK.TRANS64.TRYWAIT P1, [R3+URZ+0x29880], R2 ;  /* 0x02988002030075a7 */ /* 0x010824000802017f */
[----:B0-----:R-:W-:Y:S05]  /*36f20*/  @!P1 NANOSLEEP.SYNCS 0x989680 ;  /* 0x009896800000995d */ /* 0x001fea0003900000 */
[----:B------:R-:W0:Y:S02]  /*36f30*/  @!P1 SYNCS.PHASECHK.TRANS64 P1, [R3+URZ+0x29880], R2 ;  /* 0x02988002030095a7 */ /* 0x000e24000802007f */
[----:B0-----:R-:W-:Y:S05]  /*36f40*/  @!P1 BRA `(.L_x_3048) ;  /* 0xfffffffc00f09947 */ /* 0x001fea000383ffff */
[----:B------:R-:W-:Y:S05]  /*36f50*/  BRA `(.L_x_3312) ;  /* 0xffffff9000a07947 */ /* 0x000fea000383ffff */
.L_x_3313:
        /* <DEDUP_REMOVED lines=10> */
.L_x_3322:


//--------------------- .nv.global.init           --------------------------
	.section	.nv.global.init,"aw",@progbits
	.align	4
.nv.global.init:
	.type		_ZZN5flash28permute_output_fp8_VcolmajorIN4cute6TensorINS1_11ArrayEngineIfLm64EEENS1_6LayoutINS1_5tupleIJNS6_IJNS1_1CILi2EEES8_NS7_ILi16EEEEEENS7_ILi1EEESB_EEENS6_IJNS6_IJSB_S8_NS7_ILi4EEEEEENS7_ILi0EEESF_EEEEEEEEEvRT_E9upper_map,@object
	.size		_ZZN5flash28permute_output_fp8_VcolmajorIN4cute6TensorINS1_11ArrayEngineIfLm64EEENS1_6LayoutINS1_5tupleIJNS6_IJNS1_1CILi2EEES8_NS7_ILi16EEEEEENS7_ILi1EEESB_EEENS6_IJNS6_IJSB_S8_NS7_ILi4EEEEEENS7_ILi0EEESF_EEEEEEEEEvRT_E9upper_map,($str$23 - _ZZN5flash28permute_output_fp8_VcolmajorIN4cute6TensorINS1_11ArrayEngineIfLm64EEENS1_6LayoutINS1_5tupleIJNS6_IJNS1_1CILi2EEES8_NS7_ILi16EEEEEENS7_ILi1EEESB_EEENS6_IJNS6_IJSB_S8_NS7_ILi4EEEEEENS7_ILi0EEESF_EEEEEEEEEvRT_E9upper_map)
_ZZN5flash28permute_output_fp8_VcolmajorIN4cute6TensorINS1_11ArrayEngineIfLm64EEENS1_6LayoutINS1_5tupleIJNS6_IJNS1_1CILi2EEES8_NS7_ILi16EEEEEENS7_ILi1EEESB_EEENS6_IJNS6_IJSB_S8_NS7_ILi4EEEEEENS7_ILi0EEESF_EEEEEEEEEvRT_E9upper_map:
        /*0000*/ 	.byte	0x00, 0x00, 0x00, 0x00, 0x02, 0x00, 0x00, 0x00, 0x03, 0x00, 0x00, 0x00, 0x01, 0x00, 0x00, 0x00
	.type		$str$23,@object
	.size		$str$23,($str$24 - $str$23)
$str$23:
        /*0010*/ 	.byte	0x28, 0x61, 0x64, 0x64, 0x72, 0x65, 0x73, 0x73, 0x20, 0x26, 0x20, 0x6d, 0x61, 0x73, 0x6b, 0x29
        /*0020*/ 	.byte	0x20, 0x3d, 0x3d, 0x20, 0x30, 0x00
	.type		$str$24,@object
	.size		$str$24,(__unnamed_7 - $str$24)
$str$24:
        /*0026*/ 	.byte	0x2f, 0x74, 0x6d, 0x70, 0x2f, 0x6f, 0x73, 0x73, 0x5f, 0x6b, 0x65, 0x72, 0x6e, 0x65, 0x6c, 0x73
        /*0036*/ 	.byte	0x5f, 0x73, 0x72, 0x63, 0x2f, 0x66, 0x6c, 0x61, 0x73, 0x68, 0x5f, 0x61, 0x74, 0x74, 0x65, 0x6e
        /*0046*/ 	.byte	0x74, 0x69, 0x6f, 0x6e, 0x2f, 0x63, 0x73, 0x72, 0x63, 0x2f, 0x63, 0x75, 0x74, 0x6c, 0x61, 0x73
        /*0056*/ 	.byte	0x73, 0x2f, 0x69, 0x6e, 0x63, 0x6c, 0x75, 0x64, 0x65, 0x2f, 0x63, 0x75, 0x74, 0x65, 0x2f, 0x70
        /*0066*/ 	.byte	0x6f, 0x69, 0x6e, 0x74, 0x65, 0x72, 0x5f, 0x66, 0x6c, 0x61, 0x67, 0x67, 0x65, 0x64, 0x2e, 0x68
        /*0076*/ 	.byte	0x70, 0x70, 0x00
	.type		__unnamed_7,@object
	.size		__unnamed_7,(__unnamed_12 - __unnamed_7)
__unnamed_7:
        /* <DEDUP_REMOVED lines=24> */
        /*01f9*/ 	.byte	0x3e, 0x3e, 0x20, 0x26, 0x5d, 0x00
	.type		__unnamed_12,@object
	.size		__unnamed_12,(__unnamed_5 - __unnamed_12)
__unnamed_12:
        /* <DEDUP_REMOVED lines=25> */
	.type		__unnamed_5,@object
	.size		__unnamed_5,(__unnamed_10 - __unnamed_5)
__unnamed_5:
        /* <DEDUP_REMOVED lines=25> */
	.type		__unnamed_10,@object
	.size		__unnamed_10,(__unnamed_3 - __unnamed_10)
__unnamed_10:
        /* <DEDUP_REMOVED lines=29> */
        /*06db*/ 	.byte	0x5d, 0x00
	.type		__unnamed_3,@object
	.size		__unnamed_3,(__unnamed_9 - __unnamed_3)
__unnamed_3:
        /* <DEDUP_REMOVED lines=30> */
	.type		__unnamed_9,@object
	.size		__unnamed_9,(__unnamed_2 - __unnamed_9)
__unnamed_9:
        /* <DEDUP_REMOVED lines=30> */
	.type		__unnamed_2,@object
	.size		__unnamed_2,(__unnamed_11 - __unnamed_2)
__unnamed_2:
        /* <DEDUP_REMOVED lines=30> */
	.type		__unnamed_11,@object
	.size		__unnamed_11,(__unnamed_4 - __unnamed_11)
__unnamed_11:
        /* <DEDUP_REMOVED lines=30> */
	.type		__unnamed_4,@object
	.size		__unnamed_4,(__unnamed_6 - __unnamed_4)
__unnamed_4:
        /* <DEDUP_REMOVED lines=30> */
	.type		__unnamed_6,@object
	.size		__unnamed_6,(__unnamed_8 - __unnamed_6)
__unnamed_6:
        /* <DEDUP_REMOVED lines=29> */
        /*11c7*/ 	.byte	0x3e, 0x5d, 0x00
	.type		__unnamed_8,@object
	.size		__unnamed_8,(__unnamed_1 - __unnamed_8)
__unnamed_8:
        /* <DEDUP_REMOVED lines=30> */
	.type		__unnamed_1,@object
	.size		__unnamed_1,(.L_0 - __unnamed_1)
__unnamed_1:
        /* <DEDUP_REMOVED lines=29> */
        /*156e*/ 	.byte	0x3e, 0x20, 0x26, 0x5d, 0x00
.L_0:


//--------------------- .nv.shared._ZN7cutlass13device_kernelIN5flash11enable_sm90INS1_16FlashAttnFwdSm90INS1_25CollectiveMainloopFwdSm90ILi2EN4cute5tupleIJNS5_1CILi1EEES8_S8_EEENS6_IJNS7_ILi128EEENS7_ILi160EEENS7_ILi192EEEEEELi128ENS_12float_e4m3_tEfNS_4arch4Sm90ELb0ELb0ELb0ELb0ELb1ELb0ELb0ELb1ELb1ELb1ELb1ELb0EEENS1_21CollectiveEpilogueFwdINS6_IJSA_SA_SB_EEES9_NS_10bfloat16_tESG_Li256ELb0ELb1ELb1ELb1EEENS1_19SingleTileSchedulerILb0ELb1ELb1ELi128EEEEEEEEEvNT_6ParamsE --------------------------
	.section	.nv.shared._ZN7cutlass13device_kernelIN5flash11enable_sm90INS1_16FlashAttnFwdSm90INS1_25CollectiveMainloopFwdSm90ILi2EN4cute5tupleIJNS5_1CILi1EEES8_S8_EEENS6_IJNS7_ILi128EEENS7_ILi160EEENS7_ILi192EEEEEELi128ENS_12float_e4m3_tEfNS_4arch4Sm90ELb0ELb0ELb0ELb0ELb1ELb0ELb0ELb1ELb1ELb1ELb1ELb0EEENS1_21CollectiveEpilogueFwdINS6_IJSA_SA_SB_EEES9_NS_10bfloat16_tESG_Li256ELb0ELb1ELb1ELb1EEENS1_19SingleTileSchedulerILb0ELb1ELb1ELi128EEEEEEEEEvNT_6ParamsE,"aw",@nobits
	.sectionflags	@""
	.align	16
	.zero		1024


//--------------------- .nv.shared.reserved.0     --------------------------
	.section	.nv.shared.reserved.0,"aw",@nobits
	.weak		__nv_reservedSMEM_offset_0_alias
	.size		__nv_reservedSMEM_offset_0_alias, 0, 0
	.other		__nv_reservedSMEM_offset_0_alias,@"STO_CUDA_RESERVED_SHARED STV_DEFAULT"
__nv_reservedSMEM_offset_0_alias:
	.zero		0


//--------------------- .nv.global                --------------------------
	.section	.nv.global,"aw",@nobits
.nv.global:
	.type		_ZN79_INTERNAL_250443a5_43_flash_fwd_hdimdiff_e4m3_paged_split_sm90_cu_61719c98_59044cute1_E,@object
	.size		_ZN79_INTERNAL_250443a5_43_flash_fwd_hdimdiff_e4m3_paged_split_sm90_cu_61719c98_59044cute1_E,(_ZN79_INTERNAL_250443a5_43_flash_fwd_hdimdiff_e4m3_paged_split_sm90_cu_61719c98_59044cuda3std3__45__cpo6cbeginE - _ZN79_INTERNAL_250443a5_43_flash_fwd_hdimdiff_e4m3_paged_split_sm90_cu_61719c98_59044cute1_E)
_ZN79_INTERNAL_250443a5_43_flash_fwd_hdimdiff_e4m3_paged_split_sm90_cu_61719c98_59044cute1_E:
	.zero		1
	.type		_ZN79_INTERNAL_250443a5_43_flash_fwd_hdimdiff_e4m3_paged_split_sm90_cu_61719c98_59044cuda3std3__45__cpo6cbeginE,@object
	.size		_ZN79_INTERNAL_250443a5_43_flash_fwd_hdimdiff_e4m3_paged_split_sm90_cu_61719c98_59044cuda3std3__45__cpo6cbeginE,(_ZN79_INTERNAL_250443a5_43_flash_fwd_hdimdiff_e4m3_paged_split_sm90_cu_61719c98_59044cuda3std3__48in_placeE - _ZN79_INTERNAL_250443a5_43_flash_fwd_hdimdiff_e4m3_paged_split_sm90_cu_61719c98_59044cuda3std3__45__cpo6cbeginE)
_ZN79_INTERNAL_250443a5_43_flash_fwd_hdimdiff_e4m3_paged_split_sm90_cu_61719c98_59044cuda3std3__45__cpo6cbeginE:
	.zero		1
	.type		_ZN79_INTERNAL_250443a5_43_flash_fwd_hdimdiff_e4m3_paged_split_sm90_cu_61719c98_59044cuda3std3__48in_placeE,@object
	.size		_ZN79_INTERNAL_250443a5_43_flash_fwd_hdimdiff_e4m3_paged_split_sm90_cu_61719c98_59044cuda3std3__48in_placeE,(_ZN79_INTERNAL_250443a5_43_flash_fwd_hdimdiff_e4m3_paged_split_sm90_cu_61719c98_59044cuda3std6ranges3__45__cpo9iter_moveE - _ZN79_INTERNAL_250443a5_43_flash_fwd_hdimdiff_e4m3_paged_split_sm90_cu_61719c98_59044cuda3std3__48in_placeE)
_ZN79_INTERNAL_250443a5_43_flash_fwd_hdimdiff_e4m3_paged_split_sm90_cu_61719c98_59044cuda3std3__48in_placeE:
	.zero		1
	.type		_ZN79_INTERNAL_250443a5_43_flash_fwd_hdimdiff_e4m3_paged_split_sm90_cu_61719c98_59044cuda3std6ranges3__45__cpo9iter_moveE,@object
	.size		_ZN79_INTERNAL_250443a5_43_flash_fwd_hdimdiff_e4m3_paged_split_sm90_cu_61719c98_59044cuda3std6ranges3__45__cpo9iter_moveE,(_ZN79_INTERNAL_250443a5_43_flash_fwd_hdimdiff_e4m3_paged_split_sm90_cu_61719c98_59044cuda3std3__45__cpo5beginE - _ZN79_INTERNAL_250443a5_43_flash_fwd_hdimdiff_e4m3_paged_split_sm90_cu_61719c98_59044cuda3std6ranges3__45__cpo9iter_moveE)
_ZN79_INTERNAL_250443a5_43_flash_fwd_hdimdiff_e4m3_paged_split_sm90_cu_61719c98_59044cuda3std6ranges3__45__cpo9iter_moveE:
	.zero		1
	.type		_ZN79_INTERNAL_250443a5_43_flash_fwd_hdimdiff_e4m3_paged_split_sm90_cu_61719c98_59044cuda3std3__45__cpo5beginE,@object
	.size		_ZN79_INTERNAL_250443a5_43_flash_fwd_hdimdiff_e4m3_paged_split_sm90_cu_61719c98_59044cuda3std3__45__cpo5beginE,(_ZN79_INTERNAL_250443a5_43_flash_fwd_hdimdiff_e4m3_paged_split_sm90_cu_61719c98_59044cuda3std3__481_GLOBAL__N__250443a5_43_flash_fwd_hdimdiff_e4m3_paged_split_sm90_cu_61719c98_59046ignoreE - _ZN79_INTERNAL_250443a5_43_flash_fwd_hdimdiff_e4m3_paged_split_sm90_cu_61719c98_59044cuda3std3__45__cpo5beginE)
_ZN79_INTERNAL_250443a5_43_flash_fwd_hdimdiff_e4m3_paged_split_sm90_cu_61719c98_59044cuda3std3__45__cpo5beginE:
	.zero		1
	.type		_ZN79_INTERNAL_250443a5_43_flash_fwd_hdimdiff_e4m3_paged_split_sm90_cu_61719c98_59044cuda3std3__481_GLOBAL__N__250443a5_43_flash_fwd_hdimdiff_e4m3_paged_split_sm90_cu_61719c98_59046ignoreE,@object
	.size		_ZN79_INTERNAL_250443a5_43_flash_fwd_hdimdiff_e4m3_paged_split_sm90_cu_61719c98_59044cuda3std3__481_GLOBAL__N__250443a5_43_flash_fwd_hdimdiff_e4m3_paged_split_sm90_cu_61719c98_59046ignoreE,(_ZN79_INTERNAL_250443a5_43_flash_fwd_hdimdiff_e4m3_paged_split_sm90_cu_61719c98_59044cute7productE - _ZN79_INTERNAL_250443a5_43_flash_fwd_hdimdiff_e4m3_paged_split_sm90_cu_61719c98_59044cuda3std3__481_GLOBAL__N__250443a5_43_flash_fwd_hdimdiff_e4m3_paged_split_sm90_cu_61719c98_59046ignoreE)
_ZN79_INTERNAL_250443a5_43_flash_fwd_hdimdiff_e4m3_paged_split_sm90_cu_61719c98_59044cuda3std3__481_GLOBAL__N__250443a5_43_flash_fwd_hdimdiff_e4m3_paged_split_sm90_cu_61719c98_59046ignoreE:
	.zero		1
	.type		_ZN79_INTERNAL_250443a5_43_flash_fwd_hdimdiff_e4m3_paged_split_sm90_cu_61719c98_59044cute7productE,@object
	.size		_ZN79_INTERNAL_250443a5_43_flash_fwd_hdimdiff_e4m3_paged_split_sm90_cu_61719c98_59044cute7productE,(_ZN79_INTERNAL_250443a5_43_flash_fwd_hdimdiff_e4m3_paged_split_sm90_cu_61719c98_59044cuda3std3__45__cpo3endE - _ZN79_INTERNAL_250443a5_43_flash_fwd_hdimdiff_e4m3_paged_split_sm90_cu_61719c98_59044cute7productE)
_ZN79_INTERNAL_250443a5_43_flash_fwd_hdimdiff_e4m3_paged_split_sm90_cu_61719c98_59044cute7productE:
	.zero		1
	.type		_ZN79_INTERNAL_250443a5_43_flash_fwd_hdimdiff_e4m3_paged_split_sm90_cu_61719c98_59044cuda3std3__45__cpo3endE,@object
	.size		_ZN79_INTERNAL_250443a5_43_flash_fwd_hdimdiff_e4m3_paged_split_sm90_cu_61719c98_59044cuda3std3__45__cpo3endE,(_ZN79_INTERNAL_250443a5_43_flash_fwd_hdimdiff_e4m3_paged_split_sm90_cu_61719c98_59044cuda3std3__419piecewise_constructE - _ZN79_INTERNAL_250443a5_43_flash_fwd_hdimdiff_e4m3_paged_split_sm90_cu_61719c98_59044cuda3std3__45__cpo3endE)
_ZN79_INTERNAL_250443a5_43_flash_fwd_hdimdiff_e4m3_paged_split_sm90_cu_61719c98_59044cuda3std3__45__cpo3endE:
	.zero		1
	.type		_ZN79_INTERNAL_250443a5_43_flash_fwd_hdimdiff_e4m3_paged_split_sm90_cu_61719c98_59044cuda3std3__419piecewise_constructE,@object
	.size		_ZN79_INTERNAL_250443a5_43_flash_fwd_hdimdiff_e4m3_paged_split_sm90_cu_61719c98_59044cuda3std3__419piecewise_constructE,(_ZN79_INTERNAL_250443a5_43_flash_fwd_hdimdiff_e4m3_paged_split_sm90_cu_61719c98_59044cuda3std3__45__cpo4cendE - _ZN79_INTERNAL_250443a5_43_flash_fwd_hdimdiff_e4m3_paged_split_sm90_cu_61719c98_59044cuda3std3__419piecewise_constructE)
_ZN79_INTERNAL_250443a5_43_flash_fwd_hdimdiff_e4m3_paged_split_sm90_cu_61719c98_59044cuda3std3__419piecewise_constructE:
	.zero		1
	.type		_ZN79_INTERNAL_250443a5_43_flash_fwd_hdimdiff_e4m3_paged_split_sm90_cu_61719c98_59044cuda3std3__45__cpo4cendE,@object
	.size		_ZN79_INTERNAL_250443a5_43_flash_fwd_hdimdiff_e4m3_paged_split_sm90_cu_61719c98_59044cuda3std3__45__cpo4cendE,(_ZN79_INTERNAL_250443a5_43_flash_fwd_hdimdiff_e4m3_paged_split_sm90_cu_61719c98_59044cuda3std6ranges3__45__cpo4swapE - _ZN79_INTERNAL_250443a5_43_flash_fwd_hdimdiff_e4m3_paged_split_sm90_cu_61719c98_59044cuda3std3__45__cpo4cendE)
_ZN79_INTERNAL_250443a5_43_flash_fwd_hdimdiff_e4m3_paged_split_sm90_cu_61719c98_59044cuda3std3__45__cpo4cendE:
	.zero		1
	.type		_ZN79_INTERNAL_250443a5_43_flash_fwd_hdimdiff_e4m3_paged_split_sm90_cu_61719c98_59044cuda3std6ranges3__45__cpo4swapE,@object
	.size		_ZN79_INTERNAL_250443a5_43_flash_fwd_hdimdiff_e4m3_paged_split_sm90_cu_61719c98_59044cuda3std6ranges3__45__cpo4swapE,(.L_20 - _ZN79_INTERNAL_250443a5_43_flash_fwd_hdimdiff_e4m3_paged_split_sm90_cu_61719c98_59044cuda3std6ranges3__45__cpo4swapE)
_ZN79_INTERNAL_250443a5_43_flash_fwd_hdimdiff_e4m3_paged_split_sm90_cu_61719c98_59044cuda3std6ranges3__45__cpo4swapE:
	.zero		1
.L_20:


//--------------------- .nv.shared._ZN7cutlass13device_kernelIN5flash11enable_sm90INS1_16FlashAttnFwdSm90INS1_25CollectiveMainloopFwdSm90ILi2EN4cute5tupleIJNS5_1CILi1EEES8_S8_EEENS6_IJNS7_ILi128EEENS7_ILi160EEENS7_ILi192EEEEEELi128ENS_12float_e4m3_tEfNS_4arch4Sm90ELb0ELb0ELb0ELb1ELb1ELb0ELb0ELb1ELb1ELb1ELb1ELb0EEENS1_21CollectiveEpilogueFwdINS6_IJSA_SA_SB_EEES9_NS_10bfloat16_tESG_Li256ELb1ELb1ELb1ELb1EEENS1_36VarlenDynamicPersistentTileSchedulerILi128ELi160ELi256ELi128ELb1ELb1ELb1ELb0ELb1ELb1EEEEEEEEEvNT_6ParamsE --------------------------
	.section	.nv.shared._ZN7cutlass13device_kernelIN5flash11enable_sm90INS1_16FlashAttnFwdSm90INS1_25CollectiveMainloopFwdSm90ILi2EN4cute5tupleIJNS5_1CILi1EEES8_S8_EEENS6_IJNS7_ILi128EEENS7_ILi160EEENS7_ILi192EEEEEELi128ENS_12float_e4m3_tEfNS_4arch4Sm90ELb0ELb0ELb0ELb1ELb1ELb0ELb0ELb1ELb1ELb1ELb1ELb0EEENS1_21CollectiveEpilogueFwdINS6_IJSA_SA_SB_EEES9_NS_10bfloat16_tESG_Li256ELb1ELb1ELb1ELb1EEENS1_36VarlenDynamicPersistentTileSchedulerILi128ELi160ELi256ELi128ELb1ELb1ELb1ELb0ELb1ELb1EEEEEEEEEvNT_6ParamsE,"aw",@nobits
	.sectionflags	@""
	.align	16
	.zero		1024


//--------------------- .nv.shared._ZN7cutlass13device_kernelIN5flash11enable_sm90INS1_16FlashAttnFwdSm90INS1_25CollectiveMainloopFwdSm90ILi2EN4cute5tupleIJNS5_1CILi1EEES8_S8_EEENS6_IJNS7_ILi128EEENS7_ILi160EEENS7_ILi192EEEEEELi128ENS_12float_e4m3_tEfNS_4arch4Sm90ELb0ELb0ELb0ELb1ELb1ELb1ELb0ELb1ELb1ELb1ELb1ELb0EEENS1_21CollectiveEpilogueFwdINS6_IJSA_SA_SB_EEES9_NS_10bfloat16_tESG_Li256ELb1ELb1ELb1ELb1EEENS1_36VarlenDynamicPersistentTileSchedulerILi128ELi160ELi256ELi128ELb1ELb1ELb1ELb0ELb1ELb1EEEEEEEEEvNT_6ParamsE --------------------------
	.section	.nv.shared._ZN7cutlass13device_kernelIN5flash11enable_sm90INS1_16FlashAttnFwdSm90INS1_25CollectiveMainloopFwdSm90ILi2EN4cute5tupleIJNS5_1CILi1EEES8_S8_EEENS6_IJNS7_ILi128EEENS7_ILi160EEENS7_ILi192EEEEEELi128ENS_12float_e4m3_tEfNS_4arch4Sm90ELb0ELb0ELb0ELb1ELb1ELb1ELb0ELb1ELb1ELb1ELb1ELb0EEENS1_21CollectiveEpilogueFwdINS6_IJSA_SA_SB_EEES9_NS_10bfloat16_tESG_Li256ELb1ELb1ELb1ELb1EEENS1_36VarlenDynamicPersistentTileSchedulerILi128ELi160ELi256ELi128ELb1ELb1ELb1ELb0ELb1ELb1EEEEEEEEEvNT_6ParamsE,"aw",@nobits
	.sectionflags	@""
	.align	16
	.zero		1024


//--------------------- .nv.shared._ZN7cutlass13device_kernelIN5flash11enable_sm90INS1_16FlashAttnFwdSm90INS1_25CollectiveMainloopFwdSm90ILi2EN4cute5tupleIJNS5_1CILi1EEES8_S8_EEENS6_IJNS7_ILi128EEESA_NS7_ILi192EEEEEELi128ENS_12float_e4m3_tEfNS_4arch4Sm90ELb0ELb1ELb0ELb0ELb1ELb0ELb0ELb1ELb1ELb1ELb1ELb0EEENS1_21CollectiveEpilogueFwdINS6_IJSA_SA_SA_EEES9_NS_10bfloat16_tESF_Li256ELb0ELb1ELb1ELb1EEENS1_19SingleTileSchedulerILb0ELb1ELb1ELi128EEEEEEEEEvNT_6ParamsE --------------------------
	.section	.nv.shared._ZN7cutlass13device_kernelIN5flash11enable_sm90INS1_16FlashAttnFwdSm90INS1_25CollectiveMainloopFwdSm90ILi2EN4cute5tupleIJNS5_1CILi1EEES8_S8_EEENS6_IJNS7_ILi128EEESA_NS7_ILi192EEEEEELi128ENS_12float_e4m3_tEfNS_4arch4Sm90ELb0ELb1ELb0ELb0ELb1ELb0ELb0ELb1ELb1ELb1ELb1ELb0EEENS1_21CollectiveEpilogueFwdINS6_IJSA_SA_SA_EEES9_NS_10bfloat16_tESF_Li256ELb0ELb1ELb1ELb1EEENS1_19SingleTileSchedulerILb0ELb1ELb1ELi128EEEEEEEEEvNT_6ParamsE,"aw",@nobits
	.sectionflags	@""
	.align	16
	.zero		1024


//--------------------- .nv.shared._ZN7cutlass13device_kernelIN5flash11enable_sm90INS1_16FlashAttnFwdSm90INS1_25CollectiveMainloopFwdSm90ILi2EN4cute5tupleIJNS5_1CILi1EEES8_S8_EEENS6_IJNS7_ILi128EEESA_NS7_ILi192EEEEEELi128ENS_12float_e4m3_tEfNS_4arch4Sm90ELb0ELb1ELb0ELb1ELb1ELb0ELb0ELb1ELb1ELb1ELb1ELb0EEENS1_21CollectiveEpilogueFwdINS6_IJSA_SA_SA_EEES9_NS_10bfloat16_tESF_Li256ELb1ELb1ELb1ELb1EEENS1_36VarlenDynamicPersistentTileSchedulerILi128ELi128ELi256ELi128ELb1ELb1ELb1ELb1ELb0ELb1EEEEEEEEEvNT_6ParamsE --------------------------
	.section	.nv.shared._ZN7cutlass13device_kernelIN5flash11enable_sm90INS1_16FlashAttnFwdSm90INS1_25CollectiveMainloopFwdSm90ILi2EN4cute5tupleIJNS5_1CILi1EEES8_S8_EEENS6_IJNS7_ILi128EEESA_NS7_ILi192EEEEEELi128ENS_12float_e4m3_tEfNS_4arch4Sm90ELb0ELb1ELb0ELb1ELb1ELb0ELb0ELb1ELb1ELb1ELb1ELb0EEENS1_21CollectiveEpilogueFwdINS6_IJSA_SA_SA_EEES9_NS_10bfloat16_tESF_Li256ELb1ELb1ELb1ELb1EEENS1_36VarlenDynamicPersistentTileSchedulerILi128ELi128ELi256ELi128ELb1ELb1ELb1ELb1ELb0ELb1EEEEEEEEEvNT_6ParamsE,"aw",@nobits
	.sectionflags	@""
	.align	16
	.zero		1024


//--------------------- .nv.shared._ZN7cutlass13device_kernelIN5flash11enable_sm90INS1_16FlashAttnFwdSm90INS1_25CollectiveMainloopFwdSm90ILi2EN4cute5tupleIJNS5_1CILi1EEES8_S8_EEENS6_IJNS7_ILi128EEESA_NS7_ILi192EEEEEELi128ENS_12float_e4m3_tEfNS_4arch4Sm90ELb0ELb1ELb0ELb1ELb1ELb1ELb0ELb1ELb1ELb1ELb1ELb0EEENS1_21CollectiveEpilogueFwdINS6_IJSA_SA_SA_EEES9_NS_10bfloat16_tESF_Li256ELb1ELb1ELb1ELb1EEENS1_36VarlenDynamicPersistentTileSchedulerILi128ELi128ELi256ELi128ELb1ELb1ELb1ELb1ELb0ELb1EEEEEEEEEvNT_6ParamsE --------------------------
	.section	.nv.shared._ZN7cutlass13device_kernelIN5flash11enable_sm90INS1_16FlashAttnFwdSm90INS1_25CollectiveMainloopFwdSm90ILi2EN4cute5tupleIJNS5_1CILi1EEES8_S8_EEENS6_IJNS7_ILi128EEESA_NS7_ILi192EEEEEELi128ENS_12float_e4m3_tEfNS_4arch4Sm90ELb0ELb1ELb0ELb1ELb1ELb1ELb0ELb1ELb1ELb1ELb1ELb0EEENS1_21CollectiveEpilogueFwdINS6_IJSA_SA_SA_EEES9_NS_10bfloat16_tESF_Li256ELb1ELb1ELb1ELb1EEENS1_36VarlenDynamicPersistentTileSchedulerILi128ELi128ELi256ELi128ELb1ELb1ELb1ELb1ELb0ELb1EEEEEEEEEvNT_6ParamsE,"aw",@nobits
	.sectionflags	@""
	.align	16
	.zero		1024


//--------------------- .nv.shared._ZN7cutlass13device_kernelIN5flash11enable_sm90INS1_16FlashAttnFwdSm90INS1_25CollectiveMainloopFwdSm90ILi2EN4cute5tupleIJNS5_1CILi1EEES8_S8_EEENS6_IJNS7_ILi128EEENS7_ILi160EEENS7_ILi192EEEEEELi128ENS_12float_e4m3_tEfNS_4arch4Sm90ELb1ELb0ELb0ELb0ELb1ELb0ELb0ELb1ELb1ELb1ELb1ELb0EEENS1_21CollectiveEpilogueFwdINS6_IJSA_SA_SB_EEES9_NS_10bfloat16_tESG_Li256ELb0ELb1ELb1ELb1EEENS1_19SingleTileSchedulerILb0ELb1ELb1ELi128EEEEEEEEEvNT_6ParamsE --------------------------
	.section	.nv.shared._ZN7cutlass13device_kernelIN5flash11enable_sm90INS1_16FlashAttnFwdSm90INS1_25CollectiveMainloopFwdSm90ILi2EN4cute5tupleIJNS5_1CILi1EEES8_S8_EEENS6_IJNS7_ILi128EEENS7_ILi160EEENS7_ILi192EEEEEELi128ENS_12float_e4m3_tEfNS_4arch4Sm90ELb1ELb0ELb0ELb0ELb1ELb0ELb0ELb1ELb1ELb1ELb1ELb0EEENS1_21CollectiveEpilogueFwdINS6_IJSA_SA_SB_EEES9_NS_10bfloat16_tESG_Li256ELb0ELb1ELb1ELb1EEENS1_19SingleTileSchedulerILb0ELb1ELb1ELi128EEEEEEEEEvNT_6ParamsE,"aw",@nobits
	.sectionflags	@""
	.align	16
	.zero		1024


//--------------------- .nv.shared._ZN7cutlass13device_kernelIN5flash11enable_sm90INS1_16FlashAttnFwdSm90INS1_25CollectiveMainloopFwdSm90ILi2EN4cute5tupleIJNS5_1CILi1EEES8_S8_EEENS6_IJNS7_ILi128EEENS7_ILi160EEENS7_ILi192EEEEEELi128ENS_12float_e4m3_tEfNS_4arch4Sm90ELb1ELb0ELb0ELb1ELb1ELb0ELb0ELb1ELb1ELb1ELb1ELb0EEENS1_21CollectiveEpilogueFwdINS6_IJSA_SA_SB_EEES9_NS_10bfloat16_tESG_Li256ELb1ELb1ELb1ELb1EEENS1_36VarlenDynamicPersistentTileSchedulerILi128ELi160ELi256ELi128ELb1ELb1ELb1ELb1ELb1ELb1EEEEEEEEEvNT_6ParamsE --------------------------
	.section	.nv.shared._ZN7cutlass13device_kernelIN5flash11enable_sm90INS1_16FlashAttnFwdSm90INS1_25CollectiveMainloopFwdSm90ILi2EN4cute5tupleIJNS5_1CILi1EEES8_S8_EEENS6_IJNS7_ILi128EEENS7_ILi160EEENS7_ILi192EEEEEELi128ENS_12float_e4m3_tEfNS_4arch4Sm90ELb1ELb0ELb0ELb1ELb1ELb0ELb0ELb1ELb1ELb1ELb1ELb0EEENS1_21CollectiveEpilogueFwdINS6_IJSA_SA_SB_EEES9_NS_10bfloat16_tESG_Li256ELb1ELb1ELb1ELb1EEENS1_36VarlenDynamicPersistentTileSchedulerILi128ELi160ELi256ELi128ELb1ELb1ELb1ELb1ELb1ELb1EEEEEEEEEvNT_6ParamsE,"aw",@nobits
	.sectionflags	@""
	.align	16
	.zero		1024


//--------------------- .nv.shared._ZN7cutlass13device_kernelIN5flash11enable_sm90INS1_16FlashAttnFwdSm90INS1_25CollectiveMainloopFwdSm90ILi2EN4cute5tupleIJNS5_1CILi1EEES8_S8_EEENS6_IJNS7_ILi128EEENS7_ILi160EEENS7_ILi192EEEEEELi128ENS_12float_e4m3_tEfNS_4arch4Sm90ELb1ELb0ELb0ELb1ELb1ELb1ELb0ELb1ELb1ELb1ELb1ELb0EEENS1_21CollectiveEpilogueFwdINS6_IJSA_SA_SB_EEES9_NS_10bfloat16_tESG_Li256ELb1ELb1ELb1ELb1EEENS1_36VarlenDynamicPersistentTileSchedulerILi128ELi160ELi256ELi128ELb1ELb1ELb1ELb1ELb1ELb1EEEEEEEEEvNT_6ParamsE --------------------------
	.section	.nv.shared._ZN7cutlass13device_kernelIN5flash11enable_sm90INS1_16FlashAttnFwdSm90INS1_25CollectiveMainloopFwdSm90ILi2EN4cute5tupleIJNS5_1CILi1EEES8_S8_EEENS6_IJNS7_ILi128EEENS7_ILi160EEENS7_ILi192EEEEEELi128ENS_12float_e4m3_tEfNS_4arch4Sm90ELb1ELb0ELb0ELb1ELb1ELb1ELb0ELb1ELb1ELb1ELb1ELb0EEENS1_21CollectiveEpilogueFwdINS6_IJSA_SA_SB_EEES9_NS_10bfloat16_tESG_Li256ELb1ELb1ELb1ELb1EEENS1_36VarlenDynamicPersistentTileSchedulerILi128ELi160ELi256ELi128ELb1ELb1ELb1ELb1ELb1ELb1EEEEEEEEEvNT_6ParamsE,"aw",@nobits
	.sectionflags	@""
	.align	16
	.zero		1024


//--------------------- .nv.constant0._ZN7cutlass13device_kernelIN5flash11enable_sm90INS1_16FlashAttnFwdSm90INS1_25CollectiveMainloopFwdSm90ILi2EN4cute5tupleIJNS5_1CILi1EEES8_S8_EEENS6_IJNS7_ILi128EEENS7_ILi160EEENS7_ILi192EEEEEELi128ENS_12float_e4m3_tEfNS_4arch4Sm90ELb0ELb0ELb0ELb0ELb1ELb0ELb0ELb1ELb1ELb1ELb1ELb0EEENS1_21CollectiveEpilogueFwdINS6_IJSA_SA_SB_EEES9_NS_10bfloat16_tESG_Li256ELb0ELb1ELb1ELb1EEENS1_19SingleTileSchedulerILb0ELb1ELb1ELi128EEEEEEEEEvNT_6ParamsE --------------------------
	.section	.nv.constant0._ZN7cutlass13device_kernelIN5flash11enable_sm90INS1_16FlashAttnFwdSm90INS1_25CollectiveMainloopFwdSm90ILi2EN4cute5tupleIJNS5_1CILi1EEES8_S8_EEENS6_IJNS7_ILi128EEENS7_ILi160EEENS7_ILi192EEEEEELi128ENS_12float_e4m3_tEfNS_4arch4Sm90ELb0ELb0ELb0ELb0ELb1ELb0ELb0ELb1ELb1ELb1ELb1ELb0EEENS1_21CollectiveEpilogueFwdINS6_IJSA_SA_SB_EEES9_NS_10bfloat16_tESG_Li256ELb0ELb1ELb1ELb1EEENS1_19SingleTileSchedulerILb0ELb1ELb1ELi128EEEEEEEEEvNT_6ParamsE,"a",@progbits
	.sectionflags	@""
	.align	4
.nv.constant0._ZN7cutlass13device_kernelIN5flash11enable_sm90INS1_16FlashAttnFwdSm90INS1_25CollectiveMainloopFwdSm90ILi2EN4cute5tupleIJNS5_1CILi1EEES8_S8_EEENS6_IJNS7_ILi128EEENS7_ILi160EEENS7_ILi192EEEEEELi128ENS_12float_e4m3_tEfNS_4arch4Sm90ELb0ELb0ELb0ELb0ELb1ELb0ELb0ELb1ELb1ELb1ELb1ELb0EEENS1_21CollectiveEpilogueFwdINS6_IJSA_SA_SB_EEES9_NS_10bfloat16_tESG_Li256ELb0ELb1ELb1ELb1EEENS1_19SingleTileSchedulerILb0ELb1ELb1ELi128EEEEEEEEEvNT_6ParamsE:
	.zero		3200


//--------------------- .nv.constant0._ZN7cutlass13device_kernelIN5flash11enable_sm90INS1_16FlashAttnFwdSm90INS1_25CollectiveMainloopFwdSm90ILi2EN4cute5tupleIJNS5_1CILi1EEES8_S8_EEENS6_IJNS7_ILi128EEENS7_ILi160EEENS7_ILi192EEEEEELi128ENS_12float_e4m3_tEfNS_4arch4Sm90ELb0ELb0ELb0ELb1ELb1ELb0ELb0ELb1ELb1ELb1ELb1ELb0EEENS1_21CollectiveEpilogueFwdINS6_IJSA_SA_SB_EEES9_NS_10bfloat16_tESG_Li256ELb1ELb1ELb1ELb1EEENS1_36VarlenDynamicPersistentTileSchedulerILi128ELi160ELi256ELi128ELb1ELb1ELb1ELb0ELb1ELb1EEEEEEEEEvNT_6ParamsE --------------------------
	.section	.nv.constant0._ZN7cutlass13device_kernelIN5flash11enable_sm90INS1_16FlashAttnFwdSm90INS1_25CollectiveMainloopFwdSm90ILi2EN4cute5tupleIJNS5_1CILi1EEES8_S8_EEENS6_IJNS7_ILi128EEENS7_ILi160EEENS7_ILi192EEEEEELi128ENS_12float_e4m3_tEfNS_4arch4Sm90ELb0ELb0ELb0ELb1ELb1ELb0ELb0ELb1ELb1ELb1ELb1ELb0EEENS1_21CollectiveEpilogueFwdINS6_IJSA_SA_SB_EEES9_NS_10bfloat16_tESG_Li256ELb1ELb1ELb1ELb1EEENS1_36VarlenDynamicPersistentTileSchedulerILi128ELi160ELi256ELi128ELb1ELb1ELb1ELb0ELb1ELb1EEEEEEEEEvNT_6ParamsE,"a",@progbits
	.sectionflags	@""
	.align	4
.nv.constant0._ZN7cutlass13device_kernelIN5flash11enable_sm90INS1_16FlashAttnFwdSm90INS1_25CollectiveMainloopFwdSm90ILi2EN4cute5tupleIJNS5_1CILi1EEES8_S8_EEENS6_IJNS7_ILi128EEENS7_ILi160EEENS7_ILi192EEEEEELi128ENS_12float_e4m3_tEfNS_4arch4Sm90ELb0ELb0ELb0ELb1ELb1ELb0ELb0ELb1ELb1ELb1ELb1ELb0EEENS1_21CollectiveEpilogueFwdINS6_IJSA_SA_SB_EEES9_NS_10bfloat16_tESG_Li256ELb1ELb1ELb1ELb1EEENS1_36VarlenDynamicPersistentTileSchedulerILi128ELi160ELi256ELi128ELb1ELb1ELb1ELb0ELb1ELb1EEEEEEEEEvNT_6ParamsE:
	.zero		3328


//--------------------- .nv.constant0._ZN7cutlass13device_kernelIN5flash11enable_sm90INS1_16FlashAttnFwdSm90INS1_25CollectiveMainloopFwdSm90ILi2EN4cute5tupleIJNS5_1CILi1EEES8_S8_EEENS6_IJNS7_ILi128EEENS7_ILi160EEENS7_ILi192EEEEEELi128ENS_12float_e4m3_tEfNS_4arch4Sm90ELb0ELb0ELb0ELb1ELb1ELb1ELb0ELb1ELb1ELb1ELb1ELb0EEENS1_21CollectiveEpilogueFwdINS6_IJSA_SA_SB_EEES9_NS_10bfloat16_tESG_Li256ELb1ELb1ELb1ELb1EEENS1_36VarlenDynamicPersistentTileSchedulerILi128ELi160ELi256ELi128ELb1ELb1ELb1ELb0ELb1ELb1EEEEEEEEEvNT_6ParamsE --------------------------
	.section	.nv.constant0._ZN7cutlass13device_kernelIN5flash11enable_sm90INS1_16FlashAttnFwdSm90INS1_25CollectiveMainloopFwdSm90ILi2EN4cute5tupleIJNS5_1CILi1EEES8_S8_EEENS6_IJNS7_ILi128EEENS7_ILi160EEENS7_ILi192EEEEEELi128ENS_12float_e4m3_tEfNS_4arch4Sm90ELb0ELb0ELb0ELb1ELb1ELb1ELb0ELb1ELb1ELb1ELb1ELb0EEENS1_21CollectiveEpilogueFwdINS6_IJSA_SA_SB_EEES9_NS_10bfloat16_tESG_Li256ELb1ELb1ELb1ELb1EEENS1_36VarlenDynamicPersistentTileSchedulerILi128ELi160ELi256ELi128ELb1ELb1ELb1ELb0ELb1ELb1EEEEEEEEEvNT_6ParamsE,"a",@progbits
	.sectionflags	@""
	.align	4
.nv.constant0._ZN7cutlass13device_kernelIN5flash11enable_sm90INS1_16FlashAttnFwdSm90INS1_25CollectiveMainloopFwdSm90ILi2EN4cute5tupleIJNS5_1CILi1EEES8_S8_EEENS6_IJNS7_ILi128EEENS7_ILi160EEENS7_ILi192EEEEEELi128ENS_12float_e4m3_tEfNS_4arch4Sm90ELb0ELb0ELb0ELb1ELb1ELb1ELb0ELb1ELb1ELb1ELb1ELb0EEENS1_21CollectiveEpilogueFwdINS6_IJSA_SA_SB_EEES9_NS_10bfloat16_tESG_Li256ELb1ELb1ELb1ELb1EEENS1_36VarlenDynamicPersistentTileSchedulerILi128ELi160ELi256ELi128ELb1ELb1ELb1ELb0ELb1ELb1EEEEEEEEEvNT_6ParamsE:
	.zero		3328


//--------------------- .nv.constant0._ZN7cutlass13device_kernelIN5flash11enable_sm90INS1_16FlashAttnFwdSm90INS1_25CollectiveMainloopFwdSm90ILi2EN4cute5tupleIJNS5_1CILi1EEES8_S8_EEENS6_IJNS7_ILi128EEESA_NS7_ILi192EEEEEELi128ENS_12float_e4m3_tEfNS_4arch4Sm90ELb0ELb1ELb0ELb0ELb1ELb0ELb0ELb1ELb1ELb1ELb1ELb0EEENS1_21CollectiveEpilogueFwdINS6_IJSA_SA_SA_EEES9_NS_10bfloat16_tESF_Li256ELb0ELb1ELb1ELb1EEENS1_19SingleTileSchedulerILb0ELb1ELb1ELi128EEEEEEEEEvNT_6ParamsE --------------------------
	.section	.nv.constant0._ZN7cutlass13device_kernelIN5flash11enable_sm90INS1_16FlashAttnFwdSm90INS1_25CollectiveMainloopFwdSm90ILi2EN4cute5tupleIJNS5_1CILi1EEES8_S8_EEENS6_IJNS7_ILi128EEESA_NS7_ILi192EEEEEELi128ENS_12float_e4m3_tEfNS_4arch4Sm90ELb0ELb1ELb0ELb0ELb1ELb0ELb0ELb1ELb1ELb1ELb1ELb0EEENS1_21CollectiveEpilogueFwdINS6_IJSA_SA_SA_EEES9_NS_10bfloat16_tESF_Li256ELb0ELb1ELb1ELb1EEENS1_19SingleTileSchedulerILb0ELb1ELb1ELi128EEEEEEEEEvNT_6ParamsE,"a",@progbits
	.sectionflags	@""
	.align	4
.nv.constant0._ZN7cutlass13device_kernelIN5flash11enable_sm90INS1_16FlashAttnFwdSm90INS1_25CollectiveMainloopFwdSm90ILi2EN4cute5tupleIJNS5_1CILi1EEES8_S8_EEENS6_IJNS7_ILi128EEESA_NS7_ILi192EEEEEELi128ENS_12float_e4m3_tEfNS_4arch4Sm90ELb0ELb1ELb0ELb0ELb1ELb0ELb0ELb1ELb1ELb1ELb1ELb0EEENS1_21CollectiveEpilogueFwdINS6_IJSA_SA_SA_EEES9_NS_10bfloat16_tESF_Li256ELb0ELb1ELb1ELb1EEENS1_19SingleTileSchedulerILb0ELb1ELb1ELi128EEEEEEEEEvNT_6ParamsE:
	.zero		3200


//--------------------- .nv.constant0._ZN7cutlass13device_kernelIN5flash11enable_sm90INS1_16FlashAttnFwdSm90INS1_25CollectiveMainloopFwdSm90ILi2EN4cute5tupleIJNS5_1CILi1EEES8_S8_EEENS6_IJNS7_ILi128EEESA_NS7_ILi192EEEEEELi128ENS_12float_e4m3_tEfNS_4arch4Sm90ELb0ELb1ELb0ELb1ELb1ELb0ELb0ELb1ELb1ELb1ELb1ELb0EEENS1_21CollectiveEpilogueFwdINS6_IJSA_SA_SA_EEES9_NS_10bfloat16_tESF_Li256ELb1ELb1ELb1ELb1EEENS1_36VarlenDynamicPersistentTileSchedulerILi128ELi128ELi256ELi128ELb1ELb1ELb1ELb1ELb0ELb1EEEEEEEEEvNT_6ParamsE --------------------------
	.section	.nv.constant0._ZN7cutlass13device_kernelIN5flash11enable_sm90INS1_16FlashAttnFwdSm90INS1_25CollectiveMainloopFwdSm90ILi2EN4cute5tupleIJNS5_1CILi1EEES8_S8_EEENS6_IJNS7_ILi128EEESA_NS7_ILi192EEEEEELi128ENS_12float_e4m3_tEfNS_4arch4Sm90ELb0ELb1ELb0ELb1ELb1ELb0ELb0ELb1ELb1ELb1ELb1ELb0EEENS1_21CollectiveEpilogueFwdINS6_IJSA_SA_SA_EEES9_NS_10bfloat16_tESF_Li256ELb1ELb1ELb1ELb1EEENS1_36VarlenDynamicPersistentTileSchedulerILi128ELi128ELi256ELi128ELb1ELb1ELb1ELb1ELb0ELb1EEEEEEEEEvNT_6ParamsE,"a",@progbits
	.sectionflags	@""
	.align	4
.nv.constant0._ZN7cutlass13device_kernelIN5flash11enable_sm90INS1_16FlashAttnFwdSm90INS1_25CollectiveMainloopFwdSm90ILi2EN4cute5tupleIJNS5_1CILi1EEES8_S8_EEENS6_IJNS7_ILi128EEESA_NS7_ILi192EEEEEELi128ENS_12float_e4m3_tEfNS_4arch4Sm90ELb0ELb1ELb0ELb1ELb1ELb0ELb0ELb1ELb1ELb1ELb1ELb0EEENS1_21CollectiveEpilogueFwdINS6_IJSA_SA_SA_EEES9_NS_10bfloat16_tESF_Li256ELb1ELb1ELb1ELb1EEENS1_36VarlenDynamicPersistentTileSchedulerILi128ELi128ELi256ELi128ELb1ELb1ELb1ELb1ELb0ELb1EEEEEEEEEvNT_6ParamsE:
	.zero		3328


//--------------------- .nv.constant0._ZN7cutlass13device_kernelIN5flash11enable_sm90INS1_16FlashAttnFwdSm90INS1_25CollectiveMainloopFwdSm90ILi2EN4cute5tupleIJNS5_1CILi1EEES8_S8_EEENS6_IJNS7_ILi128EEESA_NS7_ILi192EEEEEELi128ENS_12float_e4m3_tEfNS_4arch4Sm90ELb0ELb1ELb0ELb1ELb1ELb1ELb0ELb1ELb1ELb1ELb1ELb0EEENS1_21CollectiveEpilogueFwdINS6_IJSA_SA_SA_EEES9_NS_10bfloat16_tESF_Li256ELb1ELb1ELb1ELb1EEENS1_36VarlenDynamicPersistentTileSchedulerILi128ELi128ELi256ELi128ELb1ELb1ELb1ELb1ELb0ELb1EEEEEEEEEvNT_6ParamsE --------------------------
	.section	.nv.constant0._ZN7cutlass13device_kernelIN5flash11enable_sm90INS1_16FlashAttnFwdSm90INS1_25CollectiveMainloopFwdSm90ILi2EN4cute5tupleIJNS5_1CILi1EEES8_S8_EEENS6_IJNS7_ILi128EEESA_NS7_ILi192EEEEEELi128ENS_12float_e4m3_tEfNS_4arch4Sm90ELb0ELb1ELb0ELb1ELb1ELb1ELb0ELb1ELb1ELb1ELb1ELb0EEENS1_21CollectiveEpilogueFwdINS6_IJSA_SA_SA_EEES9_NS_10bfloat16_tESF_Li256ELb1ELb1ELb1ELb1EEENS1_36VarlenDynamicPersistentTileSchedulerILi128ELi128ELi256ELi128ELb1ELb1ELb1ELb1ELb0ELb1EEEEEEEEEvNT_6ParamsE,"a",@progbits
	.sectionflags	@""
	.align	4
.nv.constant0._ZN7cutlass13device_kernelIN5flash11enable_sm90INS1_16FlashAttnFwdSm90INS1_25CollectiveMainloopFwdSm90ILi2EN4cute5tupleIJNS5_1CILi1EEES8_S8_EEENS6_IJNS7_ILi128EEESA_NS7_ILi192EEEEEELi128ENS_12float_e4m3_tEfNS_4arch4Sm90ELb0ELb1ELb0ELb1ELb1ELb1ELb0ELb1ELb1ELb1ELb1ELb0EEENS1_21CollectiveEpilogueFwdINS6_IJSA_SA_SA_EEES9_NS_10bfloat16_tESF_Li256ELb1ELb1ELb1ELb1EEENS1_36VarlenDynamicPersistentTileSchedulerILi128ELi128ELi256ELi128ELb1ELb1ELb1ELb1ELb0ELb1EEEEEEEEEvNT_6ParamsE:
	.zero		3328


//--------------------- .nv.constant0._ZN7cutlass13device_kernelIN5flash11enable_sm90INS1_16FlashAttnFwdSm90INS1_25CollectiveMainloopFwdSm90ILi2EN4cute5tupleIJNS5_1CILi1EEES8_S8_EEENS6_IJNS7_ILi128EEENS7_ILi160EEENS7_ILi192EEEEEELi128ENS_12float_e4m3_tEfNS_4arch4Sm90ELb1ELb0ELb0ELb0ELb1ELb0ELb0ELb1ELb1ELb1ELb1ELb0EEENS1_21CollectiveEpilogueFwdINS6_IJSA_SA_SB_EEES9_NS_10bfloat16_tESG_Li256ELb0ELb1ELb1ELb1EEENS1_19SingleTileSchedulerILb0ELb1ELb1ELi128EEEEEEEEEvNT_6ParamsE --------------------------
	.section	.nv.constant0._ZN7cutlass13device_kernelIN5flash11enable_sm90INS1_16FlashAttnFwdSm90INS1_25CollectiveMainloopFwdSm90ILi2EN4cute5tupleIJNS5_1CILi1EEES8_S8_EEENS6_IJNS7_ILi128EEENS7_ILi160EEENS7_ILi192EEEEEELi128ENS_12float_e4m3_tEfNS_4arch4Sm90ELb1ELb0ELb0ELb0ELb1ELb0ELb0ELb1ELb1ELb1ELb1ELb0EEENS1_21CollectiveEpilogueFwdINS6_IJSA_SA_SB_EEES9_NS_10bfloat16_tESG_Li256ELb0ELb1ELb1ELb1EEENS1_19SingleTileSchedulerILb0ELb1ELb1ELi128EEEEEEEEEvNT_6ParamsE,"a",@progbits
	.sectionflags	@""
	.align	4
.nv.constant0._ZN7cutlass13device_kernelIN5flash11enable_sm90INS1_16FlashAttnFwdSm90INS1_25CollectiveMainloopFwdSm90ILi2EN4cute5tupleIJNS5_1CILi1EEES8_S8_EEENS6_IJNS7_ILi128EEENS7_ILi160EEENS7_ILi192EEEEEELi128ENS_12float_e4m3_tEfNS_4arch4Sm90ELb1ELb0ELb0ELb0ELb1ELb0ELb0ELb1ELb1ELb1ELb1ELb0EEENS1_21CollectiveEpilogueFwdINS6_IJSA_SA_SB_EEES9_NS_10bfloat16_tESG_Li256ELb0ELb1ELb1ELb1EEENS1_19SingleTileSchedulerILb0ELb1ELb1ELi128EEEEEEEEEvNT_6ParamsE:
	.zero		3200


//--------------------- .nv.constant0._ZN7cutlass13device_kernelIN5flash11enable_sm90INS1_16FlashAttnFwdSm90INS1_25CollectiveMainloopFwdSm90ILi2EN4cute5tupleIJNS5_1CILi1EEES8_S8_EEENS6_IJNS7_ILi128EEENS7_ILi160EEENS7_ILi192EEEEEELi128ENS_12float_e4m3_tEfNS_4arch4Sm90ELb1ELb0ELb0ELb1ELb1ELb0ELb0ELb1ELb1ELb1ELb1ELb0EEENS1_21CollectiveEpilogueFwdINS6_IJSA_SA_SB_EEES9_NS_10bfloat16_tESG_Li256ELb1ELb1ELb1ELb1EEENS1_36VarlenDynamicPersistentTileSchedulerILi128ELi160ELi256ELi128ELb1ELb1ELb1ELb1ELb1ELb1EEEEEEEEEvNT_6ParamsE --------------------------
	.section	.nv.constant0._ZN7cutlass13device_kernelIN5flash11enable_sm90INS1_16FlashAttnFwdSm90INS1_25CollectiveMainloopFwdSm90ILi2EN4cute5tupleIJNS5_1CILi1EEES8_S8_EEENS6_IJNS7_ILi128EEENS7_ILi160EEENS7_ILi192EEEEEELi128ENS_12float_e4m3_tEfNS_4arch4Sm90ELb1ELb0ELb0ELb1ELb1ELb0ELb0ELb1ELb1ELb1ELb1ELb0EEENS1_21CollectiveEpilogueFwdINS6_IJSA_SA_SB_EEES9_NS_10bfloat16_tESG_Li256ELb1ELb1ELb1ELb1EEENS1_36VarlenDynamicPersistentTileSchedulerILi128ELi160ELi256ELi128ELb1ELb1ELb1ELb1ELb1ELb1EEEEEEEEEvNT_6ParamsE,"a",@progbits
	.sectionflags	@""
	.align	4
.nv.constant0._ZN7cutlass13device_kernelIN5flash11enable_sm90INS1_16FlashAttnFwdSm90INS1_25CollectiveMainloopFwdSm90ILi2EN4cute5tupleIJNS5_1CILi1EEES8_S8_EEENS6_IJNS7_ILi128EEENS7_ILi160EEENS7_ILi192EEEEEELi128ENS_12float_e4m3_tEfNS_4arch4Sm90ELb1ELb0ELb0ELb1ELb1ELb0ELb0ELb1ELb1ELb1ELb1ELb0EEENS1_21CollectiveEpilogueFwdINS6_IJSA_SA_SB_EEES9_NS_10bfloat16_tESG_Li256ELb1ELb1ELb1ELb1EEENS1_36VarlenDynamicPersistentTileSchedulerILi128ELi160ELi256ELi128ELb1ELb1ELb1ELb1ELb1ELb1EEEEEEEEEvNT_6ParamsE:
	.zero		3328


//--------------------- .nv.constant0._ZN7cutlass13device_kernelIN5flash11enable_sm90INS1_16FlashAttnFwdSm90INS1_25CollectiveMainloopFwdSm90ILi2EN4cute5tupleIJNS5_1CILi1EEES8_S8_EEENS6_IJNS7_ILi128EEENS7_ILi160EEENS7_ILi192EEEEEELi128ENS_12float_e4m3_tEfNS_4arch4Sm90ELb1ELb0ELb0ELb1ELb1ELb1ELb0ELb1ELb1ELb1ELb1ELb0EEENS1_21CollectiveEpilogueFwdINS6_IJSA_SA_SB_EEES9_NS_10bfloat16_tESG_Li256ELb1ELb1ELb1ELb1EEENS1_36VarlenDynamicPersistentTileSchedulerILi128ELi160ELi256ELi128ELb1ELb1ELb1ELb1ELb1ELb1EEEEEEEEEvNT_6ParamsE --------------------------
	.section	.nv.constant0._ZN7cutlass13device_kernelIN5flash11enable_sm90INS1_16FlashAttnFwdSm90INS1_25CollectiveMainloopFwdSm90ILi2EN4cute5tupleIJNS5_1CILi1EEES8_S8_EEENS6_IJNS7_ILi128EEENS7_ILi160EEENS7_ILi192EEEEEELi128ENS_12float_e4m3_tEfNS_4arch4Sm90ELb1ELb0ELb0ELb1ELb1ELb1ELb0ELb1ELb1ELb1ELb1ELb0EEENS1_21CollectiveEpilogueFwdINS6_IJSA_SA_SB_EEES9_NS_10bfloat16_tESG_Li256ELb1ELb1ELb1ELb1EEENS1_36VarlenDynamicPersistentTileSchedulerILi128ELi160ELi256ELi128ELb1ELb1ELb1ELb1ELb1ELb1EEEEEEEEEvNT_6ParamsE,"a",@progbits
	.sectionflags	@""
	.align	4
.nv.constant0._ZN7cutlass13device_kernelIN5flash11enable_sm90INS1_16FlashAttnFwdSm90INS1_25CollectiveMainloopFwdSm90ILi2EN4cute5tupleIJNS5_1CILi1EEES8_S8_EEENS6_IJNS7_ILi128EEENS7_ILi160EEENS7_ILi192EEEEEELi128ENS_12float_e4m3_tEfNS_4arch4Sm90ELb1ELb0ELb0ELb1ELb1ELb1ELb0ELb1ELb1ELb1ELb1ELb0EEENS1_21CollectiveEpilogueFwdINS6_IJSA_SA_SB_EEES9_NS_10bfloat16_tESG_Li256ELb1ELb1ELb1ELb1EEENS1_36VarlenDynamicPersistentTileSchedulerILi128ELi160ELi256ELi128ELb1ELb1ELb1ELb1ELb1ELb1EEEEEEEEEvNT_6ParamsE:
	.zero		3328


//--------------------- SYMBOLS --------------------------

	.type		.nv.reservedSmem.offset0,@object
	.size		.nv.reservedSmem.offset0,0x4
	.type		__assertfail,@function
